	.headerflags	@"EF_CUDA_TEXMODE_UNIFIED EF_CUDA_64BIT_ADDRESS EF_CUDA_SM89 EF_CUDA_VIRTUAL_SM(EF_CUDA_SM89)"
	.elftype	@"ET_EXEC"


//--------------------- .nv.info                  --------------------------
	.section	.nv.info,"",@"SHT_CUDA_INFO"
	.align	4


	//----- nvinfo : EIATTR_REGCOUNT
	.align		4
        /*0000*/ 	.byte	0x04, 0x2f
        /*0002*/ 	.short	(.L_28 - .L_27)
	.align		4
.L_27:
        /*0004*/ 	.word	index@(solve_particle_ground_contacts_cuda_kernel_forward)
        /*0008*/ 	.word	0x0000001a


	//----- nvinfo : EIATTR_MIN_STACK_SIZE
	.align		4
.L_28:
        /*000c*/ 	.byte	0x04, 0x12
        /*000e*/ 	.short	(.L_30 - .L_29)
	.align		4
.L_29:
        /*0010*/ 	.word	index@($__internal_50_$__cuda_sm3x_div_rn_noftz_f32_slowpath)
        /*0014*/ 	.word	0x00000000


	//----- nvinfo : EIATTR_FRAME_SIZE
	.align		4
.L_30:
        /*0018*/ 	.byte	0x04, 0x11
        /*001a*/ 	.short	(.L_32 - .L_31)
	.align		4
.L_31:
        /*001c*/ 	.word	index@($__internal_50_$__cuda_sm3x_div_rn_noftz_f32_slowpath)
        /*0020*/ 	.word	0x00000000


	//----- nvinfo : EIATTR_MIN_STACK_SIZE
	.align		4
.L_32:
        /*0024*/ 	.byte	0x04, 0x12
        /*0026*/ 	.short	(.L_34 - .L_33)
	.align		4
.L_33:
        /*0028*/ 	.word	index@($__internal_49_$__cuda_sm20_sqrt_rn_f32_slowpath)
        /*002c*/ 	.word	0x00000000


	//----- nvinfo : EIATTR_FRAME_SIZE
	.align		4
.L_34:
        /*0030*/ 	.byte	0x04, 0x11
        /*0032*/ 	.short	(.L_36 - .L_35)
	.align		4
.L_35:
        /*0034*/ 	.word	index@($__internal_49_$__cuda_sm20_sqrt_rn_f32_slowpath)
        /*0038*/ 	.word	0x00000000


	//----- nvinfo : EIATTR_MIN_STACK_SIZE
	.align		4
.L_36:
        /*003c*/ 	.byte	0x04, 0x12
        /*003e*/ 	.short	(.L_38 - .L_37)
	.align		4
.L_37:
        /*0040*/ 	.word	index@(solve_particle_ground_contacts_cuda_kernel_forward)
        /*0044*/ 	.word	0x00000000


	//----- nvinfo : EIATTR_FRAME_SIZE
	.align		4
.L_38:
        /*0048*/ 	.byte	0x04, 0x11
        /*004a*/ 	.short	(.L_40 - .L_39)
	.align		4
.L_39:
        /*004c*/ 	.word	index@(solve_particle_ground_contacts_cuda_kernel_forward)
        /*0050*/ 	.word	0x00000000


	//----- nvinfo : EIATTR_REGCOUNT
	.align		4
.L_40:
        /*0054*/ 	.byte	0x04, 0x2f
        /*0056*/ 	.short	(.L_42 - .L_41)
	.align		4
.L_41:
        /*0058*/ 	.word	index@(solve_particle_ground_contacts_cuda_kernel_backward)
        /*005c*/ 	.word	0x00000031


	//----- nvinfo : EIATTR_MIN_STACK_SIZE
	.align		4
.L_42:
        /*0060*/ 	.byte	0x04, 0x12
        /*0062*/ 	.short	(.L_44 - .L_43)
	.align		4
.L_43:
        /*0064*/ 	.word	index@($__internal_48_$__cuda_sm3x_div_rn_noftz_f32_slowpath)
        /*0068*/ 	.word	0x00000000


	//----- nvinfo : EIATTR_FRAME_SIZE
	.align		4
.L_44:
        /*006c*/ 	.byte	0x04, 0x11
        /*006e*/ 	.short	(.L_46 - .L_45)
	.align		4
.L_45:
        /*0070*/ 	.word	index@($__internal_48_$__cuda_sm3x_div_rn_noftz_f32_slowpath)
        /*0074*/ 	.word	0x00000000


	//----- nvinfo : EIATTR_MIN_STACK_SIZE
	.align		4
.L_46:
        /*0078*/ 	.byte	0x04, 0x12
        /*007a*/ 	.short	(.L_48 - .L_47)
	.align		4
.L_47:
        /*007c*/ 	.word	index@($__internal_47_$__cuda_sm20_sqrt_rn_f32_slowpath)
        /*0080*/ 	.word	0x00000000


	//----- nvinfo : EIATTR_FRAME_SIZE
	.align		4
.L_48:
        /*0084*/ 	.byte	0x04, 0x11
        /*0086*/ 	.short	(.L_50 - .L_49)
	.align		4
.L_49:
        /*0088*/ 	.word	index@($__internal_47_$__cuda_sm20_sqrt_rn_f32_slowpath)
        /*008c*/ 	.word	0x00000000


	//----- nvinfo : EIATTR_MIN_STACK_SIZE
	.align		4
.L_50:
        /*0090*/ 	.byte	0x04, 0x12
        /*0092*/ 	.short	(.L_52 - .L_51)
	.align		4
.L_51:
        /*0094*/ 	.word	index@($__internal_46_$__cuda_sm20_rcp_rn_f32_slowpath)
        /*0098*/ 	.word	0x00000000


	//----- nvinfo : EIATTR_FRAME_SIZE
	.align		4
.L_52:
        /*009c*/ 	.byte	0x04, 0x11
        /*009e*/ 	.short	(.L_54 - .L_53)
	.align		4
.L_53:
        /*00a0*/ 	.word	index@($__internal_46_$__cuda_sm20_rcp_rn_f32_slowpath)
        /*00a4*/ 	.word	0x00000000


	//----- nvinfo : EIATTR_MIN_STACK_SIZE
	.align		4
.L_54:
        /*00a8*/ 	.byte	0x04, 0x12
        /*00aa*/ 	.short	(.L_56 - .L_55)
	.align		4
.L_55:
        /*00ac*/ 	.word	index@(solve_particle_ground_contacts_cuda_kernel_backward)
        /*00b0*/ 	.word	0x00000000


	//----- nvinfo : EIATTR_FRAME_SIZE
	.align		4
.L_56:
        /*00b4*/ 	.byte	0x04, 0x11
        /*00b6*/ 	.short	(.L_58 - .L_57)
	.align		4
.L_57:
        /*00b8*/ 	.word	index@(solve_particle_ground_contacts_cuda_kernel_backward)
        /*00bc*/ 	.word	0x00000000


	//----- nvinfo : EIATTR_REGCOUNT
	.align		4
.L_58:
        /*00c0*/ 	.byte	0x04, 0x2f
        /*00c2*/ 	.short	(.L_60 - .L_59)
	.align		4
.L_59:
        /*00c4*/ 	.word	index@(apply_soft_restitution_ground_cuda_kernel_forward)
        /*00c8*/ 	.word	0x0000001a


	//----- nvinfo : EIATTR_MIN_STACK_SIZE
	.align		4
.L_60:
        /*00cc*/ 	.byte	0x04, 0x12
        /*00ce*/ 	.short	(.L_62 - .L_61)
	.align		4
.L_61:
        /*00d0*/ 	.word	index@($__internal_45_$__cuda_sm3x_div_rn_noftz_f32_slowpath)
        /*00d4*/ 	.word	0x00000000


	//----- nvinfo : EIATTR_FRAME_SIZE
	.align		4
.L_62:
        /*00d8*/ 	.byte	0x04, 0x11
        /*00da*/ 	.short	(.L_64 - .L_63)
	.align		4
.L_63:
        /*00dc*/ 	.word	index@($__internal_45_$__cuda_sm3x_div_rn_noftz_f32_slowpath)
        /*00e0*/ 	.word	0x00000000


	//----- nvinfo : EIATTR_MIN_STACK_SIZE
	.align		4
.L_64:
        /*00e4*/ 	.byte	0x04, 0x12
        /*00e6*/ 	.short	(.L_66 - .L_65)
	.align		4
.L_65:
        /*00e8*/ 	.word	index@(apply_soft_restitution_ground_cuda_kernel_forward)
        /*00ec*/ 	.word	0x00000000


	//----- nvinfo : EIATTR_FRAME_SIZE
	.align		4
.L_66:
        /*00f0*/ 	.byte	0x04, 0x11
        /*00f2*/ 	.short	(.L_68 - .L_67)
	.align		4
.L_67:
        /*00f4*/ 	.word	index@(apply_soft_restitution_ground_cuda_kernel_forward)
        /*00f8*/ 	.word	0x00000000


	//----- nvinfo : EIATTR_REGCOUNT
	.align		4
.L_68:
        /*00fc*/ 	.byte	0x04, 0x2f
        /*00fe*/ 	.short	(.L_70 - .L_69)
	.align		4
.L_69:
        /*0100*/ 	.word	index@(apply_soft_restitution_ground_cuda_kernel_backward)
        /*0104*/ 	.word	0x00000029


	//----- nvinfo : EIATTR_MIN_STACK_SIZE
	.align		4
.L_70:
        /*0108*/ 	.byte	0x04, 0x12
        /*010a*/ 	.short	(.L_72 - .L_71)
	.align		4
.L_71:
        /*010c*/ 	.word	index@($__internal_44_$__cuda_sm3x_div_rn_noftz_f32_slowpath)
        /*0110*/ 	.word	0x00000000


	//----- nvinfo : EIATTR_FRAME_SIZE
	.align		4
.L_72:
        /*0114*/ 	.byte	0x04, 0x11
        /*0116*/ 	.short	(.L_74 - .L_73)
	.align		4
.L_73:
        /*0118*/ 	.word	index@($__internal_44_$__cuda_sm3x_div_rn_noftz_f32_slowpath)
        /*011c*/ 	.word	0x00000000


	//----- nvinfo : EIATTR_MIN_STACK_SIZE
	.align		4
.L_74:
        /*0120*/ 	.byte	0x04, 0x12
        /*0122*/ 	.short	(.L_76 - .L_75)
	.align		4
.L_75:
        /*0124*/ 	.word	index@(apply_soft_restitution_ground_cuda_kernel_backward)
        /*0128*/ 	.word	0x00000000


	//----- nvinfo : EIATTR_FRAME_SIZE
	.align		4
.L_76:
        /*012c*/ 	.byte	0x04, 0x11
        /*012e*/ 	.short	(.L_78 - .L_77)
	.align		4
.L_77:
        /*0130*/ 	.word	index@(apply_soft_restitution_ground_cuda_kernel_backward)
        /*0134*/ 	.word	0x00000000


	//----- nvinfo : EIATTR_REGCOUNT
	.align		4
.L_78:
        /*0138*/ 	.byte	0x04, 0x2f
        /*013a*/ 	.short	(.L_80 - .L_79)
	.align		4
.L_79:
        /*013c*/ 	.word	index@(solve_particle_shape_contacts_cuda_kernel_forward)
        /*0140*/ 	.word	0x00000028


	//----- nvinfo : EIATTR_MIN_STACK_SIZE
	.align		4
.L_80:
        /*0144*/ 	.byte	0x04, 0x12
        /*0146*/ 	.short	(.L_82 - .L_81)
	.align		4
.L_81:
        /*0148*/ 	.word	index@($__internal_43_$__cuda_sm3x_div_rn_noftz_f32_slowpath)
        /*014c*/ 	.word	0x00000000


	//----- nvinfo : EIATTR_FRAME_SIZE
	.align		4
.L_82:
        /*0150*/ 	.byte	0x04, 0x11
        /*0152*/ 	.short	(.L_84 - .L_83)
	.align		4
.L_83:
        /*0154*/ 	.word	index@($__internal_43_$__cuda_sm3x_div_rn_noftz_f32_slowpath)
        /*0158*/ 	.word	0x00000000


	//----- nvinfo : EIATTR_MIN_STACK_SIZE
	.align		4
.L_84:
        /*015c*/ 	.byte	0x04, 0x12
        /*015e*/ 	.short	(.L_86 - .L_85)
	.align		4
.L_85:
        /*0160*/ 	.word	index@($__internal_42_$__cuda_sm20_sqrt_rn_f32_slowpath)
        /*0164*/ 	.word	0x00000000


	//----- nvinfo : EIATTR_FRAME_SIZE
	.align		4
.L_86:
        /*0168*/ 	.byte	0x04, 0x11
        /*016a*/ 	.short	(.L_88 - .L_87)
	.align		4
.L_87:
        /*016c*/ 	.word	index@($__internal_42_$__cuda_sm20_sqrt_rn_f32_slowpath)
        /*0170*/ 	.word	0x00000000


	//----- nvinfo : EIATTR_MIN_STACK_SIZE
	.align		4
.L_88:
        /*0174*/ 	.byte	0x04, 0x12
        /*0176*/ 	.short	(.L_90 - .L_89)
	.align		4
.L_89:
        /*0178*/ 	.word	index@(solve_particle_shape_contacts_cuda_kernel_forward)
        /*017c*/ 	.word	0x00000000


	//----- nvinfo : EIATTR_FRAME_SIZE
	.align		4
.L_90:
        /*0180*/ 	.byte	0x04, 0x11
        /*0182*/ 	.short	(.L_92 - .L_91)
	.align		4
.L_91:
        /*0184*/ 	.word	index@(solve_particle_shape_contacts_cuda_kernel_forward)
        /*0188*/ 	.word	0x00000000


	//----- nvinfo : EIATTR_REGCOUNT
	.align		4
.L_92:
        /*018c*/ 	.byte	0x04, 0x2f
        /*018e*/ 	.short	(.L_94 - .L_93)
	.align		4
.L_93:
        /*0190*/ 	.word	index@(solve_particle_shape_contacts_cuda_kernel_backward)
        /*0194*/ 	.word	0x00000065


	//----- nvinfo : EIATTR_MIN_STACK_SIZE
	.align		4
.L_94:
        /*0198*/ 	.byte	0x04, 0x12
        /*019a*/ 	.short	(.L_96 - .L_95)
	.align		4
.L_95:
        /*019c*/ 	.word	index@($__internal_41_$__cuda_sm3x_div_rn_noftz_f32_slowpath)
        /*01a0*/ 	.word	0x00000000


	//----- nvinfo : EIATTR_FRAME_SIZE
	.align		4
.L_96:
        /*01a4*/ 	.byte	0x04, 0x11
        /*01a6*/ 	.short	(.L_98 - .L_97)
	.align		4
.L_97:
        /*01a8*/ 	.word	index@($__internal_41_$__cuda_sm3x_div_rn_noftz_f32_slowpath)
        /*01ac*/ 	.word	0x00000000


	//----- nvinfo : EIATTR_MIN_STACK_SIZE
	.align		4
.L_98:
        /*01b0*/ 	.byte	0x04, 0x12
        /*01b2*/ 	.short	(.L_100 - .L_99)
	.align		4
.L_99:
        /*01b4*/ 	.word	index@($__internal_40_$__cuda_sm20_sqrt_rn_f32_slowpath)
        /*01b8*/ 	.word	0x00000000


	//----- nvinfo : EIATTR_FRAME_SIZE
	.align		4
.L_100:
        /*01bc*/ 	.byte	0x04, 0x11
        /*01be*/ 	.short	(.L_102 - .L_101)
	.align		4
.L_101:
        /*01c0*/ 	.word	index@($__internal_40_$__cuda_sm20_sqrt_rn_f32_slowpath)
        /*01c4*/ 	.word	0x00000000


	//----- nvinfo : EIATTR_MIN_STACK_SIZE
	.align		4
.L_102:
        /*01c8*/ 	.byte	0x04, 0x12
        /*01ca*/ 	.short	(.L_104 - .L_103)
	.align		4
.L_103:
        /*01cc*/ 	.word	index@($__internal_39_$__cuda_sm20_rcp_rn_f32_slowpath)
        /*01d0*/ 	.word	0x00000000


	//----- nvinfo : EIATTR_FRAME_SIZE
	.align		4
.L_104:
        /*01d4*/ 	.byte	0x04, 0x11
        /*01d6*/ 	.short	(.L_106 - .L_105)
	.align		4
.L_105:
        /*01d8*/ 	.word	index@($__internal_39_$__cuda_sm20_rcp_rn_f32_slowpath)
        /*01dc*/ 	.word	0x00000000


	//----- nvinfo : EIATTR_MIN_STACK_SIZE
	.align		4
.L_106:
        /*01e0*/ 	.byte	0x04, 0x12
        /*01e2*/ 	.short	(.L_108 - .L_107)
	.align		4
.L_107:
        /*01e4*/ 	.word	index@(solve_particle_shape_contacts_cuda_kernel_backward)
        /*01e8*/ 	.word	0x00000000


	//----- nvinfo : EIATTR_FRAME_SIZE
	.align		4
.L_108:
        /*01ec*/ 	.byte	0x04, 0x11
        /*01ee*/ 	.short	(.L_110 - .L_109)
	.align		4
.L_109:
        /*01f0*/ 	.word	index@(solve_particle_shape_contacts_cuda_kernel_backward)
        /*01f4*/ 	.word	0x00000000


	//----- nvinfo : EIATTR_REGCOUNT
	.align		4
.L_110:
        /*01f8*/ 	.byte	0x04, 0x2f
        /*01fa*/ 	.short	(.L_112 - .L_111)
	.align		4
.L_111:
        /*01fc*/ 	.word	index@(solve_particle_particle_contacts_cuda_kernel_forward)
        /*0200*/ 	.word	0x0000003a


	//----- nvinfo : EIATTR_MIN_STACK_SIZE
	.align		4
.L_112:
        /*0204*/ 	.byte	0x04, 0x12
        /*0206*/ 	.short	(.L_114 - .L_113)
	.align		4
.L_113:
        /*0208*/ 	.word	index@($__internal_38_$__cuda_sm3x_div_rn_noftz_f32_slowpath)
        /*020c*/ 	.word	0x00000000


	//----- nvinfo : EIATTR_FRAME_SIZE
	.align		4
.L_114:
        /*0210*/ 	.byte	0x04, 0x11
        /*0212*/ 	.short	(.L_116 - .L_115)
	.align		4
.L_115:
        /*0214*/ 	.word	index@($__internal_38_$__cuda_sm3x_div_rn_noftz_f32_slowpath)
        /*0218*/ 	.word	0x00000000


	//----- nvinfo : EIATTR_MIN_STACK_SIZE
	.align		4
.L_116:
        /*021c*/ 	.byte	0x04, 0x12
        /*021e*/ 	.short	(.L_118 - .L_117)
	.align		4
.L_117:
        /*0220*/ 	.word	index@($__internal_37_$__cuda_sm20_sqrt_rn_f32_slowpath)
        /*0224*/ 	.word	0x00000000


	//----- nvinfo : EIATTR_FRAME_SIZE
	.align		4
.L_118:
        /*0228*/ 	.byte	0x04, 0x11
        /*022a*/ 	.short	(.L_120 - .L_119)
	.align		4
.L_119:
        /*022c*/ 	.word	index@($__internal_37_$__cuda_sm20_sqrt_rn_f32_slowpath)
        /*0230*/ 	.word	0x00000000


	//----- nvinfo : EIATTR_MIN_STACK_SIZE
	.align		4
.L_120:
        /*0234*/ 	.byte	0x04, 0x12
        /*0236*/ 	.short	(.L_122 - .L_121)
	.align		4
.L_121:
        /*0238*/ 	.word	index@(solve_particle_particle_contacts_cuda_kernel_forward)
        /*023c*/ 	.word	0x00000000


	//----- nvinfo : EIATTR_FRAME_SIZE
	.align		4
.L_122:
        /*0240*/ 	.byte	0x04, 0x11
        /*0242*/ 	.short	(.L_124 - .L_123)
	.align		4
.L_123:
        /*0244*/ 	.word	index@(solve_particle_particle_contacts_cuda_kernel_forward)
        /*0248*/ 	.word	0x00000000


	//----- nvinfo : EIATTR_REGCOUNT
	.align		4
.L_124:
        /*024c*/ 	.byte	0x04, 0x2f
        /*024e*/ 	.short	(.L_126 - .L_125)
	.align		4
.L_125:
        /*0250*/ 	.word	index@(solve_particle_particle_contacts_cuda_kernel_backward)
        /*0254*/ 	.word	0x00000061


	//----- nvinfo : EIATTR_MIN_STACK_SIZE
	.align		4
.L_126:
        /*0258*/ 	.byte	0x04, 0x12
        /*025a*/ 	.short	(.L_128 - .L_127)
	.align		4
.L_127:
        /*025c*/ 	.word	index@($__internal_36_$__cuda_sm3x_div_rn_noftz_f32_slowpath)
        /*0260*/ 	.word	0x00000000


	//----- nvinfo : EIATTR_FRAME_SIZE
	.align		4
.L_128:
        /*0264*/ 	.byte	0x04, 0x11
        /*0266*/ 	.short	(.L_130 - .L_129)
	.align		4
.L_129:
        /*0268*/ 	.word	index@($__internal_36_$__cuda_sm3x_div_rn_noftz_f32_slowpath)
        /*026c*/ 	.word	0x00000000


	//----- nvinfo : EIATTR_MIN_STACK_SIZE
	.align		4
.L_130:
        /*0270*/ 	.byte	0x04, 0x12
        /*0272*/ 	.short	(.L_132 - .L_131)
	.align		4
.L_131:
        /*0274*/ 	.word	index@($__internal_35_$__cuda_sm20_sqrt_rn_f32_slowpath)
        /*0278*/ 	.word	0x00000000


	//----- nvinfo : EIATTR_FRAME_SIZE
	.align		4
.L_132:
        /*027c*/ 	.byte	0x04, 0x11
        /*027e*/ 	.short	(.L_134 - .L_133)
	.align		4
.L_133:
        /*0280*/ 	.word	index@($__internal_35_$__cuda_sm20_sqrt_rn_f32_slowpath)
        /*0284*/ 	.word	0x00000000


	//----- nvinfo : EIATTR_MIN_STACK_SIZE
	.align		4
.L_134:
        /*0288*/ 	.byte	0x04, 0x12
        /*028a*/ 	.short	(.L_136 - .L_135)
	.align		4
.L_135:
        /*028c*/ 	.word	index@($__internal_34_$__cuda_sm20_rcp_rn_f32_slowpath)
        /*0290*/ 	.word	0x00000000


	//----- nvinfo : EIATTR_FRAME_SIZE
	.align		4
.L_136:
        /*0294*/ 	.byte	0x04, 0x11
        /*0296*/ 	.short	(.L_138 - .L_137)
	.align		4
.L_137:
        /*0298*/ 	.word	index@($__internal_34_$__cuda_sm20_rcp_rn_f32_slowpath)
        /*029c*/ 	.word	0x00000000


	//----- nvinfo : EIATTR_MIN_STACK_SIZE
	.align		4
.L_138:
        /*02a0*/ 	.byte	0x04, 0x12
        /*02a2*/ 	.short	(.L_140 - .L_139)
	.align		4
.L_139:
        /*02a4*/ 	.word	index@(solve_particle_particle_contacts_cuda_kernel_backward)
        /*02a8*/ 	.word	0x00000000


	//----- nvinfo : EIATTR_FRAME_SIZE
	.align		4
.L_140:
        /*02ac*/ 	.byte	0x04, 0x11
        /*02ae*/ 	.short	(.L_142 - .L_141)
	.align		4
.L_141:
        /*02b0*/ 	.word	index@(solve_particle_particle_contacts_cuda_kernel_backward)
        /*02b4*/ 	.word	0x00000000


	//----- nvinfo : EIATTR_REGCOUNT
	.align		4
.L_142:
        /*02b8*/ 	.byte	0x04, 0x2f
        /*02ba*/ 	.short	(.L_144 - .L_143)
	.align		4
.L_143:
        /*02bc*/ 	.word	index@(solve_springs_cuda_kernel_forward)
        /*02c0*/ 	.word	0x0000001a


	//----- nvinfo : EIATTR_MIN_STACK_SIZE
	.align		4
.L_144:
        /*02c4*/ 	.byte	0x04, 0x12
        /*02c6*/ 	.short	(.L_146 - .L_145)
	.align		4
.L_145:
        /*02c8*/ 	.word	index@($__internal_33_$__cuda_sm3x_div_rn_noftz_f32_slowpath)
        /*02cc*/ 	.word	0x00000000


	//----- nvinfo : EIATTR_FRAME_SIZE
	.align		4
.L_146:
        /*02d0*/ 	.byte	0x04, 0x11
        /*02d2*/ 	.short	(.L_148 - .L_147)
	.align		4
.L_147:
        /*02d4*/ 	.word	index@($__internal_33_$__cuda_sm3x_div_rn_noftz_f32_slowpath)
        /*02d8*/ 	.word	0x00000000


	//----- nvinfo : EIATTR_MIN_STACK_SIZE
	.align		4
.L_148:
        /*02dc*/ 	.byte	0x04, 0x12
        /*02de*/ 	.short	(.L_150 - .L_149)
	.align		4
.L_149:
        /*02e0*/ 	.word	index@($__internal_32_$__cuda_sm20_sqrt_rn_f32_slowpath)
        /*02e4*/ 	.word	0x00000000


	//----- nvinfo : EIATTR_FRAME_SIZE
	.align		4
.L_150:
        /*02e8*/ 	.byte	0x04, 0x11
        /*02ea*/ 	.short	(.L_152 - .L_151)
	.align		4
.L_151:
        /*02ec*/ 	.word	index@($__internal_32_$__cuda_sm20_sqrt_rn_f32_slowpath)
        /*02f0*/ 	.word	0x00000000


	//----- nvinfo : EIATTR_MIN_STACK_SIZE
	.align		4
.L_152:
        /*02f4*/ 	.byte	0x04, 0x12
        /*02f6*/ 	.short	(.L_154 - .L_153)
	.align		4
.L_153:
        /*02f8*/ 	.word	index@($__internal_31_$__cuda_sm20_rcp_rn_f32_slowpath)
        /*02fc*/ 	.word	0x00000000


	//----- nvinfo : EIATTR_FRAME_SIZE
	.align		4
.L_154:
        /*0300*/ 	.byte	0x04, 0x11
        /*0302*/ 	.short	(.L_156 - .L_155)
	.align		4
.L_155:
        /*0304*/ 	.word	index@($__internal_31_$__cuda_sm20_rcp_rn_f32_slowpath)
        /*0308*/ 	.word	0x00000000


	//----- nvinfo : EIATTR_MIN_STACK_SIZE
	.align		4
.L_156:
        /*030c*/ 	.byte	0x04, 0x12
        /*030e*/ 	.short	(.L_158 - .L_157)
	.align		4
.L_157:
        /*0310*/ 	.word	index@(solve_springs_cuda_kernel_forward)
        /*0314*/ 	.word	0x00000000


	//----- nvinfo : EIATTR_FRAME_SIZE
	.align		4
.L_158:
        /*0318*/ 	.byte	0x04, 0x11
        /*031a*/ 	.short	(.L_160 - .L_159)
	.align		4
.L_159:
        /*031c*/ 	.word	index@(solve_springs_cuda_kernel_forward)
        /*0320*/ 	.word	0x00000000


	//----- nvinfo : EIATTR_REGCOUNT
	.align		4
.L_160:
        /*0324*/ 	.byte	0x04, 0x2f
        /*0326*/ 	.short	(.L_162 - .L_161)
	.align		4
.L_161:
        /*0328*/ 	.word	index@(solve_springs_cuda_kernel_backward)
        /*032c*/ 	.word	0x0000002b


	//----- nvinfo : EIATTR_MIN_STACK_SIZE
	.align		4
.L_162:
        /*0330*/ 	.byte	0x04, 0x12
        /*0332*/ 	.short	(.L_164 - .L_163)
	.align		4
.L_163:
        /*0334*/ 	.word	index@($__internal_30_$__cuda_sm3x_div_rn_noftz_f32_slowpath)
        /*0338*/ 	.word	0x00000000


	//----- nvinfo : EIATTR_FRAME_SIZE
	.align		4
.L_164:
        /*033c*/ 	.byte	0x04, 0x11
        /*033e*/ 	.short	(.L_166 - .L_165)
	.align		4
.L_165:
        /*0340*/ 	.word	index@($__internal_30_$__cuda_sm3x_div_rn_noftz_f32_slowpath)
        /*0344*/ 	.word	0x00000000


	//----- nvinfo : EIATTR_MIN_STACK_SIZE
	.align		4
.L_166:
        /*0348*/ 	.byte	0x04, 0x12
        /*034a*/ 	.short	(.L_168 - .L_167)
	.align		4
.L_167:
        /*034c*/ 	.word	index@($__internal_29_$__cuda_sm20_sqrt_rn_f32_slowpath)
        /*0350*/ 	.word	0x00000000


	//----- nvinfo : EIATTR_FRAME_SIZE
	.align		4
.L_168:
        /*0354*/ 	.byte	0x04, 0x11
        /*0356*/ 	.short	(.L_170 - .L_169)
	.align		4
.L_169:
        /*0358*/ 	.word	index@($__internal_29_$__cuda_sm20_sqrt_rn_f32_slowpath)
        /*035c*/ 	.word	0x00000000


	//----- nvinfo : EIATTR_MIN_STACK_SIZE
	.align		4
.L_170:
        /*0360*/ 	.byte	0x04, 0x12
        /*0362*/ 	.short	(.L_172 - .L_171)
	.align		4
.L_171:
        /*0364*/ 	.word	index@($__internal_28_$__cuda_sm20_rcp_rn_f32_slowpath)
        /*0368*/ 	.word	0x00000000


	//----- nvinfo : EIATTR_FRAME_SIZE
	.align		4
.L_172:
        /*036c*/ 	.byte	0x04, 0x11
        /*036e*/ 	.short	(.L_174 - .L_173)
	.align		4
.L_173:
        /*0370*/ 	.word	index@($__internal_28_$__cuda_sm20_rcp_rn_f32_slowpath)
        /*0374*/ 	.word	0x00000000


	//----- nvinfo : EIATTR_MIN_STACK_SIZE
	.align		4
.L_174:
        /*0378*/ 	.byte	0x04, 0x12
        /*037a*/ 	.short	(.L_176 - .L_175)
	.align		4
.L_175:
        /*037c*/ 	.word	index@(solve_springs_cuda_kernel_backward)
        /*0380*/ 	.word	0x00000000


	//----- nvinfo : EIATTR_FRAME_SIZE
	.align		4
.L_176:
        /*0384*/ 	.byte	0x04, 0x11
        /*0386*/ 	.short	(.L_178 - .L_177)
	.align		4
.L_177:
        /*0388*/ 	.word	index@(solve_springs_cuda_kernel_backward)
        /*038c*/ 	.word	0x00000000


	//----- nvinfo : EIATTR_REGCOUNT
	.align		4
.L_178:
        /*0390*/ 	.byte	0x04, 0x2f
        /*0392*/ 	.short	(.L_180 - .L_179)
	.align		4
.L_179:
        /*0394*/ 	.word	index@(solve_tetrahedra_cuda_kernel_forward)
        /*0398*/ 	.word	0x0000004c


	//----- nvinfo : EIATTR_MIN_STACK_SIZE
	.align		4
.L_180:
        /*039c*/ 	.byte	0x04, 0x12
        /*039e*/ 	.short	(.L_182 - .L_181)
	.align		4
.L_181:
        /*03a0*/ 	.word	index@($__internal_27_$__cuda_sm3x_div_rn_noftz_f32_slowpath)
        /*03a4*/ 	.word	0x00000000


	//----- nvinfo : EIATTR_FRAME_SIZE
	.align		4
.L_182:
        /*03a8*/ 	.byte	0x04, 0x11
        /*03aa*/ 	.short	(.L_184 - .L_183)
	.align		4
.L_183:
        /*03ac*/ 	.word	index@($__internal_27_$__cuda_sm3x_div_rn_noftz_f32_slowpath)
        /*03b0*/ 	.word	0x00000000


	//----- nvinfo : EIATTR_MIN_STACK_SIZE
	.align		4
.L_184:
        /*03b4*/ 	.byte	0x04, 0x12
        /*03b6*/ 	.short	(.L_186 - .L_185)
	.align		4
.L_185:
        /*03b8*/ 	.word	index@($__internal_26_$__cuda_sm20_sqrt_rn_f32_slowpath)
        /*03bc*/ 	.word	0x00000000


	//----- nvinfo : EIATTR_FRAME_SIZE
	.align		4
.L_186:
        /*03c0*/ 	.byte	0x04, 0x11
        /*03c2*/ 	.short	(.L_188 - .L_187)
	.align		4
.L_187:
        /*03c4*/ 	.word	index@($__internal_26_$__cuda_sm20_sqrt_rn_f32_slowpath)
        /*03c8*/ 	.word	0x00000000


	//----- nvinfo : EIATTR_MIN_STACK_SIZE
	.align		4
.L_188:
        /*03cc*/ 	.byte	0x04, 0x12
        /*03ce*/ 	.short	(.L_190 - .L_189)
	.align		4
.L_189:
        /*03d0*/ 	.word	index@($__internal_25_$__cuda_sm20_rcp_rn_f32_slowpath)
        /*03d4*/ 	.word	0x00000000


	//----- nvinfo : EIATTR_FRAME_SIZE
	.align		4
.L_190:
        /*03d8*/ 	.byte	0x04, 0x11
        /*03da*/ 	.short	(.L_192 - .L_191)
	.align		4
.L_191:
        /*03dc*/ 	.word	index@($__internal_25_$__cuda_sm20_rcp_rn_f32_slowpath)
        /*03e0*/ 	.word	0x00000000


	//----- nvinfo : EIATTR_MIN_STACK_SIZE
	.align		4
.L_192:
        /*03e4*/ 	.byte	0x04, 0x12
        /*03e6*/ 	.short	(.L_194 - .L_193)
	.align		4
.L_193:
        /*03e8*/ 	.word	index@(solve_tetrahedra_cuda_kernel_forward)
        /*03ec*/ 	.word	0x00000000


	//----- nvinfo : EIATTR_FRAME_SIZE
	.align		4
.L_194:
        /*03f0*/ 	.byte	0x04, 0x11
        /*03f2*/ 	.short	(.L_196 - .L_195)
	.align		4
.L_195:
        /*03f4*/ 	.word	index@(solve_tetrahedra_cuda_kernel_forward)
        /*03f8*/ 	.word	0x00000000


	//----- nvinfo : EIATTR_REGCOUNT
	.align		4
.L_196:
        /*03fc*/ 	.byte	0x04, 0x2f
        /*03fe*/ 	.short	(.L_198 - .L_197)
	.align		4
.L_197:
        /*0400*/ 	.word	index@(solve_tetrahedra_cuda_kernel_backward)
        /*0404*/ 	.word	0x0000009f


	//----- nvinfo : EIATTR_MIN_STACK_SIZE
	.align		4
.L_198:
        /*0408*/ 	.byte	0x04, 0x12
        /*040a*/ 	.short	(.L_200 - .L_199)
	.align		4
.L_199:
        /*040c*/ 	.word	index@($__internal_24_$__cuda_sm3x_div_rn_noftz_f32_slowpath)
        /*0410*/ 	.word	0x00000000


	//----- nvinfo : EIATTR_FRAME_SIZE
	.align		4
.L_200:
        /*0414*/ 	.byte	0x04, 0x11
        /*0416*/ 	.short	(.L_202 - .L_201)
	.align		4
.L_201:
        /*0418*/ 	.word	index@($__internal_24_$__cuda_sm3x_div_rn_noftz_f32_slowpath)
        /*041c*/ 	.word	0x00000000


	//----- nvinfo : EIATTR_MIN_STACK_SIZE
	.align		4
.L_202:
        /*0420*/ 	.byte	0x04, 0x12
        /*0422*/ 	.short	(.L_204 - .L_203)
	.align		4
.L_203:
        /*0424*/ 	.word	index@($__internal_23_$__cuda_sm20_sqrt_rn_f32_slowpath)
        /*0428*/ 	.word	0x00000000


	//----- nvinfo : EIATTR_FRAME_SIZE
	.align		4
.L_204:
        /*042c*/ 	.byte	0x04, 0x11
        /*042e*/ 	.short	(.L_206 - .L_205)
	.align		4
.L_205:
        /*0430*/ 	.word	index@($__internal_23_$__cuda_sm20_sqrt_rn_f32_slowpath)
        /*0434*/ 	.word	0x00000000


	//----- nvinfo : EIATTR_MIN_STACK_SIZE
	.align		4
.L_206:
        /*0438*/ 	.byte	0x04, 0x12
        /*043a*/ 	.short	(.L_208 - .L_207)
	.align		4
.L_207:
        /*043c*/ 	.word	index@($__internal_22_$__cuda_sm20_rcp_rn_f32_slowpath)
        /*0440*/ 	.word	0x00000000


	//----- nvinfo : EIATTR_FRAME_SIZE
	.align		4
.L_208:
        /*0444*/ 	.byte	0x04, 0x11
        /*0446*/ 	.short	(.L_210 - .L_209)
	.align		4
.L_209:
        /*0448*/ 	.word	index@($__internal_22_$__cuda_sm20_rcp_rn_f32_slowpath)
        /*044c*/ 	.word	0x00000000


	//----- nvinfo : EIATTR_MIN_STACK_SIZE
	.align		4
.L_210:
        /*0450*/ 	.byte	0x04, 0x12
        /*0452*/ 	.short	(.L_212 - .L_211)
	.align		4
.L_211:
        /*0454*/ 	.word	index@(solve_tetrahedra_cuda_kernel_backward)
        /*0458*/ 	.word	0x00000000


	//----- nvinfo : EIATTR_FRAME_SIZE
	.align		4
.L_212:
        /*045c*/ 	.byte	0x04, 0x11
        /*045e*/ 	.short	(.L_214 - .L_213)
	.align		4
.L_213:
        /*0460*/ 	.word	index@(solve_tetrahedra_cuda_kernel_backward)
        /*0464*/ 	.word	0x00000000


	//----- nvinfo : EIATTR_REGCOUNT
	.align		4
.L_214:
        /*0468*/ 	.byte	0x04, 0x2f
        /*046a*/ 	.short	(.L_216 - .L_215)
	.align		4
.L_215:
        /*046c*/ 	.word	index@(apply_particle_deltas_cuda_kernel_forward)
        /*0470*/ 	.word	0x0000001a


	//----- nvinfo : EIATTR_MIN_STACK_SIZE
	.align		4
.L_216:
        /*0474*/ 	.byte	0x04, 0x12
        /*0476*/ 	.short	(.L_218 - .L_217)
	.align		4
.L_217:
        /*0478*/ 	.word	index@($__internal_21_$__cuda_sm3x_div_rn_noftz_f32_slowpath)
        /*047c*/ 	.word	0x00000000


	//----- nvinfo : EIATTR_FRAME_SIZE
	.align		4
.L_218:
        /*0480*/ 	.byte	0x04, 0x11
        /*0482*/ 	.short	(.L_220 - .L_219)
	.align		4
.L_219:
        /*0484*/ 	.word	index@($__internal_21_$__cuda_sm3x_div_rn_noftz_f32_slowpath)
        /*0488*/ 	.word	0x00000000


	//----- nvinfo : EIATTR_MIN_STACK_SIZE
	.align		4
.L_220:
        /*048c*/ 	.byte	0x04, 0x12
        /*048e*/ 	.short	(.L_222 - .L_221)
	.align		4
.L_221:
        /*0490*/ 	.word	index@(apply_particle_deltas_cuda_kernel_forward)
        /*0494*/ 	.word	0x00000000


	//----- nvinfo : EIATTR_FRAME_SIZE
	.align		4
.L_222:
        /*0498*/ 	.byte	0x04, 0x11
        /*049a*/ 	.short	(.L_224 - .L_223)
	.align		4
.L_223:
        /*049c*/ 	.word	index@(apply_particle_deltas_cuda_kernel_forward)
        /*04a0*/ 	.word	0x00000000


	//----- nvinfo : EIATTR_REGCOUNT
	.align		4
.L_224:
        /*04a4*/ 	.byte	0x04, 0x2f
        /*04a6*/ 	.short	(.L_226 - .L_225)
	.align		4
.L_225:
        /*04a8*/ 	.word	index@(apply_particle_deltas_cuda_kernel_backward)
        /*04ac*/ 	.word	0x00000018


	//----- nvinfo : EIATTR_MIN_STACK_SIZE
	.align		4
.L_226:
        /*04b0*/ 	.byte	0x04, 0x12
        /*04b2*/ 	.short	(.L_228 - .L_227)
	.align		4
.L_227:
        /*04b4*/ 	.word	index@($__internal_20_$__cuda_sm3x_div_rn_noftz_f32_slowpath)
        /*04b8*/ 	.word	0x00000000


	//----- nvinfo : EIATTR_FRAME_SIZE
	.align		4
.L_228:
        /*04bc*/ 	.byte	0x04, 0x11
        /*04be*/ 	.short	(.L_230 - .L_229)
	.align		4
.L_229:
        /*04c0*/ 	.word	index@($__internal_20_$__cuda_sm3x_div_rn_noftz_f32_slowpath)
        /*04c4*/ 	.word	0x00000000


	//----- nvinfo : EIATTR_MIN_STACK_SIZE
	.align		4
.L_230:
        /*04c8*/ 	.byte	0x04, 0x12
        /*04ca*/ 	.short	(.L_232 - .L_231)
	.align		4
.L_231:
        /*04cc*/ 	.word	index@(apply_particle_deltas_cuda_kernel_backward)
        /*04d0*/ 	.word	0x00000000


	//----- nvinfo : EIATTR_FRAME_SIZE
	.align		4
.L_232:
        /*04d4*/ 	.byte	0x04, 0x11
        /*04d6*/ 	.short	(.L_234 - .L_233)
	.align		4
.L_233:
        /*04d8*/ 	.word	index@(apply_particle_deltas_cuda_kernel_backward)
        /*04dc*/ 	.word	0x00000000


	//----- nvinfo : EIATTR_REGCOUNT
	.align		4
.L_234:
        /*04e0*/ 	.byte	0x04, 0x2f
        /*04e2*/ 	.short	(.L_236 - .L_235)
	.align		4
.L_235:
        /*04e4*/ 	.word	index@(apply_body_deltas_cuda_kernel_forward)
        /*04e8*/ 	.word	0x00000038


	//----- nvinfo : EIATTR_MIN_STACK_SIZE
	.align		4
.L_236:
        /*04ec*/ 	.byte	0x04, 0x12
        /*04ee*/ 	.short	(.L_238 - .L_237)
	.align		4
.L_237:
        /*04f0*/ 	.word	index@($__internal_19_$__cuda_sm20_sqrt_rn_f32_slowpath)
        /*04f4*/ 	.word	0x00000000


	//----- nvinfo : EIATTR_FRAME_SIZE
	.align		4
.L_238:
        /*04f8*/ 	.byte	0x04, 0x11
        /*04fa*/ 	.short	(.L_240 - .L_239)
	.align		4
.L_239:
        /*04fc*/ 	.word	index@($__internal_19_$__cuda_sm20_sqrt_rn_f32_slowpath)
        /*0500*/ 	.word	0x00000000


	//----- nvinfo : EIATTR_MIN_STACK_SIZE
	.align		4
.L_240:
        /*0504*/ 	.byte	0x04, 0x12
        /*0506*/ 	.short	(.L_242 - .L_241)
	.align		4
.L_241:
        /*0508*/ 	.word	index@($__internal_18_$__cuda_sm20_rcp_rn_f32_slowpath)
        /*050c*/ 	.word	0x00000000


	//----- nvinfo : EIATTR_FRAME_SIZE
	.align		4
.L_242:
        /*0510*/ 	.byte	0x04, 0x11
        /*0512*/ 	.short	(.L_244 - .L_243)
	.align		4
.L_243:
        /*0514*/ 	.word	index@($__internal_18_$__cuda_sm20_rcp_rn_f32_slowpath)
        /*0518*/ 	.word	0x00000000


	//----- nvinfo : EIATTR_MIN_STACK_SIZE
	.align		4
.L_244:
        /*051c*/ 	.byte	0x04, 0x12
        /*051e*/ 	.short	(.L_246 - .L_245)
	.align		4
.L_245:
        /*0520*/ 	.word	index@(apply_body_deltas_cuda_kernel_forward)
        /*0524*/ 	.word	0x00000000


	//----- nvinfo : EIATTR_FRAME_SIZE
	.align		4
.L_246:
        /*0528*/ 	.byte	0x04, 0x11
        /*052a*/ 	.short	(.L_248 - .L_247)
	.align		4
.L_247:
        /*052c*/ 	.word	index@(apply_body_deltas_cuda_kernel_forward)
        /*0530*/ 	.word	0x00000000


	//----- nvinfo : EIATTR_REGCOUNT
	.align		4
.L_248:
        /*0534*/ 	.byte	0x04, 0x2f
        /*0536*/ 	.short	(.L_250 - .L_249)
	.align		4
.L_249:
        /*0538*/ 	.word	index@(apply_body_deltas_cuda_kernel_backward)
        /*053c*/ 	.word	0x00000080


	//----- nvinfo : EIATTR_MIN_STACK_SIZE
	.align		4
.L_250:
        /*0540*/ 	.byte	0x04, 0x12
        /*0542*/ 	.short	(.L_252 - .L_251)
	.align		4
.L_251:
        /*0544*/ 	.word	index@($__internal_17_$__cuda_sm3x_div_rn_noftz_f32_slowpath)
        /*0548*/ 	.word	0x00000000


	//----- nvinfo : EIATTR_FRAME_SIZE
	.align		4
.L_252:
        /*054c*/ 	.byte	0x04, 0x11
        /*054e*/ 	.short	(.L_254 - .L_253)
	.align		4
.L_253:
        /*0550*/ 	.word	index@($__internal_17_$__cuda_sm3x_div_rn_noftz_f32_slowpath)
        /*0554*/ 	.word	0x00000000


	//----- nvinfo : EIATTR_MIN_STACK_SIZE
	.align		4
.L_254:
        /*0558*/ 	.byte	0x04, 0x12
        /*055a*/ 	.short	(.L_256 - .L_255)
	.align		4
.L_255:
        /*055c*/ 	.word	index@($__internal_16_$__cuda_sm20_sqrt_rn_f32_slowpath)
        /*0560*/ 	.word	0x00000000


	//----- nvinfo : EIATTR_FRAME_SIZE
	.align		4
.L_256:
        /*0564*/ 	.byte	0x04, 0x11
        /*0566*/ 	.short	(.L_258 - .L_257)
	.align		4
.L_257:
        /*0568*/ 	.word	index@($__internal_16_$__cuda_sm20_sqrt_rn_f32_slowpath)
        /*056c*/ 	.word	0x00000000


	//----- nvinfo : EIATTR_MIN_STACK_SIZE
	.align		4
.L_258:
        /*0570*/ 	.byte	0x04, 0x12
        /*0572*/ 	.short	(.L_260 - .L_259)
	.align		4
.L_259:
        /*0574*/ 	.word	index@($__internal_15_$__cuda_sm20_rcp_rn_f32_slowpath)
        /*0578*/ 	.word	0x00000000


	//----- nvinfo : EIATTR_FRAME_SIZE
	.align		4
.L_260:
        /*057c*/ 	.byte	0x04, 0x11
        /*057e*/ 	.short	(.L_262 - .L_261)
	.align		4
.L_261:
        /*0580*/ 	.word	index@($__internal_15_$__cuda_sm20_rcp_rn_f32_slowpath)
        /*0584*/ 	.word	0x00000000


	//----- nvinfo : EIATTR_MIN_STACK_SIZE
	.align		4
.L_262:
        /*0588*/ 	.byte	0x04, 0x12
        /*058a*/ 	.short	(.L_264 - .L_263)
	.align		4
.L_263:
        /*058c*/ 	.word	index@(apply_body_deltas_cuda_kernel_backward)
        /*0590*/ 	.word	0x00000000


	//----- nvinfo : EIATTR_FRAME_SIZE
	.align		4
.L_264:
        /*0594*/ 	.byte	0x04, 0x11
        /*0596*/ 	.short	(.L_266 - .L_265)
	.align		4
.L_265:
        /*0598*/ 	.word	index@(apply_body_deltas_cuda_kernel_backward)
        /*059c*/ 	.word	0x00000000


	//----- nvinfo : EIATTR_REGCOUNT
	.align		4
.L_266:
        /*05a0*/ 	.byte	0x04, 0x2f
        /*05a2*/ 	.short	(.L_268 - .L_267)
	.align		4
.L_267:
        /*05a4*/ 	.word	index@(apply_body_delta_velocities_cuda_kernel_forward)
        /*05a8*/ 	.word	0x00000022


	//----- nvinfo : EIATTR_MIN_STACK_SIZE
	.align		4
.L_268:
        /*05ac*/ 	.byte	0x04, 0x12
        /*05ae*/ 	.short	(.L_270 - .L_269)
	.align		4
.L_269:
        /*05b0*/ 	.word	index@(apply_body_delta_velocities_cuda_kernel_forward)
        /*05b4*/ 	.word	0x00000000


	//----- nvinfo : EIATTR_FRAME_SIZE
	.align		4
.L_270:
        /*05b8*/ 	.byte	0x04, 0x11
        /*05ba*/ 	.short	(.L_272 - .L_271)
	.align		4
.L_271:
        /*05bc*/ 	.word	index@(apply_body_delta_velocities_cuda_kernel_forward)
        /*05c0*/ 	.word	0x00000000


	//----- nvinfo : EIATTR_REGCOUNT
	.align		4
.L_272:
        /*05c4*/ 	.byte	0x04, 0x2f
        /*05c6*/ 	.short	(.L_274 - .L_273)
	.align		4
.L_273:
        /*05c8*/ 	.word	index@(apply_body_delta_velocities_cuda_kernel_backward)
        /*05cc*/ 	.word	0x00000014


	//----- nvinfo : EIATTR_MIN_STACK_SIZE
	.align		4
.L_274:
        /*05d0*/ 	.byte	0x04, 0x12
        /*05d2*/ 	.short	(.L_276 - .L_275)
	.align		4
.L_275:
        /*05d4*/ 	.word	index@(apply_body_delta_velocities_cuda_kernel_backward)
        /*05d8*/ 	.word	0x00000000


	//----- nvinfo : EIATTR_FRAME_SIZE
	.align		4
.L_276:
        /*05dc*/ 	.byte	0x04, 0x11
        /*05de*/ 	.short	(.L_278 - .L_277)
	.align		4
.L_277:
        /*05e0*/ 	.word	index@(apply_body_delta_velocities_cuda_kernel_backward)
        /*05e4*/ 	.word	0x00000000


	//----- nvinfo : EIATTR_REGCOUNT
	.align		4
.L_278:
        /*05e8*/ 	.byte	0x04, 0x2f
        /*05ea*/ 	.short	(.L_280 - .L_279)
	.align		4
.L_279:
        /*05ec*/ 	.word	index@(apply_joint_torques_cuda_kernel_forward)
        /*05f0*/ 	.word	0x0000003d


	//----- nvinfo : EIATTR_MIN_STACK_SIZE
	.align		4
.L_280:
        /*05f4*/ 	.byte	0x04, 0x12
        /*05f6*/ 	.short	(.L_282 - .L_281)
	.align		4
.L_281:
        /*05f8*/ 	.word	index@(apply_joint_torques_cuda_kernel_forward)
        /*05fc*/ 	.word	0x00000008


	//----- nvinfo : EIATTR_FRAME_SIZE
	.align		4
.L_282:
        /*0600*/ 	.byte	0x04, 0x11
        /*0602*/ 	.short	(.L_284 - .L_283)
	.align		4
.L_283:
        /*0604*/ 	.word	index@(apply_joint_torques_cuda_kernel_forward)
        /*0608*/ 	.word	0x00000008


	//----- nvinfo : EIATTR_REGCOUNT
	.align		4
.L_284:
        /*060c*/ 	.byte	0x04, 0x2f
        /*060e*/ 	.short	(.L_286 - .L_285)
	.align		4
.L_285:
        /*0610*/ 	.word	index@(apply_joint_torques_cuda_kernel_backward)
        /*0614*/ 	.word	0x000000ff


	//----- nvinfo : EIATTR_MIN_STACK_SIZE
	.align		4
.L_286:
        /*0618*/ 	.byte	0x04, 0x12
        /*061a*/ 	.short	(.L_288 - .L_287)
	.align		4
.L_287:
        /*061c*/ 	.word	index@(apply_joint_torques_cuda_kernel_backward)
        /*0620*/ 	.word	0x00000020


	//----- nvinfo : EIATTR_FRAME_SIZE
	.align		4
.L_288:
        /*0624*/ 	.byte	0x04, 0x11
        /*0626*/ 	.short	(.L_290 - .L_289)
	.align		4
.L_289:
        /*0628*/ 	.word	index@(apply_joint_torques_cuda_kernel_backward)
        /*062c*/ 	.word	0x00000020


	//----- nvinfo : EIATTR_REGCOUNT
	.align		4
.L_290:
        /*0630*/ 	.byte	0x04, 0x2f
        /*0632*/ 	.short	(.L_292 - .L_291)
	.align		4
.L_291:
        /*0634*/ 	.word	index@(solve_body_joints_cuda_kernel_forward)
        /*0638*/ 	.word	0x000000ff


	//----- nvinfo : EIATTR_MIN_STACK_SIZE
	.align		4
.L_292:
        /*063c*/ 	.byte	0x04, 0x12
        /*063e*/ 	.short	(.L_294 - .L_293)
	.align		4
.L_293:
        /*0640*/ 	.word	index@($__internal_14_$__cuda_sm3x_div_rn_noftz_f32_slowpath)
        /*0644*/ 	.word	0x00000000


	//----- nvinfo : EIATTR_FRAME_SIZE
	.align		4
.L_294:
        /*0648*/ 	.byte	0x04, 0x11
        /*064a*/ 	.short	(.L_296 - .L_295)
	.align		4
.L_295:
        /*064c*/ 	.word	index@($__internal_14_$__cuda_sm3x_div_rn_noftz_f32_slowpath)
        /*0650*/ 	.word	0x00000000


	//----- nvinfo : EIATTR_MIN_STACK_SIZE
	.align		4
.L_296:
        /*0654*/ 	.byte	0x04, 0x12
        /*0656*/ 	.short	(.L_298 - .L_297)
	.align		4
.L_297:
        /*0658*/ 	.word	index@($__internal_13_$__cuda_sm20_sqrt_rn_f32_slowpath)
        /*065c*/ 	.word	0x00000000


	//----- nvinfo : EIATTR_FRAME_SIZE
	.align		4
.L_298:
        /*0660*/ 	.byte	0x04, 0x11
        /*0662*/ 	.short	(.L_300 - .L_299)
	.align		4
.L_299:
        /*0664*/ 	.word	index@($__internal_13_$__cuda_sm20_sqrt_rn_f32_slowpath)
        /*0668*/ 	.word	0x00000000


	//----- nvinfo : EIATTR_MIN_STACK_SIZE
	.align		4
.L_300:
        /*066c*/ 	.byte	0x04, 0x12
        /*066e*/ 	.short	(.L_302 - .L_301)
	.align		4
.L_301:
        /*0670*/ 	.word	index@($__internal_12_$__cuda_sm20_rcp_rn_f32_slowpath)
        /*0674*/ 	.word	0x00000000


	//----- nvinfo : EIATTR_FRAME_SIZE
	.align		4
.L_302:
        /*0678*/ 	.byte	0x04, 0x11
        /*067a*/ 	.short	(.L_304 - .L_303)
	.align		4
.L_303:
        /*067c*/ 	.word	index@($__internal_12_$__cuda_sm20_rcp_rn_f32_slowpath)
        /*0680*/ 	.word	0x00000000


	//----- nvinfo : EIATTR_MIN_STACK_SIZE
	.align		4
.L_304:
        /*0684*/ 	.byte	0x04, 0x12
        /*0686*/ 	.short	(.L_306 - .L_305)
	.align		4
.L_305:
        /*0688*/ 	.word	index@(solve_body_joints_cuda_kernel_forward)
        /*068c*/ 	.word	0x00000040


	//----- nvinfo : EIATTR_FRAME_SIZE
	.align		4
.L_306:
        /*0690*/ 	.byte	0x04, 0x11
        /*0692*/ 	.short	(.L_308 - .L_307)
	.align		4
.L_307:
        /*0694*/ 	.word	index@(solve_body_joints_cuda_kernel_forward)
        /*0698*/ 	.word	0x00000040


	//----- nvinfo : EIATTR_REGCOUNT
	.align		4
.L_308:
        /*069c*/ 	.byte	0x04, 0x2f
        /*069e*/ 	.short	(.L_310 - .L_309)
	.align		4
.L_309:
        /*06a0*/ 	.word	index@(solve_body_joints_cuda_kernel_backward)
        /*06a4*/ 	.word	0x000000ff


	//----- nvinfo : EIATTR_MIN_STACK_SIZE
	.align		4
.L_310:
        /*06a8*/ 	.byte	0x04, 0x12
        /*06aa*/ 	.short	(.L_312 - .L_311)
	.align		4
.L_311:
        /*06ac*/ 	.word	index@($__internal_11_$__cuda_sm3x_div_rn_noftz_f32_slowpath)
        /*06b0*/ 	.word	0x00000000


	//----- nvinfo : EIATTR_FRAME_SIZE
	.align		4
.L_312:
        /*06b4*/ 	.byte	0x04, 0x11
        /*06b6*/ 	.short	(.L_314 - .L_313)
	.align		4
.L_313:
        /*06b8*/ 	.word	index@($__internal_11_$__cuda_sm3x_div_rn_noftz_f32_slowpath)
        /*06bc*/ 	.word	0x00000000


	//----- nvinfo : EIATTR_MIN_STACK_SIZE
	.align		4
.L_314:
        /*06c0*/ 	.byte	0x04, 0x12
        /*06c2*/ 	.short	(.L_316 - .L_315)
	.align		4
.L_315:
        /*06c4*/ 	.word	index@($__internal_10_$__cuda_sm20_sqrt_rn_f32_slowpath)
        /*06c8*/ 	.word	0x00000000


	//----- nvinfo : EIATTR_FRAME_SIZE
	.align		4
.L_316:
        /*06cc*/ 	.byte	0x04, 0x11
        /*06ce*/ 	.short	(.L_318 - .L_317)
	.align		4
.L_317:
        /*06d0*/ 	.word	index@($__internal_10_$__cuda_sm20_sqrt_rn_f32_slowpath)
        /*06d4*/ 	.word	0x00000000


	//----- nvinfo : EIATTR_MIN_STACK_SIZE
	.align		4
.L_318:
        /*06d8*/ 	.byte	0x04, 0x12
        /*06da*/ 	.short	(.L_320 - .L_319)
	.align		4
.L_319:
        /*06dc*/ 	.word	index@($__internal_9_$__cuda_sm20_rcp_rn_f32_slowpath)
        /*06e0*/ 	.word	0x00000000


	//----- nvinfo : EIATTR_FRAME_SIZE
	.align		4
.L_320:
        /*06e4*/ 	.byte	0x04, 0x11
        /*06e6*/ 	.short	(.L_322 - .L_321)
	.align		4
.L_321:
        /*06e8*/ 	.word	index@($__internal_9_$__cuda_sm20_rcp_rn_f32_slowpath)
        /*06ec*/ 	.word	0x00000000


	//----- nvinfo : EIATTR_MIN_STACK_SIZE
	.align		4
.L_322:
        /*06f0*/ 	.byte	0x04, 0x12
        /*06f2*/ 	.short	(.L_324 - .L_323)
	.align		4
.L_323:
        /*06f4*/ 	.word	index@(solve_body_joints_cuda_kernel_backward)
        /*06f8*/ 	.word	0x00000918


	//----- nvinfo : EIATTR_FRAME_SIZE
	.align		4
.L_324:
        /*06fc*/ 	.byte	0x04, 0x11
        /*06fe*/ 	.short	(.L_326 - .L_325)
	.align		4
.L_325:
        /*0700*/ 	.word	index@(solve_body_joints_cuda_kernel_backward)
        /*0704*/ 	.word	0x00000918


	//----- nvinfo : EIATTR_REGCOUNT
	.align		4
.L_326:
        /*0708*/ 	.byte	0x04, 0x2f
        /*070a*/ 	.short	(.L_328 - .L_327)
	.align		4
.L_327:
        /*070c*/ 	.word	index@(solve_body_contact_positions_cuda_kernel_forward)
        /*0710*/ 	.word	0x0000006e


	//----- nvinfo : EIATTR_MIN_STACK_SIZE
	.align		4
.L_328:
        /*0714*/ 	.byte	0x04, 0x12
        /*0716*/ 	.short	(.L_330 - .L_329)
	.align		4
.L_329:
        /*0718*/ 	.word	index@($__internal_8_$__cuda_sm3x_div_rn_noftz_f32_slowpath)
        /*071c*/ 	.word	0x00000000


	//----- nvinfo : EIATTR_FRAME_SIZE
	.align		4
.L_330:
        /*0720*/ 	.byte	0x04, 0x11
        /*0722*/ 	.short	(.L_332 - .L_331)
	.align		4
.L_331:
        /*0724*/ 	.word	index@($__internal_8_$__cuda_sm3x_div_rn_noftz_f32_slowpath)
        /*0728*/ 	.word	0x00000000


	//----- nvinfo : EIATTR_MIN_STACK_SIZE
	.align		4
.L_332:
        /*072c*/ 	.byte	0x04, 0x12
        /*072e*/ 	.short	(.L_334 - .L_333)
	.align		4
.L_333:
        /*0730*/ 	.word	index@($__internal_7_$__cuda_sm20_sqrt_rn_f32_slowpath)
        /*0734*/ 	.word	0x00000000


	//----- nvinfo : EIATTR_FRAME_SIZE
	.align		4
.L_334:
        /*0738*/ 	.byte	0x04, 0x11
        /*073a*/ 	.short	(.L_336 - .L_335)
	.align		4
.L_335:
        /*073c*/ 	.word	index@($__internal_7_$__cuda_sm20_sqrt_rn_f32_slowpath)
        /*0740*/ 	.word	0x00000000


	//----- nvinfo : EIATTR_MIN_STACK_SIZE
	.align		4
.L_336:
        /*0744*/ 	.byte	0x04, 0x12
        /*0746*/ 	.short	(.L_338 - .L_337)
	.align		4
.L_337:
        /*0748*/ 	.word	index@(solve_body_contact_positions_cuda_kernel_forward)
        /*074c*/ 	.word	0x00000000


	//----- nvinfo : EIATTR_FRAME_SIZE
	.align		4
.L_338:
        /*0750*/ 	.byte	0x04, 0x11
        /*0752*/ 	.short	(.L_340 - .L_339)
	.align		4
.L_339:
        /*0754*/ 	.word	index@(solve_body_contact_positions_cuda_kernel_forward)
        /*0758*/ 	.word	0x00000000


	//----- nvinfo : EIATTR_REGCOUNT
	.align		4
.L_340:
        /*075c*/ 	.byte	0x04, 0x2f
        /*075e*/ 	.short	(.L_342 - .L_341)
	.align		4
.L_341:
        /*0760*/ 	.word	index@(solve_body_contact_positions_cuda_kernel_backward)
        /*0764*/ 	.word	0x000000ff


	//----- nvinfo : EIATTR_MIN_STACK_SIZE
	.align		4
.L_342:
        /*0768*/ 	.byte	0x04, 0x12
        /*076a*/ 	.short	(.L_344 - .L_343)
	.align		4
.L_343:
        /*076c*/ 	.word	index@($__internal_6_$__cuda_sm3x_div_rn_noftz_f32_slowpath)
        /*0770*/ 	.word	0x00000000


	//----- nvinfo : EIATTR_FRAME_SIZE
	.align		4
.L_344:
        /*0774*/ 	.byte	0x04, 0x11
        /*0776*/ 	.short	(.L_346 - .L_345)
	.align		4
.L_345:
        /*0778*/ 	.word	index@($__internal_6_$__cuda_sm3x_div_rn_noftz_f32_slowpath)
        /*077c*/ 	.word	0x00000000


	//----- nvinfo : EIATTR_MIN_STACK_SIZE
	.align		4
.L_346:
        /*0780*/ 	.byte	0x04, 0x12
        /*0782*/ 	.short	(.L_348 - .L_347)
	.align		4
.L_347:
        /*0784*/ 	.word	index@($__internal_5_$__cuda_sm20_sqrt_rn_f32_slowpath)
        /*0788*/ 	.word	0x00000000


	//----- nvinfo : EIATTR_FRAME_SIZE
	.align		4
.L_348:
        /*078c*/ 	.byte	0x04, 0x11
        /*078e*/ 	.short	(.L_350 - .L_349)
	.align		4
.L_349:
        /*0790*/ 	.word	index@($__internal_5_$__cuda_sm20_sqrt_rn_f32_slowpath)
        /*0794*/ 	.word	0x00000000


	//----- nvinfo : EIATTR_MIN_STACK_SIZE
	.align		4
.L_350:
        /*0798*/ 	.byte	0x04, 0x12
        /*079a*/ 	.short	(.L_352 - .L_351)
	.align		4
.L_351:
        /*079c*/ 	.word	index@($__internal_4_$__cuda_sm20_rcp_rn_f32_slowpath)
        /*07a0*/ 	.word	0x00000000


	//----- nvinfo : EIATTR_FRAME_SIZE
	.align		4
.L_352:
        /*07a4*/ 	.byte	0x04, 0x11
        /*07a6*/ 	.short	(.L_354 - .L_353)
	.align		4
.L_353:
        /*07a8*/ 	.word	index@($__internal_4_$__cuda_sm20_rcp_rn_f32_slowpath)
        /*07ac*/ 	.word	0x00000000


	//----- nvinfo : EIATTR_MIN_STACK_SIZE
	.align		4
.L_354:
        /*07b0*/ 	.byte	0x04, 0x12
        /*07b2*/ 	.short	(.L_356 - .L_355)
	.align		4
.L_355:
        /*07b4*/ 	.word	index@(solve_body_contact_positions_cuda_kernel_backward)
        /*07b8*/ 	.word	0x00000038


	//----- nvinfo : EIATTR_FRAME_SIZE
	.align		4
.L_356:
        /*07bc*/ 	.byte	0x04, 0x11
        /*07be*/ 	.short	(.L_358 - .L_357)
	.align		4
.L_357:
        /*07c0*/ 	.word	index@(solve_body_contact_positions_cuda_kernel_backward)
        /*07c4*/ 	.word	0x00000038


	//----- nvinfo : EIATTR_REGCOUNT
	.align		4
.L_358:
        /*07c8*/ 	.byte	0x04, 0x2f
        /*07ca*/ 	.short	(.L_360 - .L_359)
	.align		4
.L_359:
        /*07cc*/ 	.word	index@(update_body_velocities_cuda_kernel_forward)
        /*07d0*/ 	.word	0x00000028


	//----- nvinfo : EIATTR_MIN_STACK_SIZE
	.align		4
.L_360:
        /*07d4*/ 	.byte	0x04, 0x12
        /*07d6*/ 	.short	(.L_362 - .L_361)
	.align		4
.L_361:
        /*07d8*/ 	.word	index@($__internal_3_$__cuda_sm3x_div_rn_noftz_f32_slowpath)
        /*07dc*/ 	.word	0x00000000


	//----- nvinfo : EIATTR_FRAME_SIZE
	.align		4
.L_362:
        /*07e0*/ 	.byte	0x04, 0x11
        /*07e2*/ 	.short	(.L_364 - .L_363)
	.align		4
.L_363:
        /*07e4*/ 	.word	index@($__internal_3_$__cuda_sm3x_div_rn_noftz_f32_slowpath)
        /*07e8*/ 	.word	0x00000000


	//----- nvinfo : EIATTR_MIN_STACK_SIZE
	.align		4
.L_364:
        /*07ec*/ 	.byte	0x04, 0x12
        /*07ee*/ 	.short	(.L_366 - .L_365)
	.align		4
.L_365:
        /*07f0*/ 	.word	index@(update_body_velocities_cuda_kernel_forward)
        /*07f4*/ 	.word	0x00000000


	//----- nvinfo : EIATTR_FRAME_SIZE
	.align		4
.L_366:
        /*07f8*/ 	.byte	0x04, 0x11
        /*07fa*/ 	.short	(.L_368 - .L_367)
	.align		4
.L_367:
        /*07fc*/ 	.word	index@(update_body_velocities_cuda_kernel_forward)
        /*0800*/ 	.word	0x00000000


	//----- nvinfo : EIATTR_REGCOUNT
	.align		4
.L_368:
        /*0804*/ 	.byte	0x04, 0x2f
        /*0806*/ 	.short	(.L_370 - .L_369)
	.align		4
.L_369:
        /*0808*/ 	.word	index@(update_body_velocities_cuda_kernel_backward)
        /*080c*/ 	.word	0x00000037


	//----- nvinfo : EIATTR_MIN_STACK_SIZE
	.align		4
.L_370:
        /*0810*/ 	.byte	0x04, 0x12
        /*0812*/ 	.short	(.L_372 - .L_371)
	.align		4
.L_371:
        /*0814*/ 	.word	index@($__internal_2_$__cuda_sm3x_div_rn_noftz_f32_slowpath)
        /*0818*/ 	.word	0x00000000


	//----- nvinfo : EIATTR_FRAME_SIZE
	.align		4
.L_372:
        /*081c*/ 	.byte	0x04, 0x11
        /*081e*/ 	.short	(.L_374 - .L_373)
	.align		4
.L_373:
        /*0820*/ 	.word	index@($__internal_2_$__cuda_sm3x_div_rn_noftz_f32_slowpath)
        /*0824*/ 	.word	0x00000000


	//----- nvinfo : EIATTR_MIN_STACK_SIZE
	.align		4
.L_374:
        /*0828*/ 	.byte	0x04, 0x12
        /*082a*/ 	.short	(.L_376 - .L_375)
	.align		4
.L_375:
        /*082c*/ 	.word	index@(update_body_velocities_cuda_kernel_backward)
        /*0830*/ 	.word	0x00000000


	//----- nvinfo : EIATTR_FRAME_SIZE
	.align		4
.L_376:
        /*0834*/ 	.byte	0x04, 0x11
        /*0836*/ 	.short	(.L_378 - .L_377)
	.align		4
.L_377:
        /*0838*/ 	.word	index@(update_body_velocities_cuda_kernel_backward)
        /*083c*/ 	.word	0x00000000


	//----- nvinfo : EIATTR_REGCOUNT
	.align		4
.L_378:
        /*0840*/ 	.byte	0x04, 0x2f
        /*0842*/ 	.short	(.L_380 - .L_379)
	.align		4
.L_379:
        /*0844*/ 	.word	index@(apply_rigid_restitution_cuda_kernel_forward)
        /*0848*/ 	.word	0x0000004a


	//----- nvinfo : EIATTR_MIN_STACK_SIZE
	.align		4
.L_380:
        /*084c*/ 	.byte	0x04, 0x12
        /*084e*/ 	.short	(.L_382 - .L_381)
	.align		4
.L_381:
        /*0850*/ 	.word	index@($__internal_1_$__cuda_sm3x_div_rn_noftz_f32_slowpath)
        /*0854*/ 	.word	0x00000000


	//----- nvinfo : EIATTR_FRAME_SIZE
	.align		4
.L_382:
        /*0858*/ 	.byte	0x04, 0x11
        /*085a*/ 	.short	(.L_384 - .L_383)
	.align		4
.L_383:
        /*085c*/ 	.word	index@($__internal_1_$__cuda_sm3x_div_rn_noftz_f32_slowpath)
        /*0860*/ 	.word	0x00000000


	//----- nvinfo : EIATTR_MIN_STACK_SIZE
	.align		4
.L_384:
        /*0864*/ 	.byte	0x04, 0x12
        /*0866*/ 	.short	(.L_386 - .L_385)
	.align		4
.L_385:
        /*0868*/ 	.word	index@(apply_rigid_restitution_cuda_kernel_forward)
        /*086c*/ 	.word	0x00000000


	//----- nvinfo : EIATTR_FRAME_SIZE
	.align		4
.L_386:
        /*0870*/ 	.byte	0x04, 0x11
        /*0872*/ 	.short	(.L_388 - .L_387)
	.align		4
.L_387:
        /*0874*/ 	.word	index@(apply_rigid_restitution_cuda_kernel_forward)
        /*0878*/ 	.word	0x00000000


	//----- nvinfo : EIATTR_REGCOUNT
	.align		4
.L_388:
        /*087c*/ 	.byte	0x04, 0x2f
        /*087e*/ 	.short	(.L_390 - .L_389)
	.align		4
.L_389:
        /*0880*/ 	.word	index@(apply_rigid_restitution_cuda_kernel_backward)
        /*0884*/ 	.word	0x000000d4


	//----- nvinfo : EIATTR_MIN_STACK_SIZE
	.align		4
.L_390:
        /*0888*/ 	.byte	0x04, 0x12
        /*088a*/ 	.short	(.L_392 - .L_391)
	.align		4
.L_391:
        /*088c*/ 	.word	index@($__internal_0_$__cuda_sm3x_div_rn_noftz_f32_slowpath)
        /*0890*/ 	.word	0x00000000


	//----- nvinfo : EIATTR_FRAME_SIZE
	.align		4
.L_392:
        /*0894*/ 	.byte	0x04, 0x11
        /*0896*/ 	.short	(.L_394 - .L_393)
	.align		4
.L_393:
        /*0898*/ 	.word	index@($__internal_0_$__cuda_sm3x_div_rn_noftz_f32_slowpath)
        /*089c*/ 	.word	0x00000000


	//----- nvinfo : EIATTR_MIN_STACK_SIZE
	.align		4
.L_394:
        /*08a0*/ 	.byte	0x04, 0x12
        /*08a2*/ 	.short	(.L_396 - .L_395)
	.align		4
.L_395:
        /*08a4*/ 	.word	index@(apply_rigid_restitution_cuda_kernel_backward)
        /*08a8*/ 	.word	0x00000000


	//----- nvinfo : EIATTR_FRAME_SIZE
	.align		4
.L_396:
        /*08ac*/ 	.byte	0x04, 0x11
        /*08ae*/ 	.short	(.L_398 - .L_397)
	.align		4
.L_397:
        /*08b0*/ 	.word	index@(apply_rigid_restitution_cuda_kernel_backward)
        /*08b4*/ 	.word	0x00000000


	//----- nvinfo : EIATTR_MIN_STACK_SIZE
	.align		4
.L_398:
        /*08b8*/ 	.byte	0x04, 0x12
        /*08ba*/ 	.short	(.L_400 - .L_399)
	.align		4
.L_399:
        /*08bc*/ 	.word	index@(apply_rigid_restitution_cuda_kernel_backward)
        /*08c0*/ 	.word	0x00000000


	//----- nvinfo : EIATTR_MIN_STACK_SIZE
	.align		4
.L_400:
        /*08c4*/ 	.byte	0x04, 0x12
        /*08c6*/ 	.short	(.L_402 - .L_401)
	.align		4
.L_401:
        /*08c8*/ 	.word	index@(apply_rigid_restitution_cuda_kernel_forward)
        /*08cc*/ 	.word	0x00000000


	//----- nvinfo : EIATTR_MIN_STACK_SIZE
	.align		4
.L_402:
        /*08d0*/ 	.byte	0x04, 0x12
        /*08d2*/ 	.short	(.L_404 - .L_403)
	.align		4
.L_403:
        /*08d4*/ 	.word	index@(update_body_velocities_cuda_kernel_backward)
        /*08d8*/ 	.word	0x00000000


	//----- nvinfo : EIATTR_MIN_STACK_SIZE
	.align		4
.L_404:
        /*08dc*/ 	.byte	0x04, 0x12
        /*08de*/ 	.short	(.L_406 - .L_405)
	.align		4
.L_405:
        /*08e0*/ 	.word	index@(update_body_velocities_cuda_kernel_forward)
        /*08e4*/ 	.word	0x00000000


	//----- nvinfo : EIATTR_MIN_STACK_SIZE
	.align		4
.L_406:
        /*08e8*/ 	.byte	0x04, 0x12
        /*08ea*/ 	.short	(.L_408 - .L_407)
	.align		4
.L_407:
        /*08ec*/ 	.word	index@(solve_body_contact_positions_cuda_kernel_backward)
        /*08f0*/ 	.word	0x00000038


	//----- nvinfo : EIATTR_MIN_STACK_SIZE
	.align		4
.L_408:
        /*08f4*/ 	.byte	0x04, 0x12
        /*08f6*/ 	.short	(.L_410 - .L_409)
	.align		4
.L_409:
        /*08f8*/ 	.word	index@(solve_body_contact_positions_cuda_kernel_forward)
        /*08fc*/ 	.word	0x00000000


	//----- nvinfo : EIATTR_MIN_STACK_SIZE
	.align		4
.L_410:
        /*0900*/ 	.byte	0x04, 0x12
        /*0902*/ 	.short	(.L_412 - .L_411)
	.align		4
.L_411:
        /*0904*/ 	.word	index@(solve_body_joints_cuda_kernel_backward)
        /*0908*/ 	.word	0x00000918


	//----- nvinfo : EIATTR_MIN_STACK_SIZE
	.align		4
.L_412:
        /*090c*/ 	.byte	0x04, 0x12
        /*090e*/ 	.short	(.L_414 - .L_413)
	.align		4
.L_413:
        /*0910*/ 	.word	index@(solve_body_joints_cuda_kernel_forward)
        /*0914*/ 	.word	0x00000040


	//----- nvinfo : EIATTR_MIN_STACK_SIZE
	.align		4
.L_414:
        /*0918*/ 	.byte	0x04, 0x12
        /*091a*/ 	.short	(.L_416 - .L_415)
	.align		4
.L_415:
        /*091c*/ 	.word	index@(apply_joint_torques_cuda_kernel_backward)
        /*0920*/ 	.word	0x00000020


	//----- nvinfo : EIATTR_MIN_STACK_SIZE
	.align		4
.L_416:
        /*0924*/ 	.byte	0x04, 0x12
        /*0926*/ 	.short	(.L_418 - .L_417)
	.align		4
.L_417:
        /*0928*/ 	.word	index@(apply_joint_torques_cuda_kernel_forward)
        /*092c*/ 	.word	0x00000008


	//----- nvinfo : EIATTR_MIN_STACK_SIZE
	.align		4
.L_418:
        /*0930*/ 	.byte	0x04, 0x12
        /*0932*/ 	.short	(.L_420 - .L_419)
	.align		4
.L_419:
        /*0934*/ 	.word	index@(apply_body_delta_velocities_cuda_kernel_backward)
        /*0938*/ 	.word	0x00000000


	//----- nvinfo : EIATTR_MIN_STACK_SIZE
	.align		4
.L_420:
        /*093c*/ 	.byte	0x04, 0x12
        /*093e*/ 	.short	(.L_422 - .L_421)
	.align		4
.L_421:
        /*0940*/ 	.word	index@(apply_body_delta_velocities_cuda_kernel_forward)
        /*0944*/ 	.word	0x00000000


	//----- nvinfo : EIATTR_MIN_STACK_SIZE
	.align		4
.L_422:
        /*0948*/ 	.byte	0x04, 0x12
        /*094a*/ 	.short	(.L_424 - .L_423)
	.align		4
.L_423:
        /*094c*/ 	.word	index@(apply_body_deltas_cuda_kernel_backward)
        /*0950*/ 	.word	0x00000000


	//----- nvinfo : EIATTR_MIN_STACK_SIZE
	.align		4
.L_424:
        /*0954*/ 	.byte	0x04, 0x12
        /*0956*/ 	.short	(.L_426 - .L_425)
	.align		4
.L_425:
        /*0958*/ 	.word	index@(apply_body_deltas_cuda_kernel_forward)
        /*095c*/ 	.word	0x00000000


	//----- nvinfo : EIATTR_MIN_STACK_SIZE
	.align		4
.L_426:
        /*0960*/ 	.byte	0x04, 0x12
        /*0962*/ 	.short	(.L_428 - .L_427)
	.align		4
.L_427:
        /*0964*/ 	.word	index@(apply_particle_deltas_cuda_kernel_backward)
        /*0968*/ 	.word	0x00000000


	//----- nvinfo : EIATTR_MIN_STACK_SIZE
	.align		4
.L_428:
        /*096c*/ 	.byte	0x04, 0x12
        /*096e*/ 	.short	(.L_430 - .L_429)
	.align		4
.L_429:
        /*0970*/ 	.word	index@(apply_particle_deltas_cuda_kernel_forward)
        /*0974*/ 	.word	0x00000000


	//----- nvinfo : EIATTR_MIN_STACK_SIZE
	.align		4
.L_430:
        /*0978*/ 	.byte	0x04, 0x12
        /*097a*/ 	.short	(.L_432 - .L_431)
	.align		4
.L_431:
        /*097c*/ 	.word	index@(solve_tetrahedra_cuda_kernel_backward)
        /*0980*/ 	.word	0x00000000


	//----- nvinfo : EIATTR_MIN_STACK_SIZE
	.align		4
.L_432:
        /*0984*/ 	.byte	0x04, 0x12
        /*0986*/ 	.short	(.L_434 - .L_433)
	.align		4
.L_433:
        /*0988*/ 	.word	index@(solve_tetrahedra_cuda_kernel_forward)
        /*098c*/ 	.word	0x00000000


	//----- nvinfo : EIATTR_MIN_STACK_SIZE
	.align		4
.L_434:
        /*0990*/ 	.byte	0x04, 0x12
        /*0992*/ 	.short	(.L_436 - .L_435)
	.align		4
.L_435:
        /*0994*/ 	.word	index@(solve_springs_cuda_kernel_backward)
        /*0998*/ 	.word	0x00000000


	//----- nvinfo : EIATTR_MIN_STACK_SIZE
	.align		4
.L_436:
        /*099c*/ 	.byte	0x04, 0x12
        /*099e*/ 	.short	(.L_438 - .L_437)
	.align		4
.L_437:
        /*09a0*/ 	.word	index@(solve_springs_cuda_kernel_forward)
        /*09a4*/ 	.word	0x00000000


	//----- nvinfo : EIATTR_MIN_STACK_SIZE
	.align		4
.L_438:
        /*09a8*/ 	.byte	0x04, 0x12
        /*09aa*/ 	.short	(.L_440 - .L_439)
	.align		4
.L_439:
        /*09ac*/ 	.word	index@(solve_particle_particle_contacts_cuda_kernel_backward)
        /*09b0*/ 	.word	0x00000000


	//----- nvinfo : EIATTR_MIN_STACK_SIZE
	.align		4
.L_440:
        /*09b4*/ 	.byte	0x04, 0x12
        /*09b6*/ 	.short	(.L_442 - .L_441)
	.align		4
.L_441:
        /*09b8*/ 	.word	index@(solve_particle_particle_contacts_cuda_kernel_forward)
        /*09bc*/ 	.word	0x00000000


	//----- nvinfo : EIATTR_MIN_STACK_SIZE
	.align		4
.L_442:
        /*09c0*/ 	.byte	0x04, 0x12
        /*09c2*/ 	.short	(.L_444 - .L_443)
	.align		4
.L_443:
        /*09c4*/ 	.word	index@(solve_particle_shape_contacts_cuda_kernel_backward)
        /*09c8*/ 	.word	0x00000000


	//----- nvinfo : EIATTR_MIN_STACK_SIZE
	.align		4
.L_444:
        /*09cc*/ 	.byte	0x04, 0x12
        /*09ce*/ 	.short	(.L_446 - .L_445)
	.align		4
.L_445:
        /*09d0*/ 	.word	index@(solve_particle_shape_contacts_cuda_kernel_forward)
        /*09d4*/ 	.word	0x00000000


	//----- nvinfo : EIATTR_MIN_STACK_SIZE
	.align		4
.L_446:
        /*09d8*/ 	.byte	0x04, 0x12
        /*09da*/ 	.short	(.L_448 - .L_447)
	.align		4
.L_447:
        /*09dc*/ 	.word	index@(apply_soft_restitution_ground_cuda_kernel_backward)
        /*09e0*/ 	.word	0x00000000


	//----- nvinfo : EIATTR_MIN_STACK_SIZE
	.align		4
.L_448:
        /*09e4*/ 	.byte	0x04, 0x12
        /*09e6*/ 	.short	(.L_450 - .L_449)
	.align		4
.L_449:
        /*09e8*/ 	.word	index@(apply_soft_restitution_ground_cuda_kernel_forward)
        /*09ec*/ 	.word	0x00000000


	//----- nvinfo : EIATTR_MIN_STACK_SIZE
	.align		4
.L_450:
        /*09f0*/ 	.byte	0x04, 0x12
        /*09f2*/ 	.short	(.L_452 - .L_451)
	.align		4
.L_451:
        /*09f4*/ 	.word	index@(solve_particle_ground_contacts_cuda_kernel_backward)
        /*09f8*/ 	.word	0x00000000


	//----- nvinfo : EIATTR_MIN_STACK_SIZE
	.align		4
.L_452:
        /*09fc*/ 	.byte	0x04, 0x12
        /*09fe*/ 	.short	(.L_454 - .L_453)
	.align		4
.L_453:
        /*0a00*/ 	.word	index@(solve_particle_ground_contacts_cuda_kernel_forward)
        /*0a04*/ 	.word	0x00000000
.L_454:


//--------------------- .nv.info.apply_rigid_restitution_cuda_kernel_backward --------------------------
	.section	.nv.info.apply_rigid_restitution_cuda_kernel_backward,"",@"SHT_CUDA_INFO"
	.sectionflags	@""
	.align	4


	//----- nvinfo : EIATTR_CUDA_API_VERSION
	.align		4
        /*0000*/ 	.byte	0x04, 0x37
        /*0002*/ 	.short	(.L_456 - .L_455)
.L_455:
        /*0004*/ 	.word	0x0000007d


	//----- nvinfo : EIATTR_PARAM_CBANK
	.align		4
.L_456:
        /*0008*/ 	.byte	0x04, 0x0a
        /*000a*/ 	.short	(.L_458 - .L_457)
	.align		4
.L_457:
        /*000c*/ 	.word	index@(.nv.constant0.apply_rigid_restitution_cuda_kernel_backward)
        /*0010*/ 	.short	0x0160
        /*0012*/ 	.short	0x0a50


	//----- nvinfo : EIATTR_CBANK_PARAM_SIZE
	.align		4
.L_458:
        /*0014*/ 	.byte	0x03, 0x19
        /*0016*/ 	.short	0x0a50


	//----- nvinfo : EIATTR_KPARAM_INFO
	.align		4
        /*0018*/ 	.byte	0x04, 0x17
        /*001a*/ 	.short	(.L_460 - .L_459)
.L_459:
        /*001c*/ 	.word	0x00000000
        /*0020*/ 	.short	0x002a
        /*0022*/ 	.short	0x0a18
        /*0024*/ 	.byte	0x00, 0xf0, 0xe1, 0x00


	//----- nvinfo : EIATTR_KPARAM_INFO
	.align		4
.L_460:
        /*0028*/ 	.byte	0x04, 0x17
        /*002a*/ 	.short	(.L_462 - .L_461)
.L_461:
        /*002c*/ 	.word	0x00000000
        /*0030*/ 	.short	0x0029
        /*0032*/ 	.short	0x0a14
        /*0034*/ 	.byte	0x00, 0xf0, 0x11, 0x00


	//----- nvinfo : EIATTR_KPARAM_INFO
	.align		4
.L_462:
        /*0038*/ 	.byte	0x04, 0x17
        /*003a*/ 	.short	(.L_464 - .L_463)
.L_463:
        /*003c*/ 	.word	0x00000000
        /*0040*/ 	.short	0x0028
        /*0042*/ 	.short	0x0a08
        /*0044*/ 	.byte	0x00, 0xf0, 0x31, 0x00


	//----- nvinfo : EIATTR_KPARAM_INFO
	.align		4
.L_464:
        /*0048*/ 	.byte	0x04, 0x17
        /*004a*/ 	.short	(.L_466 - .L_465)
.L_465:
        /*004c*/ 	.word	0x00000000
        /*0050*/ 	.short	0x0027
        /*0052*/ 	.short	0x09d0
        /*0054*/ 	.byte	0x00, 0xf0, 0xe1, 0x00


	//----- nvinfo : EIATTR_KPARAM_INFO
	.align		4
.L_466:
        /*0058*/ 	.byte	0x04, 0x17
        /*005a*/ 	.short	(.L_468 - .L_467)
.L_467:
        /*005c*/ 	.word	0x00000000
        /*0060*/ 	.short	0x0026
        /*0062*/ 	.short	0x0998
        /*0064*/ 	.byte	0x00, 0xf0, 0xe1, 0x00


	//----- nvinfo : EIATTR_KPARAM_INFO
	.align		4
.L_468:
        /*0068*/ 	.byte	0x04, 0x17
        /*006a*/ 	.short	(.L_470 - .L_469)
.L_469:
        /*006c*/ 	.word	0x00000000
        /*0070*/ 	.short	0x0025
        /*0072*/ 	.short	0x0960
        /*0074*/ 	.byte	0x00, 0xf0, 0xe1, 0x00


	//----- nvinfo : EIATTR_KPARAM_INFO
	.align		4
.L_470:
        /*0078*/ 	.byte	0x04, 0x17
        /*007a*/ 	.short	(.L_472 - .L_471)
.L_471:
        /*007c*/ 	.word	0x00000000
        /*0080*/ 	.short	0x0024
        /*0082*/ 	.short	0x0928
        /*0084*/ 	.byte	0x00, 0xf0, 0xe1, 0x00


	//----- nvinfo : EIATTR_KPARAM_INFO
	.align		4
.L_472:
        /*0088*/ 	.byte	0x04, 0x17
        /*008a*/ 	.short	(.L_474 - .L_473)
.L_473:
        /*008c*/ 	.word	0x00000000
        /*0090*/ 	.short	0x0023
        /*0092*/ 	.short	0x0810
        /*0094*/ 	.byte	0x00, 0xf0, 0x61, 0x04


	//----- nvinfo : EIATTR_KPARAM_INFO
	.align		4
.L_474:
        /*0098*/ 	.byte	0x04, 0x17
        /*009a*/ 	.short	(.L_476 - .L_475)
.L_475:
        /*009c*/ 	.word	0x00000000
        /*00a0*/ 	.short	0x0022
        /*00a2*/ 	.short	0x07d8
        /*00a4*/ 	.byte	0x00, 0xf0, 0xe1, 0x00


	//----- nvinfo : EIATTR_KPARAM_INFO
	.align		4
.L_476:
        /*00a8*/ 	.byte	0x04, 0x17
        /*00aa*/ 	.short	(.L_478 - .L_477)
.L_477:
        /*00ac*/ 	.word	0x00000000
        /*00b0*/ 	.short	0x0021
        /*00b2*/ 	.short	0x07a0
        /*00b4*/ 	.byte	0x00, 0xf0, 0xe1, 0x00


	//----- nvinfo : EIATTR_KPARAM_INFO
	.align		4
.L_478:
        /*00b8*/ 	.byte	0x04, 0x17
        /*00ba*/ 	.short	(.L_480 - .L_479)
.L_479:
        /*00bc*/ 	.word	0x00000000
        /*00c0*/ 	.short	0x0020
        /*00c2*/ 	.short	0x0768
        /*00c4*/ 	.byte	0x00, 0xf0, 0xe1, 0x00


	//----- nvinfo : EIATTR_KPARAM_INFO
	.align		4
.L_480:
        /*00c8*/ 	.byte	0x04, 0x17
        /*00ca*/ 	.short	(.L_482 - .L_481)
.L_481:
        /*00cc*/ 	.word	0x00000000
        /*00d0*/ 	.short	0x001f
        /*00d2*/ 	.short	0x0730
        /*00d4*/ 	.byte	0x00, 0xf0, 0xe1, 0x00


	//----- nvinfo : EIATTR_KPARAM_INFO
	.align		4
.L_482:
        /*00d8*/ 	.byte	0x04, 0x17
        /*00da*/ 	.short	(.L_484 - .L_483)
.L_483:
        /*00dc*/ 	.word	0x00000000
        /*00e0*/ 	.short	0x001e
        /*00e2*/ 	.short	0x06f8
        /*00e4*/ 	.byte	0x00, 0xf0, 0xe1, 0x00


	//----- nvinfo : EIATTR_KPARAM_INFO
	.align		4
.L_484:
        /*00e8*/ 	.byte	0x04, 0x17
        /*00ea*/ 	.short	(.L_486 - .L_485)
.L_485:
        /*00ec*/ 	.word	0x00000000
        /*00f0*/ 	.short	0x001d
        /*00f2*/ 	.short	0x06c0
        /*00f4*/ 	.byte	0x00, 0xf0, 0xe1, 0x00


	//----- nvinfo : EIATTR_KPARAM_INFO
	.align		4
.L_486:
        /*00f8*/ 	.byte	0x04, 0x17
        /*00fa*/ 	.short	(.L_488 - .L_487)
.L_487:
        /*00fc*/ 	.word	0x00000000
        /*0100*/ 	.short	0x001c
        /*0102*/ 	.short	0x0688
        /*0104*/ 	.byte	0x00, 0xf0, 0xe1, 0x00


	//----- nvinfo : EIATTR_KPARAM_INFO
	.align		4
.L_488:
        /*0108*/ 	.byte	0x04, 0x17
        /*010a*/ 	.short	(.L_490 - .L_489)
.L_489:
        /*010c*/ 	.word	0x00000000
        /*0110*/ 	.short	0x001b
        /*0112*/ 	.short	0x0650
        /*0114*/ 	.byte	0x00, 0xf0, 0xe1, 0x00


	//----- nvinfo : EIATTR_KPARAM_INFO
	.align		4
.L_490:
        /*0118*/ 	.byte	0x04, 0x17
        /*011a*/ 	.short	(.L_492 - .L_491)
.L_491:
        /*011c*/ 	.word	0x00000000
        /*0120*/ 	.short	0x001a
        /*0122*/ 	.short	0x0618
        /*0124*/ 	.byte	0x00, 0xf0, 0xe1, 0x00


	//----- nvinfo : EIATTR_KPARAM_INFO
	.align		4
.L_492:
        /*0128*/ 	.byte	0x04, 0x17
        /*012a*/ 	.short	(.L_494 - .L_493)
.L_493:
        /*012c*/ 	.word	0x00000000
        /*0130*/ 	.short	0x0019
        /*0132*/ 	.short	0x05e0
        /*0134*/ 	.byte	0x00, 0xf0, 0xe1, 0x00


	//----- nvinfo : EIATTR_KPARAM_INFO
	.align		4
.L_494:
        /*0138*/ 	.byte	0x04, 0x17
        /*013a*/ 	.short	(.L_496 - .L_495)
.L_495:
        /*013c*/ 	.word	0x00000000
        /*0140*/ 	.short	0x0018
        /*0142*/ 	.short	0x05a8
        /*0144*/ 	.byte	0x00, 0xf0, 0xe1, 0x00


	//----- nvinfo : EIATTR_KPARAM_INFO
	.align		4
.L_496:
        /*0148*/ 	.byte	0x04, 0x17
        /*014a*/ 	.short	(.L_498 - .L_497)
.L_497:
        /*014c*/ 	.word	0x00000000
        /*0150*/ 	.short	0x0017
        /*0152*/ 	.short	0x0570
        /*0154*/ 	.byte	0x00, 0xf0, 0xe1, 0x00


	//----- nvinfo : EIATTR_KPARAM_INFO
	.align		4
.L_498:
        /*0158*/ 	.byte	0x04, 0x17
        /*015a*/ 	.short	(.L_500 - .L_499)
.L_499:
        /*015c*/ 	.word	0x00000000
        /*0160*/ 	.short	0x0016
        /*0162*/ 	.short	0x0538
        /*0164*/ 	.byte	0x00, 0xf0, 0xe1, 0x00


	//----- nvinfo : EIATTR_KPARAM_INFO
	.align		4
.L_500:
        /*0168*/ 	.byte	0x04, 0x17
        /*016a*/ 	.short	(.L_502 - .L_501)
.L_501:
        /*016c*/ 	.word	0x00000000
        /*0170*/ 	.short	0x0015
        /*0172*/ 	.short	0x0500
        /*0174*/ 	.byte	0x00, 0xf0, 0xe1, 0x00


	//----- nvinfo : EIATTR_KPARAM_INFO
	.align		4
.L_502:
        /*0178*/ 	.byte	0x04, 0x17
        /*017a*/ 	.short	(.L_504 - .L_503)
.L_503:
        /*017c*/ 	.word	0x00000000
        /*0180*/ 	.short	0x0014
        /*0182*/ 	.short	0x04fc
        /*0184*/ 	.byte	0x00, 0xf0, 0x11, 0x00


	//----- nvinfo : EIATTR_KPARAM_INFO
	.align		4
.L_504:
        /*0188*/ 	.byte	0x04, 0x17
        /*018a*/ 	.short	(.L_506 - .L_505)
.L_505:
        /*018c*/ 	.word	0x00000000
        /*0190*/ 	.short	0x0013
        /*0192*/ 	.short	0x04f0
        /*0194*/ 	.byte	0x00, 0xf0, 0x31, 0x00


	//----- nvinfo : EIATTR_KPARAM_INFO
	.align		4
.L_506:
        /*0198*/ 	.byte	0x04, 0x17
        /*019a*/ 	.short	(.L_508 - .L_507)
.L_507:
        /*019c*/ 	.word	0x00000000
        /*01a0*/ 	.short	0x0012
        /*01a2*/ 	.short	0x04b8
        /*01a4*/ 	.byte	0x00, 0xf0, 0xe1, 0x00


	//----- nvinfo : EIATTR_KPARAM_INFO
	.align		4
.L_508:
        /*01a8*/ 	.byte	0x04, 0x17
        /*01aa*/ 	.short	(.L_510 - .L_509)
.L_509:
        /*01ac*/ 	.word	0x00000000
        /*01b0*/ 	.short	0x0011
        /*01b2*/ 	.short	0x0480
        /*01b4*/ 	.byte	0x00, 0xf0, 0xe1, 0x00


	//----- nvinfo : EIATTR_KPARAM_INFO
	.align		4
.L_510:
        /*01b8*/ 	.byte	0x04, 0x17
        /*01ba*/ 	.short	(.L_512 - .L_511)
.L_511:
        /*01bc*/ 	.word	0x00000000
        /*01c0*/ 	.short	0x0010
        /*01c2*/ 	.short	0x0448
        /*01c4*/ 	.byte	0x00, 0xf0, 0xe1, 0x00


	//----- nvinfo : EIATTR_KPARAM_INFO
	.align		4
.L_512:
        /*01c8*/ 	.byte	0x04, 0x17
        /*01ca*/ 	.short	(.L_514 - .L_513)
.L_513:
        /*01cc*/ 	.word	0x00000000
        /*01d0*/ 	.short	0x000f
        /*01d2*/ 	.short	0x0410
        /*01d4*/ 	.byte	0x00, 0xf0, 0xe1, 0x00


	//----- nvinfo : EIATTR_KPARAM_INFO
	.align		4
.L_514:
        /*01d8*/ 	.byte	0x04, 0x17
        /*01da*/ 	.short	(.L_516 - .L_515)
.L_515:
        /*01dc*/ 	.word	0x00000000
        /*01e0*/ 	.short	0x000e
        /*01e2*/ 	.short	0x02f8
        /*01e4*/ 	.byte	0x00, 0xf0, 0x61, 0x04


	//----- nvinfo : EIATTR_KPARAM_INFO
	.align		4
.L_516:
        /*01e8*/ 	.byte	0x04, 0x17
        /*01ea*/ 	.short	(.L_518 - .L_517)
.L_517:
        /*01ec*/ 	.word	0x00000000
        /*01f0*/ 	.short	0x000d
        /*01f2*/ 	.short	0x02c0
        /*01f4*/ 	.byte	0x00, 0xf0, 0xe1, 0x00


	//----- nvinfo : EIATTR_KPARAM_INFO
	.align		4
.L_518:
        /*01f8*/ 	.byte	0x04, 0x17
        /*01fa*/ 	.short	(.L_520 - .L_519)
.L_519:
        /*01fc*/ 	.word	0x00000000
        /*0200*/ 	.short	0x000c
        /*0202*/ 	.short	0x0288
        /*0204*/ 	.byte	0x00, 0xf0, 0xe1, 0x00


	//----- nvinfo : EIATTR_KPARAM_INFO
	.align		4
.L_520:
        /*0208*/ 	.byte	0x04, 0x17
        /*020a*/ 	.short	(.L_522 - .L_521)
.L_521:
        /*020c*/ 	.word	0x00000000
        /*0210*/ 	.short	0x000b
        /*0212*/ 	.short	0x0250
        /*0214*/ 	.byte	0x00, 0xf0, 0xe1, 0x00


	//----- nvinfo : EIATTR_KPARAM_INFO
	.align		4
.L_522:
        /*0218*/ 	.byte	0x04, 0x17
        /*021a*/ 	.short	(.L_524 - .L_523)
.L_523:
        /*021c*/ 	.word	0x00000000
        /*0220*/ 	.short	0x000a
        /*0222*/ 	.short	0x0218
        /*0224*/ 	.byte	0x00, 0xf0, 0xe1, 0x00


	//----- nvinfo : EIATTR_KPARAM_INFO
	.align		4
.L_524:
        /*0228*/ 	.byte	0x04, 0x17
        /*022a*/ 	.short	(.L_526 - .L_525)
.L_525:
        /*022c*/ 	.word	0x00000000
        /*0230*/ 	.short	0x0009
        /*0232*/ 	.short	0x01e0
        /*0234*/ 	.byte	0x00, 0xf0, 0xe1, 0x00


	//----- nvinfo : EIATTR_KPARAM_INFO
	.align		4
.L_526:
        /*0238*/ 	.byte	0x04, 0x17
        /*023a*/ 	.short	(.L_528 - .L_527)
.L_527:
        /*023c*/ 	.word	0x00000000
        /*0240*/ 	.short	0x0008
        /*0242*/ 	.short	0x01a8
        /*0244*/ 	.byte	0x00, 0xf0, 0xe1, 0x00


	//----- nvinfo : EIATTR_KPARAM_INFO
	.align		4
.L_528:
        /*0248*/ 	.byte	0x04, 0x17
        /*024a*/ 	.short	(.L_530 - .L_529)
.L_529:
        /*024c*/ 	.word	0x00000000
        /*0250*/ 	.short	0x0007
        /*0252*/ 	.short	0x0170
        /*0254*/ 	.byte	0x00, 0xf0, 0xe1, 0x00


	//----- nvinfo : EIATTR_KPARAM_INFO
	.align		4
.L_530:
        /*0258*/ 	.byte	0x04, 0x17
        /*025a*/ 	.short	(.L_532 - .L_531)
.L_531:
        /*025c*/ 	.word	0x00000000
        /*0260*/ 	.short	0x0006
        /*0262*/ 	.short	0x0138
        /*0264*/ 	.byte	0x00, 0xf0, 0xe1, 0x00


	//----- nvinfo : EIATTR_KPARAM_INFO
	.align		4
.L_532:
        /*0268*/ 	.byte	0x04, 0x17
        /*026a*/ 	.short	(.L_534 - .L_533)
.L_533:
        /*026c*/ 	.word	0x00000000
        /*0270*/ 	.short	0x0005
        /*0272*/ 	.short	0x0100
        /*0274*/ 	.byte	0x00, 0xf0, 0xe1, 0x00


	//----- nvinfo : EIATTR_KPARAM_INFO
	.align		4
.L_534:
        /*0278*/ 	.byte	0x04, 0x17
        /*027a*/ 	.short	(.L_536 - .L_535)
.L_535:
        /*027c*/ 	.word	0x00000000
        /*0280*/ 	.short	0x0004
        /*0282*/ 	.short	0x00c8
        /*0284*/ 	.byte	0x00, 0xf0, 0xe1, 0x00


	//----- nvinfo : EIATTR_KPARAM_INFO
	.align		4
.L_536:
        /*0288*/ 	.byte	0x04, 0x17
        /*028a*/ 	.short	(.L_538 - .L_537)
.L_537:
        /*028c*/ 	.word	0x00000000
        /*0290*/ 	.short	0x0003
        /*0292*/ 	.short	0x0090
        /*0294*/ 	.byte	0x00, 0xf0, 0xe1, 0x00


	//----- nvinfo : EIATTR_KPARAM_INFO
	.align		4
.L_538:
        /*0298*/ 	.byte	0x04, 0x17
        /*029a*/ 	.short	(.L_540 - .L_539)
.L_539:
        /*029c*/ 	.word	0x00000000
        /*02a0*/ 	.short	0x0002
        /*02a2*/ 	.short	0x0058
        /*02a4*/ 	.byte	0x00, 0xf0, 0xe1, 0x00


	//----- nvinfo : EIATTR_KPARAM_INFO
	.align		4
.L_540:
        /*02a8*/ 	.byte	0x04, 0x17
        /*02aa*/ 	.short	(.L_542 - .L_541)
.L_541:
        /*02ac*/ 	.word	0x00000000
        /*02b0*/ 	.short	0x0001
        /*02b2*/ 	.short	0x0020
        /*02b4*/ 	.byte	0x00, 0xf0, 0xe1, 0x00


	//----- nvinfo : EIATTR_KPARAM_INFO
	.align		4
.L_542:
        /*02b8*/ 	.byte	0x04, 0x17
        /*02ba*/ 	.short	(.L_544 - .L_543)
.L_543:
        /*02bc*/ 	.word	0x00000000
        /*02c0*/ 	.short	0x0000
        /*02c2*/ 	.short	0x0000
        /*02c4*/ 	.byte	0x00, 0xf0, 0x81, 0x00


	//----- nvinfo : EIATTR_MAXREG_COUNT
	.align		4
.L_544:
        /*02c8*/ 	.byte	0x03, 0x1b
        /*02ca*/ 	.short	0x00ff


	//----- nvinfo : EIATTR_EXIT_INSTR_OFFSETS
	.align		4
        /*02cc*/ 	.byte	0x04, 0x1c
        /*02ce*/ 	.short	(.L_546 - .L_545)


	//   ....[0]....
.L_545:
        /*02d0*/ 	.word	0x00000070


	//   ....[1]....
        /*02d4*/ 	.word	0x0000c8b0


	//----- nvinfo : EIATTR_CRS_STACK_SIZE
	.align		4
.L_546:
        /*02d8*/ 	.byte	0x04, 0x1e
        /*02da*/ 	.short	(.L_548 - .L_547)
.L_547:
        /*02dc*/ 	.word	0x00000000
.L_548:


//--------------------- .nv.info.apply_rigid_restitution_cuda_kernel_forward --------------------------
	.section	.nv.info.apply_rigid_restitution_cuda_kernel_forward,"",@"SHT_CUDA_INFO"
	.sectionflags	@""
	.align	4


	//----- nvinfo : EIATTR_CUDA_API_VERSION
	.align		4
        /*0000*/ 	.byte	0x04, 0x37
        /*0002*/ 	.short	(.L_550 - .L_549)
.L_549:
        /*0004*/ 	.word	0x0000007d


	//----- nvinfo : EIATTR_PARAM_CBANK
	.align		4
.L_550:
        /*0008*/ 	.byte	0x04, 0x0a
        /*000a*/ 	.short	(.L_552 - .L_551)
	.align		4
.L_551:
        /*000c*/ 	.word	index@(.nv.constant0.apply_rigid_restitution_cuda_kernel_forward)
        /*0010*/ 	.short	0x0160
        /*0012*/ 	.short	0x0538


	//----- nvinfo : EIATTR_CBANK_PARAM_SIZE
	.align		4
.L_552:
        /*0014*/ 	.byte	0x03, 0x19
        /*0016*/ 	.short	0x0538


	//----- nvinfo : EIATTR_KPARAM_INFO
	.align		4
        /*0018*/ 	.byte	0x04, 0x17
        /*001a*/ 	.short	(.L_554 - .L_553)
.L_553:
        /*001c*/ 	.word	0x00000000
        /*0020*/ 	.short	0x0015
        /*0022*/ 	.short	0x0500
        /*0024*/ 	.byte	0x00, 0xf0, 0xe1, 0x00


	//----- nvinfo : EIATTR_KPARAM_INFO
	.align		4
.L_554:
        /*0028*/ 	.byte	0x04, 0x17
        /*002a*/ 	.short	(.L_556 - .L_555)
.L_555:
        /*002c*/ 	.word	0x00000000
        /*0030*/ 	.short	0x0014
        /*0032*/ 	.short	0x04fc
        /*0034*/ 	.byte	0x00, 0xf0, 0x11, 0x00


	//----- nvinfo : EIATTR_KPARAM_INFO
	.align		4
.L_556:
        /*0038*/ 	.byte	0x04, 0x17
        /*003a*/ 	.short	(.L_558 - .L_557)
.L_557:
        /*003c*/ 	.word	0x00000000
        /*0040*/ 	.short	0x0013
        /*0042*/ 	.short	0x04f0
        /*0044*/ 	.byte	0x00, 0xf0, 0x31, 0x00


	//----- nvinfo : EIATTR_KPARAM_INFO
	.align		4
.L_558:
        /*0048*/ 	.byte	0x04, 0x17
        /*004a*/ 	.short	(.L_560 - .L_559)
.L_559:
        /*004c*/ 	.word	0x00000000
        /*0050*/ 	.short	0x0012
        /*0052*/ 	.short	0x04b8
        /*0054*/ 	.byte	0x00, 0xf0, 0xe1, 0x00


	//----- nvinfo : EIATTR_KPARAM_INFO
	.align		4
.L_560:
        /*0058*/ 	.byte	0x04, 0x17
        /*005a*/ 	.short	(.L_562 - .L_561)
.L_561:
        /*005c*/ 	.word	0x00000000
        /*0060*/ 	.short	0x0011
        /*0062*/ 	.short	0x0480
        /*0064*/ 	.byte	0x00, 0xf0, 0xe1, 0x00


	//----- nvinfo : EIATTR_KPARAM_INFO
	.align		4
.L_562:
        /*0068*/ 	.byte	0x04, 0x17
        /*006a*/ 	.short	(.L_564 - .L_563)
.L_563:
        /*006c*/ 	.word	0x00000000
        /*0070*/ 	.short	0x0010
        /*0072*/ 	.short	0x0448
        /*0074*/ 	.byte	0x00, 0xf0, 0xe1, 0x00


	//----- nvinfo : EIATTR_KPARAM_INFO
	.align		4
.L_564:
        /*0078*/ 	.byte	0x04, 0x17
        /*007a*/ 	.short	(.L_566 - .L_565)
.L_565:
        /*007c*/ 	.word	0x00000000
        /*0080*/ 	.short	0x000f
        /*0082*/ 	.short	0x0410
        /*0084*/ 	.byte	0x00, 0xf0, 0xe1, 0x00


	//----- nvinfo : EIATTR_KPARAM_INFO
	.align		4
.L_566:
        /*0088*/ 	.byte	0x04, 0x17
        /*008a*/ 	.short	(.L_568 - .L_567)
.L_567:
        /*008c*/ 	.word	0x00000000
        /*0090*/ 	.short	0x000e
        /*0092*/ 	.short	0x02f8
        /*0094*/ 	.byte	0x00, 0xf0, 0x61, 0x04


	//----- nvinfo : EIATTR_KPARAM_INFO
	.align		4
.L_568:
        /*0098*/ 	.byte	0x04, 0x17
        /*009a*/ 	.short	(.L_570 - .L_569)
.L_569:
        /*009c*/ 	.word	0x00000000
        /*00a0*/ 	.short	0x000d
        /*00a2*/ 	.short	0x02c0
        /*00a4*/ 	.byte	0x00, 0xf0, 0xe1, 0x00


	//----- nvinfo : EIATTR_KPARAM_INFO
	.align		4
.L_570:
        /*00a8*/ 	.byte	0x04, 0x17
        /*00aa*/ 	.short	(.L_572 - .L_571)
.L_571:
        /*00ac*/ 	.word	0x00000000
        /*00b0*/ 	.short	0x000c
        /*00b2*/ 	.short	0x0288
        /*00b4*/ 	.byte	0x00, 0xf0, 0xe1, 0x00


	//----- nvinfo : EIATTR_KPARAM_INFO
	.align		4
.L_572:
        /*00b8*/ 	.byte	0x04, 0x17
        /*00ba*/ 	.short	(.L_574 - .L_573)
.L_573:
        /*00bc*/ 	.word	0x00000000
        /*00c0*/ 	.short	0x000b
        /*00c2*/ 	.short	0x0250
        /*00c4*/ 	.byte	0x00, 0xf0, 0xe1, 0x00


	//----- nvinfo : EIATTR_KPARAM_INFO
	.align		4
.L_574:
        /*00c8*/ 	.byte	0x04, 0x17
        /*00ca*/ 	.short	(.L_576 - .L_575)
.L_575:
        /*00cc*/ 	.word	0x00000000
        /*00d0*/ 	.short	0x000a
        /*00d2*/ 	.short	0x0218
        /*00d4*/ 	.byte	0x00, 0xf0, 0xe1, 0x00


	//----- nvinfo : EIATTR_KPARAM_INFO
	.align		4
.L_576:
        /*00d8*/ 	.byte	0x04, 0x17
        /*00da*/ 	.short	(.L_578 - .L_577)
.L_577:
        /*00dc*/ 	.word	0x00000000
        /*00e0*/ 	.short	0x0009
        /*00e2*/ 	.short	0x01e0
        /*00e4*/ 	.byte	0x00, 0xf0, 0xe1, 0x00


	//----- nvinfo : EIATTR_KPARAM_INFO
	.align		4
.L_578:
        /*00e8*/ 	.byte	0x04, 0x17
        /*00ea*/ 	.short	(.L_580 - .L_579)
.L_579:
        /*00ec*/ 	.word	0x00000000
        /*00f0*/ 	.short	0x0008
        /*00f2*/ 	.short	0x01a8
        /*00f4*/ 	.byte	0x00, 0xf0, 0xe1, 0x00


	//----- nvinfo : EIATTR_KPARAM_INFO
	.align		4
.L_580:
        /*00f8*/ 	.byte	0x04, 0x17
        /*00fa*/ 	.short	(.L_582 - .L_581)
.L_581:
        /*00fc*/ 	.word	0x00000000
        /*0100*/ 	.short	0x0007
        /*0102*/ 	.short	0x0170
        /*0104*/ 	.byte	0x00, 0xf0, 0xe1, 0x00


	//----- nvinfo : EIATTR_KPARAM_INFO
	.align		4
.L_582:
        /*0108*/ 	.byte	0x04, 0x17
        /*010a*/ 	.short	(.L_584 - .L_583)
.L_583:
        /*010c*/ 	.word	0x00000000
        /*0110*/ 	.short	0x0006
        /*0112*/ 	.short	0x0138
        /*0114*/ 	.byte	0x00, 0xf0, 0xe1, 0x00


	//----- nvinfo : EIATTR_KPARAM_INFO
	.align		4
.L_584:
        /*0118*/ 	.byte	0x04, 0x17
        /*011a*/ 	.short	(.L_586 - .L_585)
.L_585:
        /*011c*/ 	.word	0x00000000
        /*0120*/ 	.short	0x0005
        /*0122*/ 	.short	0x0100
        /*0124*/ 	.byte	0x00, 0xf0, 0xe1, 0x00


	//----- nvinfo : EIATTR_KPARAM_INFO
	.align		4
.L_586:
        /*0128*/ 	.byte	0x04, 0x17
        /*012a*/ 	.short	(.L_588 - .L_587)
.L_587:
        /*012c*/ 	.word	0x00000000
        /*0130*/ 	.short	0x0004
        /*0132*/ 	.short	0x00c8
        /*0134*/ 	.byte	0x00, 0xf0, 0xe1, 0x00


	//----- nvinfo : EIATTR_KPARAM_INFO
	.align		4
.L_588:
        /*0138*/ 	.byte	0x04, 0x17
        /*013a*/ 	.short	(.L_590 - .L_589)
.L_589:
        /*013c*/ 	.word	0x00000000
        /*0140*/ 	.short	0x0003
        /*0142*/ 	.short	0x0090
        /*0144*/ 	.byte	0x00, 0xf0, 0xe1, 0x00


	//----- nvinfo : EIATTR_KPARAM_INFO
	.align		4
.L_590:
        /*0148*/ 	.byte	0x04, 0x17
        /*014a*/ 	.short	(.L_592 - .L_591)
.L_591:
        /*014c*/ 	.word	0x00000000
        /*0150*/ 	.short	0x0002
        /*0152*/ 	.short	0x0058
        /*0154*/ 	.byte	0x00, 0xf0, 0xe1, 0x00


	//----- nvinfo : EIATTR_KPARAM_INFO
	.align		4
.L_592:
        /*0158*/ 	.byte	0x04, 0x17
        /*015a*/ 	.short	(.L_594 - .L_593)
.L_593:
        /*015c*/ 	.word	0x00000000
        /*0160*/ 	.short	0x0001
        /*0162*/ 	.short	0x0020
        /*0164*/ 	.byte	0x00, 0xf0, 0xe1, 0x00


	//----- nvinfo : EIATTR_KPARAM_INFO
	.align		4
.L_594:
        /*0168*/ 	.byte	0x04, 0x17
        /*016a*/ 	.short	(.L_596 - .L_595)
.L_595:
        /*016c*/ 	.word	0x00000000
        /*0170*/ 	.short	0x0000
        /*0172*/ 	.short	0x0000
        /*0174*/ 	.byte	0x00, 0xf0, 0x81, 0x00


	//----- nvinfo : EIATTR_MAXREG_COUNT
	.align		4
.L_596:
        /*0178*/ 	.byte	0x03, 0x1b
        /*017a*/ 	.short	0x00ff


	//----- nvinfo : EIATTR_EXIT_INSTR_OFFSETS
	.align		4
        /*017c*/ 	.byte	0x04, 0x1c
        /*017e*/ 	.short	(.L_598 - .L_597)


	//   ....[0]....
.L_597:
        /*0180*/ 	.word	0x00000070


	//   ....[1]....
        /*0184*/ 	.word	0x00000160


	//   ....[2]....
        /*0188*/ 	.word	0x00000210


	//   ....[3]....
        /*018c*/ 	.word	0x00002610


	//   ....[4]....
        /*0190*/ 	.word	0x00003db0


	//----- nvinfo : EIATTR_CRS_STACK_SIZE
	.align		4
.L_598:
        /*0194*/ 	.byte	0x04, 0x1e
        /*0196*/ 	.short	(.L_600 - .L_599)
.L_599:
        /*0198*/ 	.word	0x00000000
.L_600:


//--------------------- .nv.info.update_body_velocities_cuda_kernel_backward --------------------------
	.section	.nv.info.update_body_velocities_cuda_kernel_backward,"",@"SHT_CUDA_INFO"
	.sectionflags	@""
	.align	4


	//----- nvinfo : EIATTR_CUDA_API_VERSION
	.align		4
        /*0000*/ 	.byte	0x04, 0x37
        /*0002*/ 	.short	(.L_602 - .L_601)
.L_601:
        /*0004*/ 	.word	0x0000007d


	//----- nvinfo : EIATTR_PARAM_CBANK
	.align		4
.L_602:
        /*0008*/ 	.byte	0x04, 0x0a
        /*000a*/ 	.short	(.L_604 - .L_603)
	.align		4
.L_603:
        /*000c*/ 	.word	index@(.nv.constant0.update_body_velocities_cuda_kernel_backward)
        /*0010*/ 	.short	0x0160
        /*0012*/ 	.short	0x01f0


	//----- nvinfo : EIATTR_CBANK_PARAM_SIZE
	.align		4
.L_604:
        /*0014*/ 	.byte	0x03, 0x19
        /*0016*/ 	.short	0x01f0


	//----- nvinfo : EIATTR_KPARAM_INFO
	.align		4
        /*0018*/ 	.byte	0x04, 0x17
        /*001a*/ 	.short	(.L_606 - .L_605)
.L_605:
        /*001c*/ 	.word	0x00000000
        /*0020*/ 	.short	0x000a
        /*0022*/ 	.short	0x01b8
        /*0024*/ 	.byte	0x00, 0xf0, 0xe1, 0x00


	//----- nvinfo : EIATTR_KPARAM_INFO
	.align		4
.L_606:
        /*0028*/ 	.byte	0x04, 0x17
        /*002a*/ 	.short	(.L_608 - .L_607)
.L_607:
        /*002c*/ 	.word	0x00000000
        /*0030*/ 	.short	0x0009
        /*0032*/ 	.short	0x01b0
        /*0034*/ 	.byte	0x00, 0xf0, 0x11, 0x00


	//----- nvinfo : EIATTR_KPARAM_INFO
	.align		4
.L_608:
        /*0038*/ 	.byte	0x04, 0x17
        /*003a*/ 	.short	(.L_610 - .L_609)
.L_609:
        /*003c*/ 	.word	0x00000000
        /*0040*/ 	.short	0x0008
        /*0042*/ 	.short	0x0178
        /*0044*/ 	.byte	0x00, 0xf0, 0xe1, 0x00


	//----- nvinfo : EIATTR_KPARAM_INFO
	.align		4
.L_610:
        /*0048*/ 	.byte	0x04, 0x17
        /*004a*/ 	.short	(.L_612 - .L_611)
.L_611:
        /*004c*/ 	.word	0x00000000
        /*0050*/ 	.short	0x0007
        /*0052*/ 	.short	0x0140
        /*0054*/ 	.byte	0x00, 0xf0, 0xe1, 0x00


	//----- nvinfo : EIATTR_KPARAM_INFO
	.align		4
.L_612:
        /*0058*/ 	.byte	0x04, 0x17
        /*005a*/ 	.short	(.L_614 - .L_613)
.L_613:
        /*005c*/ 	.word	0x00000000
        /*0060*/ 	.short	0x0006
        /*0062*/ 	.short	0x0108
        /*0064*/ 	.byte	0x00, 0xf0, 0xe1, 0x00


	//----- nvinfo : EIATTR_KPARAM_INFO
	.align		4
.L_614:
        /*0068*/ 	.byte	0x04, 0x17
        /*006a*/ 	.short	(.L_616 - .L_615)
.L_615:
        /*006c*/ 	.word	0x00000000
        /*0070*/ 	.short	0x0005
        /*0072*/ 	.short	0x00d0
        /*0074*/ 	.byte	0x00, 0xf0, 0xe1, 0x00


	//----- nvinfo : EIATTR_KPARAM_INFO
	.align		4
.L_616:
        /*0078*/ 	.byte	0x04, 0x17
        /*007a*/ 	.short	(.L_618 - .L_617)
.L_617:
        /*007c*/ 	.word	0x00000000
        /*0080*/ 	.short	0x0004
        /*0082*/ 	.short	0x00c8
        /*0084*/ 	.byte	0x00, 0xf0, 0x11, 0x00


	//----- nvinfo : EIATTR_KPARAM_INFO
	.align		4
.L_618:
        /*0088*/ 	.byte	0x04, 0x17
        /*008a*/ 	.short	(.L_620 - .L_619)
.L_619:
        /*008c*/ 	.word	0x00000000
        /*0090*/ 	.short	0x0003
        /*0092*/ 	.short	0x0090
        /*0094*/ 	.byte	0x00, 0xf0, 0xe1, 0x00


	//----- nvinfo : EIATTR_KPARAM_INFO
	.align		4
.L_620:
        /*0098*/ 	.byte	0x04, 0x17
        /*009a*/ 	.short	(.L_622 - .L_621)
.L_621:
        /*009c*/ 	.word	0x00000000
        /*00a0*/ 	.short	0x0002
        /*00a2*/ 	.short	0x0058
        /*00a4*/ 	.byte	0x00, 0xf0, 0xe1, 0x00


	//----- nvinfo : EIATTR_KPARAM_INFO
	.align		4
.L_622:
        /*00a8*/ 	.byte	0x04, 0x17
        /*00aa*/ 	.short	(.L_624 - .L_623)
.L_623:
        /*00ac*/ 	.word	0x00000000
        /*00b0*/ 	.short	0x0001
        /*00b2*/ 	.short	0x0020
        /*00b4*/ 	.byte	0x00, 0xf0, 0xe1, 0x00


	//----- nvinfo : EIATTR_KPARAM_INFO
	.align		4
.L_624:
        /*00b8*/ 	.byte	0x04, 0x17
        /*00ba*/ 	.short	(.L_626 - .L_625)
.L_625:
        /*00bc*/ 	.word	0x00000000
        /*00c0*/ 	.short	0x0000
        /*00c2*/ 	.short	0x0000
        /*00c4*/ 	.byte	0x00, 0xf0, 0x81, 0x00


	//----- nvinfo : EIATTR_MAXREG_COUNT
	.align		4
.L_626:
        /*00c8*/ 	.byte	0x03, 0x1b
        /*00ca*/ 	.short	0x00ff


	//----- nvinfo : EIATTR_EXIT_INSTR_OFFSETS
	.align		4
        /*00cc*/ 	.byte	0x04, 0x1c
        /*00ce*/ 	.short	(.L_628 - .L_627)


	//   ....[0]....
.L_627:
        /*00d0*/ 	.word	0x00000070


	//   ....[1]....
        /*00d4*/ 	.word	0x00002200


	//----- nvinfo : EIATTR_CRS_STACK_SIZE
	.align		4
.L_628:
        /*00d8*/ 	.byte	0x04, 0x1e
        /*00da*/ 	.short	(.L_630 - .L_629)
.L_629:
        /*00dc*/ 	.word	0x00000000
.L_630:


//--------------------- .nv.info.update_body_velocities_cuda_kernel_forward --------------------------
	.section	.nv.info.update_body_velocities_cuda_kernel_forward,"",@"SHT_CUDA_INFO"
	.sectionflags	@""
	.align	4


	//----- nvinfo : EIATTR_CUDA_API_VERSION
	.align		4
        /*0000*/ 	.byte	0x04, 0x37
        /*0002*/ 	.short	(.L_632 - .L_631)
.L_631:
        /*0004*/ 	.word	0x0000007d


	//----- nvinfo : EIATTR_PARAM_CBANK
	.align		4
.L_632:
        /*0008*/ 	.byte	0x04, 0x0a
        /*000a*/ 	.short	(.L_634 - .L_633)
	.align		4
.L_633:
        /*000c*/ 	.word	index@(.nv.constant0.update_body_velocities_cuda_kernel_forward)
        /*0010*/ 	.short	0x0160
        /*0012*/ 	.short	0x0108


	//----- nvinfo : EIATTR_CBANK_PARAM_SIZE
	.align		4
.L_634:
        /*0014*/ 	.byte	0x03, 0x19
        /*0016*/ 	.short	0x0108


	//----- nvinfo : EIATTR_KPARAM_INFO
	.align		4
        /*0018*/ 	.byte	0x04, 0x17
        /*001a*/ 	.short	(.L_636 - .L_635)
.L_635:
        /*001c*/ 	.word	0x00000000
        /*0020*/ 	.short	0x0005
        /*0022*/ 	.short	0x00d0
        /*0024*/ 	.byte	0x00, 0xf0, 0xe1, 0x00


	//----- nvinfo : EIATTR_KPARAM_INFO
	.align		4
.L_636:
        /*0028*/ 	.byte	0x04, 0x17
        /*002a*/ 	.short	(.L_638 - .L_637)
.L_637:
        /*002c*/ 	.word	0x00000000
        /*0030*/ 	.short	0x0004
        /*0032*/ 	.short	0x00c8
        /*0034*/ 	.byte	0x00, 0xf0, 0x11, 0x00


	//----- nvinfo : EIATTR_KPARAM_INFO
	.align		4
.L_638:
        /*0038*/ 	.byte	0x04, 0x17
        /*003a*/ 	.short	(.L_640 - .L_639)
.L_639:
        /*003c*/ 	.word	0x00000000
        /*0040*/ 	.short	0x0003
        /*0042*/ 	.short	0x0090
        /*0044*/ 	.byte	0x00, 0xf0, 0xe1, 0x00


	//----- nvinfo : EIATTR_KPARAM_INFO
	.align		4
.L_640:
        /*0048*/ 	.byte	0x04, 0x17
        /*004a*/ 	.short	(.L_642 - .L_641)
.L_641:
        /*004c*/ 	.word	0x00000000
        /*0050*/ 	.short	0x0002
        /*0052*/ 	.short	0x0058
        /*0054*/ 	.byte	0x00, 0xf0, 0xe1, 0x00


	//----- nvinfo : EIATTR_KPARAM_INFO
	.align		4
.L_642:
        /*0058*/ 	.byte	0x04, 0x17
        /*005a*/ 	.short	(.L_644 - .L_643)
.L_643:
        /*005c*/ 	.word	0x00000000
        /*0060*/ 	.short	0x0001
        /*0062*/ 	.short	0x0020
        /*0064*/ 	.byte	0x00, 0xf0, 0xe1, 0x00


	//----- nvinfo : EIATTR_KPARAM_INFO
	.align		4
.L_644:
        /*0068*/ 	.byte	0x04, 0x17
        /*006a*/ 	.short	(.L_646 - .L_645)
.L_645:
        /*006c*/ 	.word	0x00000000
        /*0070*/ 	.short	0x0000
        /*0072*/ 	.short	0x0000
        /*0074*/ 	.byte	0x00, 0xf0, 0x81, 0x00


	//----- nvinfo : EIATTR_MAXREG_COUNT
	.align		4
.L_646:
        /*0078*/ 	.byte	0x03, 0x1b
        /*007a*/ 	.short	0x00ff


	//----- nvinfo : EIATTR_EXIT_INSTR_OFFSETS
	.align		4
        /*007c*/ 	.byte	0x04, 0x1c
        /*007e*/ 	.short	(.L_648 - .L_647)


	//   ....[0]....
.L_647:
        /*0080*/ 	.word	0x00000070


	//   ....[1]....
        /*0084*/ 	.word	0x00000cf0


	//----- nvinfo : EIATTR_CRS_STACK_SIZE
	.align		4
.L_648:
        /*0088*/ 	.byte	0x04, 0x1e
        /*008a*/ 	.short	(.L_650 - .L_649)
.L_649:
        /*008c*/ 	.word	0x00000000
.L_650:


//--------------------- .nv.info.solve_body_contact_positions_cuda_kernel_backward --------------------------
	.section	.nv.info.solve_body_contact_positions_cuda_kernel_backward,"",@"SHT_CUDA_INFO"
	.sectionflags	@""
	.align	4


	//----- nvinfo : EIATTR_CUDA_API_VERSION
	.align		4
        /*0000*/ 	.byte	0x04, 0x37
        /*0002*/ 	.short	(.L_652 - .L_651)
.L_651:
        /*0004*/ 	.word	0x0000007d


	//----- nvinfo : EIATTR_PARAM_CBANK
	.align		4
.L_652:
        /*0008*/ 	.byte	0x04, 0x0a
        /*000a*/ 	.short	(.L_654 - .L_653)
	.align		4
.L_653:
        /*000c*/ 	.word	index@(.nv.constant0.solve_body_contact_positions_cuda_kernel_backward)
        /*0010*/ 	.short	0x0160
        /*0012*/ 	.short	0x0ba0


	//----- nvinfo : EIATTR_CBANK_PARAM_SIZE
	.align		4
.L_654:
        /*0014*/ 	.byte	0x03, 0x19
        /*0016*/ 	.short	0x0ba0


	//----- nvinfo : EIATTR_KPARAM_INFO
	.align		4
        /*0018*/ 	.byte	0x04, 0x17
        /*001a*/ 	.short	(.L_656 - .L_655)
.L_655:
        /*001c*/ 	.word	0x00000000
        /*0020*/ 	.short	0x0034
        /*0022*/ 	.short	0x0b68
        /*0024*/ 	.byte	0x00, 0xf0, 0xe1, 0x00


	//----- nvinfo : EIATTR_KPARAM_INFO
	.align		4
.L_656:
        /*0028*/ 	.byte	0x04, 0x17
        /*002a*/ 	.short	(.L_658 - .L_657)
.L_657:
        /*002c*/ 	.word	0x00000000
        /*0030*/ 	.short	0x0033
        /*0032*/ 	.short	0x0b30
        /*0034*/ 	.byte	0x00, 0xf0, 0xe1, 0x00


	//----- nvinfo : EIATTR_KPARAM_INFO
	.align		4
.L_658:
        /*0038*/ 	.byte	0x04, 0x17
        /*003a*/ 	.short	(.L_660 - .L_659)
.L_659:
        /*003c*/ 	.word	0x00000000
        /*0040*/ 	.short	0x0032
        /*0042*/ 	.short	0x0af8
        /*0044*/ 	.byte	0x00, 0xf0, 0xe1, 0x00


	//----- nvinfo : EIATTR_KPARAM_INFO
	.align		4
.L_660:
        /*0048*/ 	.byte	0x04, 0x17
        /*004a*/ 	.short	(.L_662 - .L_661)
.L_661:
        /*004c*/ 	.word	0x00000000
        /*0050*/ 	.short	0x0031
        /*0052*/ 	.short	0x0ac0
        /*0054*/ 	.byte	0x00, 0xf0, 0xe1, 0x00


	//----- nvinfo : EIATTR_KPARAM_INFO
	.align		4
.L_662:
        /*0058*/ 	.byte	0x04, 0x17
        /*005a*/ 	.short	(.L_664 - .L_663)
.L_663:
        /*005c*/ 	.word	0x00000000
        /*0060*/ 	.short	0x0030
        /*0062*/ 	.short	0x0a88
        /*0064*/ 	.byte	0x00, 0xf0, 0xe1, 0x00


	//----- nvinfo : EIATTR_KPARAM_INFO
	.align		4
.L_664:
        /*0068*/ 	.byte	0x04, 0x17
        /*006a*/ 	.short	(.L_666 - .L_665)
.L_665:
        /*006c*/ 	.word	0x00000000
        /*0070*/ 	.short	0x002f
        /*0072*/ 	.short	0x0a84
        /*0074*/ 	.byte	0x00, 0xf0, 0x11, 0x00


	//----- nvinfo : EIATTR_KPARAM_INFO
	.align		4
.L_666:
        /*0078*/ 	.byte	0x04, 0x17
        /*007a*/ 	.short	(.L_668 - .L_667)
.L_667:
        /*007c*/ 	.word	0x00000000
        /*0080*/ 	.short	0x002e
        /*0082*/ 	.short	0x0a80
        /*0084*/ 	.byte	0x00, 0xf0, 0x11, 0x00


	//----- nvinfo : EIATTR_KPARAM_INFO
	.align		4
.L_668:
        /*0088*/ 	.byte	0x04, 0x17
        /*008a*/ 	.short	(.L_670 - .L_669)
.L_669:
        /*008c*/ 	.word	0x00000000
        /*0090*/ 	.short	0x002d
        /*0092*/ 	.short	0x0a7c
        /*0094*/ 	.byte	0x00, 0xf0, 0x11, 0x00


	//----- nvinfo : EIATTR_KPARAM_INFO
	.align		4
.L_670:
        /*0098*/ 	.byte	0x04, 0x17
        /*009a*/ 	.short	(.L_672 - .L_671)
.L_671:
        /*009c*/ 	.word	0x00000000
        /*00a0*/ 	.short	0x002c
        /*00a2*/ 	.short	0x0a78
        /*00a4*/ 	.byte	0x00, 0xf0, 0x11, 0x00


	//----- nvinfo : EIATTR_KPARAM_INFO
	.align		4
.L_672:
        /*00a8*/ 	.byte	0x04, 0x17
        /*00aa*/ 	.short	(.L_674 - .L_673)
.L_673:
        /*00ac*/ 	.word	0x00000000
        /*00b0*/ 	.short	0x002b
        /*00b2*/ 	.short	0x0960
        /*00b4*/ 	.byte	0x00, 0xf0, 0x61, 0x04


	//----- nvinfo : EIATTR_KPARAM_INFO
	.align		4
.L_674:
        /*00b8*/ 	.byte	0x04, 0x17
        /*00ba*/ 	.short	(.L_676 - .L_675)
.L_675:
        /*00bc*/ 	.word	0x00000000
        /*00c0*/ 	.short	0x002a
        /*00c2*/ 	.short	0x0928
        /*00c4*/ 	.byte	0x00, 0xf0, 0xe1, 0x00


	//----- nvinfo : EIATTR_KPARAM_INFO
	.align		4
.L_676:
        /*00c8*/ 	.byte	0x04, 0x17
        /*00ca*/ 	.short	(.L_678 - .L_677)
.L_677:
        /*00cc*/ 	.word	0x00000000
        /*00d0*/ 	.short	0x0029
        /*00d2*/ 	.short	0x08f0
        /*00d4*/ 	.byte	0x00, 0xf0, 0xe1, 0x00


	//----- nvinfo : EIATTR_KPARAM_INFO
	.align		4
.L_678:
        /*00d8*/ 	.byte	0x04, 0x17
        /*00da*/ 	.short	(.L_680 - .L_679)
.L_679:
        /*00dc*/ 	.word	0x00000000
        /*00e0*/ 	.short	0x0028
        /*00e2*/ 	.short	0x08b8
        /*00e4*/ 	.byte	0x00, 0xf0, 0xe1, 0x00


	//----- nvinfo : EIATTR_KPARAM_INFO
	.align		4
.L_680:
        /*00e8*/ 	.byte	0x04, 0x17
        /*00ea*/ 	.short	(.L_682 - .L_681)
.L_681:
        /*00ec*/ 	.word	0x00000000
        /*00f0*/ 	.short	0x0027
        /*00f2*/ 	.short	0x0880
        /*00f4*/ 	.byte	0x00, 0xf0, 0xe1, 0x00


	//----- nvinfo : EIATTR_KPARAM_INFO
	.align		4
.L_682:
        /*00f8*/ 	.byte	0x04, 0x17
        /*00fa*/ 	.short	(.L_684 - .L_683)
.L_683:
        /*00fc*/ 	.word	0x00000000
        /*0100*/ 	.short	0x0026
        /*0102*/ 	.short	0x0848
        /*0104*/ 	.byte	0x00, 0xf0, 0xe1, 0x00


	//----- nvinfo : EIATTR_KPARAM_INFO
	.align		4
.L_684:
        /*0108*/ 	.byte	0x04, 0x17
        /*010a*/ 	.short	(.L_686 - .L_685)
.L_685:
        /*010c*/ 	.word	0x00000000
        /*0110*/ 	.short	0x0025
        /*0112*/ 	.short	0x0810
        /*0114*/ 	.byte	0x00, 0xf0, 0xe1, 0x00


	//----- nvinfo : EIATTR_KPARAM_INFO
	.align		4
.L_686:
        /*0118*/ 	.byte	0x04, 0x17
        /*011a*/ 	.short	(.L_688 - .L_687)
.L_687:
        /*011c*/ 	.word	0x00000000
        /*0120*/ 	.short	0x0024
        /*0122*/ 	.short	0x07d8
        /*0124*/ 	.byte	0x00, 0xf0, 0xe1, 0x00


	//----- nvinfo : EIATTR_KPARAM_INFO
	.align		4
.L_688:
        /*0128*/ 	.byte	0x04, 0x17
        /*012a*/ 	.short	(.L_690 - .L_689)
.L_689:
        /*012c*/ 	.word	0x00000000
        /*0130*/ 	.short	0x0023
        /*0132*/ 	.short	0x07a0
        /*0134*/ 	.byte	0x00, 0xf0, 0xe1, 0x00


	//----- nvinfo : EIATTR_KPARAM_INFO
	.align		4
.L_690:
        /*0138*/ 	.byte	0x04, 0x17
        /*013a*/ 	.short	(.L_692 - .L_691)
.L_691:
        /*013c*/ 	.word	0x00000000
        /*0140*/ 	.short	0x0022
        /*0142*/ 	.short	0x0768
        /*0144*/ 	.byte	0x00, 0xf0, 0xe1, 0x00


	//----- nvinfo : EIATTR_KPARAM_INFO
	.align		4
.L_692:
        /*0148*/ 	.byte	0x04, 0x17
        /*014a*/ 	.short	(.L_694 - .L_693)
.L_693:
        /*014c*/ 	.word	0x00000000
        /*0150*/ 	.short	0x0021
        /*0152*/ 	.short	0x0730
        /*0154*/ 	.byte	0x00, 0xf0, 0xe1, 0x00


	//----- nvinfo : EIATTR_KPARAM_INFO
	.align		4
.L_694:
        /*0158*/ 	.byte	0x04, 0x17
        /*015a*/ 	.short	(.L_696 - .L_695)
.L_695:
        /*015c*/ 	.word	0x00000000
        /*0160*/ 	.short	0x0020
        /*0162*/ 	.short	0x06f8
        /*0164*/ 	.byte	0x00, 0xf0, 0xe1, 0x00


	//----- nvinfo : EIATTR_KPARAM_INFO
	.align		4
.L_696:
        /*0168*/ 	.byte	0x04, 0x17
        /*016a*/ 	.short	(.L_698 - .L_697)
.L_697:
        /*016c*/ 	.word	0x00000000
        /*0170*/ 	.short	0x001f
        /*0172*/ 	.short	0x06c0
        /*0174*/ 	.byte	0x00, 0xf0, 0xe1, 0x00


	//----- nvinfo : EIATTR_KPARAM_INFO
	.align		4
.L_698:
        /*0178*/ 	.byte	0x04, 0x17
        /*017a*/ 	.short	(.L_700 - .L_699)
.L_699:
        /*017c*/ 	.word	0x00000000
        /*0180*/ 	.short	0x001e
        /*0182*/ 	.short	0x0688
        /*0184*/ 	.byte	0x00, 0xf0, 0xe1, 0x00


	//----- nvinfo : EIATTR_KPARAM_INFO
	.align		4
.L_700:
        /*0188*/ 	.byte	0x04, 0x17
        /*018a*/ 	.short	(.L_702 - .L_701)
.L_701:
        /*018c*/ 	.word	0x00000000
        /*0190*/ 	.short	0x001d
        /*0192*/ 	.short	0x0650
        /*0194*/ 	.byte	0x00, 0xf0, 0xe1, 0x00


	//----- nvinfo : EIATTR_KPARAM_INFO
	.align		4
.L_702:
        /*0198*/ 	.byte	0x04, 0x17
        /*019a*/ 	.short	(.L_704 - .L_703)
.L_703:
        /*019c*/ 	.word	0x00000000
        /*01a0*/ 	.short	0x001c
        /*01a2*/ 	.short	0x0618
        /*01a4*/ 	.byte	0x00, 0xf0, 0xe1, 0x00


	//----- nvinfo : EIATTR_KPARAM_INFO
	.align		4
.L_704:
        /*01a8*/ 	.byte	0x04, 0x17
        /*01aa*/ 	.short	(.L_706 - .L_705)
.L_705:
        /*01ac*/ 	.word	0x00000000
        /*01b0*/ 	.short	0x001b
        /*01b2*/ 	.short	0x05e0
        /*01b4*/ 	.byte	0x00, 0xf0, 0xe1, 0x00


	//----- nvinfo : EIATTR_KPARAM_INFO
	.align		4
.L_706:
        /*01b8*/ 	.byte	0x04, 0x17
        /*01ba*/ 	.short	(.L_708 - .L_707)
.L_707:
        /*01bc*/ 	.word	0x00000000
        /*01c0*/ 	.short	0x001a
        /*01c2*/ 	.short	0x05a8
        /*01c4*/ 	.byte	0x00, 0xf0, 0xe1, 0x00


	//----- nvinfo : EIATTR_KPARAM_INFO
	.align		4
.L_708:
        /*01c8*/ 	.byte	0x04, 0x17
        /*01ca*/ 	.short	(.L_710 - .L_709)
.L_709:
        /*01cc*/ 	.word	0x00000000
        /*01d0*/ 	.short	0x0019
        /*01d2*/ 	.short	0x0570
        /*01d4*/ 	.byte	0x00, 0xf0, 0xe1, 0x00


	//----- nvinfo : EIATTR_KPARAM_INFO
	.align		4
.L_710:
        /*01d8*/ 	.byte	0x04, 0x17
        /*01da*/ 	.short	(.L_712 - .L_711)
.L_711:
        /*01dc*/ 	.word	0x00000000
        /*01e0*/ 	.short	0x0018
        /*01e2*/ 	.short	0x0538
        /*01e4*/ 	.byte	0x00, 0xf0, 0xe1, 0x00


	//----- nvinfo : EIATTR_KPARAM_INFO
	.align		4
.L_712:
        /*01e8*/ 	.byte	0x04, 0x17
        /*01ea*/ 	.short	(.L_714 - .L_713)
.L_713:
        /*01ec*/ 	.word	0x00000000
        /*01f0*/ 	.short	0x0017
        /*01f2*/ 	.short	0x0500
        /*01f4*/ 	.byte	0x00, 0xf0, 0xe1, 0x00


	//----- nvinfo : EIATTR_KPARAM_INFO
	.align		4
.L_714:
        /*01f8*/ 	.byte	0x04, 0x17
        /*01fa*/ 	.short	(.L_716 - .L_715)
.L_715:
        /*01fc*/ 	.word	0x00000000
        /*0200*/ 	.short	0x0016
        /*0202*/ 	.short	0x04c8
        /*0204*/ 	.byte	0x00, 0xf0, 0xe1, 0x00


	//----- nvinfo : EIATTR_KPARAM_INFO
	.align		4
.L_716:
        /*0208*/ 	.byte	0x04, 0x17
        /*020a*/ 	.short	(.L_718 - .L_717)
.L_717:
        /*020c*/ 	.word	0x00000000
        /*0210*/ 	.short	0x0015
        /*0212*/ 	.short	0x04c4
        /*0214*/ 	.byte	0x00, 0xf0, 0x11, 0x00


	//----- nvinfo : EIATTR_KPARAM_INFO
	.align		4
.L_718:
        /*0218*/ 	.byte	0x04, 0x17
        /*021a*/ 	.short	(.L_720 - .L_719)
.L_719:
        /*021c*/ 	.word	0x00000000
        /*0220*/ 	.short	0x0014
        /*0222*/ 	.short	0x04c0
        /*0224*/ 	.byte	0x00, 0xf0, 0x11, 0x00


	//----- nvinfo : EIATTR_KPARAM_INFO
	.align		4
.L_720:
        /*0228*/ 	.byte	0x04, 0x17
        /*022a*/ 	.short	(.L_722 - .L_721)
.L_721:
        /*022c*/ 	.word	0x00000000
        /*0230*/ 	.short	0x0013
        /*0232*/ 	.short	0x04bc
        /*0234*/ 	.byte	0x00, 0xf0, 0x11, 0x00


	//----- nvinfo : EIATTR_KPARAM_INFO
	.align		4
.L_722:
        /*0238*/ 	.byte	0x04, 0x17
        /*023a*/ 	.short	(.L_724 - .L_723)
.L_723:
        /*023c*/ 	.word	0x00000000
        /*0240*/ 	.short	0x0012
        /*0242*/ 	.short	0x04b8
        /*0244*/ 	.byte	0x00, 0xf0, 0x11, 0x00


	//----- nvinfo : EIATTR_KPARAM_INFO
	.align		4
.L_724:
        /*0248*/ 	.byte	0x04, 0x17
        /*024a*/ 	.short	(.L_726 - .L_725)
.L_725:
        /*024c*/ 	.word	0x00000000
        /*0250*/ 	.short	0x0011
        /*0252*/ 	.short	0x03a0
        /*0254*/ 	.byte	0x00, 0xf0, 0x61, 0x04


	//----- nvinfo : EIATTR_KPARAM_INFO
	.align		4
.L_726:
        /*0258*/ 	.byte	0x04, 0x17
        /*025a*/ 	.short	(.L_728 - .L_727)
.L_727:
        /*025c*/ 	.word	0x00000000
        /*0260*/ 	.short	0x0010
        /*0262*/ 	.short	0x0368
        /*0264*/ 	.byte	0x00, 0xf0, 0xe1, 0x00


	//----- nvinfo : EIATTR_KPARAM_INFO
	.align		4
.L_728:
        /*0268*/ 	.byte	0x04, 0x17
        /*026a*/ 	.short	(.L_730 - .L_729)
.L_729:
        /*026c*/ 	.word	0x00000000
        /*0270*/ 	.short	0x000f
        /*0272*/ 	.short	0x0330
        /*0274*/ 	.byte	0x00, 0xf0, 0xe1, 0x00


	//----- nvinfo : EIATTR_KPARAM_INFO
	.align		4
.L_730:
        /*0278*/ 	.byte	0x04, 0x17
        /*027a*/ 	.short	(.L_732 - .L_731)
.L_731:
        /*027c*/ 	.word	0x00000000
        /*0280*/ 	.short	0x000e
        /*0282*/ 	.short	0x02f8
        /*0284*/ 	.byte	0x00, 0xf0, 0xe1, 0x00


	//----- nvinfo : EIATTR_KPARAM_INFO
	.align		4
.L_732:
        /*0288*/ 	.byte	0x04, 0x17
        /*028a*/ 	.short	(.L_734 - .L_733)
.L_733:
        /*028c*/ 	.word	0x00000000
        /*0290*/ 	.short	0x000d
        /*0292*/ 	.short	0x02c0
        /*0294*/ 	.byte	0x00, 0xf0, 0xe1, 0x00


	//----- nvinfo : EIATTR_KPARAM_INFO
	.align		4
.L_734:
        /*0298*/ 	.byte	0x04, 0x17
        /*029a*/ 	.short	(.L_736 - .L_735)
.L_735:
        /*029c*/ 	.word	0x00000000
        /*02a0*/ 	.short	0x000c
        /*02a2*/ 	.short	0x0288
        /*02a4*/ 	.byte	0x00, 0xf0, 0xe1, 0x00


	//----- nvinfo : EIATTR_KPARAM_INFO
	.align		4
.L_736:
        /*02a8*/ 	.byte	0x04, 0x17
        /*02aa*/ 	.short	(.L_738 - .L_737)
.L_737:
        /*02ac*/ 	.word	0x00000000
        /*02b0*/ 	.short	0x000b
        /*02b2*/ 	.short	0x0250
        /*02b4*/ 	.byte	0x00, 0xf0, 0xe1, 0x00


	//----- nvinfo : EIATTR_KPARAM_INFO
	.align		4
.L_738:
        /*02b8*/ 	.byte	0x04, 0x17
        /*02ba*/ 	.short	(.L_740 - .L_739)
.L_739:
        /*02bc*/ 	.word	0x00000000
        /*02c0*/ 	.short	0x000a
        /*02c2*/ 	.short	0x0218
        /*02c4*/ 	.byte	0x00, 0xf0, 0xe1, 0x00


	//----- nvinfo : EIATTR_KPARAM_INFO
	.align		4
.L_740:
        /*02c8*/ 	.byte	0x04, 0x17
        /*02ca*/ 	.short	(.L_742 - .L_741)
.L_741:
        /*02cc*/ 	.word	0x00000000
        /*02d0*/ 	.short	0x0009
        /*02d2*/ 	.short	0x01e0
        /*02d4*/ 	.byte	0x00, 0xf0, 0xe1, 0x00


	//----- nvinfo : EIATTR_KPARAM_INFO
	.align		4
.L_742:
        /*02d8*/ 	.byte	0x04, 0x17
        /*02da*/ 	.short	(.L_744 - .L_743)
.L_743:
        /*02dc*/ 	.word	0x00000000
        /*02e0*/ 	.short	0x0008
        /*02e2*/ 	.short	0x01a8
        /*02e4*/ 	.byte	0x00, 0xf0, 0xe1, 0x00


	//----- nvinfo : EIATTR_KPARAM_INFO
	.align		4
.L_744:
        /*02e8*/ 	.byte	0x04, 0x17
        /*02ea*/ 	.short	(.L_746 - .L_745)
.L_745:
        /*02ec*/ 	.word	0x00000000
        /*02f0*/ 	.short	0x0007
        /*02f2*/ 	.short	0x0170
        /*02f4*/ 	.byte	0x00, 0xf0, 0xe1, 0x00


	//----- nvinfo : EIATTR_KPARAM_INFO
	.align		4
.L_746:
        /*02f8*/ 	.byte	0x04, 0x17
        /*02fa*/ 	.short	(.L_748 - .L_747)
.L_747:
        /*02fc*/ 	.word	0x00000000
        /*0300*/ 	.short	0x0006
        /*0302*/ 	.short	0x0138
        /*0304*/ 	.byte	0x00, 0xf0, 0xe1, 0x00


	//----- nvinfo : EIATTR_KPARAM_INFO
	.align		4
.L_748:
        /*0308*/ 	.byte	0x04, 0x17
        /*030a*/ 	.short	(.L_750 - .L_749)
.L_749:
        /*030c*/ 	.word	0x00000000
        /*0310*/ 	.short	0x0005
        /*0312*/ 	.short	0x0100
        /*0314*/ 	.byte	0x00, 0xf0, 0xe1, 0x00


	//----- nvinfo : EIATTR_KPARAM_INFO
	.align		4
.L_750:
        /*0318*/ 	.byte	0x04, 0x17
        /*031a*/ 	.short	(.L_752 - .L_751)
.L_751:
        /*031c*/ 	.word	0x00000000
        /*0320*/ 	.short	0x0004
        /*0322*/ 	.short	0x00c8
        /*0324*/ 	.byte	0x00, 0xf0, 0xe1, 0x00


	//----- nvinfo : EIATTR_KPARAM_INFO
	.align		4
.L_752:
        /*0328*/ 	.byte	0x04, 0x17
        /*032a*/ 	.short	(.L_754 - .L_753)
.L_753:
        /*032c*/ 	.word	0x00000000
        /*0330*/ 	.short	0x0003
        /*0332*/ 	.short	0x0090
        /*0334*/ 	.byte	0x00, 0xf0, 0xe1, 0x00


	//----- nvinfo : EIATTR_KPARAM_INFO
	.align		4
.L_754:
        /*0338*/ 	.byte	0x04, 0x17
        /*033a*/ 	.short	(.L_756 - .L_755)
.L_755:
        /*033c*/ 	.word	0x00000000
        /*0340*/ 	.short	0x0002
        /*0342*/ 	.short	0x0058
        /*0344*/ 	.byte	0x00, 0xf0, 0xe1, 0x00


	//----- nvinfo : EIATTR_KPARAM_INFO
	.align		4
.L_756:
        /*0348*/ 	.byte	0x04, 0x17
        /*034a*/ 	.short	(.L_758 - .L_757)
.L_757:
        /*034c*/ 	.word	0x00000000
        /*0350*/ 	.short	0x0001
        /*0352*/ 	.short	0x0020
        /*0354*/ 	.byte	0x00, 0xf0, 0xe1, 0x00


	//----- nvinfo : EIATTR_KPARAM_INFO
	.align		4
.L_758:
        /*0358*/ 	.byte	0x04, 0x17
        /*035a*/ 	.short	(.L_760 - .L_759)
.L_759:
        /*035c*/ 	.word	0x00000000
        /*0360*/ 	.short	0x0000
        /*0362*/ 	.short	0x0000
        /*0364*/ 	.byte	0x00, 0xf0, 0x81, 0x00


	//----- nvinfo : EIATTR_MAXREG_COUNT
	.align		4
.L_760:
        /*0368*/ 	.byte	0x03, 0x1b
        /*036a*/ 	.short	0x00ff


	//----- nvinfo : EIATTR_EXIT_INSTR_OFFSETS
	.align		4
        /*036c*/ 	.byte	0x04, 0x1c
        /*036e*/ 	.short	(.L_762 - .L_761)


	//   ....[0]....
.L_761:
        /*0370*/ 	.word	0x00000080


	//   ....[1]....
        /*0374*/ 	.word	0x00013e40


	//----- nvinfo : EIATTR_CRS_STACK_SIZE
	.align		4
.L_762:
        /*0378*/ 	.byte	0x04, 0x1e
        /*037a*/ 	.short	(.L_764 - .L_763)
.L_763:
        /*037c*/ 	.word	0x00000000
.L_764:


//--------------------- .nv.info.solve_body_contact_positions_cuda_kernel_forward --------------------------
	.section	.nv.info.solve_body_contact_positions_cuda_kernel_forward,"",@"SHT_CUDA_INFO"
	.sectionflags	@""
	.align	4


	//----- nvinfo : EIATTR_CUDA_API_VERSION
	.align		4
        /*0000*/ 	.byte	0x04, 0x37
        /*0002*/ 	.short	(.L_766 - .L_765)
.L_765:
        /*0004*/ 	.word	0x0000007d


	//----- nvinfo : EIATTR_PARAM_CBANK
	.align		4
.L_766:
        /*0008*/ 	.byte	0x04, 0x0a
        /*000a*/ 	.short	(.L_768 - .L_767)
	.align		4
.L_767:
        /*000c*/ 	.word	index@(.nv.constant0.solve_body_contact_positions_cuda_kernel_forward)
        /*0010*/ 	.short	0x0160
        /*0012*/ 	.short	0x05e0


	//----- nvinfo : EIATTR_CBANK_PARAM_SIZE
	.align		4
.L_768:
        /*0014*/ 	.byte	0x03, 0x19
        /*0016*/ 	.short	0x05e0


	//----- nvinfo : EIATTR_KPARAM_INFO
	.align		4
        /*0018*/ 	.byte	0x04, 0x17
        /*001a*/ 	.short	(.L_770 - .L_769)
.L_769:
        /*001c*/ 	.word	0x00000000
        /*0020*/ 	.short	0x001a
        /*0022*/ 	.short	0x05a8
        /*0024*/ 	.byte	0x00, 0xf0, 0xe1, 0x00


	//----- nvinfo : EIATTR_KPARAM_INFO
	.align		4
.L_770:
        /*0028*/ 	.byte	0x04, 0x17
        /*002a*/ 	.short	(.L_772 - .L_771)
.L_771:
        /*002c*/ 	.word	0x00000000
        /*0030*/ 	.short	0x0019
        /*0032*/ 	.short	0x0570
        /*0034*/ 	.byte	0x00, 0xf0, 0xe1, 0x00


	//----- nvinfo : EIATTR_KPARAM_INFO
	.align		4
.L_772:
        /*0038*/ 	.byte	0x04, 0x17
        /*003a*/ 	.short	(.L_774 - .L_773)
.L_773:
        /*003c*/ 	.word	0x00000000
        /*0040*/ 	.short	0x0018
        /*0042*/ 	.short	0x0538
        /*0044*/ 	.byte	0x00, 0xf0, 0xe1, 0x00


	//----- nvinfo : EIATTR_KPARAM_INFO
	.align		4
.L_774:
        /*0048*/ 	.byte	0x04, 0x17
        /*004a*/ 	.short	(.L_776 - .L_775)
.L_775:
        /*004c*/ 	.word	0x00000000
        /*0050*/ 	.short	0x0017
        /*0052*/ 	.short	0x0500
        /*0054*/ 	.byte	0x00, 0xf0, 0xe1, 0x00


	//----- nvinfo : EIATTR_KPARAM_INFO
	.align		4
.L_776:
        /*0058*/ 	.byte	0x04, 0x17
        /*005a*/ 	.short	(.L_778 - .L_777)
.L_777:
        /*005c*/ 	.word	0x00000000
        /*0060*/ 	.short	0x0016
        /*0062*/ 	.short	0x04c8
        /*0064*/ 	.byte	0x00, 0xf0, 0xe1, 0x00


	//----- nvinfo : EIATTR_KPARAM_INFO
	.align		4
.L_778:
        /*0068*/ 	.byte	0x04, 0x17
        /*006a*/ 	.short	(.L_780 - .L_779)
.L_779:
        /*006c*/ 	.word	0x00000000
        /*0070*/ 	.short	0x0015
        /*0072*/ 	.short	0x04c4
        /*0074*/ 	.byte	0x00, 0xf0, 0x11, 0x00


	//----- nvinfo : EIATTR_KPARAM_INFO
	.align		4
.L_780:
        /*0078*/ 	.byte	0x04, 0x17
        /*007a*/ 	.short	(.L_782 - .L_781)
.L_781:
        /*007c*/ 	.word	0x00000000
        /*0080*/ 	.short	0x0014
        /*0082*/ 	.short	0x04c0
        /*0084*/ 	.byte	0x00, 0xf0, 0x11, 0x00


	//----- nvinfo : EIATTR_KPARAM_INFO
	.align		4
.L_782:
        /*0088*/ 	.byte	0x04, 0x17
        /*008a*/ 	.short	(.L_784 - .L_783)
.L_783:
        /*008c*/ 	.word	0x00000000
        /*0090*/ 	.short	0x0013
        /*0092*/ 	.short	0x04bc
        /*0094*/ 	.byte	0x00, 0xf0, 0x11, 0x00


	//----- nvinfo : EIATTR_KPARAM_INFO
	.align		4
.L_784:
        /*0098*/ 	.byte	0x04, 0x17
        /*009a*/ 	.short	(.L_786 - .L_785)
.L_785:
        /*009c*/ 	.word	0x00000000
        /*00a0*/ 	.short	0x0012
        /*00a2*/ 	.short	0x04b8
        /*00a4*/ 	.byte	0x00, 0xf0, 0x11, 0x00


	//----- nvinfo : EIATTR_KPARAM_INFO
	.align		4
.L_786:
        /*00a8*/ 	.byte	0x04, 0x17
        /*00aa*/ 	.short	(.L_788 - .L_787)
.L_787:
        /*00ac*/ 	.word	0x00000000
        /*00b0*/ 	.short	0x0011
        /*00b2*/ 	.short	0x03a0
        /*00b4*/ 	.byte	0x00, 0xf0, 0x61, 0x04


	//----- nvinfo : EIATTR_KPARAM_INFO
	.align		4
.L_788:
        /*00b8*/ 	.byte	0x04, 0x17
        /*00ba*/ 	.short	(.L_790 - .L_789)
.L_789:
        /*00bc*/ 	.word	0x00000000
        /*00c0*/ 	.short	0x0010
        /*00c2*/ 	.short	0x0368
        /*00c4*/ 	.byte	0x00, 0xf0, 0xe1, 0x00


	//----- nvinfo : EIATTR_KPARAM_INFO
	.align		4
.L_790:
        /*00c8*/ 	.byte	0x04, 0x17
        /*00ca*/ 	.short	(.L_792 - .L_791)
.L_791:
        /*00cc*/ 	.word	0x00000000
        /*00d0*/ 	.short	0x000f
        /*00d2*/ 	.short	0x0330
        /*00d4*/ 	.byte	0x00, 0xf0, 0xe1, 0x00


	//----- nvinfo : EIATTR_KPARAM_INFO
	.align		4
.L_792:
        /*00d8*/ 	.byte	0x04, 0x17
        /*00da*/ 	.short	(.L_794 - .L_793)
.L_793:
        /*00dc*/ 	.word	0x00000000
        /*00e0*/ 	.short	0x000e
        /*00e2*/ 	.short	0x02f8
        /*00e4*/ 	.byte	0x00, 0xf0, 0xe1, 0x00


	//----- nvinfo : EIATTR_KPARAM_INFO
	.align		4
.L_794:
        /*00e8*/ 	.byte	0x04, 0x17
        /*00ea*/ 	.short	(.L_796 - .L_795)
.L_795:
        /*00ec*/ 	.word	0x00000000
        /*00f0*/ 	.short	0x000d
        /*00f2*/ 	.short	0x02c0
        /*00f4*/ 	.byte	0x00, 0xf0, 0xe1, 0x00


	//----- nvinfo : EIATTR_KPARAM_INFO
	.align		4
.L_796:
        /*00f8*/ 	.byte	0x04, 0x17
        /*00fa*/ 	.short	(.L_798 - .L_797)
.L_797:
        /*00fc*/ 	.word	0x00000000
        /*0100*/ 	.short	0x000c
        /*0102*/ 	.short	0x0288
        /*0104*/ 	.byte	0x00, 0xf0, 0xe1, 0x00


	//----- nvinfo : EIATTR_KPARAM_INFO
	.align		4
.L_798:
        /*0108*/ 	.byte	0x04, 0x17
        /*010a*/ 	.short	(.L_800 - .L_799)
.L_799:
        /*010c*/ 	.word	0x00000000
        /*0110*/ 	.short	0x000b
        /*0112*/ 	.short	0x0250
        /*0114*/ 	.byte	0x00, 0xf0, 0xe1, 0x00


	//----- nvinfo : EIATTR_KPARAM_INFO
	.align		4
.L_800:
        /*0118*/ 	.byte	0x04, 0x17
        /*011a*/ 	.short	(.L_802 - .L_801)
.L_801:
        /*011c*/ 	.word	0x00000000
        /*0120*/ 	.short	0x000a
        /*0122*/ 	.short	0x0218
        /*0124*/ 	.byte	0x00, 0xf0, 0xe1, 0x00


	//----- nvinfo : EIATTR_KPARAM_INFO
	.align		4
.L_802:
        /*0128*/ 	.byte	0x04, 0x17
        /*012a*/ 	.short	(.L_804 - .L_803)
.L_803:
        /*012c*/ 	.word	0x00000000
        /*0130*/ 	.short	0x0009
        /*0132*/ 	.short	0x01e0
        /*0134*/ 	.byte	0x00, 0xf0, 0xe1, 0x00


	//----- nvinfo : EIATTR_KPARAM_INFO
	.align		4
.L_804:
        /*0138*/ 	.byte	0x04, 0x17
        /*013a*/ 	.short	(.L_806 - .L_805)
.L_805:
        /*013c*/ 	.word	0x00000000
        /*0140*/ 	.short	0x0008
        /*0142*/ 	.short	0x01a8
        /*0144*/ 	.byte	0x00, 0xf0, 0xe1, 0x00


	//----- nvinfo : EIATTR_KPARAM_INFO
	.align		4
.L_806:
        /*0148*/ 	.byte	0x04, 0x17
        /*014a*/ 	.short	(.L_808 - .L_807)
.L_807:
        /*014c*/ 	.word	0x00000000
        /*0150*/ 	.short	0x0007
        /*0152*/ 	.short	0x0170
        /*0154*/ 	.byte	0x00, 0xf0, 0xe1, 0x00


	//----- nvinfo : EIATTR_KPARAM_INFO
	.align		4
.L_808:
        /*0158*/ 	.byte	0x04, 0x17
        /*015a*/ 	.short	(.L_810 - .L_809)
.L_809:
        /*015c*/ 	.word	0x00000000
        /*0160*/ 	.short	0x0006
        /*0162*/ 	.short	0x0138
        /*0164*/ 	.byte	0x00, 0xf0, 0xe1, 0x00


	//----- nvinfo : EIATTR_KPARAM_INFO
	.align		4
.L_810:
        /*0168*/ 	.byte	0x04, 0x17
        /*016a*/ 	.short	(.L_812 - .L_811)
.L_811:
        /*016c*/ 	.word	0x00000000
        /*0170*/ 	.short	0x0005
        /*0172*/ 	.short	0x0100
        /*0174*/ 	.byte	0x00, 0xf0, 0xe1, 0x00


	//----- nvinfo : EIATTR_KPARAM_INFO
	.align		4
.L_812:
        /*0178*/ 	.byte	0x04, 0x17
        /*017a*/ 	.short	(.L_814 - .L_813)
.L_813:
        /*017c*/ 	.word	0x00000000
        /*0180*/ 	.short	0x0004
        /*0182*/ 	.short	0x00c8
        /*0184*/ 	.byte	0x00, 0xf0, 0xe1, 0x00


	//----- nvinfo : EIATTR_KPARAM_INFO
	.align		4
.L_814:
        /*0188*/ 	.byte	0x04, 0x17
        /*018a*/ 	.short	(.L_816 - .L_815)
.L_815:
        /*018c*/ 	.word	0x00000000
        /*0190*/ 	.short	0x0003
        /*0192*/ 	.short	0x0090
        /*0194*/ 	.byte	0x00, 0xf0, 0xe1, 0x00


	//----- nvinfo : EIATTR_KPARAM_INFO
	.align		4
.L_816:
        /*0198*/ 	.byte	0x04, 0x17
        /*019a*/ 	.short	(.L_818 - .L_817)
.L_817:
        /*019c*/ 	.word	0x00000000
        /*01a0*/ 	.short	0x0002
        /*01a2*/ 	.short	0x0058
        /*01a4*/ 	.byte	0x00, 0xf0, 0xe1, 0x00


	//----- nvinfo : EIATTR_KPARAM_INFO
	.align		4
.L_818:
        /*01a8*/ 	.byte	0x04, 0x17
        /*01aa*/ 	.short	(.L_820 - .L_819)
.L_819:
        /*01ac*/ 	.word	0x00000000
        /*01b0*/ 	.short	0x0001
        /*01b2*/ 	.short	0x0020
        /*01b4*/ 	.byte	0x00, 0xf0, 0xe1, 0x00


	//----- nvinfo : EIATTR_KPARAM_INFO
	.align		4
.L_820:
        /*01b8*/ 	.byte	0x04, 0x17
        /*01ba*/ 	.short	(.L_822 - .L_821)
.L_821:
        /*01bc*/ 	.word	0x00000000
        /*01c0*/ 	.short	0x0000
        /*01c2*/ 	.short	0x0000
        /*01c4*/ 	.byte	0x00, 0xf0, 0x81, 0x00


	//----- nvinfo : EIATTR_MAXREG_COUNT
	.align		4
.L_822:
        /*01c8*/ 	.byte	0x03, 0x1b
        /*01ca*/ 	.short	0x00ff


	//----- nvinfo : EIATTR_EXIT_INSTR_OFFSETS
	.align		4
        /*01cc*/ 	.byte	0x04, 0x1c
        /*01ce*/ 	.short	(.L_824 - .L_823)


	//   ....[0]....
.L_823:
        /*01d0*/ 	.word	0x00000070


	//   ....[1]....
        /*01d4*/ 	.word	0x000003e0


	//   ....[2]....
        /*01d8*/ 	.word	0x000004d0


	//   ....[3]....
        /*01dc*/ 	.word	0x000005b0


	//   ....[4]....
        /*01e0*/ 	.word	0x00000f40


	//   ....[5]....
        /*01e4*/ 	.word	0x00005640


	//----- nvinfo : EIATTR_CRS_STACK_SIZE
	.align		4
.L_824:
        /*01e8*/ 	.byte	0x04, 0x1e
        /*01ea*/ 	.short	(.L_826 - .L_825)
.L_825:
        /*01ec*/ 	.word	0x00000000
.L_826:


//--------------------- .nv.info.solve_body_joints_cuda_kernel_backward --------------------------
	.section	.nv.info.solve_body_joints_cuda_kernel_backward,"",@"SHT_CUDA_INFO"
	.sectionflags	@""
	.align	4


	//----- nvinfo : EIATTR_CUDA_API_VERSION
	.align		4
        /*0000*/ 	.byte	0x04, 0x37
        /*0002*/ 	.short	(.L_828 - .L_827)
.L_827:
        /*0004*/ 	.word	0x0000007d


	//----- nvinfo : EIATTR_PARAM_CBANK
	.align		4
.L_828:
        /*0008*/ 	.byte	0x04, 0x0a
        /*000a*/ 	.short	(.L_830 - .L_829)
	.align		4
.L_829:
        /*000c*/ 	.word	index@(.nv.constant0.solve_body_joints_cuda_kernel_backward)
        /*0010*/ 	.short	0x0160
        /*0012*/ 	.short	0x0a50


	//----- nvinfo : EIATTR_CBANK_PARAM_SIZE
	.align		4
.L_830:
        /*0014*/ 	.byte	0x03, 0x19
        /*0016*/ 	.short	0x0a50


	//----- nvinfo : EIATTR_KPARAM_INFO
	.align		4
        /*0018*/ 	.byte	0x04, 0x17
        /*001a*/ 	.short	(.L_832 - .L_831)
.L_831:
        /*001c*/ 	.word	0x00000000
        /*0020*/ 	.short	0x0034
        /*0022*/ 	.short	0x0a18
        /*0024*/ 	.byte	0x00, 0xf0, 0xe1, 0x00


	//----- nvinfo : EIATTR_KPARAM_INFO
	.align		4
.L_832:
        /*0028*/ 	.byte	0x04, 0x17
        /*002a*/ 	.short	(.L_834 - .L_833)
.L_833:
        /*002c*/ 	.word	0x00000000
        /*0030*/ 	.short	0x0033
        /*0032*/ 	.short	0x0a10
        /*0034*/ 	.byte	0x00, 0xf0, 0x11, 0x00


	//----- nvinfo : EIATTR_KPARAM_INFO
	.align		4
.L_834:
        /*0038*/ 	.byte	0x04, 0x17
        /*003a*/ 	.short	(.L_836 - .L_835)
.L_835:
        /*003c*/ 	.word	0x00000000
        /*0040*/ 	.short	0x0032
        /*0042*/ 	.short	0x0a0c
        /*0044*/ 	.byte	0x00, 0xf0, 0x11, 0x00


	//----- nvinfo : EIATTR_KPARAM_INFO
	.align		4
.L_836:
        /*0048*/ 	.byte	0x04, 0x17
        /*004a*/ 	.short	(.L_838 - .L_837)
.L_837:
        /*004c*/ 	.word	0x00000000
        /*0050*/ 	.short	0x0031
        /*0052*/ 	.short	0x0a08
        /*0054*/ 	.byte	0x00, 0xf0, 0x11, 0x00


	//----- nvinfo : EIATTR_KPARAM_INFO
	.align		4
.L_838:
        /*0058*/ 	.byte	0x04, 0x17
        /*005a*/ 	.short	(.L_840 - .L_839)
.L_839:
        /*005c*/ 	.word	0x00000000
        /*0060*/ 	.short	0x0030
        /*0062*/ 	.short	0x09d0
        /*0064*/ 	.byte	0x00, 0xf0, 0xe1, 0x00


	//----- nvinfo : EIATTR_KPARAM_INFO
	.align		4
.L_840:
        /*0068*/ 	.byte	0x04, 0x17
        /*006a*/ 	.short	(.L_842 - .L_841)
.L_841:
        /*006c*/ 	.word	0x00000000
        /*0070*/ 	.short	0x002f
        /*0072*/ 	.short	0x0998
        /*0074*/ 	.byte	0x00, 0xf0, 0xe1, 0x00


	//----- nvinfo : EIATTR_KPARAM_INFO
	.align		4
.L_842:
        /*0078*/ 	.byte	0x04, 0x17
        /*007a*/ 	.short	(.L_844 - .L_843)
.L_843:
        /*007c*/ 	.word	0x00000000
        /*0080*/ 	.short	0x002e
        /*0082*/ 	.short	0x0960
        /*0084*/ 	.byte	0x00, 0xf0, 0xe1, 0x00


	//----- nvinfo : EIATTR_KPARAM_INFO
	.align		4
.L_844:
        /*0088*/ 	.byte	0x04, 0x17
        /*008a*/ 	.short	(.L_846 - .L_845)
.L_845:
        /*008c*/ 	.word	0x00000000
        /*0090*/ 	.short	0x002d
        /*0092*/ 	.short	0x0928
        /*0094*/ 	.byte	0x00, 0xf0, 0xe1, 0x00


	//----- nvinfo : EIATTR_KPARAM_INFO
	.align		4
.L_846:
        /*0098*/ 	.byte	0x04, 0x17
        /*009a*/ 	.short	(.L_848 - .L_847)
.L_847:
        /*009c*/ 	.word	0x00000000
        /*00a0*/ 	.short	0x002c
        /*00a2*/ 	.short	0x08f0
        /*00a4*/ 	.byte	0x00, 0xf0, 0xe1, 0x00


	//----- nvinfo : EIATTR_KPARAM_INFO
	.align		4
.L_848:
        /*00a8*/ 	.byte	0x04, 0x17
        /*00aa*/ 	.short	(.L_850 - .L_849)
.L_849:
        /*00ac*/ 	.word	0x00000000
        /*00b0*/ 	.short	0x002b
        /*00b2*/ 	.short	0x08b8
        /*00b4*/ 	.byte	0x00, 0xf0, 0xe1, 0x00


	//----- nvinfo : EIATTR_KPARAM_INFO
	.align		4
.L_850:
        /*00b8*/ 	.byte	0x04, 0x17
        /*00ba*/ 	.short	(.L_852 - .L_851)
.L_851:
        /*00bc*/ 	.word	0x00000000
        /*00c0*/ 	.short	0x002a
        /*00c2*/ 	.short	0x0880
        /*00c4*/ 	.byte	0x00, 0xf0, 0xe1, 0x00


	//----- nvinfo : EIATTR_KPARAM_INFO
	.align		4
.L_852:
        /*00c8*/ 	.byte	0x04, 0x17
        /*00ca*/ 	.short	(.L_854 - .L_853)
.L_853:
        /*00cc*/ 	.word	0x00000000
        /*00d0*/ 	.short	0x0029
        /*00d2*/ 	.short	0x0848
        /*00d4*/ 	.byte	0x00, 0xf0, 0xe1, 0x00


	//----- nvinfo : EIATTR_KPARAM_INFO
	.align		4
.L_854:
        /*00d8*/ 	.byte	0x04, 0x17
        /*00da*/ 	.short	(.L_856 - .L_855)
.L_855:
        /*00dc*/ 	.word	0x00000000
        /*00e0*/ 	.short	0x0028
        /*00e2*/ 	.short	0x0810
        /*00e4*/ 	.byte	0x00, 0xf0, 0xe1, 0x00


	//----- nvinfo : EIATTR_KPARAM_INFO
	.align		4
.L_856:
        /*00e8*/ 	.byte	0x04, 0x17
        /*00ea*/ 	.short	(.L_858 - .L_857)
.L_857:
        /*00ec*/ 	.word	0x00000000
        /*00f0*/ 	.short	0x0027
        /*00f2*/ 	.short	0x07d8
        /*00f4*/ 	.byte	0x00, 0xf0, 0xe1, 0x00


	//----- nvinfo : EIATTR_KPARAM_INFO
	.align		4
.L_858:
        /*00f8*/ 	.byte	0x04, 0x17
        /*00fa*/ 	.short	(.L_860 - .L_859)
.L_859:
        /*00fc*/ 	.word	0x00000000
        /*0100*/ 	.short	0x0026
        /*0102*/ 	.short	0x07a0
        /*0104*/ 	.byte	0x00, 0xf0, 0xe1, 0x00


	//----- nvinfo : EIATTR_KPARAM_INFO
	.align		4
.L_860:
        /*0108*/ 	.byte	0x04, 0x17
        /*010a*/ 	.short	(.L_862 - .L_861)
.L_861:
        /*010c*/ 	.word	0x00000000
        /*0110*/ 	.short	0x0025
        /*0112*/ 	.short	0x0768
        /*0114*/ 	.byte	0x00, 0xf0, 0xe1, 0x00


	//----- nvinfo : EIATTR_KPARAM_INFO
	.align		4
.L_862:
        /*0118*/ 	.byte	0x04, 0x17
        /*011a*/ 	.short	(.L_864 - .L_863)
.L_863:
        /*011c*/ 	.word	0x00000000
        /*0120*/ 	.short	0x0024
        /*0122*/ 	.short	0x0730
        /*0124*/ 	.byte	0x00, 0xf0, 0xe1, 0x00


	//----- nvinfo : EIATTR_KPARAM_INFO
	.align		4
.L_864:
        /*0128*/ 	.byte	0x04, 0x17
        /*012a*/ 	.short	(.L_866 - .L_865)
.L_865:
        /*012c*/ 	.word	0x00000000
        /*0130*/ 	.short	0x0023
        /*0132*/ 	.short	0x06f8
        /*0134*/ 	.byte	0x00, 0xf0, 0xe1, 0x00


	//----- nvinfo : EIATTR_KPARAM_INFO
	.align		4
.L_866:
        /*0138*/ 	.byte	0x04, 0x17
        /*013a*/ 	.short	(.L_868 - .L_867)
.L_867:
        /*013c*/ 	.word	0x00000000
        /*0140*/ 	.short	0x0022
        /*0142*/ 	.short	0x06c0
        /*0144*/ 	.byte	0x00, 0xf0, 0xe1, 0x00


	//----- nvinfo : EIATTR_KPARAM_INFO
	.align		4
.L_868:
        /*0148*/ 	.byte	0x04, 0x17
        /*014a*/ 	.short	(.L_870 - .L_869)
.L_869:
        /*014c*/ 	.word	0x00000000
        /*0150*/ 	.short	0x0021
        /*0152*/ 	.short	0x0688
        /*0154*/ 	.byte	0x00, 0xf0, 0xe1, 0x00


	//----- nvinfo : EIATTR_KPARAM_INFO
	.align		4
.L_870:
        /*0158*/ 	.byte	0x04, 0x17
        /*015a*/ 	.short	(.L_872 - .L_871)
.L_871:
        /*015c*/ 	.word	0x00000000
        /*0160*/ 	.short	0x0020
        /*0162*/ 	.short	0x0650
        /*0164*/ 	.byte	0x00, 0xf0, 0xe1, 0x00


	//----- nvinfo : EIATTR_KPARAM_INFO
	.align		4
.L_872:
        /*0168*/ 	.byte	0x04, 0x17
        /*016a*/ 	.short	(.L_874 - .L_873)
.L_873:
        /*016c*/ 	.word	0x00000000
        /*0170*/ 	.short	0x001f
        /*0172*/ 	.short	0x0618
        /*0174*/ 	.byte	0x00, 0xf0, 0xe1, 0x00


	//----- nvinfo : EIATTR_KPARAM_INFO
	.align		4
.L_874:
        /*0178*/ 	.byte	0x04, 0x17
        /*017a*/ 	.short	(.L_876 - .L_875)
.L_875:
        /*017c*/ 	.word	0x00000000
        /*0180*/ 	.short	0x001e
        /*0182*/ 	.short	0x05e0
        /*0184*/ 	.byte	0x00, 0xf0, 0xe1, 0x00


	//----- nvinfo : EIATTR_KPARAM_INFO
	.align		4
.L_876:
        /*0188*/ 	.byte	0x04, 0x17
        /*018a*/ 	.short	(.L_878 - .L_877)
.L_877:
        /*018c*/ 	.word	0x00000000
        /*0190*/ 	.short	0x001d
        /*0192*/ 	.short	0x05a8
        /*0194*/ 	.byte	0x00, 0xf0, 0xe1, 0x00


	//----- nvinfo : EIATTR_KPARAM_INFO
	.align		4
.L_878:
        /*0198*/ 	.byte	0x04, 0x17
        /*019a*/ 	.short	(.L_880 - .L_879)
.L_879:
        /*019c*/ 	.word	0x00000000
        /*01a0*/ 	.short	0x001c
        /*01a2*/ 	.short	0x0570
        /*01a4*/ 	.byte	0x00, 0xf0, 0xe1, 0x00


	//----- nvinfo : EIATTR_KPARAM_INFO
	.align		4
.L_880:
        /*01a8*/ 	.byte	0x04, 0x17
        /*01aa*/ 	.short	(.L_882 - .L_881)
.L_881:
        /*01ac*/ 	.word	0x00000000
        /*01b0*/ 	.short	0x001b
        /*01b2*/ 	.short	0x0538
        /*01b4*/ 	.byte	0x00, 0xf0, 0xe1, 0x00


	//----- nvinfo : EIATTR_KPARAM_INFO
	.align		4
.L_882:
        /*01b8*/ 	.byte	0x04, 0x17
        /*01ba*/ 	.short	(.L_884 - .L_883)
.L_883:
        /*01bc*/ 	.word	0x00000000
        /*01c0*/ 	.short	0x001a
        /*01c2*/ 	.short	0x0500
        /*01c4*/ 	.byte	0x00, 0xf0, 0xe1, 0x00


	//----- nvinfo : EIATTR_KPARAM_INFO
	.align		4
.L_884:
        /*01c8*/ 	.byte	0x04, 0x17
        /*01ca*/ 	.short	(.L_886 - .L_885)
.L_885:
        /*01cc*/ 	.word	0x00000000
        /*01d0*/ 	.short	0x0019
        /*01d2*/ 	.short	0x04f8
        /*01d4*/ 	.byte	0x00, 0xf0, 0x11, 0x00


	//----- nvinfo : EIATTR_KPARAM_INFO
	.align		4
.L_886:
        /*01d8*/ 	.byte	0x04, 0x17
        /*01da*/ 	.short	(.L_888 - .L_887)
.L_887:
        /*01dc*/ 	.word	0x00000000
        /*01e0*/ 	.short	0x0018
        /*01e2*/ 	.short	0x04f4
        /*01e4*/ 	.byte	0x00, 0xf0, 0x11, 0x00


	//----- nvinfo : EIATTR_KPARAM_INFO
	.align		4
.L_888:
        /*01e8*/ 	.byte	0x04, 0x17
        /*01ea*/ 	.short	(.L_890 - .L_889)
.L_889:
        /*01ec*/ 	.word	0x00000000
        /*01f0*/ 	.short	0x0017
        /*01f2*/ 	.short	0x04f0
        /*01f4*/ 	.byte	0x00, 0xf0, 0x11, 0x00


	//----- nvinfo : EIATTR_KPARAM_INFO
	.align		4
.L_890:
        /*01f8*/ 	.byte	0x04, 0x17
        /*01fa*/ 	.short	(.L_892 - .L_891)
.L_891:
        /*01fc*/ 	.word	0x00000000
        /*0200*/ 	.short	0x0016
        /*0202*/ 	.short	0x04b8
        /*0204*/ 	.byte	0x00, 0xf0, 0xe1, 0x00


	//----- nvinfo : EIATTR_KPARAM_INFO
	.align		4
.L_892:
        /*0208*/ 	.byte	0x04, 0x17
        /*020a*/ 	.short	(.L_894 - .L_893)
.L_893:
        /*020c*/ 	.word	0x00000000
        /*0210*/ 	.short	0x0015
        /*0212*/ 	.short	0x0480
        /*0214*/ 	.byte	0x00, 0xf0, 0xe1, 0x00


	//----- nvinfo : EIATTR_KPARAM_INFO
	.align		4
.L_894:
        /*0218*/ 	.byte	0x04, 0x17
        /*021a*/ 	.short	(.L_896 - .L_895)
.L_895:
        /*021c*/ 	.word	0x00000000
        /*0220*/ 	.short	0x0014
        /*0222*/ 	.short	0x0448
        /*0224*/ 	.byte	0x00, 0xf0, 0xe1, 0x00


	//----- nvinfo : EIATTR_KPARAM_INFO
	.align		4
.L_896:
        /*0228*/ 	.byte	0x04, 0x17
        /*022a*/ 	.short	(.L_898 - .L_897)
.L_897:
        /*022c*/ 	.word	0x00000000
        /*0230*/ 	.short	0x0013
        /*0232*/ 	.short	0x0410
        /*0234*/ 	.byte	0x00, 0xf0, 0xe1, 0x00


	//----- nvinfo : EIATTR_KPARAM_INFO
	.align		4
.L_898:
        /*0238*/ 	.byte	0x04, 0x17
        /*023a*/ 	.short	(.L_900 - .L_899)
.L_899:
        /*023c*/ 	.word	0x00000000
        /*0240*/ 	.short	0x0012
        /*0242*/ 	.short	0x03d8
        /*0244*/ 	.byte	0x00, 0xf0, 0xe1, 0x00


	//----- nvinfo : EIATTR_KPARAM_INFO
	.align		4
.L_900:
        /*0248*/ 	.byte	0x04, 0x17
        /*024a*/ 	.short	(.L_902 - .L_901)
.L_901:
        /*024c*/ 	.word	0x00000000
        /*0250*/ 	.short	0x0011
        /*0252*/ 	.short	0x03a0
        /*0254*/ 	.byte	0x00, 0xf0, 0xe1, 0x00


	//----- nvinfo : EIATTR_KPARAM_INFO
	.align		4
.L_902:
        /*0258*/ 	.byte	0x04, 0x17
        /*025a*/ 	.short	(.L_904 - .L_903)
.L_903:
        /*025c*/ 	.word	0x00000000
        /*0260*/ 	.short	0x0010
        /*0262*/ 	.short	0x0368
        /*0264*/ 	.byte	0x00, 0xf0, 0xe1, 0x00


	//----- nvinfo : EIATTR_KPARAM_INFO
	.align		4
.L_904:
        /*0268*/ 	.byte	0x04, 0x17
        /*026a*/ 	.short	(.L_906 - .L_905)
.L_905:
        /*026c*/ 	.word	0x00000000
        /*0270*/ 	.short	0x000f
        /*0272*/ 	.short	0x0330
        /*0274*/ 	.byte	0x00, 0xf0, 0xe1, 0x00


	//----- nvinfo : EIATTR_KPARAM_INFO
	.align		4
.L_906:
        /*0278*/ 	.byte	0x04, 0x17
        /*027a*/ 	.short	(.L_908 - .L_907)
.L_907:
        /*027c*/ 	.word	0x00000000
        /*0280*/ 	.short	0x000e
        /*0282*/ 	.short	0x02f8
        /*0284*/ 	.byte	0x00, 0xf0, 0xe1, 0x00


	//----- nvinfo : EIATTR_KPARAM_INFO
	.align		4
.L_908:
        /*0288*/ 	.byte	0x04, 0x17
        /*028a*/ 	.short	(.L_910 - .L_909)
.L_909:
        /*028c*/ 	.word	0x00000000
        /*0290*/ 	.short	0x000d
        /*0292*/ 	.short	0x02c0
        /*0294*/ 	.byte	0x00, 0xf0, 0xe1, 0x00


	//----- nvinfo : EIATTR_KPARAM_INFO
	.align		4
.L_910:
        /*0298*/ 	.byte	0x04, 0x17
        /*029a*/ 	.short	(.L_912 - .L_911)
.L_911:
        /*029c*/ 	.word	0x00000000
        /*02a0*/ 	.short	0x000c
        /*02a2*/ 	.short	0x0288
        /*02a4*/ 	.byte	0x00, 0xf0, 0xe1, 0x00


	//----- nvinfo : EIATTR_KPARAM_INFO
	.align		4
.L_912:
        /*02a8*/ 	.byte	0x04, 0x17
        /*02aa*/ 	.short	(.L_914 - .L_913)
.L_913:
        /*02ac*/ 	.word	0x00000000
        /*02b0*/ 	.short	0x000b
        /*02b2*/ 	.short	0x0250
        /*02b4*/ 	.byte	0x00, 0xf0, 0xe1, 0x00


	//----- nvinfo : EIATTR_KPARAM_INFO
	.align		4
.L_914:
        /*02b8*/ 	.byte	0x04, 0x17
        /*02ba*/ 	.short	(.L_916 - .L_915)
.L_915:
        /*02bc*/ 	.word	0x00000000
        /*02c0*/ 	.short	0x000a
        /*02c2*/ 	.short	0x0218
        /*02c4*/ 	.byte	0x00, 0xf0, 0xe1, 0x00


	//----- nvinfo : EIATTR_KPARAM_INFO
	.align		4
.L_916:
        /*02c8*/ 	.byte	0x04, 0x17
        /*02ca*/ 	.short	(.L_918 - .L_917)
.L_917:
        /*02cc*/ 	.word	0x00000000
        /*02d0*/ 	.short	0x0009
        /*02d2*/ 	.short	0x01e0
        /*02d4*/ 	.byte	0x00, 0xf0, 0xe1, 0x00


	//----- nvinfo : EIATTR_KPARAM_INFO
	.align		4
.L_918:
        /*02d8*/ 	.byte	0x04, 0x17
        /*02da*/ 	.short	(.L_920 - .L_919)
.L_919:
        /*02dc*/ 	.word	0x00000000
        /*02e0*/ 	.short	0x0008
        /*02e2*/ 	.short	0x01a8
        /*02e4*/ 	.byte	0x00, 0xf0, 0xe1, 0x00


	//----- nvinfo : EIATTR_KPARAM_INFO
	.align		4
.L_920:
        /*02e8*/ 	.byte	0x04, 0x17
        /*02ea*/ 	.short	(.L_922 - .L_921)
.L_921:
        /*02ec*/ 	.word	0x00000000
        /*02f0*/ 	.short	0x0007
        /*02f2*/ 	.short	0x0170
        /*02f4*/ 	.byte	0x00, 0xf0, 0xe1, 0x00


	//----- nvinfo : EIATTR_KPARAM_INFO
	.align		4
.L_922:
        /*02f8*/ 	.byte	0x04, 0x17
        /*02fa*/ 	.short	(.L_924 - .L_923)
.L_923:
        /*02fc*/ 	.word	0x00000000
        /*0300*/ 	.short	0x0006
        /*0302*/ 	.short	0x0138
        /*0304*/ 	.byte	0x00, 0xf0, 0xe1, 0x00


	//----- nvinfo : EIATTR_KPARAM_INFO
	.align		4
.L_924:
        /*0308*/ 	.byte	0x04, 0x17
        /*030a*/ 	.short	(.L_926 - .L_925)
.L_925:
        /*030c*/ 	.word	0x00000000
        /*0310*/ 	.short	0x0005
        /*0312*/ 	.short	0x0100
        /*0314*/ 	.byte	0x00, 0xf0, 0xe1, 0x00


	//----- nvinfo : EIATTR_KPARAM_INFO
	.align		4
.L_926:
        /*0318*/ 	.byte	0x04, 0x17
        /*031a*/ 	.short	(.L_928 - .L_927)
.L_927:
        /*031c*/ 	.word	0x00000000
        /*0320*/ 	.short	0x0004
        /*0322*/ 	.short	0x00c8
        /*0324*/ 	.byte	0x00, 0xf0, 0xe1, 0x00


	//----- nvinfo : EIATTR_KPARAM_INFO
	.align		4
.L_928:
        /*0328*/ 	.byte	0x04, 0x17
        /*032a*/ 	.short	(.L_930 - .L_929)
.L_929:
        /*032c*/ 	.word	0x00000000
        /*0330*/ 	.short	0x0003
        /*0332*/ 	.short	0x0090
        /*0334*/ 	.byte	0x00, 0xf0, 0xe1, 0x00


	//----- nvinfo : EIATTR_KPARAM_INFO
	.align		4
.L_930:
        /*0338*/ 	.byte	0x04, 0x17
        /*033a*/ 	.short	(.L_932 - .L_931)
.L_931:
        /*033c*/ 	.word	0x00000000
        /*0340*/ 	.short	0x0002
        /*0342*/ 	.short	0x0058
        /*0344*/ 	.byte	0x00, 0xf0, 0xe1, 0x00


	//----- nvinfo : EIATTR_KPARAM_INFO
	.align		4
.L_932:
        /*0348*/ 	.byte	0x04, 0x17
        /*034a*/ 	.short	(.L_934 - .L_933)
.L_933:
        /*034c*/ 	.word	0x00000000
        /*0350*/ 	.short	0x0001
        /*0352*/ 	.short	0x0020
        /*0354*/ 	.byte	0x00, 0xf0, 0xe1, 0x00


	//----- nvinfo : EIATTR_KPARAM_INFO
	.align		4
.L_934:
        /*0358*/ 	.byte	0x04, 0x17
        /*035a*/ 	.short	(.L_936 - .L_935)
.L_935:
        /*035c*/ 	.word	0x00000000
        /*0360*/ 	.short	0x0000
        /*0362*/ 	.short	0x0000
        /*0364*/ 	.byte	0x00, 0xf0, 0x81, 0x00


	//----- nvinfo : EIATTR_MAXREG_COUNT
	.align		4
.L_936:
        /*0368*/ 	.byte	0x03, 0x1b
        /*036a*/ 	.short	0x00ff


	//----- nvinfo : EIATTR_EXIT_INSTR_OFFSETS
	.align		4
        /*036c*/ 	.byte	0x04, 0x1c
        /*036e*/ 	.short	(.L_938 - .L_937)


	//   ....[0]....
.L_937:
        /*0370*/ 	.word	0x00000080


	//   ....[1]....
        /*0374*/ 	.word	0x0003bfe0


	//----- nvinfo : EIATTR_CRS_STACK_SIZE
	.align		4
.L_938:
        /*0378*/ 	.byte	0x04, 0x1e
        /*037a*/ 	.short	(.L_940 - .L_939)
.L_939:
        /*037c*/ 	.word	0x00000000
.L_940:


//--------------------- .nv.info.solve_body_joints_cuda_kernel_forward --------------------------
	.section	.nv.info.solve_body_joints_cuda_kernel_forward,"",@"SHT_CUDA_INFO"
	.sectionflags	@""
	.align	4


	//----- nvinfo : EIATTR_CUDA_API_VERSION
	.align		4
        /*0000*/ 	.byte	0x04, 0x37
        /*0002*/ 	.short	(.L_942 - .L_941)
.L_941:
        /*0004*/ 	.word	0x0000007d


	//----- nvinfo : EIATTR_PARAM_CBANK
	.align		4
.L_942:
        /*0008*/ 	.byte	0x04, 0x0a
        /*000a*/ 	.short	(.L_944 - .L_943)
	.align		4
.L_943:
        /*000c*/ 	.word	index@(.nv.constant0.solve_body_joints_cuda_kernel_forward)
        /*0010*/ 	.short	0x0160
        /*0012*/ 	.short	0x0538


	//----- nvinfo : EIATTR_CBANK_PARAM_SIZE
	.align		4
.L_944:
        /*0014*/ 	.byte	0x03, 0x19
        /*0016*/ 	.short	0x0538


	//----- nvinfo : EIATTR_KPARAM_INFO
	.align		4
        /*0018*/ 	.byte	0x04, 0x17
        /*001a*/ 	.short	(.L_946 - .L_945)
.L_945:
        /*001c*/ 	.word	0x00000000
        /*0020*/ 	.short	0x001a
        /*0022*/ 	.short	0x0500
        /*0024*/ 	.byte	0x00, 0xf0, 0xe1, 0x00


	//----- nvinfo : EIATTR_KPARAM_INFO
	.align		4
.L_946:
        /*0028*/ 	.byte	0x04, 0x17
        /*002a*/ 	.short	(.L_948 - .L_947)
.L_947:
        /*002c*/ 	.word	0x00000000
        /*0030*/ 	.short	0x0019
        /*0032*/ 	.short	0x04f8
        /*0034*/ 	.byte	0x00, 0xf0, 0x11, 0x00


	//----- nvinfo : EIATTR_KPARAM_INFO
	.align		4
.L_948:
        /*0038*/ 	.byte	0x04, 0x17
        /*003a*/ 	.short	(.L_950 - .L_949)
.L_949:
        /*003c*/ 	.word	0x00000000
        /*0040*/ 	.short	0x0018
        /*0042*/ 	.short	0x04f4
        /*0044*/ 	.byte	0x00, 0xf0, 0x11, 0x00


	//----- nvinfo : EIATTR_KPARAM_INFO
	.align		4
.L_950:
        /*0048*/ 	.byte	0x04, 0x17
        /*004a*/ 	.short	(.L_952 - .L_951)
.L_951:
        /*004c*/ 	.word	0x00000000
        /*0050*/ 	.short	0x0017
        /*0052*/ 	.short	0x04f0
        /*0054*/ 	.byte	0x00, 0xf0, 0x11, 0x00


	//----- nvinfo : EIATTR_KPARAM_INFO
	.align		4
.L_952:
        /*0058*/ 	.byte	0x04, 0x17
        /*005a*/ 	.short	(.L_954 - .L_953)
.L_953:
        /*005c*/ 	.word	0x00000000
        /*0060*/ 	.short	0x0016
        /*0062*/ 	.short	0x04b8
        /*0064*/ 	.byte	0x00, 0xf0, 0xe1, 0x00


	//----- nvinfo : EIATTR_KPARAM_INFO
	.align		4
.L_954:
        /*0068*/ 	.byte	0x04, 0x17
        /*006a*/ 	.short	(.L_956 - .L_955)
.L_955:
        /*006c*/ 	.word	0x00000000
        /*0070*/ 	.short	0x0015
        /*0072*/ 	.short	0x0480
        /*0074*/ 	.byte	0x00, 0xf0, 0xe1, 0x00


	//----- nvinfo : EIATTR_KPARAM_INFO
	.align		4
.L_956:
        /*0078*/ 	.byte	0x04, 0x17
        /*007a*/ 	.short	(.L_958 - .L_957)
.L_957:
        /*007c*/ 	.word	0x00000000
        /*0080*/ 	.short	0x0014
        /*0082*/ 	.short	0x0448
        /*0084*/ 	.byte	0x00, 0xf0, 0xe1, 0x00


	//----- nvinfo : EIATTR_KPARAM_INFO
	.align		4
.L_958:
        /*0088*/ 	.byte	0x04, 0x17
        /*008a*/ 	.short	(.L_960 - .L_959)
.L_959:
        /*008c*/ 	.word	0x00000000
        /*0090*/ 	.short	0x0013
        /*0092*/ 	.short	0x0410
        /*0094*/ 	.byte	0x00, 0xf0, 0xe1, 0x00


	//----- nvinfo : EIATTR_KPARAM_INFO
	.align		4
.L_960:
        /*0098*/ 	.byte	0x04, 0x17
        /*009a*/ 	.short	(.L_962 - .L_961)
.L_961:
        /*009c*/ 	.word	0x00000000
        /*00a0*/ 	.short	0x0012
        /*00a2*/ 	.short	0x03d8
        /*00a4*/ 	.byte	0x00, 0xf0, 0xe1, 0x00


	//----- nvinfo : EIATTR_KPARAM_INFO
	.align		4
.L_962:
        /*00a8*/ 	.byte	0x04, 0x17
        /*00aa*/ 	.short	(.L_964 - .L_963)
.L_963:
        /*00ac*/ 	.word	0x00000000
        /*00b0*/ 	.short	0x0011
        /*00b2*/ 	.short	0x03a0
        /*00b4*/ 	.byte	0x00, 0xf0, 0xe1, 0x00


	//----- nvinfo : EIATTR_KPARAM_INFO
	.align		4
.L_964:
        /*00b8*/ 	.byte	0x04, 0x17
        /*00ba*/ 	.short	(.L_966 - .L_965)
.L_965:
        /*00bc*/ 	.word	0x00000000
        /*00c0*/ 	.short	0x0010
        /*00c2*/ 	.short	0x0368
        /*00c4*/ 	.byte	0x00, 0xf0, 0xe1, 0x00


	//----- nvinfo : EIATTR_KPARAM_INFO
	.align		4
.L_966:
        /*00c8*/ 	.byte	0x04, 0x17
        /*00ca*/ 	.short	(.L_968 - .L_967)
.L_967:
        /*00cc*/ 	.word	0x00000000
        /*00d0*/ 	.short	0x000f
        /*00d2*/ 	.short	0x0330
        /*00d4*/ 	.byte	0x00, 0xf0, 0xe1, 0x00


	//----- nvinfo : EIATTR_KPARAM_INFO
	.align		4
.L_968:
        /*00d8*/ 	.byte	0x04, 0x17
        /*00da*/ 	.short	(.L_970 - .L_969)
.L_969:
        /*00dc*/ 	.word	0x00000000
        /*00e0*/ 	.short	0x000e
        /*00e2*/ 	.short	0x02f8
        /*00e4*/ 	.byte	0x00, 0xf0, 0xe1, 0x00


	//----- nvinfo : EIATTR_KPARAM_INFO
	.align		4
.L_970:
        /*00e8*/ 	.byte	0x04, 0x17
        /*00ea*/ 	.short	(.L_972 - .L_971)
.L_971:
        /*00ec*/ 	.word	0x00000000
        /*00f0*/ 	.short	0x000d
        /*00f2*/ 	.short	0x02c0
        /*00f4*/ 	.byte	0x00, 0xf0, 0xe1, 0x00


	//----- nvinfo : EIATTR_KPARAM_INFO
	.align		4
.L_972:
        /*00f8*/ 	.byte	0x04, 0x17
        /*00fa*/ 	.short	(.L_974 - .L_973)
.L_973:
        /*00fc*/ 	.word	0x00000000
        /*0100*/ 	.short	0x000c
        /*0102*/ 	.short	0x0288
        /*0104*/ 	.byte	0x00, 0xf0, 0xe1, 0x00


	//----- nvinfo : EIATTR_KPARAM_INFO
	.align		4
.L_974:
        /*0108*/ 	.byte	0x04, 0x17
        /*010a*/ 	.short	(.L_976 - .L_975)
.L_975:
        /*010c*/ 	.word	0x00000000
        /*0110*/ 	.short	0x000b
        /*0112*/ 	.short	0x0250
        /*0114*/ 	.byte	0x00, 0xf0, 0xe1, 0x00


	//----- nvinfo : EIATTR_KPARAM_INFO
	.align		4
.L_976:
        /*0118*/ 	.byte	0x04, 0x17
        /*011a*/ 	.short	(.L_978 - .L_977)
.L_977:
        /*011c*/ 	.word	0x00000000
        /*0120*/ 	.short	0x000a
        /*0122*/ 	.short	0x0218
        /*0124*/ 	.byte	0x00, 0xf0, 0xe1, 0x00


	//----- nvinfo : EIATTR_KPARAM_INFO
	.align		4
.L_978:
        /*0128*/ 	.byte	0x04, 0x17
        /*012a*/ 	.short	(.L_980 - .L_979)
.L_979:
        /*012c*/ 	.word	0x00000000
        /*0130*/ 	.short	0x0009
        /*0132*/ 	.short	0x01e0
        /*0134*/ 	.byte	0x00, 0xf0, 0xe1, 0x00


	//----- nvinfo : EIATTR_KPARAM_INFO
	.align		4
.L_980:
        /*0138*/ 	.byte	0x04, 0x17
        /*013a*/ 	.short	(.L_982 - .L_981)
.L_981:
        /*013c*/ 	.word	0x00000000
        /*0140*/ 	.short	0x0008
        /*0142*/ 	.short	0x01a8
        /*0144*/ 	.byte	0x00, 0xf0, 0xe1, 0x00


	//----- nvinfo : EIATTR_KPARAM_INFO
	.align		4
.L_982:
        /*0148*/ 	.byte	0x04, 0x17
        /*014a*/ 	.short	(.L_984 - .L_983)
.L_983:
        /*014c*/ 	.word	0x00000000
        /*0150*/ 	.short	0x0007
        /*0152*/ 	.short	0x0170
        /*0154*/ 	.byte	0x00, 0xf0, 0xe1, 0x00


	//----- nvinfo : EIATTR_KPARAM_INFO
	.align		4
.L_984:
        /*0158*/ 	.byte	0x04, 0x17
        /*015a*/ 	.short	(.L_986 - .L_985)
.L_985:
        /*015c*/ 	.word	0x00000000
        /*0160*/ 	.short	0x0006
        /*0162*/ 	.short	0x0138
        /*0164*/ 	.byte	0x00, 0xf0, 0xe1, 0x00


	//----- nvinfo : EIATTR_KPARAM_INFO
	.align		4
.L_986:
        /*0168*/ 	.byte	0x04, 0x17
        /*016a*/ 	.short	(.L_988 - .L_987)
.L_987:
        /*016c*/ 	.word	0x00000000
        /*0170*/ 	.short	0x0005
        /*0172*/ 	.short	0x0100
        /*0174*/ 	.byte	0x00, 0xf0, 0xe1, 0x00


	//----- nvinfo : EIATTR_KPARAM_INFO
	.align		4
.L_988:
        /*0178*/ 	.byte	0x04, 0x17
        /*017a*/ 	.short	(.L_990 - .L_989)
.L_989:
        /*017c*/ 	.word	0x00000000
        /*0180*/ 	.short	0x0004
        /*0182*/ 	.short	0x00c8
        /*0184*/ 	.byte	0x00, 0xf0, 0xe1, 0x00


	//----- nvinfo : EIATTR_KPARAM_INFO
	.align		4
.L_990:
        /*0188*/ 	.byte	0x04, 0x17
        /*018a*/ 	.short	(.L_992 - .L_991)
.L_991:
        /*018c*/ 	.word	0x00000000
        /*0190*/ 	.short	0x0003
        /*0192*/ 	.short	0x0090
        /*0194*/ 	.byte	0x00, 0xf0, 0xe1, 0x00


	//----- nvinfo : EIATTR_KPARAM_INFO
	.align		4
.L_992:
        /*0198*/ 	.byte	0x04, 0x17
        /*019a*/ 	.short	(.L_994 - .L_993)
.L_993:
        /*019c*/ 	.word	0x00000000
        /*01a0*/ 	.short	0x0002
        /*01a2*/ 	.short	0x0058
        /*01a4*/ 	.byte	0x00, 0xf0, 0xe1, 0x00


	//----- nvinfo : EIATTR_KPARAM_INFO
	.align		4
.L_994:
        /*01a8*/ 	.byte	0x04, 0x17
        /*01aa*/ 	.short	(.L_996 - .L_995)
.L_995:
        /*01ac*/ 	.word	0x00000000
        /*01b0*/ 	.short	0x0001
        /*01b2*/ 	.short	0x0020
        /*01b4*/ 	.byte	0x00, 0xf0, 0xe1, 0x00


	//----- nvinfo : EIATTR_KPARAM_INFO
	.align		4
.L_996:
        /*01b8*/ 	.byte	0x04, 0x17
        /*01ba*/ 	.short	(.L_998 - .L_997)
.L_997:
        /*01bc*/ 	.word	0x00000000
        /*01c0*/ 	.short	0x0000
        /*01c2*/ 	.short	0x0000
        /*01c4*/ 	.byte	0x00, 0xf0, 0x81, 0x00


	//----- nvinfo : EIATTR_MAXREG_COUNT
	.align		4
.L_998:
        /*01c8*/ 	.byte	0x03, 0x1b
        /*01ca*/ 	.short	0x00ff


	//----- nvinfo : EIATTR_EXIT_INSTR_OFFSETS
	.align		4
        /*01cc*/ 	.byte	0x04, 0x1c
        /*01ce*/ 	.short	(.L_1000 - .L_999)


	//   ....[0]....
.L_999:
        /*01d0*/ 	.word	0x00000080


	//   ....[1]....
        /*01d4*/ 	.word	0x000004b0


	//   ....[2]....
        /*01d8*/ 	.word	0x00001180


	//   ....[3]....
        /*01dc*/ 	.word	0x000020c0


	//   ....[4]....
        /*01e0*/ 	.word	0x0000f1c0


	//----- nvinfo : EIATTR_CRS_STACK_SIZE
	.align		4
.L_1000:
        /*01e4*/ 	.byte	0x04, 0x1e
        /*01e6*/ 	.short	(.L_1002 - .L_1001)
.L_1001:
        /*01e8*/ 	.word	0x00000000
.L_1002:


//--------------------- .nv.info.apply_joint_torques_cuda_kernel_backward --------------------------
	.section	.nv.info.apply_joint_torques_cuda_kernel_backward,"",@"SHT_CUDA_INFO"
	.sectionflags	@""
	.align	4


	//----- nvinfo : EIATTR_CUDA_API_VERSION
	.align		4
        /*0000*/ 	.byte	0x04, 0x37
        /*0002*/ 	.short	(.L_1004 - .L_1003)
.L_1003:
        /*0004*/ 	.word	0x0000007d


	//----- nvinfo : EIATTR_PARAM_CBANK
	.align		4
.L_1004:
        /*0008*/ 	.byte	0x04, 0x0a
        /*000a*/ 	.short	(.L_1006 - .L_1005)
	.align		4
.L_1005:
        /*000c*/ 	.word	index@(.nv.constant0.apply_joint_torques_cuda_kernel_backward)
        /*0010*/ 	.short	0x0160
        /*0012*/ 	.short	0x0640


	//----- nvinfo : EIATTR_CBANK_PARAM_SIZE
	.align		4
.L_1006:
        /*0014*/ 	.byte	0x03, 0x19
        /*0016*/ 	.short	0x0640


	//----- nvinfo : EIATTR_KPARAM_INFO
	.align		4
        /*0018*/ 	.byte	0x04, 0x17
        /*001a*/ 	.short	(.L_1008 - .L_1007)
.L_1007:
        /*001c*/ 	.word	0x00000000
        /*0020*/ 	.short	0x001c
        /*0022*/ 	.short	0x0608
        /*0024*/ 	.byte	0x00, 0xf0, 0xe1, 0x00


	//----- nvinfo : EIATTR_KPARAM_INFO
	.align		4
.L_1008:
        /*0028*/ 	.byte	0x04, 0x17
        /*002a*/ 	.short	(.L_1010 - .L_1009)
.L_1009:
        /*002c*/ 	.word	0x00000000
        /*0030*/ 	.short	0x001b
        /*0032*/ 	.short	0x05d0
        /*0034*/ 	.byte	0x00, 0xf0, 0xe1, 0x00


	//----- nvinfo : EIATTR_KPARAM_INFO
	.align		4
.L_1010:
        /*0038*/ 	.byte	0x04, 0x17
        /*003a*/ 	.short	(.L_1012 - .L_1011)
.L_1011:
        /*003c*/ 	.word	0x00000000
        /*0040*/ 	.short	0x001a
        /*0042*/ 	.short	0x0598
        /*0044*/ 	.byte	0x00, 0xf0, 0xe1, 0x00


	//----- nvinfo : EIATTR_KPARAM_INFO
	.align		4
.L_1012:
        /*0048*/ 	.byte	0x04, 0x17
        /*004a*/ 	.short	(.L_1014 - .L_1013)
.L_1013:
        /*004c*/ 	.word	0x00000000
        /*0050*/ 	.short	0x0019
        /*0052*/ 	.short	0x0560
        /*0054*/ 	.byte	0x00, 0xf0, 0xe1, 0x00


	//----- nvinfo : EIATTR_KPARAM_INFO
	.align		4
.L_1014:
        /*0058*/ 	.byte	0x04, 0x17
        /*005a*/ 	.short	(.L_1016 - .L_1015)
.L_1015:
        /*005c*/ 	.word	0x00000000
        /*0060*/ 	.short	0x0018
        /*0062*/ 	.short	0x0528
        /*0064*/ 	.byte	0x00, 0xf0, 0xe1, 0x00


	//----- nvinfo : EIATTR_KPARAM_INFO
	.align		4
.L_1016:
        /*0068*/ 	.byte	0x04, 0x17
        /*006a*/ 	.short	(.L_1018 - .L_1017)
.L_1017:
        /*006c*/ 	.word	0x00000000
        /*0070*/ 	.short	0x0017
        /*0072*/ 	.short	0x04f0
        /*0074*/ 	.byte	0x00, 0xf0, 0xe1, 0x00


	//----- nvinfo : EIATTR_KPARAM_INFO
	.align		4
.L_1018:
        /*0078*/ 	.byte	0x04, 0x17
        /*007a*/ 	.short	(.L_1020 - .L_1019)
.L_1019:
        /*007c*/ 	.word	0x00000000
        /*0080*/ 	.short	0x0016
        /*0082*/ 	.short	0x04b8
        /*0084*/ 	.byte	0x00, 0xf0, 0xe1, 0x00


	//----- nvinfo : EIATTR_KPARAM_INFO
	.align		4
.L_1020:
        /*0088*/ 	.byte	0x04, 0x17
        /*008a*/ 	.short	(.L_1022 - .L_1021)
.L_1021:
        /*008c*/ 	.word	0x00000000
        /*0090*/ 	.short	0x0015
        /*0092*/ 	.short	0x0480
        /*0094*/ 	.byte	0x00, 0xf0, 0xe1, 0x00


	//----- nvinfo : EIATTR_KPARAM_INFO
	.align		4
.L_1022:
        /*0098*/ 	.byte	0x04, 0x17
        /*009a*/ 	.short	(.L_1024 - .L_1023)
.L_1023:
        /*009c*/ 	.word	0x00000000
        /*00a0*/ 	.short	0x0014
        /*00a2*/ 	.short	0x0448
        /*00a4*/ 	.byte	0x00, 0xf0, 0xe1, 0x00


	//----- nvinfo : EIATTR_KPARAM_INFO
	.align		4
.L_1024:
        /*00a8*/ 	.byte	0x04, 0x17
        /*00aa*/ 	.short	(.L_1026 - .L_1025)
.L_1025:
        /*00ac*/ 	.word	0x00000000
        /*00b0*/ 	.short	0x0013
        /*00b2*/ 	.short	0x0410
        /*00b4*/ 	.byte	0x00, 0xf0, 0xe1, 0x00


	//----- nvinfo : EIATTR_KPARAM_INFO
	.align		4
.L_1026:
        /*00b8*/ 	.byte	0x04, 0x17
        /*00ba*/ 	.short	(.L_1028 - .L_1027)
.L_1027:
        /*00bc*/ 	.word	0x00000000
        /*00c0*/ 	.short	0x0012
        /*00c2*/ 	.short	0x03d8
        /*00c4*/ 	.byte	0x00, 0xf0, 0xe1, 0x00


	//----- nvinfo : EIATTR_KPARAM_INFO
	.align		4
.L_1028:
        /*00c8*/ 	.byte	0x04, 0x17
        /*00ca*/ 	.short	(.L_1030 - .L_1029)
.L_1029:
        /*00cc*/ 	.word	0x00000000
        /*00d0*/ 	.short	0x0011
        /*00d2*/ 	.short	0x03a0
        /*00d4*/ 	.byte	0x00, 0xf0, 0xe1, 0x00


	//----- nvinfo : EIATTR_KPARAM_INFO
	.align		4
.L_1030:
        /*00d8*/ 	.byte	0x04, 0x17
        /*00da*/ 	.short	(.L_1032 - .L_1031)
.L_1031:
        /*00dc*/ 	.word	0x00000000
        /*00e0*/ 	.short	0x0010
        /*00e2*/ 	.short	0x0368
        /*00e4*/ 	.byte	0x00, 0xf0, 0xe1, 0x00


	//----- nvinfo : EIATTR_KPARAM_INFO
	.align		4
.L_1032:
        /*00e8*/ 	.byte	0x04, 0x17
        /*00ea*/ 	.short	(.L_1034 - .L_1033)
.L_1033:
        /*00ec*/ 	.word	0x00000000
        /*00f0*/ 	.short	0x000f
        /*00f2*/ 	.short	0x0330
        /*00f4*/ 	.byte	0x00, 0xf0, 0xe1, 0x00


	//----- nvinfo : EIATTR_KPARAM_INFO
	.align		4
.L_1034:
        /*00f8*/ 	.byte	0x04, 0x17
        /*00fa*/ 	.short	(.L_1036 - .L_1035)
.L_1035:
        /*00fc*/ 	.word	0x00000000
        /*0100*/ 	.short	0x000e
        /*0102*/ 	.short	0x02f8
        /*0104*/ 	.byte	0x00, 0xf0, 0xe1, 0x00


	//----- nvinfo : EIATTR_KPARAM_INFO
	.align		4
.L_1036:
        /*0108*/ 	.byte	0x04, 0x17
        /*010a*/ 	.short	(.L_1038 - .L_1037)
.L_1037:
        /*010c*/ 	.word	0x00000000
        /*0110*/ 	.short	0x000d
        /*0112*/ 	.short	0x02c0
        /*0114*/ 	.byte	0x00, 0xf0, 0xe1, 0x00


	//----- nvinfo : EIATTR_KPARAM_INFO
	.align		4
.L_1038:
        /*0118*/ 	.byte	0x04, 0x17
        /*011a*/ 	.short	(.L_1040 - .L_1039)
.L_1039:
        /*011c*/ 	.word	0x00000000
        /*0120*/ 	.short	0x000c
        /*0122*/ 	.short	0x0288
        /*0124*/ 	.byte	0x00, 0xf0, 0xe1, 0x00


	//----- nvinfo : EIATTR_KPARAM_INFO
	.align		4
.L_1040:
        /*0128*/ 	.byte	0x04, 0x17
        /*012a*/ 	.short	(.L_1042 - .L_1041)
.L_1041:
        /*012c*/ 	.word	0x00000000
        /*0130*/ 	.short	0x000b
        /*0132*/ 	.short	0x0250
        /*0134*/ 	.byte	0x00, 0xf0, 0xe1, 0x00


	//----- nvinfo : EIATTR_KPARAM_INFO
	.align		4
.L_1042:
        /*0138*/ 	.byte	0x04, 0x17
        /*013a*/ 	.short	(.L_1044 - .L_1043)
.L_1043:
        /*013c*/ 	.word	0x00000000
        /*0140*/ 	.short	0x000a
        /*0142*/ 	.short	0x0218
        /*0144*/ 	.byte	0x00, 0xf0, 0xe1, 0x00


	//----- nvinfo : EIATTR_KPARAM_INFO
	.align		4
.L_1044:
        /*0148*/ 	.byte	0x04, 0x17
        /*014a*/ 	.short	(.L_1046 - .L_1045)
.L_1045:
        /*014c*/ 	.word	0x00000000
        /*0150*/ 	.short	0x0009
        /*0152*/ 	.short	0x01e0
        /*0154*/ 	.byte	0x00, 0xf0, 0xe1, 0x00


	//----- nvinfo : EIATTR_KPARAM_INFO
	.align		4
.L_1046:
        /*0158*/ 	.byte	0x04, 0x17
        /*015a*/ 	.short	(.L_1048 - .L_1047)
.L_1047:
        /*015c*/ 	.word	0x00000000
        /*0160*/ 	.short	0x0008
        /*0162*/ 	.short	0x01a8
        /*0164*/ 	.byte	0x00, 0xf0, 0xe1, 0x00


	//----- nvinfo : EIATTR_KPARAM_INFO
	.align		4
.L_1048:
        /*0168*/ 	.byte	0x04, 0x17
        /*016a*/ 	.short	(.L_1050 - .L_1049)
.L_1049:
        /*016c*/ 	.word	0x00000000
        /*0170*/ 	.short	0x0007
        /*0172*/ 	.short	0x0170
        /*0174*/ 	.byte	0x00, 0xf0, 0xe1, 0x00


	//----- nvinfo : EIATTR_KPARAM_INFO
	.align		4
.L_1050:
        /*0178*/ 	.byte	0x04, 0x17
        /*017a*/ 	.short	(.L_1052 - .L_1051)
.L_1051:
        /*017c*/ 	.word	0x00000000
        /*0180*/ 	.short	0x0006
        /*0182*/ 	.short	0x0138
        /*0184*/ 	.byte	0x00, 0xf0, 0xe1, 0x00


	//----- nvinfo : EIATTR_KPARAM_INFO
	.align		4
.L_1052:
        /*0188*/ 	.byte	0x04, 0x17
        /*018a*/ 	.short	(.L_1054 - .L_1053)
.L_1053:
        /*018c*/ 	.word	0x00000000
        /*0190*/ 	.short	0x0005
        /*0192*/ 	.short	0x0100
        /*0194*/ 	.byte	0x00, 0xf0, 0xe1, 0x00


	//----- nvinfo : EIATTR_KPARAM_INFO
	.align		4
.L_1054:
        /*0198*/ 	.byte	0x04, 0x17
        /*019a*/ 	.short	(.L_1056 - .L_1055)
.L_1055:
        /*019c*/ 	.word	0x00000000
        /*01a0*/ 	.short	0x0004
        /*01a2*/ 	.short	0x00c8
        /*01a4*/ 	.byte	0x00, 0xf0, 0xe1, 0x00


	//----- nvinfo : EIATTR_KPARAM_INFO
	.align		4
.L_1056:
        /*01a8*/ 	.byte	0x04, 0x17
        /*01aa*/ 	.short	(.L_1058 - .L_1057)
.L_1057:
        /*01ac*/ 	.word	0x00000000
        /*01b0*/ 	.short	0x0003
        /*01b2*/ 	.short	0x0090
        /*01b4*/ 	.byte	0x00, 0xf0, 0xe1, 0x00


	//----- nvinfo : EIATTR_KPARAM_INFO
	.align		4
.L_1058:
        /*01b8*/ 	.byte	0x04, 0x17
        /*01ba*/ 	.short	(.L_1060 - .L_1059)
.L_1059:
        /*01bc*/ 	.word	0x00000000
        /*01c0*/ 	.short	0x0002
        /*01c2*/ 	.short	0x0058
        /*01c4*/ 	.byte	0x00, 0xf0, 0xe1, 0x00


	//----- nvinfo : EIATTR_KPARAM_INFO
	.align		4
.L_1060:
        /*01c8*/ 	.byte	0x04, 0x17
        /*01ca*/ 	.short	(.L_1062 - .L_1061)
.L_1061:
        /*01cc*/ 	.word	0x00000000
        /*01d0*/ 	.short	0x0001
        /*01d2*/ 	.short	0x0020
        /*01d4*/ 	.byte	0x00, 0xf0, 0xe1, 0x00


	//----- nvinfo : EIATTR_KPARAM_INFO
	.align		4
.L_1062:
        /*01d8*/ 	.byte	0x04, 0x17
        /*01da*/ 	.short	(.L_1064 - .L_1063)
.L_1063:
        /*01dc*/ 	.word	0x00000000
        /*01e0*/ 	.short	0x0000
        /*01e2*/ 	.short	0x0000
        /*01e4*/ 	.byte	0x00, 0xf0, 0x81, 0x00


	//----- nvinfo : EIATTR_MAXREG_COUNT
	.align		4
.L_1064:
        /*01e8*/ 	.byte	0x03, 0x1b
        /*01ea*/ 	.short	0x00ff


	//----- nvinfo : EIATTR_EXTERNS
	.align		4
        /*01ec*/ 	.byte	0x04, 0x0f
        /*01ee*/ 	.short	(.L_1066 - .L_1065)


	//   ....[0]....
	.align		4
.L_1065:
        /*01f0*/ 	.word	index@(vprintf)


	//----- nvinfo : EIATTR_SYSCALL_OFFSETS
	.align		4
.L_1066:
        /*01f4*/ 	.byte	0x04, 0x46
        /*01f6*/ 	.short	(.L_1068 - .L_1067)


	//   ....[0]....
.L_1067:
        /*01f8*/ 	.word	0x000030b0


	//----- nvinfo : EIATTR_EXIT_INSTR_OFFSETS
	.align		4
.L_1068:
        /*01fc*/ 	.byte	0x04, 0x1c
        /*01fe*/ 	.short	(.L_1070 - .L_1069)


	//   ....[0]....
.L_1069:
        /*0200*/ 	.word	0x00000080


	//   ....[1]....
        /*0204*/ 	.word	0x0000f670


	//----- nvinfo : EIATTR_CRS_STACK_SIZE
	.align		4
.L_1070:
        /*0208*/ 	.byte	0x04, 0x1e
        /*020a*/ 	.short	(.L_1072 - .L_1071)
.L_1071:
        /*020c*/ 	.word	0x00000000
.L_1072:


//--------------------- .nv.info.apply_joint_torques_cuda_kernel_forward --------------------------
	.section	.nv.info.apply_joint_torques_cuda_kernel_forward,"",@"SHT_CUDA_INFO"
	.sectionflags	@""
	.align	4


	//----- nvinfo : EIATTR_CUDA_API_VERSION
	.align		4
        /*0000*/ 	.byte	0x04, 0x37
        /*0002*/ 	.short	(.L_1074 - .L_1073)
.L_1073:
        /*0004*/ 	.word	0x0000007d


	//----- nvinfo : EIATTR_PARAM_CBANK
	.align		4
.L_1074:
        /*0008*/ 	.byte	0x04, 0x0a
        /*000a*/ 	.short	(.L_1076 - .L_1075)
	.align		4
.L_1075:
        /*000c*/ 	.word	index@(.nv.constant0.apply_joint_torques_cuda_kernel_forward)
        /*0010*/ 	.short	0x0160
        /*0012*/ 	.short	0x0330


	//----- nvinfo : EIATTR_CBANK_PARAM_SIZE
	.align		4
.L_1076:
        /*0014*/ 	.byte	0x03, 0x19
        /*0016*/ 	.short	0x0330


	//----- nvinfo : EIATTR_KPARAM_INFO
	.align		4
        /*0018*/ 	.byte	0x04, 0x17
        /*001a*/ 	.short	(.L_1078 - .L_1077)
.L_1077:
        /*001c*/ 	.word	0x00000000
        /*0020*/ 	.short	0x000e
        /*0022*/ 	.short	0x02f8
        /*0024*/ 	.byte	0x00, 0xf0, 0xe1, 0x00


	//----- nvinfo : EIATTR_KPARAM_INFO
	.align		4
.L_1078:
        /*0028*/ 	.byte	0x04, 0x17
        /*002a*/ 	.short	(.L_1080 - .L_1079)
.L_1079:
        /*002c*/ 	.word	0x00000000
        /*0030*/ 	.short	0x000d
        /*0032*/ 	.short	0x02c0
        /*0034*/ 	.byte	0x00, 0xf0, 0xe1, 0x00


	//----- nvinfo : EIATTR_KPARAM_INFO
	.align		4
.L_1080:
        /*0038*/ 	.byte	0x04, 0x17
        /*003a*/ 	.short	(.L_1082 - .L_1081)
.L_1081:
        /*003c*/ 	.word	0x00000000
        /*0040*/ 	.short	0x000c
        /*0042*/ 	.short	0x0288
        /*0044*/ 	.byte	0x00, 0xf0, 0xe1, 0x00


	//----- nvinfo : EIATTR_KPARAM_INFO
	.align		4
.L_1082:
        /*0048*/ 	.byte	0x04, 0x17
        /*004a*/ 	.short	(.L_1084 - .L_1083)
.L_1083:
        /*004c*/ 	.word	0x00000000
        /*0050*/ 	.short	0x000b
        /*0052*/ 	.short	0x0250
        /*0054*/ 	.byte	0x00, 0xf0, 0xe1, 0x00


	//----- nvinfo : EIATTR_KPARAM_INFO
	.align		4
.L_1084:
        /*0058*/ 	.byte	0x04, 0x17
        /*005a*/ 	.short	(.L_1086 - .L_1085)
.L_1085:
        /*005c*/ 	.word	0x00000000
        /*0060*/ 	.short	0x000a
        /*0062*/ 	.short	0x0218
        /*0064*/ 	.byte	0x00, 0xf0, 0xe1, 0x00


	//----- nvinfo : EIATTR_KPARAM_INFO
	.align		4
.L_1086:
        /*0068*/ 	.byte	0x04, 0x17
        /*006a*/ 	.short	(.L_1088 - .L_1087)
.L_1087:
        /*006c*/ 	.word	0x00000000
        /*0070*/ 	.short	0x0009
        /*0072*/ 	.short	0x01e0
        /*0074*/ 	.byte	0x00, 0xf0, 0xe1, 0x00


	//----- nvinfo : EIATTR_KPARAM_INFO
	.align		4
.L_1088:
        /*0078*/ 	.byte	0x04, 0x17
        /*007a*/ 	.short	(.L_1090 - .L_1089)
.L_1089:
        /*007c*/ 	.word	0x00000000
        /*0080*/ 	.short	0x0008
        /*0082*/ 	.short	0x01a8
        /*0084*/ 	.byte	0x00, 0xf0, 0xe1, 0x00


	//----- nvinfo : EIATTR_KPARAM_INFO
	.align		4
.L_1090:
        /*0088*/ 	.byte	0x04, 0x17
        /*008a*/ 	.short	(.L_1092 - .L_1091)
.L_1091:
        /*008c*/ 	.word	0x00000000
        /*0090*/ 	.short	0x0007
        /*0092*/ 	.short	0x0170
        /*0094*/ 	.byte	0x00, 0xf0, 0xe1, 0x00


	//----- nvinfo : EIATTR_KPARAM_INFO
	.align		4
.L_1092:
        /*0098*/ 	.byte	0x04, 0x17
        /*009a*/ 	.short	(.L_1094 - .L_1093)
.L_1093:
        /*009c*/ 	.word	0x00000000
        /*00a0*/ 	.short	0x0006
        /*00a2*/ 	.short	0x0138
        /*00a4*/ 	.byte	0x00, 0xf0, 0xe1, 0x00


	//----- nvinfo : EIATTR_KPARAM_INFO
	.align		4
.L_1094:
        /*00a8*/ 	.byte	0x04, 0x17
        /*00aa*/ 	.short	(.L_1096 - .L_1095)
.L_1095:
        /*00ac*/ 	.word	0x00000000
        /*00b0*/ 	.short	0x0005
        /*00b2*/ 	.short	0x0100
        /*00b4*/ 	.byte	0x00, 0xf0, 0xe1, 0x00


	//----- nvinfo : EIATTR_KPARAM_INFO
	.align		4
.L_1096:
        /*00b8*/ 	.byte	0x04, 0x17
        /*00ba*/ 	.short	(.L_1098 - .L_1097)
.L_1097:
        /*00bc*/ 	.word	0x00000000
        /*00c0*/ 	.short	0x0004
        /*00c2*/ 	.short	0x00c8
        /*00c4*/ 	.byte	0x00, 0xf0, 0xe1, 0x00


	//----- nvinfo : EIATTR_KPARAM_INFO
	.align		4
.L_1098:
        /*00c8*/ 	.byte	0x04, 0x17
        /*00ca*/ 	.short	(.L_1100 - .L_1099)
.L_1099:
        /*00cc*/ 	.word	0x00000000
        /*00d0*/ 	.short	0x0003
        /*00d2*/ 	.short	0x0090
        /*00d4*/ 	.byte	0x00, 0xf0, 0xe1, 0x00


	//----- nvinfo : EIATTR_KPARAM_INFO
	.align		4
.L_1100:
        /*00d8*/ 	.byte	0x04, 0x17
        /*00da*/ 	.short	(.L_1102 - .L_1101)
.L_1101:
        /*00dc*/ 	.word	0x00000000
        /*00e0*/ 	.short	0x0002
        /*00e2*/ 	.short	0x0058
        /*00e4*/ 	.byte	0x00, 0xf0, 0xe1, 0x00


	//----- nvinfo : EIATTR_KPARAM_INFO
	.align		4
.L_1102:
        /*00e8*/ 	.byte	0x04, 0x17
        /*00ea*/ 	.short	(.L_1104 - .L_1103)
.L_1103:
        /*00ec*/ 	.word	0x00000000
        /*00f0*/ 	.short	0x0001
        /*00f2*/ 	.short	0x0020
        /*00f4*/ 	.byte	0x00, 0xf0, 0xe1, 0x00


	//----- nvinfo : EIATTR_KPARAM_INFO
	.align		4
.L_1104:
        /*00f8*/ 	.byte	0x04, 0x17
        /*00fa*/ 	.short	(.L_1106 - .L_1105)
.L_1105:
        /*00fc*/ 	.word	0x00000000
        /*0100*/ 	.short	0x0000
        /*0102*/ 	.short	0x0000
        /*0104*/ 	.byte	0x00, 0xf0, 0x81, 0x00


	//----- nvinfo : EIATTR_MAXREG_COUNT
	.align		4
.L_1106:
        /*0108*/ 	.byte	0x03, 0x1b
        /*010a*/ 	.short	0x00ff


	//----- nvinfo : EIATTR_EXTERNS
	.align		4
        /*010c*/ 	.byte	0x04, 0x0f
        /*010e*/ 	.short	(.L_1108 - .L_1107)


	//   ....[0]....
	.align		4
.L_1107:
        /*0110*/ 	.word	index@(vprintf)


	//----- nvinfo : EIATTR_SYSCALL_OFFSETS
	.align		4
.L_1108:
        /*0114*/ 	.byte	0x04, 0x46
        /*0116*/ 	.short	(.L_1110 - .L_1109)


	//   ....[0]....
.L_1109:
        /*0118*/ 	.word	0x000035e0


	//----- nvinfo : EIATTR_EXIT_INSTR_OFFSETS
	.align		4
.L_1110:
        /*011c*/ 	.byte	0x04, 0x1c
        /*011e*/ 	.short	(.L_1112 - .L_1111)


	//   ....[0]....
.L_1111:
        /*0120*/ 	.word	0x00000090


	//   ....[1]....
        /*0124*/ 	.word	0x000001f0


	//   ....[2]....
        /*0128*/ 	.word	0x00003b90


	//----- nvinfo : EIATTR_CRS_STACK_SIZE
	.align		4
.L_1112:
        /*012c*/ 	.byte	0x04, 0x1e
        /*012e*/ 	.short	(.L_1114 - .L_1113)
.L_1113:
        /*0130*/ 	.word	0x00000000
.L_1114:


//--------------------- .nv.info.apply_body_delta_velocities_cuda_kernel_backward --------------------------
	.section	.nv.info.apply_body_delta_velocities_cuda_kernel_backward,"",@"SHT_CUDA_INFO"
	.sectionflags	@""
	.align	4


	//----- nvinfo : EIATTR_CUDA_API_VERSION
	.align		4
        /*0000*/ 	.byte	0x04, 0x37
        /*0002*/ 	.short	(.L_1116 - .L_1115)
.L_1115:
        /*0004*/ 	.word	0x0000007d


	//----- nvinfo : EIATTR_PARAM_CBANK
	.align		4
.L_1116:
        /*0008*/ 	.byte	0x04, 0x0a
        /*000a*/ 	.short	(.L_1118 - .L_1117)
	.align		4
.L_1117:
        /*000c*/ 	.word	index@(.nv.constant0.apply_body_delta_velocities_cuda_kernel_backward)
        /*0010*/ 	.short	0x0160
        /*0012*/ 	.short	0x0170


	//----- nvinfo : EIATTR_CBANK_PARAM_SIZE
	.align		4
.L_1118:
        /*0014*/ 	.byte	0x03, 0x19
        /*0016*/ 	.short	0x0170


	//----- nvinfo : EIATTR_KPARAM_INFO
	.align		4
        /*0018*/ 	.byte	0x04, 0x17
        /*001a*/ 	.short	(.L_1120 - .L_1119)
.L_1119:
        /*001c*/ 	.word	0x00000000
        /*0020*/ 	.short	0x0006
        /*0022*/ 	.short	0x0138
        /*0024*/ 	.byte	0x00, 0xf0, 0xe1, 0x00


	//----- nvinfo : EIATTR_KPARAM_INFO
	.align		4
.L_1120:
        /*0028*/ 	.byte	0x04, 0x17
        /*002a*/ 	.short	(.L_1122 - .L_1121)
.L_1121:
        /*002c*/ 	.word	0x00000000
        /*0030*/ 	.short	0x0005
        /*0032*/ 	.short	0x0100
        /*0034*/ 	.byte	0x00, 0xf0, 0xe1, 0x00


	//----- nvinfo : EIATTR_KPARAM_INFO
	.align		4
.L_1122:
        /*0038*/ 	.byte	0x04, 0x17
        /*003a*/ 	.short	(.L_1124 - .L_1123)
.L_1123:
        /*003c*/ 	.word	0x00000000
        /*0040*/ 	.short	0x0004
        /*0042*/ 	.short	0x00c8
        /*0044*/ 	.byte	0x00, 0xf0, 0xe1, 0x00


	//----- nvinfo : EIATTR_KPARAM_INFO
	.align		4
.L_1124:
        /*0048*/ 	.byte	0x04, 0x17
        /*004a*/ 	.short	(.L_1126 - .L_1125)
.L_1125:
        /*004c*/ 	.word	0x00000000
        /*0050*/ 	.short	0x0003
        /*0052*/ 	.short	0x0090
        /*0054*/ 	.byte	0x00, 0xf0, 0xe1, 0x00


	//----- nvinfo : EIATTR_KPARAM_INFO
	.align		4
.L_1126:
        /*0058*/ 	.byte	0x04, 0x17
        /*005a*/ 	.short	(.L_1128 - .L_1127)
.L_1127:
        /*005c*/ 	.word	0x00000000
        /*0060*/ 	.short	0x0002
        /*0062*/ 	.short	0x0058
        /*0064*/ 	.byte	0x00, 0xf0, 0xe1, 0x00


	//----- nvinfo : EIATTR_KPARAM_INFO
	.align		4
.L_1128:
        /*0068*/ 	.byte	0x04, 0x17
        /*006a*/ 	.short	(.L_1130 - .L_1129)
.L_1129:
        /*006c*/ 	.word	0x00000000
        /*0070*/ 	.short	0x0001
        /*0072*/ 	.short	0x0020
        /*0074*/ 	.byte	0x00, 0xf0, 0xe1, 0x00


	//----- nvinfo : EIATTR_KPARAM_INFO
	.align		4
.L_1130:
        /*0078*/ 	.byte	0x04, 0x17
        /*007a*/ 	.short	(.L_1132 - .L_1131)
.L_1131:
        /*007c*/ 	.word	0x00000000
        /*0080*/ 	.short	0x0000
        /*0082*/ 	.short	0x0000
        /*0084*/ 	.byte	0x00, 0xf0, 0x81, 0x00


	//----- nvinfo : EIATTR_MAXREG_COUNT
	.align		4
.L_1132:
        /*0088*/ 	.byte	0x03, 0x1b
        /*008a*/ 	.short	0x00ff


	//----- nvinfo : EIATTR_EXIT_INSTR_OFFSETS
	.align		4
        /*008c*/ 	.byte	0x04, 0x1c
        /*008e*/ 	.short	(.L_1134 - .L_1133)


	//   ....[0]....
.L_1133:
        /*0090*/ 	.word	0x00000070


	//   ....[1]....
        /*0094*/ 	.word	0x000008e0


	//----- nvinfo : EIATTR_CRS_STACK_SIZE
	.align		4
.L_1134:
        /*0098*/ 	.byte	0x04, 0x1e
        /*009a*/ 	.short	(.L_1136 - .L_1135)
.L_1135:
        /*009c*/ 	.word	0x00000000
.L_1136:


//--------------------- .nv.info.apply_body_delta_velocities_cuda_kernel_forward --------------------------
	.section	.nv.info.apply_body_delta_velocities_cuda_kernel_forward,"",@"SHT_CUDA_INFO"
	.sectionflags	@""
	.align	4


	//----- nvinfo : EIATTR_CUDA_API_VERSION
	.align		4
        /*0000*/ 	.byte	0x04, 0x37
        /*0002*/ 	.short	(.L_1138 - .L_1137)
.L_1137:
        /*0004*/ 	.word	0x0000007d


	//----- nvinfo : EIATTR_PARAM_CBANK
	.align		4
.L_1138:
        /*0008*/ 	.byte	0x04, 0x0a
        /*000a*/ 	.short	(.L_1140 - .L_1139)
	.align		4
.L_1139:
        /*000c*/ 	.word	index@(.nv.constant0.apply_body_delta_velocities_cuda_kernel_forward)
        /*0010*/ 	.short	0x0160
        /*0012*/ 	.short	0x00c8


	//----- nvinfo : EIATTR_CBANK_PARAM_SIZE
	.align		4
.L_1140:
        /*0014*/ 	.byte	0x03, 0x19
        /*0016*/ 	.short	0x00c8


	//----- nvinfo : EIATTR_KPARAM_INFO
	.align		4
        /*0018*/ 	.byte	0x04, 0x17
        /*001a*/ 	.short	(.L_1142 - .L_1141)
.L_1141:
        /*001c*/ 	.word	0x00000000
        /*0020*/ 	.short	0x0003
        /*0022*/ 	.short	0x0090
        /*0024*/ 	.byte	0x00, 0xf0, 0xe1, 0x00


	//----- nvinfo : EIATTR_KPARAM_INFO
	.align		4
.L_1142:
        /*0028*/ 	.byte	0x04, 0x17
        /*002a*/ 	.short	(.L_1144 - .L_1143)
.L_1143:
        /*002c*/ 	.word	0x00000000
        /*0030*/ 	.short	0x0002
        /*0032*/ 	.short	0x0058
        /*0034*/ 	.byte	0x00, 0xf0, 0xe1, 0x00


	//----- nvinfo : EIATTR_KPARAM_INFO
	.align		4
.L_1144:
        /*0038*/ 	.byte	0x04, 0x17
        /*003a*/ 	.short	(.L_1146 - .L_1145)
.L_1145:
        /*003c*/ 	.word	0x00000000
        /*0040*/ 	.short	0x0001
        /*0042*/ 	.short	0x0020
        /*0044*/ 	.byte	0x00, 0xf0, 0xe1, 0x00


	//----- nvinfo : EIATTR_KPARAM_INFO
	.align		4
.L_1146:
        /*0048*/ 	.byte	0x04, 0x17
        /*004a*/ 	.short	(.L_1148 - .L_1147)
.L_1147:
        /*004c*/ 	.word	0x00000000
        /*0050*/ 	.short	0x0000
        /*0052*/ 	.short	0x0000
        /*0054*/ 	.byte	0x00, 0xf0, 0x81, 0x00


	//----- nvinfo : EIATTR_MAXREG_COUNT
	.align		4
.L_1148:
        /*0058*/ 	.byte	0x03, 0x1b
        /*005a*/ 	.short	0x00ff


	//----- nvinfo : EIATTR_EXIT_INSTR_OFFSETS
	.align		4
        /*005c*/ 	.byte	0x04, 0x1c
        /*005e*/ 	.short	(.L_1150 - .L_1149)


	//   ....[0]....
.L_1149:
        /*0060*/ 	.word	0x00000070


	//   ....[1]....
        /*0064*/ 	.word	0x000003e0


	//----- nvinfo : EIATTR_CRS_STACK_SIZE
	.align		4
.L_1150:
        /*0068*/ 	.byte	0x04, 0x1e
        /*006a*/ 	.short	(.L_1152 - .L_1151)
.L_1151:
        /*006c*/ 	.word	0x00000000
.L_1152:


//--------------------- .nv.info.apply_body_deltas_cuda_kernel_backward --------------------------
	.section	.nv.info.apply_body_deltas_cuda_kernel_backward,"",@"SHT_CUDA_INFO"
	.sectionflags	@""
	.align	4


	//----- nvinfo : EIATTR_CUDA_API_VERSION
	.align		4
        /*0000*/ 	.byte	0x04, 0x37
        /*0002*/ 	.short	(.L_1154 - .L_1153)
.L_1153:
        /*0004*/ 	.word	0x0000007d


	//----- nvinfo : EIATTR_PARAM_CBANK
	.align		4
.L_1154:
        /*0008*/ 	.byte	0x04, 0x0a
        /*000a*/ 	.short	(.L_1156 - .L_1155)
	.align		4
.L_1155:
        /*000c*/ 	.word	index@(.nv.constant0.apply_body_deltas_cuda_kernel_backward)
        /*0010*/ 	.short	0x0160
        /*0012*/ 	.short	0x0490


	//----- nvinfo : EIATTR_CBANK_PARAM_SIZE
	.align		4
.L_1156:
        /*0014*/ 	.byte	0x03, 0x19
        /*0016*/ 	.short	0x0490


	//----- nvinfo : EIATTR_KPARAM_INFO
	.align		4
        /*0018*/ 	.byte	0x04, 0x17
        /*001a*/ 	.short	(.L_1158 - .L_1157)
.L_1157:
        /*001c*/ 	.word	0x00000000
        /*0020*/ 	.short	0x0016
        /*0022*/ 	.short	0x0458
        /*0024*/ 	.byte	0x00, 0xf0, 0xe1, 0x00


	//----- nvinfo : EIATTR_KPARAM_INFO
	.align		4
.L_1158:
        /*0028*/ 	.byte	0x04, 0x17
        /*002a*/ 	.short	(.L_1160 - .L_1159)
.L_1159:
        /*002c*/ 	.word	0x00000000
        /*0030*/ 	.short	0x0015
        /*0032*/ 	.short	0x0420
        /*0034*/ 	.byte	0x00, 0xf0, 0xe1, 0x00


	//----- nvinfo : EIATTR_KPARAM_INFO
	.align		4
.L_1160:
        /*0038*/ 	.byte	0x04, 0x17
        /*003a*/ 	.short	(.L_1162 - .L_1161)
.L_1161:
        /*003c*/ 	.word	0x00000000
        /*0040*/ 	.short	0x0014
        /*0042*/ 	.short	0x0418
        /*0044*/ 	.byte	0x00, 0xf0, 0x11, 0x00


	//----- nvinfo : EIATTR_KPARAM_INFO
	.align		4
.L_1162:
        /*0048*/ 	.byte	0x04, 0x17
        /*004a*/ 	.short	(.L_1164 - .L_1163)
.L_1163:
        /*004c*/ 	.word	0x00000000
        /*0050*/ 	.short	0x0013
        /*0052*/ 	.short	0x03e0
        /*0054*/ 	.byte	0x00, 0xf0, 0xe1, 0x00


	//----- nvinfo : EIATTR_KPARAM_INFO
	.align		4
.L_1164:
        /*0058*/ 	.byte	0x04, 0x17
        /*005a*/ 	.short	(.L_1166 - .L_1165)
.L_1165:
        /*005c*/ 	.word	0x00000000
        /*0060*/ 	.short	0x0012
        /*0062*/ 	.short	0x03a8
        /*0064*/ 	.byte	0x00, 0xf0, 0xe1, 0x00


	//----- nvinfo : EIATTR_KPARAM_INFO
	.align		4
.L_1166:
        /*0068*/ 	.byte	0x04, 0x17
        /*006a*/ 	.short	(.L_1168 - .L_1167)
.L_1167:
        /*006c*/ 	.word	0x00000000
        /*0070*/ 	.short	0x0011
        /*0072*/ 	.short	0x0370
        /*0074*/ 	.byte	0x00, 0xf0, 0xe1, 0x00


	//----- nvinfo : EIATTR_KPARAM_INFO
	.align		4
.L_1168:
        /*0078*/ 	.byte	0x04, 0x17
        /*007a*/ 	.short	(.L_1170 - .L_1169)
.L_1169:
        /*007c*/ 	.word	0x00000000
        /*0080*/ 	.short	0x0010
        /*0082*/ 	.short	0x0338
        /*0084*/ 	.byte	0x00, 0xf0, 0xe1, 0x00


	//----- nvinfo : EIATTR_KPARAM_INFO
	.align		4
.L_1170:
        /*0088*/ 	.byte	0x04, 0x17
        /*008a*/ 	.short	(.L_1172 - .L_1171)
.L_1171:
        /*008c*/ 	.word	0x00000000
        /*0090*/ 	.short	0x000f
        /*0092*/ 	.short	0x0300
        /*0094*/ 	.byte	0x00, 0xf0, 0xe1, 0x00


	//----- nvinfo : EIATTR_KPARAM_INFO
	.align		4
.L_1172:
        /*0098*/ 	.byte	0x04, 0x17
        /*009a*/ 	.short	(.L_1174 - .L_1173)
.L_1173:
        /*009c*/ 	.word	0x00000000
        /*00a0*/ 	.short	0x000e
        /*00a2*/ 	.short	0x02c8
        /*00a4*/ 	.byte	0x00, 0xf0, 0xe1, 0x00


	//----- nvinfo : EIATTR_KPARAM_INFO
	.align		4
.L_1174:
        /*00a8*/ 	.byte	0x04, 0x17
        /*00aa*/ 	.short	(.L_1176 - .L_1175)
.L_1175:
        /*00ac*/ 	.word	0x00000000
        /*00b0*/ 	.short	0x000d
        /*00b2*/ 	.short	0x0290
        /*00b4*/ 	.byte	0x00, 0xf0, 0xe1, 0x00


	//----- nvinfo : EIATTR_KPARAM_INFO
	.align		4
.L_1176:
        /*00b8*/ 	.byte	0x04, 0x17
        /*00ba*/ 	.short	(.L_1178 - .L_1177)
.L_1177:
        /*00bc*/ 	.word	0x00000000
        /*00c0*/ 	.short	0x000c
        /*00c2*/ 	.short	0x0258
        /*00c4*/ 	.byte	0x00, 0xf0, 0xe1, 0x00


	//----- nvinfo : EIATTR_KPARAM_INFO
	.align		4
.L_1178:
        /*00c8*/ 	.byte	0x04, 0x17
        /*00ca*/ 	.short	(.L_1180 - .L_1179)
.L_1179:
        /*00cc*/ 	.word	0x00000000
        /*00d0*/ 	.short	0x000b
        /*00d2*/ 	.short	0x0220
        /*00d4*/ 	.byte	0x00, 0xf0, 0xe1, 0x00


	//----- nvinfo : EIATTR_KPARAM_INFO
	.align		4
.L_1180:
        /*00d8*/ 	.byte	0x04, 0x17
        /*00da*/ 	.short	(.L_1182 - .L_1181)
.L_1181:
        /*00dc*/ 	.word	0x00000000
        /*00e0*/ 	.short	0x000a
        /*00e2*/ 	.short	0x01e8
        /*00e4*/ 	.byte	0x00, 0xf0, 0xe1, 0x00


	//----- nvinfo : EIATTR_KPARAM_INFO
	.align		4
.L_1182:
        /*00e8*/ 	.byte	0x04, 0x17
        /*00ea*/ 	.short	(.L_1184 - .L_1183)
.L_1183:
        /*00ec*/ 	.word	0x00000000
        /*00f0*/ 	.short	0x0009
        /*00f2*/ 	.short	0x01e0
        /*00f4*/ 	.byte	0x00, 0xf0, 0x11, 0x00


	//----- nvinfo : EIATTR_KPARAM_INFO
	.align		4
.L_1184:
        /*00f8*/ 	.byte	0x04, 0x17
        /*00fa*/ 	.short	(.L_1186 - .L_1185)
.L_1185:
        /*00fc*/ 	.word	0x00000000
        /*0100*/ 	.short	0x0008
        /*0102*/ 	.short	0x01a8
        /*0104*/ 	.byte	0x00, 0xf0, 0xe1, 0x00


	//----- nvinfo : EIATTR_KPARAM_INFO
	.align		4
.L_1186:
        /*0108*/ 	.byte	0x04, 0x17
        /*010a*/ 	.short	(.L_1188 - .L_1187)
.L_1187:
        /*010c*/ 	.word	0x00000000
        /*0110*/ 	.short	0x0007
        /*0112*/ 	.short	0x0170
        /*0114*/ 	.byte	0x00, 0xf0, 0xe1, 0x00


	//----- nvinfo : EIATTR_KPARAM_INFO
	.align		4
.L_1188:
        /*0118*/ 	.byte	0x04, 0x17
        /*011a*/ 	.short	(.L_1190 - .L_1189)
.L_1189:
        /*011c*/ 	.word	0x00000000
        /*0120*/ 	.short	0x0006
        /*0122*/ 	.short	0x0138
        /*0124*/ 	.byte	0x00, 0xf0, 0xe1, 0x00


	//----- nvinfo : EIATTR_KPARAM_INFO
	.align		4
.L_1190:
        /*0128*/ 	.byte	0x04, 0x17
        /*012a*/ 	.short	(.L_1192 - .L_1191)
.L_1191:
        /*012c*/ 	.word	0x00000000
        /*0130*/ 	.short	0x0005
        /*0132*/ 	.short	0x0100
        /*0134*/ 	.byte	0x00, 0xf0, 0xe1, 0x00


	//----- nvinfo : EIATTR_KPARAM_INFO
	.align		4
.L_1192:
        /*0138*/ 	.byte	0x04, 0x17
        /*013a*/ 	.short	(.L_1194 - .L_1193)
.L_1193:
        /*013c*/ 	.word	0x00000000
        /*0140*/ 	.short	0x0004
        /*0142*/ 	.short	0x00c8
        /*0144*/ 	.byte	0x00, 0xf0, 0xe1, 0x00


	//----- nvinfo : EIATTR_KPARAM_INFO
	.align		4
.L_1194:
        /*0148*/ 	.byte	0x04, 0x17
        /*014a*/ 	.short	(.L_1196 - .L_1195)
.L_1195:
        /*014c*/ 	.word	0x00000000
        /*0150*/ 	.short	0x0003
        /*0152*/ 	.short	0x0090
        /*0154*/ 	.byte	0x00, 0xf0, 0xe1, 0x00


	//----- nvinfo : EIATTR_KPARAM_INFO
	.align		4
.L_1196:
        /*0158*/ 	.byte	0x04, 0x17
        /*015a*/ 	.short	(.L_1198 - .L_1197)
.L_1197:
        /*015c*/ 	.word	0x00000000
        /*0160*/ 	.short	0x0002
        /*0162*/ 	.short	0x0058
        /*0164*/ 	.byte	0x00, 0xf0, 0xe1, 0x00


	//----- nvinfo : EIATTR_KPARAM_INFO
	.align		4
.L_1198:
        /*0168*/ 	.byte	0x04, 0x17
        /*016a*/ 	.short	(.L_1200 - .L_1199)
.L_1199:
        /*016c*/ 	.word	0x00000000
        /*0170*/ 	.short	0x0001
        /*0172*/ 	.short	0x0020
        /*0174*/ 	.byte	0x00, 0xf0, 0xe1, 0x00


	//----- nvinfo : EIATTR_KPARAM_INFO
	.align		4
.L_1200:
        /*0178*/ 	.byte	0x04, 0x17
        /*017a*/ 	.short	(.L_1202 - .L_1201)
.L_1201:
        /*017c*/ 	.word	0x00000000
        /*0180*/ 	.short	0x0000
        /*0182*/ 	.short	0x0000
        /*0184*/ 	.byte	0x00, 0xf0, 0x81, 0x00


	//----- nvinfo : EIATTR_MAXREG_COUNT
	.align		4
.L_1202:
        /*0188*/ 	.byte	0x03, 0x1b
        /*018a*/ 	.short	0x00ff


	//----- nvinfo : EIATTR_EXIT_INSTR_OFFSETS
	.align		4
        /*018c*/ 	.byte	0x04, 0x1c
        /*018e*/ 	.short	(.L_1204 - .L_1203)


	//   ....[0]....
.L_1203:
        /*0190*/ 	.word	0x00000070


	//   ....[1]....
        /*0194*/ 	.word	0x00006370


	//----- nvinfo : EIATTR_CRS_STACK_SIZE
	.align		4
.L_1204:
        /*0198*/ 	.byte	0x04, 0x1e
        /*019a*/ 	.short	(.L_1206 - .L_1205)
.L_1205:
        /*019c*/ 	.word	0x00000000
.L_1206:


//--------------------- .nv.info.apply_body_deltas_cuda_kernel_forward --------------------------
	.section	.nv.info.apply_body_deltas_cuda_kernel_forward,"",@"SHT_CUDA_INFO"
	.sectionflags	@""
	.align	4


	//----- nvinfo : EIATTR_CUDA_API_VERSION
	.align		4
        /*0000*/ 	.byte	0x04, 0x37
        /*0002*/ 	.short	(.L_1208 - .L_1207)
.L_1207:
        /*0004*/ 	.word	0x0000007d


	//----- nvinfo : EIATTR_PARAM_CBANK
	.align		4
.L_1208:
        /*0008*/ 	.byte	0x04, 0x0a
        /*000a*/ 	.short	(.L_1210 - .L_1209)
	.align		4
.L_1209:
        /*000c*/ 	.word	index@(.nv.constant0.apply_body_deltas_cuda_kernel_forward)
        /*0010*/ 	.short	0x0160
        /*0012*/ 	.short	0x0258


	//----- nvinfo : EIATTR_CBANK_PARAM_SIZE
	.align		4
.L_1210:
        /*0014*/ 	.byte	0x03, 0x19
        /*0016*/ 	.short	0x0258


	//----- nvinfo : EIATTR_KPARAM_INFO
	.align		4
        /*0018*/ 	.byte	0x04, 0x17
        /*001a*/ 	.short	(.L_1212 - .L_1211)
.L_1211:
        /*001c*/ 	.word	0x00000000
        /*0020*/ 	.short	0x000b
        /*0022*/ 	.short	0x0220
        /*0024*/ 	.byte	0x00, 0xf0, 0xe1, 0x00


	//----- nvinfo : EIATTR_KPARAM_INFO
	.align		4
.L_1212:
        /*0028*/ 	.byte	0x04, 0x17
        /*002a*/ 	.short	(.L_1214 - .L_1213)
.L_1213:
        /*002c*/ 	.word	0x00000000
        /*0030*/ 	.short	0x000a
        /*0032*/ 	.short	0x01e8
        /*0034*/ 	.byte	0x00, 0xf0, 0xe1, 0x00


	//----- nvinfo : EIATTR_KPARAM_INFO
	.align		4
.L_1214:
        /*0038*/ 	.byte	0x04, 0x17
        /*003a*/ 	.short	(.L_1216 - .L_1215)
.L_1215:
        /*003c*/ 	.word	0x00000000
        /*0040*/ 	.short	0x0009
        /*0042*/ 	.short	0x01e0
        /*0044*/ 	.byte	0x00, 0xf0, 0x11, 0x00


	//----- nvinfo : EIATTR_KPARAM_INFO
	.align		4
.L_1216:
        /*0048*/ 	.byte	0x04, 0x17
        /*004a*/ 	.short	(.L_1218 - .L_1217)
.L_1217:
        /*004c*/ 	.word	0x00000000
        /*0050*/ 	.short	0x0008
        /*0052*/ 	.short	0x01a8
        /*0054*/ 	.byte	0x00, 0xf0, 0xe1, 0x00


	//----- nvinfo : EIATTR_KPARAM_INFO
	.align		4
.L_1218:
        /*0058*/ 	.byte	0x04, 0x17
        /*005a*/ 	.short	(.L_1220 - .L_1219)
.L_1219:
        /*005c*/ 	.word	0x00000000
        /*0060*/ 	.short	0x0007
        /*0062*/ 	.short	0x0170
        /*0064*/ 	.byte	0x00, 0xf0, 0xe1, 0x00


	//----- nvinfo : EIATTR_KPARAM_INFO
	.align		4
.L_1220:
        /*0068*/ 	.byte	0x04, 0x17
        /*006a*/ 	.short	(.L_1222 - .L_1221)
.L_1221:
        /*006c*/ 	.word	0x00000000
        /*0070*/ 	.short	0x0006
        /*0072*/ 	.short	0x0138
        /*0074*/ 	.byte	0x00, 0xf0, 0xe1, 0x00


	//----- nvinfo : EIATTR_KPARAM_INFO
	.align		4
.L_1222:
        /*0078*/ 	.byte	0x04, 0x17
        /*007a*/ 	.short	(.L_1224 - .L_1223)
.L_1223:
        /*007c*/ 	.word	0x00000000
        /*0080*/ 	.short	0x0005
        /*0082*/ 	.short	0x0100
        /*0084*/ 	.byte	0x00, 0xf0, 0xe1, 0x00


	//----- nvinfo : EIATTR_KPARAM_INFO
	.align		4
.L_1224:
        /*0088*/ 	.byte	0x04, 0x17
        /*008a*/ 	.short	(.L_1226 - .L_1225)
.L_1225:
        /*008c*/ 	.word	0x00000000
        /*0090*/ 	.short	0x0004
        /*0092*/ 	.short	0x00c8
        /*0094*/ 	.byte	0x00, 0xf0, 0xe1, 0x00


	//----- nvinfo : EIATTR_KPARAM_INFO
	.align		4
.L_1226:
        /*0098*/ 	.byte	0x04, 0x17
        /*009a*/ 	.short	(.L_1228 - .L_1227)
.L_1227:
        /*009c*/ 	.word	0x00000000
        /*00a0*/ 	.short	0x0003
        /*00a2*/ 	.short	0x0090
        /*00a4*/ 	.byte	0x00, 0xf0, 0xe1, 0x00


	//----- nvinfo : EIATTR_KPARAM_INFO
	.align		4
.L_1228:
        /*00a8*/ 	.byte	0x04, 0x17
        /*00aa*/ 	.short	(.L_1230 - .L_1229)
.L_1229:
        /*00ac*/ 	.word	0x00000000
        /*00b0*/ 	.short	0x0002
        /*00b2*/ 	.short	0x0058
        /*00b4*/ 	.byte	0x00, 0xf0, 0xe1, 0x00


	//----- nvinfo : EIATTR_KPARAM_INFO
	.align		4
.L_1230:
        /*00b8*/ 	.byte	0x04, 0x17
        /*00ba*/ 	.short	(.L_1232 - .L_1231)
.L_1231:
        /*00bc*/ 	.word	0x00000000
        /*00c0*/ 	.short	0x0001
        /*00c2*/ 	.short	0x0020
        /*00c4*/ 	.byte	0x00, 0xf0, 0xe1, 0x00


	//----- nvinfo : EIATTR_KPARAM_INFO
	.align		4
.L_1232:
        /*00c8*/ 	.byte	0x04, 0x17
        /*00ca*/ 	.short	(.L_1234 - .L_1233)
.L_1233:
        /*00cc*/ 	.word	0x00000000
        /*00d0*/ 	.short	0x0000
        /*00d2*/ 	.short	0x0000
        /*00d4*/ 	.byte	0x00, 0xf0, 0x81, 0x00


	//----- nvinfo : EIATTR_MAXREG_COUNT
	.align		4
.L_1234:
        /*00d8*/ 	.byte	0x03, 0x1b
        /*00da*/ 	.short	0x00ff


	//----- nvinfo : EIATTR_EXIT_INSTR_OFFSETS
	.align		4
        /*00dc*/ 	.byte	0x04, 0x1c
        /*00de*/ 	.short	(.L_1236 - .L_1235)


	//   ....[0]....
.L_1235:
        /*00e0*/ 	.word	0x00000070


	//   ....[1]....
        /*00e4*/ 	.word	0x00001bc0


	//   ....[2]....
        /*00e8*/ 	.word	0x00001d80


	//----- nvinfo : EIATTR_CRS_STACK_SIZE
	.align		4
.L_1236:
        /*00ec*/ 	.byte	0x04, 0x1e
        /*00ee*/ 	.short	(.L_1238 - .L_1237)
.L_1237:
        /*00f0*/ 	.word	0x00000000
.L_1238:


//--------------------- .nv.info.apply_particle_deltas_cuda_kernel_backward --------------------------
	.section	.nv.info.apply_particle_deltas_cuda_kernel_backward,"",@"SHT_CUDA_INFO"
	.sectionflags	@""
	.align	4


	//----- nvinfo : EIATTR_CUDA_API_VERSION
	.align		4
        /*0000*/ 	.byte	0x04, 0x37
        /*0002*/ 	.short	(.L_1240 - .L_1239)
.L_1239:
        /*0004*/ 	.word	0x0000007d


	//----- nvinfo : EIATTR_PARAM_CBANK
	.align		4
.L_1240:
        /*0008*/ 	.byte	0x04, 0x0a
        /*000a*/ 	.short	(.L_1242 - .L_1241)
	.align		4
.L_1241:
        /*000c*/ 	.word	index@(.nv.constant0.apply_particle_deltas_cuda_kernel_backward)
        /*0010*/ 	.short	0x0160
        /*0012*/ 	.short	0x02d0


	//----- nvinfo : EIATTR_CBANK_PARAM_SIZE
	.align		4
.L_1242:
        /*0014*/ 	.byte	0x03, 0x19
        /*0016*/ 	.short	0x02d0


	//----- nvinfo : EIATTR_KPARAM_INFO
	.align		4
        /*0018*/ 	.byte	0x04, 0x17
        /*001a*/ 	.short	(.L_1244 - .L_1243)
.L_1243:
        /*001c*/ 	.word	0x00000000
        /*0020*/ 	.short	0x000e
        /*0022*/ 	.short	0x0298
        /*0024*/ 	.byte	0x00, 0xf0, 0xe1, 0x00


	//----- nvinfo : EIATTR_KPARAM_INFO
	.align		4
.L_1244:
        /*0028*/ 	.byte	0x04, 0x17
        /*002a*/ 	.short	(.L_1246 - .L_1245)
.L_1245:
        /*002c*/ 	.word	0x00000000
        /*0030*/ 	.short	0x000d
        /*0032*/ 	.short	0x0260
        /*0034*/ 	.byte	0x00, 0xf0, 0xe1, 0x00


	//----- nvinfo : EIATTR_KPARAM_INFO
	.align		4
.L_1246:
        /*0038*/ 	.byte	0x04, 0x17
        /*003a*/ 	.short	(.L_1248 - .L_1247)
.L_1247:
        /*003c*/ 	.word	0x00000000
        /*0040*/ 	.short	0x000c
        /*0042*/ 	.short	0x0258
        /*0044*/ 	.byte	0x00, 0xf0, 0x11, 0x00


	//----- nvinfo : EIATTR_KPARAM_INFO
	.align		4
.L_1248:
        /*0048*/ 	.byte	0x04, 0x17
        /*004a*/ 	.short	(.L_1250 - .L_1249)
.L_1249:
        /*004c*/ 	.word	0x00000000
        /*0050*/ 	.short	0x000b
        /*0052*/ 	.short	0x0220
        /*0054*/ 	.byte	0x00, 0xf0, 0xe1, 0x00


	//----- nvinfo : EIATTR_KPARAM_INFO
	.align		4
.L_1250:
        /*0058*/ 	.byte	0x04, 0x17
        /*005a*/ 	.short	(.L_1252 - .L_1251)
.L_1251:
        /*005c*/ 	.word	0x00000000
        /*0060*/ 	.short	0x000a
        /*0062*/ 	.short	0x01e8
        /*0064*/ 	.byte	0x00, 0xf0, 0xe1, 0x00


	//----- nvinfo : EIATTR_KPARAM_INFO
	.align		4
.L_1252:
        /*0068*/ 	.byte	0x04, 0x17
        /*006a*/ 	.short	(.L_1254 - .L_1253)
.L_1253:
        /*006c*/ 	.word	0x00000000
        /*0070*/ 	.short	0x0009
        /*0072*/ 	.short	0x01b0
        /*0074*/ 	.byte	0x00, 0xf0, 0xe1, 0x00


	//----- nvinfo : EIATTR_KPARAM_INFO
	.align		4
.L_1254:
        /*0078*/ 	.byte	0x04, 0x17
        /*007a*/ 	.short	(.L_1256 - .L_1255)
.L_1255:
        /*007c*/ 	.word	0x00000000
        /*0080*/ 	.short	0x0008
        /*0082*/ 	.short	0x0178
        /*0084*/ 	.byte	0x00, 0xf0, 0xe1, 0x00


	//----- nvinfo : EIATTR_KPARAM_INFO
	.align		4
.L_1256:
        /*0088*/ 	.byte	0x04, 0x17
        /*008a*/ 	.short	(.L_1258 - .L_1257)
.L_1257:
        /*008c*/ 	.word	0x00000000
        /*0090*/ 	.short	0x0007
        /*0092*/ 	.short	0x0140
        /*0094*/ 	.byte	0x00, 0xf0, 0xe1, 0x00


	//----- nvinfo : EIATTR_KPARAM_INFO
	.align		4
.L_1258:
        /*0098*/ 	.byte	0x04, 0x17
        /*009a*/ 	.short	(.L_1260 - .L_1259)
.L_1259:
        /*009c*/ 	.word	0x00000000
        /*00a0*/ 	.short	0x0006
        /*00a2*/ 	.short	0x0108
        /*00a4*/ 	.byte	0x00, 0xf0, 0xe1, 0x00


	//----- nvinfo : EIATTR_KPARAM_INFO
	.align		4
.L_1260:
        /*00a8*/ 	.byte	0x04, 0x17
        /*00aa*/ 	.short	(.L_1262 - .L_1261)
.L_1261:
        /*00ac*/ 	.word	0x00000000
        /*00b0*/ 	.short	0x0005
        /*00b2*/ 	.short	0x0100
        /*00b4*/ 	.byte	0x00, 0xf0, 0x11, 0x00


	//----- nvinfo : EIATTR_KPARAM_INFO
	.align		4
.L_1262:
        /*00b8*/ 	.byte	0x04, 0x17
        /*00ba*/ 	.short	(.L_1264 - .L_1263)
.L_1263:
        /*00bc*/ 	.word	0x00000000
        /*00c0*/ 	.short	0x0004
        /*00c2*/ 	.short	0x00c8
        /*00c4*/ 	.byte	0x00, 0xf0, 0xe1, 0x00


	//----- nvinfo : EIATTR_KPARAM_INFO
	.align		4
.L_1264:
        /*00c8*/ 	.byte	0x04, 0x17
        /*00ca*/ 	.short	(.L_1266 - .L_1265)
.L_1265:
        /*00cc*/ 	.word	0x00000000
        /*00d0*/ 	.short	0x0003
        /*00d2*/ 	.short	0x0090
        /*00d4*/ 	.byte	0x00, 0xf0, 0xe1, 0x00


	//----- nvinfo : EIATTR_KPARAM_INFO
	.align		4
.L_1266:
        /*00d8*/ 	.byte	0x04, 0x17
        /*00da*/ 	.short	(.L_1268 - .L_1267)
.L_1267:
        /*00dc*/ 	.word	0x00000000
        /*00e0*/ 	.short	0x0002
        /*00e2*/ 	.short	0x0058
        /*00e4*/ 	.byte	0x00, 0xf0, 0xe1, 0x00


	//----- nvinfo : EIATTR_KPARAM_INFO
	.align		4
.L_1268:
        /*00e8*/ 	.byte	0x04, 0x17
        /*00ea*/ 	.short	(.L_1270 - .L_1269)
.L_1269:
        /*00ec*/ 	.word	0x00000000
        /*00f0*/ 	.short	0x0001
        /*00f2*/ 	.short	0x0020
        /*00f4*/ 	.byte	0x00, 0xf0, 0xe1, 0x00


	//----- nvinfo : EIATTR_KPARAM_INFO
	.align		4
.L_1270:
        /*00f8*/ 	.byte	0x04, 0x17
        /*00fa*/ 	.short	(.L_1272 - .L_1271)
.L_1271:
        /*00fc*/ 	.word	0x00000000
        /*0100*/ 	.short	0x0000
        /*0102*/ 	.short	0x0000
        /*0104*/ 	.byte	0x00, 0xf0, 0x81, 0x00


	//----- nvinfo : EIATTR_MAXREG_COUNT
	.align		4
.L_1272:
        /*0108*/ 	.byte	0x03, 0x1b
        /*010a*/ 	.short	0x00ff


	//----- nvinfo : EIATTR_EXIT_INSTR_OFFSETS
	.align		4
        /*010c*/ 	.byte	0x04, 0x1c
        /*010e*/ 	.short	(.L_1274 - .L_1273)


	//   ....[0]....
.L_1273:
        /*0110*/ 	.word	0x00000070


	//   ....[1]....
        /*0114*/ 	.word	0x00000fe0


	//----- nvinfo : EIATTR_CRS_STACK_SIZE
	.align		4
.L_1274:
        /*0118*/ 	.byte	0x04, 0x1e
        /*011a*/ 	.short	(.L_1276 - .L_1275)
.L_1275:
        /*011c*/ 	.word	0x00000000
.L_1276:


//--------------------- .nv.info.apply_particle_deltas_cuda_kernel_forward --------------------------
	.section	.nv.info.apply_particle_deltas_cuda_kernel_forward,"",@"SHT_CUDA_INFO"
	.sectionflags	@""
	.align	4


	//----- nvinfo : EIATTR_CUDA_API_VERSION
	.align		4
        /*0000*/ 	.byte	0x04, 0x37
        /*0002*/ 	.short	(.L_1278 - .L_1277)
.L_1277:
        /*0004*/ 	.word	0x0000007d


	//----- nvinfo : EIATTR_PARAM_CBANK
	.align		4
.L_1278:
        /*0008*/ 	.byte	0x04, 0x0a
        /*000a*/ 	.short	(.L_1280 - .L_1279)
	.align		4
.L_1279:
        /*000c*/ 	.word	index@(.nv.constant0.apply_particle_deltas_cuda_kernel_forward)
        /*0010*/ 	.short	0x0160
        /*0012*/ 	.short	0x0178


	//----- nvinfo : EIATTR_CBANK_PARAM_SIZE
	.align		4
.L_1280:
        /*0014*/ 	.byte	0x03, 0x19
        /*0016*/ 	.short	0x0178


	//----- nvinfo : EIATTR_KPARAM_INFO
	.align		4
        /*0018*/ 	.byte	0x04, 0x17
        /*001a*/ 	.short	(.L_1282 - .L_1281)
.L_1281:
        /*001c*/ 	.word	0x00000000
        /*0020*/ 	.short	0x0007
        /*0022*/ 	.short	0x0140
        /*0024*/ 	.byte	0x00, 0xf0, 0xe1, 0x00


	//----- nvinfo : EIATTR_KPARAM_INFO
	.align		4
.L_1282:
        /*0028*/ 	.byte	0x04, 0x17
        /*002a*/ 	.short	(.L_1284 - .L_1283)
.L_1283:
        /*002c*/ 	.word	0x00000000
        /*0030*/ 	.short	0x0006
        /*0032*/ 	.short	0x0108
        /*0034*/ 	.byte	0x00, 0xf0, 0xe1, 0x00


	//----- nvinfo : EIATTR_KPARAM_INFO
	.align		4
.L_1284:
        /*0038*/ 	.byte	0x04, 0x17
        /*003a*/ 	.short	(.L_1286 - .L_1285)
.L_1285:
        /*003c*/ 	.word	0x00000000
        /*0040*/ 	.short	0x0005
        /*0042*/ 	.short	0x0100
        /*0044*/ 	.byte	0x00, 0xf0, 0x11, 0x00


	//----- nvinfo : EIATTR_KPARAM_INFO
	.align		4
.L_1286:
        /*0048*/ 	.byte	0x04, 0x17
        /*004a*/ 	.short	(.L_1288 - .L_1287)
.L_1287:
        /*004c*/ 	.word	0x00000000
        /*0050*/ 	.short	0x0004
        /*0052*/ 	.short	0x00c8
        /*0054*/ 	.byte	0x00, 0xf0, 0xe1, 0x00


	//----- nvinfo : EIATTR_KPARAM_INFO
	.align		4
.L_1288:
        /*0058*/ 	.byte	0x04, 0x17
        /*005a*/ 	.short	(.L_1290 - .L_1289)
.L_1289:
        /*005c*/ 	.word	0x00000000
        /*0060*/ 	.short	0x0003
        /*0062*/ 	.short	0x0090
        /*0064*/ 	.byte	0x00, 0xf0, 0xe1, 0x00


	//----- nvinfo : EIATTR_KPARAM_INFO
	.align		4
.L_1290:
        /*0068*/ 	.byte	0x04, 0x17
        /*006a*/ 	.short	(.L_1292 - .L_1291)
.L_1291:
        /*006c*/ 	.word	0x00000000
        /*0070*/ 	.short	0x0002
        /*0072*/ 	.short	0x0058
        /*0074*/ 	.byte	0x00, 0xf0, 0xe1, 0x00


	//----- nvinfo : EIATTR_KPARAM_INFO
	.align		4
.L_1292:
        /*0078*/ 	.byte	0x04, 0x17
        /*007a*/ 	.short	(.L_1294 - .L_1293)
.L_1293:
        /*007c*/ 	.word	0x00000000
        /*0080*/ 	.short	0x0001
        /*0082*/ 	.short	0x0020
        /*0084*/ 	.byte	0x00, 0xf0, 0xe1, 0x00


	//----- nvinfo : EIATTR_KPARAM_INFO
	.align		4
.L_1294:
        /*0088*/ 	.byte	0x04, 0x17
        /*008a*/ 	.short	(.L_1296 - .L_1295)
.L_1295:
        /*008c*/ 	.word	0x00000000
        /*0090*/ 	.short	0x0000
        /*0092*/ 	.short	0x0000
        /*0094*/ 	.byte	0x00, 0xf0, 0x81, 0x00


	//----- nvinfo : EIATTR_MAXREG_COUNT
	.align		4
.L_1296:
        /*0098*/ 	.byte	0x03, 0x1b
        /*009a*/ 	.short	0x00ff


	//----- nvinfo : EIATTR_EXIT_INSTR_OFFSETS
	.align		4
        /*009c*/ 	.byte	0x04, 0x1c
        /*009e*/ 	.short	(.L_1298 - .L_1297)


	//   ....[0]....
.L_1297:
        /*00a0*/ 	.word	0x00000070


	//   ....[1]....
        /*00a4*/ 	.word	0x00000240


	//   ....[2]....
        /*00a8*/ 	.word	0x00000820


	//----- nvinfo : EIATTR_CRS_STACK_SIZE
	.align		4
.L_1298:
        /*00ac*/ 	.byte	0x04, 0x1e
        /*00ae*/ 	.short	(.L_1300 - .L_1299)
.L_1299:
        /*00b0*/ 	.word	0x00000000
.L_1300:


//--------------------- .nv.info.solve_tetrahedra_cuda_kernel_backward --------------------------
	.section	.nv.info.solve_tetrahedra_cuda_kernel_backward,"",@"SHT_CUDA_INFO"
	.sectionflags	@""
	.align	4


	//----- nvinfo : EIATTR_CUDA_API_VERSION
	.align		4
        /*0000*/ 	.byte	0x04, 0x37
        /*0002*/ 	.short	(.L_1302 - .L_1301)
.L_1301:
        /*0004*/ 	.word	0x0000007d


	//----- nvinfo : EIATTR_PARAM_CBANK
	.align		4
.L_1302:
        /*0008*/ 	.byte	0x04, 0x0a
        /*000a*/ 	.short	(.L_1304 - .L_1303)
	.align		4
.L_1303:
        /*000c*/ 	.word	index@(.nv.constant0.solve_tetrahedra_cuda_kernel_backward)
        /*0010*/ 	.short	0x0160
        /*0012*/ 	.short	0x03b0


	//----- nvinfo : EIATTR_CBANK_PARAM_SIZE
	.align		4
.L_1304:
        /*0014*/ 	.byte	0x03, 0x19
        /*0016*/ 	.short	0x03b0


	//----- nvinfo : EIATTR_KPARAM_INFO
	.align		4
        /*0018*/ 	.byte	0x04, 0x17
        /*001a*/ 	.short	(.L_1306 - .L_1305)
.L_1305:
        /*001c*/ 	.word	0x00000000
        /*0020*/ 	.short	0x0014
        /*0022*/ 	.short	0x0378
        /*0024*/ 	.byte	0x00, 0xf0, 0xe1, 0x00


	//----- nvinfo : EIATTR_KPARAM_INFO
	.align		4
.L_1306:
        /*0028*/ 	.byte	0x04, 0x17
        /*002a*/ 	.short	(.L_1308 - .L_1307)
.L_1307:
        /*002c*/ 	.word	0x00000000
        /*0030*/ 	.short	0x0013
        /*0032*/ 	.short	0x0374
        /*0034*/ 	.byte	0x00, 0xf0, 0x11, 0x00


	//----- nvinfo : EIATTR_KPARAM_INFO
	.align		4
.L_1308:
        /*0038*/ 	.byte	0x04, 0x17
        /*003a*/ 	.short	(.L_1310 - .L_1309)
.L_1309:
        /*003c*/ 	.word	0x00000000
        /*0040*/ 	.short	0x0012
        /*0042*/ 	.short	0x0370
        /*0044*/ 	.byte	0x00, 0xf0, 0x11, 0x00


	//----- nvinfo : EIATTR_KPARAM_INFO
	.align		4
.L_1310:
        /*0048*/ 	.byte	0x04, 0x17
        /*004a*/ 	.short	(.L_1312 - .L_1311)
.L_1311:
        /*004c*/ 	.word	0x00000000
        /*0050*/ 	.short	0x0011
        /*0052*/ 	.short	0x0338
        /*0054*/ 	.byte	0x00, 0xf0, 0xe1, 0x00


	//----- nvinfo : EIATTR_KPARAM_INFO
	.align		4
.L_1312:
        /*0058*/ 	.byte	0x04, 0x17
        /*005a*/ 	.short	(.L_1314 - .L_1313)
.L_1313:
        /*005c*/ 	.word	0x00000000
        /*0060*/ 	.short	0x0010
        /*0062*/ 	.short	0x0300
        /*0064*/ 	.byte	0x00, 0xf0, 0xe1, 0x00


	//----- nvinfo : EIATTR_KPARAM_INFO
	.align		4
.L_1314:
        /*0068*/ 	.byte	0x04, 0x17
        /*006a*/ 	.short	(.L_1316 - .L_1315)
.L_1315:
        /*006c*/ 	.word	0x00000000
        /*0070*/ 	.short	0x000f
        /*0072*/ 	.short	0x02c8
        /*0074*/ 	.byte	0x00, 0xf0, 0xe1, 0x00


	//----- nvinfo : EIATTR_KPARAM_INFO
	.align		4
.L_1316:
        /*0078*/ 	.byte	0x04, 0x17
        /*007a*/ 	.short	(.L_1318 - .L_1317)
.L_1317:
        /*007c*/ 	.word	0x00000000
        /*0080*/ 	.short	0x000e
        /*0082*/ 	.short	0x0290
        /*0084*/ 	.byte	0x00, 0xf0, 0xe1, 0x00


	//----- nvinfo : EIATTR_KPARAM_INFO
	.align		4
.L_1318:
        /*0088*/ 	.byte	0x04, 0x17
        /*008a*/ 	.short	(.L_1320 - .L_1319)
.L_1319:
        /*008c*/ 	.word	0x00000000
        /*0090*/ 	.short	0x000d
        /*0092*/ 	.short	0x0258
        /*0094*/ 	.byte	0x00, 0xf0, 0xe1, 0x00


	//----- nvinfo : EIATTR_KPARAM_INFO
	.align		4
.L_1320:
        /*0098*/ 	.byte	0x04, 0x17
        /*009a*/ 	.short	(.L_1322 - .L_1321)
.L_1321:
        /*009c*/ 	.word	0x00000000
        /*00a0*/ 	.short	0x000c
        /*00a2*/ 	.short	0x0220
        /*00a4*/ 	.byte	0x00, 0xf0, 0xe1, 0x00


	//----- nvinfo : EIATTR_KPARAM_INFO
	.align		4
.L_1322:
        /*00a8*/ 	.byte	0x04, 0x17
        /*00aa*/ 	.short	(.L_1324 - .L_1323)
.L_1323:
        /*00ac*/ 	.word	0x00000000
        /*00b0*/ 	.short	0x000b
        /*00b2*/ 	.short	0x01e8
        /*00b4*/ 	.byte	0x00, 0xf0, 0xe1, 0x00


	//----- nvinfo : EIATTR_KPARAM_INFO
	.align		4
.L_1324:
        /*00b8*/ 	.byte	0x04, 0x17
        /*00ba*/ 	.short	(.L_1326 - .L_1325)
.L_1325:
        /*00bc*/ 	.word	0x00000000
        /*00c0*/ 	.short	0x000a
        /*00c2*/ 	.short	0x01b0
        /*00c4*/ 	.byte	0x00, 0xf0, 0xe1, 0x00


	//----- nvinfo : EIATTR_KPARAM_INFO
	.align		4
.L_1326:
        /*00c8*/ 	.byte	0x04, 0x17
        /*00ca*/ 	.short	(.L_1328 - .L_1327)
.L_1327:
        /*00cc*/ 	.word	0x00000000
        /*00d0*/ 	.short	0x0009
        /*00d2*/ 	.short	0x01ac
        /*00d4*/ 	.byte	0x00, 0xf0, 0x11, 0x00


	//----- nvinfo : EIATTR_KPARAM_INFO
	.align		4
.L_1328:
        /*00d8*/ 	.byte	0x04, 0x17
        /*00da*/ 	.short	(.L_1330 - .L_1329)
.L_1329:
        /*00dc*/ 	.word	0x00000000
        /*00e0*/ 	.short	0x0008
        /*00e2*/ 	.short	0x01a8
        /*00e4*/ 	.byte	0x00, 0xf0, 0x11, 0x00


	//----- nvinfo : EIATTR_KPARAM_INFO
	.align		4
.L_1330:
        /*00e8*/ 	.byte	0x04, 0x17
        /*00ea*/ 	.short	(.L_1332 - .L_1331)
.L_1331:
        /*00ec*/ 	.word	0x00000000
        /*00f0*/ 	.short	0x0007
        /*00f2*/ 	.short	0x0170
        /*00f4*/ 	.byte	0x00, 0xf0, 0xe1, 0x00


	//----- nvinfo : EIATTR_KPARAM_INFO
	.align		4
.L_1332:
        /*00f8*/ 	.byte	0x04, 0x17
        /*00fa*/ 	.short	(.L_1334 - .L_1333)
.L_1333:
        /*00fc*/ 	.word	0x00000000
        /*0100*/ 	.short	0x0006
        /*0102*/ 	.short	0x0138
        /*0104*/ 	.byte	0x00, 0xf0, 0xe1, 0x00


	//----- nvinfo : EIATTR_KPARAM_INFO
	.align		4
.L_1334:
        /*0108*/ 	.byte	0x04, 0x17
        /*010a*/ 	.short	(.L_1336 - .L_1335)
.L_1335:
        /*010c*/ 	.word	0x00000000
        /*0110*/ 	.short	0x0005
        /*0112*/ 	.short	0x0100
        /*0114*/ 	.byte	0x00, 0xf0, 0xe1, 0x00


	//----- nvinfo : EIATTR_KPARAM_INFO
	.align		4
.L_1336:
        /*0118*/ 	.byte	0x04, 0x17
        /*011a*/ 	.short	(.L_1338 - .L_1337)
.L_1337:
        /*011c*/ 	.word	0x00000000
        /*0120*/ 	.short	0x0004
        /*0122*/ 	.short	0x00c8
        /*0124*/ 	.byte	0x00, 0xf0, 0xe1, 0x00


	//----- nvinfo : EIATTR_KPARAM_INFO
	.align		4
.L_1338:
        /*0128*/ 	.byte	0x04, 0x17
        /*012a*/ 	.short	(.L_1340 - .L_1339)
.L_1339:
        /*012c*/ 	.word	0x00000000
        /*0130*/ 	.short	0x0003
        /*0132*/ 	.short	0x0090
        /*0134*/ 	.byte	0x00, 0xf0, 0xe1, 0x00


	//----- nvinfo : EIATTR_KPARAM_INFO
	.align		4
.L_1340:
        /*0138*/ 	.byte	0x04, 0x17
        /*013a*/ 	.short	(.L_1342 - .L_1341)
.L_1341:
        /*013c*/ 	.word	0x00000000
        /*0140*/ 	.short	0x0002
        /*0142*/ 	.short	0x0058
        /*0144*/ 	.byte	0x00, 0xf0, 0xe1, 0x00


	//----- nvinfo : EIATTR_KPARAM_INFO
	.align		4
.L_1342:
        /*0148*/ 	.byte	0x04, 0x17
        /*014a*/ 	.short	(.L_1344 - .L_1343)
.L_1343:
        /*014c*/ 	.word	0x00000000
        /*0150*/ 	.short	0x0001
        /*0152*/ 	.short	0x0020
        /*0154*/ 	.byte	0x00, 0xf0, 0xe1, 0x00


	//----- nvinfo : EIATTR_KPARAM_INFO
	.align		4
.L_1344:
        /*0158*/ 	.byte	0x04, 0x17
        /*015a*/ 	.short	(.L_1346 - .L_1345)
.L_1345:
        /*015c*/ 	.word	0x00000000
        /*0160*/ 	.short	0x0000
        /*0162*/ 	.short	0x0000
        /*0164*/ 	.byte	0x00, 0xf0, 0x81, 0x00


	//----- nvinfo : EIATTR_MAXREG_COUNT
	.align		4
.L_1346:
        /*0168*/ 	.byte	0x03, 0x1b
        /*016a*/ 	.short	0x00ff


	//----- nvinfo : EIATTR_EXIT_INSTR_OFFSETS
	.align		4
        /*016c*/ 	.byte	0x04, 0x1c
        /*016e*/ 	.short	(.L_1348 - .L_1347)


	//   ....[0]....
.L_1347:
        /*0170*/ 	.word	0x00000070


	//   ....[1]....
        /*0174*/ 	.word	0x00006fb0


	//----- nvinfo : EIATTR_CRS_STACK_SIZE
	.align		4
.L_1348:
        /*0178*/ 	.byte	0x04, 0x1e
        /*017a*/ 	.short	(.L_1350 - .L_1349)
.L_1349:
        /*017c*/ 	.word	0x00000000
.L_1350:


//--------------------- .nv.info.solve_tetrahedra_cuda_kernel_forward --------------------------
	.section	.nv.info.solve_tetrahedra_cuda_kernel_forward,"",@"SHT_CUDA_INFO"
	.sectionflags	@""
	.align	4


	//----- nvinfo : EIATTR_CUDA_API_VERSION
	.align		4
        /*0000*/ 	.byte	0x04, 0x37
        /*0002*/ 	.short	(.L_1352 - .L_1351)
.L_1351:
        /*0004*/ 	.word	0x0000007d


	//----- nvinfo : EIATTR_PARAM_CBANK
	.align		4
.L_1352:
        /*0008*/ 	.byte	0x04, 0x0a
        /*000a*/ 	.short	(.L_1354 - .L_1353)
	.align		4
.L_1353:
        /*000c*/ 	.word	index@(.nv.constant0.solve_tetrahedra_cuda_kernel_forward)
        /*0010*/ 	.short	0x0160
        /*0012*/ 	.short	0x01e8


	//----- nvinfo : EIATTR_CBANK_PARAM_SIZE
	.align		4
.L_1354:
        /*0014*/ 	.byte	0x03, 0x19
        /*0016*/ 	.short	0x01e8


	//----- nvinfo : EIATTR_KPARAM_INFO
	.align		4
        /*0018*/ 	.byte	0x04, 0x17
        /*001a*/ 	.short	(.L_1356 - .L_1355)
.L_1355:
        /*001c*/ 	.word	0x00000000
        /*0020*/ 	.short	0x000a
        /*0022*/ 	.short	0x01b0
        /*0024*/ 	.byte	0x00, 0xf0, 0xe1, 0x00


	//----- nvinfo : EIATTR_KPARAM_INFO
	.align		4
.L_1356:
        /*0028*/ 	.byte	0x04, 0x17
        /*002a*/ 	.short	(.L_1358 - .L_1357)
.L_1357:
        /*002c*/ 	.word	0x00000000
        /*0030*/ 	.short	0x0009
        /*0032*/ 	.short	0x01ac
        /*0034*/ 	.byte	0x00, 0xf0, 0x11, 0x00


	//----- nvinfo : EIATTR_KPARAM_INFO
	.align		4
.L_1358:
        /*0038*/ 	.byte	0x04, 0x17
        /*003a*/ 	.short	(.L_1360 - .L_1359)
.L_1359:
        /*003c*/ 	.word	0x00000000
        /*0040*/ 	.short	0x0008
        /*0042*/ 	.short	0x01a8
        /*0044*/ 	.byte	0x00, 0xf0, 0x11, 0x00


	//----- nvinfo : EIATTR_KPARAM_INFO
	.align		4
.L_1360:
        /*0048*/ 	.byte	0x04, 0x17
        /*004a*/ 	.short	(.L_1362 - .L_1361)
.L_1361:
        /*004c*/ 	.word	0x00000000
        /*0050*/ 	.short	0x0007
        /*0052*/ 	.short	0x0170
        /*0054*/ 	.byte	0x00, 0xf0, 0xe1, 0x00


	//----- nvinfo : EIATTR_KPARAM_INFO
	.align		4
.L_1362:
        /*0058*/ 	.byte	0x04, 0x17
        /*005a*/ 	.short	(.L_1364 - .L_1363)
.L_1363:
        /*005c*/ 	.word	0x00000000
        /*0060*/ 	.short	0x0006
        /*0062*/ 	.short	0x0138
        /*0064*/ 	.byte	0x00, 0xf0, 0xe1, 0x00


	//----- nvinfo : EIATTR_KPARAM_INFO
	.align		4
.L_1364:
        /*0068*/ 	.byte	0x04, 0x17
        /*006a*/ 	.short	(.L_1366 - .L_1365)
.L_1365:
        /*006c*/ 	.word	0x00000000
        /*0070*/ 	.short	0x0005
        /*0072*/ 	.short	0x0100
        /*0074*/ 	.byte	0x00, 0xf0, 0xe1, 0x00


	//----- nvinfo : EIATTR_KPARAM_INFO
	.align		4
.L_1366:
        /*0078*/ 	.byte	0x04, 0x17
        /*007a*/ 	.short	(.L_1368 - .L_1367)
.L_1367:
        /*007c*/ 	.word	0x00000000
        /*0080*/ 	.short	0x0004
        /*0082*/ 	.short	0x00c8
        /*0084*/ 	.byte	0x00, 0xf0, 0xe1, 0x00


	//----- nvinfo : EIATTR_KPARAM_INFO
	.align		4
.L_1368:
        /*0088*/ 	.byte	0x04, 0x17
        /*008a*/ 	.short	(.L_1370 - .L_1369)
.L_1369:
        /*008c*/ 	.word	0x00000000
        /*0090*/ 	.short	0x0003
        /*0092*/ 	.short	0x0090
        /*0094*/ 	.byte	0x00, 0xf0, 0xe1, 0x00


	//----- nvinfo : EIATTR_KPARAM_INFO
	.align		4
.L_1370:
        /*0098*/ 	.byte	0x04, 0x17
        /*009a*/ 	.short	(.L_1372 - .L_1371)
.L_1371:
        /*009c*/ 	.word	0x00000000
        /*00a0*/ 	.short	0x0002
        /*00a2*/ 	.short	0x0058
        /*00a4*/ 	.byte	0x00, 0xf0, 0xe1, 0x00


	//----- nvinfo : EIATTR_KPARAM_INFO
	.align		4
.L_1372:
        /*00a8*/ 	.byte	0x04, 0x17
        /*00aa*/ 	.short	(.L_1374 - .L_1373)
.L_1373:
        /*00ac*/ 	.word	0x00000000
        /*00b0*/ 	.short	0x0001
        /*00b2*/ 	.short	0x0020
        /*00b4*/ 	.byte	0x00, 0xf0, 0xe1, 0x00


	//----- nvinfo : EIATTR_KPARAM_INFO
	.align		4
.L_1374:
        /*00b8*/ 	.byte	0x04, 0x17
        /*00ba*/ 	.short	(.L_1376 - .L_1375)
.L_1375:
        /*00bc*/ 	.word	0x00000000
        /*00c0*/ 	.short	0x0000
        /*00c2*/ 	.short	0x0000
        /*00c4*/ 	.byte	0x00, 0xf0, 0x81, 0x00


	//----- nvinfo : EIATTR_MAXREG_COUNT
	.align		4
.L_1376:
        /*00c8*/ 	.byte	0x03, 0x1b
        /*00ca*/ 	.short	0x00ff


	//----- nvinfo : EIATTR_EXIT_INSTR_OFFSETS
	.align		4
        /*00cc*/ 	.byte	0x04, 0x1c
        /*00ce*/ 	.short	(.L_1378 - .L_1377)


	//   ....[0]....
.L_1377:
        /*00d0*/ 	.word	0x00000070


	//   ....[1]....
        /*00d4*/ 	.word	0x00000a30


	//   ....[2]....
        /*00d8*/ 	.word	0x000020f0


	//----- nvinfo : EIATTR_CRS_STACK_SIZE
	.align		4
.L_1378:
        /*00dc*/ 	.byte	0x04, 0x1e
        /*00de*/ 	.short	(.L_1380 - .L_1379)
.L_1379:
        /*00e0*/ 	.word	0x00000000
.L_1380:


//--------------------- .nv.info.solve_springs_cuda_kernel_backward --------------------------
	.section	.nv.info.solve_springs_cuda_kernel_backward,"",@"SHT_CUDA_INFO"
	.sectionflags	@""
	.align	4


	//----- nvinfo : EIATTR_CUDA_API_VERSION
	.align		4
        /*0000*/ 	.byte	0x04, 0x37
        /*0002*/ 	.short	(.L_1382 - .L_1381)
.L_1381:
        /*0004*/ 	.word	0x0000007d


	//----- nvinfo : EIATTR_PARAM_CBANK
	.align		4
.L_1382:
        /*0008*/ 	.byte	0x04, 0x0a
        /*000a*/ 	.short	(.L_1384 - .L_1383)
	.align		4
.L_1383:
        /*000c*/ 	.word	index@(.nv.constant0.solve_springs_cuda_kernel_backward)
        /*0010*/ 	.short	0x0160
        /*0012*/ 	.short	0x03b0


	//----- nvinfo : EIATTR_CBANK_PARAM_SIZE
	.align		4
.L_1384:
        /*0014*/ 	.byte	0x03, 0x19
        /*0016*/ 	.short	0x03b0


	//----- nvinfo : EIATTR_KPARAM_INFO
	.align		4
        /*0018*/ 	.byte	0x04, 0x17
        /*001a*/ 	.short	(.L_1386 - .L_1385)
.L_1385:
        /*001c*/ 	.word	0x00000000
        /*0020*/ 	.short	0x0012
        /*0022*/ 	.short	0x0378
        /*0024*/ 	.byte	0x00, 0xf0, 0xe1, 0x00


	//----- nvinfo : EIATTR_KPARAM_INFO
	.align		4
.L_1386:
        /*0028*/ 	.byte	0x04, 0x17
        /*002a*/ 	.short	(.L_1388 - .L_1387)
.L_1387:
        /*002c*/ 	.word	0x00000000
        /*0030*/ 	.short	0x0011
        /*0032*/ 	.short	0x0370
        /*0034*/ 	.byte	0x00, 0xf0, 0x11, 0x00


	//----- nvinfo : EIATTR_KPARAM_INFO
	.align		4
.L_1388:
        /*0038*/ 	.byte	0x04, 0x17
        /*003a*/ 	.short	(.L_1390 - .L_1389)
.L_1389:
        /*003c*/ 	.word	0x00000000
        /*0040*/ 	.short	0x0010
        /*0042*/ 	.short	0x0338
        /*0044*/ 	.byte	0x00, 0xf0, 0xe1, 0x00


	//----- nvinfo : EIATTR_KPARAM_INFO
	.align		4
.L_1390:
        /*0048*/ 	.byte	0x04, 0x17
        /*004a*/ 	.short	(.L_1392 - .L_1391)
.L_1391:
        /*004c*/ 	.word	0x00000000
        /*0050*/ 	.short	0x000f
        /*0052*/ 	.short	0x0300
        /*0054*/ 	.byte	0x00, 0xf0, 0xe1, 0x00


	//----- nvinfo : EIATTR_KPARAM_INFO
	.align		4
.L_1392:
        /*0058*/ 	.byte	0x04, 0x17
        /*005a*/ 	.short	(.L_1394 - .L_1393)
.L_1393:
        /*005c*/ 	.word	0x00000000
        /*0060*/ 	.short	0x000e
        /*0062*/ 	.short	0x02c8
        /*0064*/ 	.byte	0x00, 0xf0, 0xe1, 0x00


	//----- nvinfo : EIATTR_KPARAM_INFO
	.align		4
.L_1394:
        /*0068*/ 	.byte	0x04, 0x17
        /*006a*/ 	.short	(.L_1396 - .L_1395)
.L_1395:
        /*006c*/ 	.word	0x00000000
        /*0070*/ 	.short	0x000d
        /*0072*/ 	.short	0x0290
        /*0074*/ 	.byte	0x00, 0xf0, 0xe1, 0x00


	//----- nvinfo : EIATTR_KPARAM_INFO
	.align		4
.L_1396:
        /*0078*/ 	.byte	0x04, 0x17
        /*007a*/ 	.short	(.L_1398 - .L_1397)
.L_1397:
        /*007c*/ 	.word	0x00000000
        /*0080*/ 	.short	0x000c
        /*0082*/ 	.short	0x0258
        /*0084*/ 	.byte	0x00, 0xf0, 0xe1, 0x00


	//----- nvinfo : EIATTR_KPARAM_INFO
	.align		4
.L_1398:
        /*0088*/ 	.byte	0x04, 0x17
        /*008a*/ 	.short	(.L_1400 - .L_1399)
.L_1399:
        /*008c*/ 	.word	0x00000000
        /*0090*/ 	.short	0x000b
        /*0092*/ 	.short	0x0220
        /*0094*/ 	.byte	0x00, 0xf0, 0xe1, 0x00


	//----- nvinfo : EIATTR_KPARAM_INFO
	.align		4
.L_1400:
        /*0098*/ 	.byte	0x04, 0x17
        /*009a*/ 	.short	(.L_1402 - .L_1401)
.L_1401:
        /*009c*/ 	.word	0x00000000
        /*00a0*/ 	.short	0x000a
        /*00a2*/ 	.short	0x01e8
        /*00a4*/ 	.byte	0x00, 0xf0, 0xe1, 0x00


	//----- nvinfo : EIATTR_KPARAM_INFO
	.align		4
.L_1402:
        /*00a8*/ 	.byte	0x04, 0x17
        /*00aa*/ 	.short	(.L_1404 - .L_1403)
.L_1403:
        /*00ac*/ 	.word	0x00000000
        /*00b0*/ 	.short	0x0009
        /*00b2*/ 	.short	0x01b0
        /*00b4*/ 	.byte	0x00, 0xf0, 0xe1, 0x00


	//----- nvinfo : EIATTR_KPARAM_INFO
	.align		4
.L_1404:
        /*00b8*/ 	.byte	0x04, 0x17
        /*00ba*/ 	.short	(.L_1406 - .L_1405)
.L_1405:
        /*00bc*/ 	.word	0x00000000
        /*00c0*/ 	.short	0x0008
        /*00c2*/ 	.short	0x01a8
        /*00c4*/ 	.byte	0x00, 0xf0, 0x11, 0x00


	//----- nvinfo : EIATTR_KPARAM_INFO
	.align		4
.L_1406:
        /*00c8*/ 	.byte	0x04, 0x17
        /*00ca*/ 	.short	(.L_1408 - .L_1407)
.L_1407:
        /*00cc*/ 	.word	0x00000000
        /*00d0*/ 	.short	0x0007
        /*00d2*/ 	.short	0x0170
        /*00d4*/ 	.byte	0x00, 0xf0, 0xe1, 0x00


	//----- nvinfo : EIATTR_KPARAM_INFO
	.align		4
.L_1408:
        /*00d8*/ 	.byte	0x04, 0x17
        /*00da*/ 	.short	(.L_1410 - .L_1409)
.L_1409:
        /*00dc*/ 	.word	0x00000000
        /*00e0*/ 	.short	0x0006
        /*00e2*/ 	.short	0x0138
        /*00e4*/ 	.byte	0x00, 0xf0, 0xe1, 0x00


	//----- nvinfo : EIATTR_KPARAM_INFO
	.align		4
.L_1410:
        /*00e8*/ 	.byte	0x04, 0x17
        /*00ea*/ 	.short	(.L_1412 - .L_1411)
.L_1411:
        /*00ec*/ 	.word	0x00000000
        /*00f0*/ 	.short	0x0005
        /*00f2*/ 	.short	0x0100
        /*00f4*/ 	.byte	0x00, 0xf0, 0xe1, 0x00


	//----- nvinfo : EIATTR_KPARAM_INFO
	.align		4
.L_1412:
        /*00f8*/ 	.byte	0x04, 0x17
        /*00fa*/ 	.short	(.L_1414 - .L_1413)
.L_1413:
        /*00fc*/ 	.word	0x00000000
        /*0100*/ 	.short	0x0004
        /*0102*/ 	.short	0x00c8
        /*0104*/ 	.byte	0x00, 0xf0, 0xe1, 0x00


	//----- nvinfo : EIATTR_KPARAM_INFO
	.align		4
.L_1414:
        /*0108*/ 	.byte	0x04, 0x17
        /*010a*/ 	.short	(.L_1416 - .L_1415)
.L_1415:
        /*010c*/ 	.word	0x00000000
        /*0110*/ 	.short	0x0003
        /*0112*/ 	.short	0x0090
        /*0114*/ 	.byte	0x00, 0xf0, 0xe1, 0x00


	//----- nvinfo : EIATTR_KPARAM_INFO
	.align		4
.L_1416:
        /*0118*/ 	.byte	0x04, 0x17
        /*011a*/ 	.short	(.L_1418 - .L_1417)
.L_1417:
        /*011c*/ 	.word	0x00000000
        /*0120*/ 	.short	0x0002
        /*0122*/ 	.short	0x0058
        /*0124*/ 	.byte	0x00, 0xf0, 0xe1, 0x00


	//----- nvinfo : EIATTR_KPARAM_INFO
	.align		4
.L_1418:
        /*0128*/ 	.byte	0x04, 0x17
        /*012a*/ 	.short	(.L_1420 - .L_1419)
.L_1419:
        /*012c*/ 	.word	0x00000000
        /*0130*/ 	.short	0x0001
        /*0132*/ 	.short	0x0020
        /*0134*/ 	.byte	0x00, 0xf0, 0xe1, 0x00


	//----- nvinfo : EIATTR_KPARAM_INFO
	.align		4
.L_1420:
        /*0138*/ 	.byte	0x04, 0x17
        /*013a*/ 	.short	(.L_1422 - .L_1421)
.L_1421:
        /*013c*/ 	.word	0x00000000
        /*0140*/ 	.short	0x0000
        /*0142*/ 	.short	0x0000
        /*0144*/ 	.byte	0x00, 0xf0, 0x81, 0x00


	//----- nvinfo : EIATTR_MAXREG_COUNT
	.align		4
.L_1422:
        /*0148*/ 	.byte	0x03, 0x1b
        /*014a*/ 	.short	0x00ff


	//----- nvinfo : EIATTR_EXIT_INSTR_OFFSETS
	.align		4
        /*014c*/ 	.byte	0x04, 0x1c
        /*014e*/ 	.short	(.L_1424 - .L_1423)


	//   ....[0]....
.L_1423:
        /*0150*/ 	.word	0x00000070


	//   ....[1]....
        /*0154*/ 	.word	0x00002800


	//----- nvinfo : EIATTR_CRS_STACK_SIZE
	.align		4
.L_1424:
        /*0158*/ 	.byte	0x04, 0x1e
        /*015a*/ 	.short	(.L_1426 - .L_1425)
.L_1425:
        /*015c*/ 	.word	0x00000000
.L_1426:


//--------------------- .nv.info.solve_springs_cuda_kernel_forward --------------------------
	.section	.nv.info.solve_springs_cuda_kernel_forward,"",@"SHT_CUDA_INFO"
	.sectionflags	@""
	.align	4


	//----- nvinfo : EIATTR_CUDA_API_VERSION
	.align		4
        /*0000*/ 	.byte	0x04, 0x37
        /*0002*/ 	.short	(.L_1428 - .L_1427)
.L_1427:
        /*0004*/ 	.word	0x0000007d


	//----- nvinfo : EIATTR_PARAM_CBANK
	.align		4
.L_1428:
        /*0008*/ 	.byte	0x04, 0x0a
        /*000a*/ 	.short	(.L_1430 - .L_1429)
	.align		4
.L_1429:
        /*000c*/ 	.word	index@(.nv.constant0.solve_springs_cuda_kernel_forward)
        /*0010*/ 	.short	0x0160
        /*0012*/ 	.short	0x01e8


	//----- nvinfo : EIATTR_CBANK_PARAM_SIZE
	.align		4
.L_1430:
        /*0014*/ 	.byte	0x03, 0x19
        /*0016*/ 	.short	0x01e8


	//----- nvinfo : EIATTR_KPARAM_INFO
	.align		4
        /*0018*/ 	.byte	0x04, 0x17
        /*001a*/ 	.short	(.L_1432 - .L_1431)
.L_1431:
        /*001c*/ 	.word	0x00000000
        /*0020*/ 	.short	0x0009
        /*0022*/ 	.short	0x01b0
        /*0024*/ 	.byte	0x00, 0xf0, 0xe1, 0x00


	//----- nvinfo : EIATTR_KPARAM_INFO
	.align		4
.L_1432:
        /*0028*/ 	.byte	0x04, 0x17
        /*002a*/ 	.short	(.L_1434 - .L_1433)
.L_1433:
        /*002c*/ 	.word	0x00000000
        /*0030*/ 	.short	0x0008
        /*0032*/ 	.short	0x01a8
        /*0034*/ 	.byte	0x00, 0xf0, 0x11, 0x00


	//----- nvinfo : EIATTR_KPARAM_INFO
	.align		4
.L_1434:
        /*0038*/ 	.byte	0x04, 0x17
        /*003a*/ 	.short	(.L_1436 - .L_1435)
.L_1435:
        /*003c*/ 	.word	0x00000000
        /*0040*/ 	.short	0x0007
        /*0042*/ 	.short	0x0170
        /*0044*/ 	.byte	0x00, 0xf0, 0xe1, 0x00


	//----- nvinfo : EIATTR_KPARAM_INFO
	.align		4
.L_1436:
        /*0048*/ 	.byte	0x04, 0x17
        /*004a*/ 	.short	(.L_1438 - .L_1437)
.L_1437:
        /*004c*/ 	.word	0x00000000
        /*0050*/ 	.short	0x0006
        /*0052*/ 	.short	0x0138
        /*0054*/ 	.byte	0x00, 0xf0, 0xe1, 0x00


	//----- nvinfo : EIATTR_KPARAM_INFO
	.align		4
.L_1438:
        /*0058*/ 	.byte	0x04, 0x17
        /*005a*/ 	.short	(.L_1440 - .L_1439)
.L_1439:
        /*005c*/ 	.word	0x00000000
        /*0060*/ 	.short	0x0005
        /*0062*/ 	.short	0x0100
        /*0064*/ 	.byte	0x00, 0xf0, 0xe1, 0x00


	//----- nvinfo : EIATTR_KPARAM_INFO
	.align		4
.L_1440:
        /*0068*/ 	.byte	0x04, 0x17
        /*006a*/ 	.short	(.L_1442 - .L_1441)
.L_1441:
        /*006c*/ 	.word	0x00000000
        /*0070*/ 	.short	0x0004
        /*0072*/ 	.short	0x00c8
        /*0074*/ 	.byte	0x00, 0xf0, 0xe1, 0x00


	//----- nvinfo : EIATTR_KPARAM_INFO
	.align		4
.L_1442:
        /*0078*/ 	.byte	0x04, 0x17
        /*007a*/ 	.short	(.L_1444 - .L_1443)
.L_1443:
        /*007c*/ 	.word	0x00000000
        /*0080*/ 	.short	0x0003
        /*0082*/ 	.short	0x0090
        /*0084*/ 	.byte	0x00, 0xf0, 0xe1, 0x00


	//----- nvinfo : EIATTR_KPARAM_INFO
	.align		4
.L_1444:
        /*0088*/ 	.byte	0x04, 0x17
        /*008a*/ 	.short	(.L_1446 - .L_1445)
.L_1445:
        /*008c*/ 	.word	0x00000000
        /*0090*/ 	.short	0x0002
        /*0092*/ 	.short	0x0058
        /*0094*/ 	.byte	0x00, 0xf0, 0xe1, 0x00


	//----- nvinfo : EIATTR_KPARAM_INFO
	.align		4
.L_1446:
        /*0098*/ 	.byte	0x04, 0x17
        /*009a*/ 	.short	(.L_1448 - .L_1447)
.L_1447:
        /*009c*/ 	.word	0x00000000
        /*00a0*/ 	.short	0x0001
        /*00a2*/ 	.short	0x0020
        /*00a4*/ 	.byte	0x00, 0xf0, 0xe1, 0x00


	//----- nvinfo : EIATTR_KPARAM_INFO
	.align		4
.L_1448:
        /*00a8*/ 	.byte	0x04, 0x17
        /*00aa*/ 	.short	(.L_1450 - .L_1449)
.L_1449:
        /*00ac*/ 	.word	0x00000000
        /*00b0*/ 	.short	0x0000
        /*00b2*/ 	.short	0x0000
        /*00b4*/ 	.byte	0x00, 0xf0, 0x81, 0x00


	//----- nvinfo : EIATTR_MAXREG_COUNT
	.align		4
.L_1450:
        /*00b8*/ 	.byte	0x03, 0x1b
        /*00ba*/ 	.short	0x00ff


	//----- nvinfo : EIATTR_EXIT_INSTR_OFFSETS
	.align		4
        /*00bc*/ 	.byte	0x04, 0x1c
        /*00be*/ 	.short	(.L_1452 - .L_1451)


	//   ....[0]....
.L_1451:
        /*00c0*/ 	.word	0x00000070


	//   ....[1]....
        /*00c4*/ 	.word	0x00000a00


	//----- nvinfo : EIATTR_CRS_STACK_SIZE
	.align		4
.L_1452:
        /*00c8*/ 	.byte	0x04, 0x1e
        /*00ca*/ 	.short	(.L_1454 - .L_1453)
.L_1453:
        /*00cc*/ 	.word	0x00000000
.L_1454:


//--------------------- .nv.info.solve_particle_particle_contacts_cuda_kernel_backward --------------------------
	.section	.nv.info.solve_particle_particle_contacts_cuda_kernel_backward,"",@"SHT_CUDA_INFO"
	.sectionflags	@""
	.align	4


	//----- nvinfo : EIATTR_CUDA_API_VERSION
	.align		4
        /*0000*/ 	.byte	0x04, 0x37
        /*0002*/ 	.short	(.L_1456 - .L_1455)
.L_1455:
        /*0004*/ 	.word	0x0000007d


	//----- nvinfo : EIATTR_PARAM_CBANK
	.align		4
.L_1456:
        /*0008*/ 	.byte	0x04, 0x0a
        /*000a*/ 	.short	(.L_1458 - .L_1457)
	.align		4
.L_1457:
        /*000c*/ 	.word	index@(.nv.constant0.solve_particle_particle_contacts_cuda_kernel_backward)
        /*0010*/ 	.short	0x0160
        /*0012*/ 	.short	0x0300


	//----- nvinfo : EIATTR_CBANK_PARAM_SIZE
	.align		4
.L_1458:
        /*0014*/ 	.byte	0x03, 0x19
        /*0016*/ 	.short	0x0300


	//----- nvinfo : EIATTR_KPARAM_INFO
	.align		4
        /*0018*/ 	.byte	0x04, 0x17
        /*001a*/ 	.short	(.L_1460 - .L_1459)
.L_1459:
        /*001c*/ 	.word	0x00000000
        /*0020*/ 	.short	0x0018
        /*0022*/ 	.short	0x02c8
        /*0024*/ 	.byte	0x00, 0xf0, 0xe1, 0x00


	//----- nvinfo : EIATTR_KPARAM_INFO
	.align		4
.L_1460:
        /*0028*/ 	.byte	0x04, 0x17
        /*002a*/ 	.short	(.L_1462 - .L_1461)
.L_1461:
        /*002c*/ 	.word	0x00000000
        /*0030*/ 	.short	0x0017
        /*0032*/ 	.short	0x02c0
        /*0034*/ 	.byte	0x00, 0xf0, 0x11, 0x00


	//----- nvinfo : EIATTR_KPARAM_INFO
	.align		4
.L_1462:
        /*0038*/ 	.byte	0x04, 0x17
        /*003a*/ 	.short	(.L_1464 - .L_1463)
.L_1463:
        /*003c*/ 	.word	0x00000000
        /*0040*/ 	.short	0x0016
        /*0042*/ 	.short	0x02bc
        /*0044*/ 	.byte	0x00, 0xf0, 0x11, 0x00


	//----- nvinfo : EIATTR_KPARAM_INFO
	.align		4
.L_1464:
        /*0048*/ 	.byte	0x04, 0x17
        /*004a*/ 	.short	(.L_1466 - .L_1465)
.L_1465:
        /*004c*/ 	.word	0x00000000
        /*0050*/ 	.short	0x0015
        /*0052*/ 	.short	0x02b8
        /*0054*/ 	.byte	0x00, 0xf0, 0x11, 0x00


	//----- nvinfo : EIATTR_KPARAM_INFO
	.align		4
.L_1466:
        /*0058*/ 	.byte	0x04, 0x17
        /*005a*/ 	.short	(.L_1468 - .L_1467)
.L_1467:
        /*005c*/ 	.word	0x00000000
        /*0060*/ 	.short	0x0014
        /*0062*/ 	.short	0x02b4
        /*0064*/ 	.byte	0x00, 0xf0, 0x11, 0x00


	//----- nvinfo : EIATTR_KPARAM_INFO
	.align		4
.L_1468:
        /*0068*/ 	.byte	0x04, 0x17
        /*006a*/ 	.short	(.L_1470 - .L_1469)
.L_1469:
        /*006c*/ 	.word	0x00000000
        /*0070*/ 	.short	0x0013
        /*0072*/ 	.short	0x02b0
        /*0074*/ 	.byte	0x00, 0xf0, 0x11, 0x00


	//----- nvinfo : EIATTR_KPARAM_INFO
	.align		4
.L_1470:
        /*0078*/ 	.byte	0x04, 0x17
        /*007a*/ 	.short	(.L_1472 - .L_1471)
.L_1471:
        /*007c*/ 	.word	0x00000000
        /*0080*/ 	.short	0x0012
        /*0082*/ 	.short	0x0278
        /*0084*/ 	.byte	0x00, 0xf0, 0xe1, 0x00


	//----- nvinfo : EIATTR_KPARAM_INFO
	.align		4
.L_1472:
        /*0088*/ 	.byte	0x04, 0x17
        /*008a*/ 	.short	(.L_1474 - .L_1473)
.L_1473:
        /*008c*/ 	.word	0x00000000
        /*0090*/ 	.short	0x0011
        /*0092*/ 	.short	0x0240
        /*0094*/ 	.byte	0x00, 0xf0, 0xe1, 0x00


	//----- nvinfo : EIATTR_KPARAM_INFO
	.align		4
.L_1474:
        /*0098*/ 	.byte	0x04, 0x17
        /*009a*/ 	.short	(.L_1476 - .L_1475)
.L_1475:
        /*009c*/ 	.word	0x00000000
        /*00a0*/ 	.short	0x0010
        /*00a2*/ 	.short	0x0208
        /*00a4*/ 	.byte	0x00, 0xf0, 0xe1, 0x00


	//----- nvinfo : EIATTR_KPARAM_INFO
	.align		4
.L_1476:
        /*00a8*/ 	.byte	0x04, 0x17
        /*00aa*/ 	.short	(.L_1478 - .L_1477)
.L_1477:
        /*00ac*/ 	.word	0x00000000
        /*00b0*/ 	.short	0x000f
        /*00b2*/ 	.short	0x01d0
        /*00b4*/ 	.byte	0x00, 0xf0, 0xe1, 0x00


	//----- nvinfo : EIATTR_KPARAM_INFO
	.align		4
.L_1478:
        /*00b8*/ 	.byte	0x04, 0x17
        /*00ba*/ 	.short	(.L_1480 - .L_1479)
.L_1479:
        /*00bc*/ 	.word	0x00000000
        /*00c0*/ 	.short	0x000e
        /*00c2*/ 	.short	0x0198
        /*00c4*/ 	.byte	0x00, 0xf0, 0xe1, 0x00


	//----- nvinfo : EIATTR_KPARAM_INFO
	.align		4
.L_1480:
        /*00c8*/ 	.byte	0x04, 0x17
        /*00ca*/ 	.short	(.L_1482 - .L_1481)
.L_1481:
        /*00cc*/ 	.word	0x00000000
        /*00d0*/ 	.short	0x000d
        /*00d2*/ 	.short	0x0190
        /*00d4*/ 	.byte	0x00, 0xf0, 0x21, 0x00


	//----- nvinfo : EIATTR_KPARAM_INFO
	.align		4
.L_1482:
        /*00d8*/ 	.byte	0x04, 0x17
        /*00da*/ 	.short	(.L_1484 - .L_1483)
.L_1483:
        /*00dc*/ 	.word	0x00000000
        /*00e0*/ 	.short	0x000c
        /*00e2*/ 	.short	0x0158
        /*00e4*/ 	.byte	0x00, 0xf0, 0xe1, 0x00


	//----- nvinfo : EIATTR_KPARAM_INFO
	.align		4
.L_1484:
        /*00e8*/ 	.byte	0x04, 0x17
        /*00ea*/ 	.short	(.L_1486 - .L_1485)
.L_1485:
        /*00ec*/ 	.word	0x00000000
        /*00f0*/ 	.short	0x000b
        /*00f2*/ 	.short	0x0150
        /*00f4*/ 	.byte	0x00, 0xf0, 0x11, 0x00


	//----- nvinfo : EIATTR_KPARAM_INFO
	.align		4
.L_1486:
        /*00f8*/ 	.byte	0x04, 0x17
        /*00fa*/ 	.short	(.L_1488 - .L_1487)
.L_1487:
        /*00fc*/ 	.word	0x00000000
        /*0100*/ 	.short	0x000a
        /*0102*/ 	.short	0x014c
        /*0104*/ 	.byte	0x00, 0xf0, 0x11, 0x00


	//----- nvinfo : EIATTR_KPARAM_INFO
	.align		4
.L_1488:
        /*0108*/ 	.byte	0x04, 0x17
        /*010a*/ 	.short	(.L_1490 - .L_1489)
.L_1489:
        /*010c*/ 	.word	0x00000000
        /*0110*/ 	.short	0x0009
        /*0112*/ 	.short	0x0148
        /*0114*/ 	.byte	0x00, 0xf0, 0x11, 0x00


	//----- nvinfo : EIATTR_KPARAM_INFO
	.align		4
.L_1490:
        /*0118*/ 	.byte	0x04, 0x17
        /*011a*/ 	.short	(.L_1492 - .L_1491)
.L_1491:
        /*011c*/ 	.word	0x00000000
        /*0120*/ 	.short	0x0008
        /*0122*/ 	.short	0x0144
        /*0124*/ 	.byte	0x00, 0xf0, 0x11, 0x00


	//----- nvinfo : EIATTR_KPARAM_INFO
	.align		4
.L_1492:
        /*0128*/ 	.byte	0x04, 0x17
        /*012a*/ 	.short	(.L_1494 - .L_1493)
.L_1493:
        /*012c*/ 	.word	0x00000000
        /*0130*/ 	.short	0x0007
        /*0132*/ 	.short	0x0140
        /*0134*/ 	.byte	0x00, 0xf0, 0x11, 0x00


	//----- nvinfo : EIATTR_KPARAM_INFO
	.align		4
.L_1494:
        /*0138*/ 	.byte	0x04, 0x17
        /*013a*/ 	.short	(.L_1496 - .L_1495)
.L_1495:
        /*013c*/ 	.word	0x00000000
        /*0140*/ 	.short	0x0006
        /*0142*/ 	.short	0x0108
        /*0144*/ 	.byte	0x00, 0xf0, 0xe1, 0x00


	//----- nvinfo : EIATTR_KPARAM_INFO
	.align		4
.L_1496:
        /*0148*/ 	.byte	0x04, 0x17
        /*014a*/ 	.short	(.L_1498 - .L_1497)
.L_1497:
        /*014c*/ 	.word	0x00000000
        /*0150*/ 	.short	0x0005
        /*0152*/ 	.short	0x00d0
        /*0154*/ 	.byte	0x00, 0xf0, 0xe1, 0x00


	//----- nvinfo : EIATTR_KPARAM_INFO
	.align		4
.L_1498:
        /*0158*/ 	.byte	0x04, 0x17
        /*015a*/ 	.short	(.L_1500 - .L_1499)
.L_1499:
        /*015c*/ 	.word	0x00000000
        /*0160*/ 	.short	0x0004
        /*0162*/ 	.short	0x0098
        /*0164*/ 	.byte	0x00, 0xf0, 0xe1, 0x00


	//----- nvinfo : EIATTR_KPARAM_INFO
	.align		4
.L_1500:
        /*0168*/ 	.byte	0x04, 0x17
        /*016a*/ 	.short	(.L_1502 - .L_1501)
.L_1501:
        /*016c*/ 	.word	0x00000000
        /*0170*/ 	.short	0x0003
        /*0172*/ 	.short	0x0060
        /*0174*/ 	.byte	0x00, 0xf0, 0xe1, 0x00


	//----- nvinfo : EIATTR_KPARAM_INFO
	.align		4
.L_1502:
        /*0178*/ 	.byte	0x04, 0x17
        /*017a*/ 	.short	(.L_1504 - .L_1503)
.L_1503:
        /*017c*/ 	.word	0x00000000
        /*0180*/ 	.short	0x0002
        /*0182*/ 	.short	0x0028
        /*0184*/ 	.byte	0x00, 0xf0, 0xe1, 0x00


	//----- nvinfo : EIATTR_KPARAM_INFO
	.align		4
.L_1504:
        /*0188*/ 	.byte	0x04, 0x17
        /*018a*/ 	.short	(.L_1506 - .L_1505)
.L_1505:
        /*018c*/ 	.word	0x00000000
        /*0190*/ 	.short	0x0001
        /*0192*/ 	.short	0x0020
        /*0194*/ 	.byte	0x00, 0xf0, 0x21, 0x00


	//----- nvinfo : EIATTR_KPARAM_INFO
	.align		4
.L_1506:
        /*0198*/ 	.byte	0x04, 0x17
        /*019a*/ 	.short	(.L_1508 - .L_1507)
.L_1507:
        /*019c*/ 	.word	0x00000000
        /*01a0*/ 	.short	0x0000
        /*01a2*/ 	.short	0x0000
        /*01a4*/ 	.byte	0x00, 0xf0, 0x81, 0x00


	//----- nvinfo : EIATTR_MAXREG_COUNT
	.align		4
.L_1508:
        /*01a8*/ 	.byte	0x03, 0x1b
        /*01aa*/ 	.short	0x00ff


	//----- nvinfo : EIATTR_EXIT_INSTR_OFFSETS
	.align		4
        /*01ac*/ 	.byte	0x04, 0x1c
        /*01ae*/ 	.short	(.L_1510 - .L_1509)


	//   ....[0]....
.L_1509:
        /*01b0*/ 	.word	0x00000070


	//   ....[1]....
        /*01b4*/ 	.word	0x00004670


	//----- nvinfo : EIATTR_CRS_STACK_SIZE
	.align		4
.L_1510:
        /*01b8*/ 	.byte	0x04, 0x1e
        /*01ba*/ 	.short	(.L_1512 - .L_1511)
.L_1511:
        /*01bc*/ 	.word	0x00000000
.L_1512:


//--------------------- .nv.info.solve_particle_particle_contacts_cuda_kernel_forward --------------------------
	.section	.nv.info.solve_particle_particle_contacts_cuda_kernel_forward,"",@"SHT_CUDA_INFO"
	.sectionflags	@""
	.align	4


	//----- nvinfo : EIATTR_CUDA_API_VERSION
	.align		4
        /*0000*/ 	.byte	0x04, 0x37
        /*0002*/ 	.short	(.L_1514 - .L_1513)
.L_1513:
        /*0004*/ 	.word	0x0000007d


	//----- nvinfo : EIATTR_PARAM_CBANK
	.align		4
.L_1514:
        /*0008*/ 	.byte	0x04, 0x0a
        /*000a*/ 	.short	(.L_1516 - .L_1515)
	.align		4
.L_1515:
        /*000c*/ 	.word	index@(.nv.constant0.solve_particle_particle_contacts_cuda_kernel_forward)
        /*0010*/ 	.short	0x0160
        /*0012*/ 	.short	0x0190


	//----- nvinfo : EIATTR_CBANK_PARAM_SIZE
	.align		4
.L_1516:
        /*0014*/ 	.byte	0x03, 0x19
        /*0016*/ 	.short	0x0190


	//----- nvinfo : EIATTR_KPARAM_INFO
	.align		4
        /*0018*/ 	.byte	0x04, 0x17
        /*001a*/ 	.short	(.L_1518 - .L_1517)
.L_1517:
        /*001c*/ 	.word	0x00000000
        /*0020*/ 	.short	0x000c
        /*0022*/ 	.short	0x0158
        /*0024*/ 	.byte	0x00, 0xf0, 0xe1, 0x00


	//----- nvinfo : EIATTR_KPARAM_INFO
	.align		4
.L_1518:
        /*0028*/ 	.byte	0x04, 0x17
        /*002a*/ 	.short	(.L_1520 - .L_1519)
.L_1519:
        /*002c*/ 	.word	0x00000000
        /*0030*/ 	.short	0x000b
        /*0032*/ 	.short	0x0150
        /*0034*/ 	.byte	0x00, 0xf0, 0x11, 0x00


	//----- nvinfo : EIATTR_KPARAM_INFO
	.align		4
.L_1520:
        /*0038*/ 	.byte	0x04, 0x17
        /*003a*/ 	.short	(.L_1522 - .L_1521)
.L_1521:
        /*003c*/ 	.word	0x00000000
        /*0040*/ 	.short	0x000a
        /*0042*/ 	.short	0x014c
        /*0044*/ 	.byte	0x00, 0xf0, 0x11, 0x00


	//----- nvinfo : EIATTR_KPARAM_INFO
	.align		4
.L_1522:
        /*0048*/ 	.byte	0x04, 0x17
        /*004a*/ 	.short	(.L_1524 - .L_1523)
.L_1523:
        /*004c*/ 	.word	0x00000000
        /*0050*/ 	.short	0x0009
        /*0052*/ 	.short	0x0148
        /*0054*/ 	.byte	0x00, 0xf0, 0x11, 0x00


	//----- nvinfo : EIATTR_KPARAM_INFO
	.align		4
.L_1524:
        /*0058*/ 	.byte	0x04, 0x17
        /*005a*/ 	.short	(.L_1526 - .L_1525)
.L_1525:
        /*005c*/ 	.word	0x00000000
        /*0060*/ 	.short	0x0008
        /*0062*/ 	.short	0x0144
        /*0064*/ 	.byte	0x00, 0xf0, 0x11, 0x00


	//----- nvinfo : EIATTR_KPARAM_INFO
	.align		4
.L_1526:
        /*0068*/ 	.byte	0x04, 0x17
        /*006a*/ 	.short	(.L_1528 - .L_1527)
.L_1527:
        /*006c*/ 	.word	0x00000000
        /*0070*/ 	.short	0x0007
        /*0072*/ 	.short	0x0140
        /*0074*/ 	.byte	0x00, 0xf0, 0x11, 0x00


	//----- nvinfo : EIATTR_KPARAM_INFO
	.align		4
.L_1528:
        /*0078*/ 	.byte	0x04, 0x17
        /*007a*/ 	.short	(.L_1530 - .L_1529)
.L_1529:
        /*007c*/ 	.word	0x00000000
        /*0080*/ 	.short	0x0006
        /*0082*/ 	.short	0x0108
        /*0084*/ 	.byte	0x00, 0xf0, 0xe1, 0x00


	//----- nvinfo : EIATTR_KPARAM_INFO
	.align		4
.L_1530:
        /*0088*/ 	.byte	0x04, 0x17
        /*008a*/ 	.short	(.L_1532 - .L_1531)
.L_1531:
        /*008c*/ 	.word	0x00000000
        /*0090*/ 	.short	0x0005
        /*0092*/ 	.short	0x00d0
        /*0094*/ 	.byte	0x00, 0xf0, 0xe1, 0x00


	//----- nvinfo : EIATTR_KPARAM_INFO
	.align		4
.L_1532:
        /*0098*/ 	.byte	0x04, 0x17
        /*009a*/ 	.short	(.L_1534 - .L_1533)
.L_1533:
        /*009c*/ 	.word	0x00000000
        /*00a0*/ 	.short	0x0004
        /*00a2*/ 	.short	0x0098
        /*00a4*/ 	.byte	0x00, 0xf0, 0xe1, 0x00


	//----- nvinfo : EIATTR_KPARAM_INFO
	.align		4
.L_1534:
        /*00a8*/ 	.byte	0x04, 0x17
        /*00aa*/ 	.short	(.L_1536 - .L_1535)
.L_1535:
        /*00ac*/ 	.word	0x00000000
        /*00b0*/ 	.short	0x0003
        /*00b2*/ 	.short	0x0060
        /*00b4*/ 	.byte	0x00, 0xf0, 0xe1, 0x00


	//----- nvinfo : EIATTR_KPARAM_INFO
	.align		4
.L_1536:
        /*00b8*/ 	.byte	0x04, 0x17
        /*00ba*/ 	.short	(.L_1538 - .L_1537)
.L_1537:
        /*00bc*/ 	.word	0x00000000
        /*00c0*/ 	.short	0x0002
        /*00c2*/ 	.short	0x0028
        /*00c4*/ 	.byte	0x00, 0xf0, 0xe1, 0x00


	//----- nvinfo : EIATTR_KPARAM_INFO
	.align		4
.L_1538:
        /*00c8*/ 	.byte	0x04, 0x17
        /*00ca*/ 	.short	(.L_1540 - .L_1539)
.L_1539:
        /*00cc*/ 	.word	0x00000000
        /*00d0*/ 	.short	0x0001
        /*00d2*/ 	.short	0x0020
        /*00d4*/ 	.byte	0x00, 0xf0, 0x21, 0x00


	//----- nvinfo : EIATTR_KPARAM_INFO
	.align		4
.L_1540:
        /*00d8*/ 	.byte	0x04, 0x17
        /*00da*/ 	.short	(.L_1542 - .L_1541)
.L_1541:
        /*00dc*/ 	.word	0x00000000
        /*00e0*/ 	.short	0x0000
        /*00e2*/ 	.short	0x0000
        /*00e4*/ 	.byte	0x00, 0xf0, 0x81, 0x00


	//----- nvinfo : EIATTR_MAXREG_COUNT
	.align		4
.L_1542:
        /*00e8*/ 	.byte	0x03, 0x1b
        /*00ea*/ 	.short	0x00ff


	//----- nvinfo : EIATTR_EXIT_INSTR_OFFSETS
	.align		4
        /*00ec*/ 	.byte	0x04, 0x1c
        /*00ee*/ 	.short	(.L_1544 - .L_1543)


	//   ....[0]....
.L_1543:
        /*00f0*/ 	.word	0x00000070


	//   ....[1]....
        /*00f4*/ 	.word	0x000002b0


	//   ....[2]....
        /*00f8*/ 	.word	0x00000350


	//   ....[3]....
        /*00fc*/ 	.word	0x00002410


	//----- nvinfo : EIATTR_CRS_STACK_SIZE
	.align		4
.L_1544:
        /*0100*/ 	.byte	0x04, 0x1e
        /*0102*/ 	.short	(.L_1546 - .L_1545)
.L_1545:
        /*0104*/ 	.word	0x00000000
.L_1546:


//--------------------- .nv.info.solve_particle_shape_contacts_cuda_kernel_backward --------------------------
	.section	.nv.info.solve_particle_shape_contacts_cuda_kernel_backward,"",@"SHT_CUDA_INFO"
	.sectionflags	@""
	.align	4


	//----- nvinfo : EIATTR_CUDA_API_VERSION
	.align		4
        /*0000*/ 	.byte	0x04, 0x37
        /*0002*/ 	.short	(.L_1548 - .L_1547)
.L_1547:
        /*0004*/ 	.word	0x0000007d


	//----- nvinfo : EIATTR_PARAM_CBANK
	.align		4
.L_1548:
        /*0008*/ 	.byte	0x04, 0x0a
        /*000a*/ 	.short	(.L_1550 - .L_1549)
	.align		4
.L_1549:
        /*000c*/ 	.word	index@(.nv.constant0.solve_particle_shape_contacts_cuda_kernel_backward)
        /*0010*/ 	.short	0x0160
        /*0012*/ 	.short	0x0ad0


	//----- nvinfo : EIATTR_CBANK_PARAM_SIZE
	.align		4
.L_1550:
        /*0014*/ 	.byte	0x03, 0x19
        /*0016*/ 	.short	0x0ad0


	//----- nvinfo : EIATTR_KPARAM_INFO
	.align		4
        /*0018*/ 	.byte	0x04, 0x17
        /*001a*/ 	.short	(.L_1552 - .L_1551)
.L_1551:
        /*001c*/ 	.word	0x00000000
        /*0020*/ 	.short	0x0032
        /*0022*/ 	.short	0x0a98
        /*0024*/ 	.byte	0x00, 0xf0, 0xe1, 0x00


	//----- nvinfo : EIATTR_KPARAM_INFO
	.align		4
.L_1552:
        /*0028*/ 	.byte	0x04, 0x17
        /*002a*/ 	.short	(.L_1554 - .L_1553)
.L_1553:
        /*002c*/ 	.word	0x00000000
        /*0030*/ 	.short	0x0031
        /*0032*/ 	.short	0x0a60
        /*0034*/ 	.byte	0x00, 0xf0, 0xe1, 0x00


	//----- nvinfo : EIATTR_KPARAM_INFO
	.align		4
.L_1554:
        /*0038*/ 	.byte	0x04, 0x17
        /*003a*/ 	.short	(.L_1556 - .L_1555)
.L_1555:
        /*003c*/ 	.word	0x00000000
        /*0040*/ 	.short	0x0030
        /*0042*/ 	.short	0x0a58
        /*0044*/ 	.byte	0x00, 0xf0, 0x11, 0x00


	//----- nvinfo : EIATTR_KPARAM_INFO
	.align		4
.L_1556:
        /*0048*/ 	.byte	0x04, 0x17
        /*004a*/ 	.short	(.L_1558 - .L_1557)
.L_1557:
        /*004c*/ 	.word	0x00000000
        /*0050*/ 	.short	0x002f
        /*0052*/ 	.short	0x0a54
        /*0054*/ 	.byte	0x00, 0xf0, 0x11, 0x00


	//----- nvinfo : EIATTR_KPARAM_INFO
	.align		4
.L_1558:
        /*0058*/ 	.byte	0x04, 0x17
        /*005a*/ 	.short	(.L_1560 - .L_1559)
.L_1559:
        /*005c*/ 	.word	0x00000000
        /*0060*/ 	.short	0x002e
        /*0062*/ 	.short	0x0a50
        /*0064*/ 	.byte	0x00, 0xf0, 0x11, 0x00


	//----- nvinfo : EIATTR_KPARAM_INFO
	.align		4
.L_1560:
        /*0068*/ 	.byte	0x04, 0x17
        /*006a*/ 	.short	(.L_1562 - .L_1561)
.L_1561:
        /*006c*/ 	.word	0x00000000
        /*0070*/ 	.short	0x002d
        /*0072*/ 	.short	0x0a18
        /*0074*/ 	.byte	0x00, 0xf0, 0xe1, 0x00


	//----- nvinfo : EIATTR_KPARAM_INFO
	.align		4
.L_1562:
        /*0078*/ 	.byte	0x04, 0x17
        /*007a*/ 	.short	(.L_1564 - .L_1563)
.L_1563:
        /*007c*/ 	.word	0x00000000
        /*0080*/ 	.short	0x002c
        /*0082*/ 	.short	0x09e0
        /*0084*/ 	.byte	0x00, 0xf0, 0xe1, 0x00


	//----- nvinfo : EIATTR_KPARAM_INFO
	.align		4
.L_1564:
        /*0088*/ 	.byte	0x04, 0x17
        /*008a*/ 	.short	(.L_1566 - .L_1565)
.L_1565:
        /*008c*/ 	.word	0x00000000
        /*0090*/ 	.short	0x002b
        /*0092*/ 	.short	0x09a8
        /*0094*/ 	.byte	0x00, 0xf0, 0xe1, 0x00


	//----- nvinfo : EIATTR_KPARAM_INFO
	.align		4
.L_1566:
        /*0098*/ 	.byte	0x04, 0x17
        /*009a*/ 	.short	(.L_1568 - .L_1567)
.L_1567:
        /*009c*/ 	.word	0x00000000
        /*00a0*/ 	.short	0x002a
        /*00a2*/ 	.short	0x0970
        /*00a4*/ 	.byte	0x00, 0xf0, 0xe1, 0x00


	//----- nvinfo : EIATTR_KPARAM_INFO
	.align		4
.L_1568:
        /*00a8*/ 	.byte	0x04, 0x17
        /*00aa*/ 	.short	(.L_1570 - .L_1569)
.L_1569:
        /*00ac*/ 	.word	0x00000000
        /*00b0*/ 	.short	0x0029
        /*00b2*/ 	.short	0x0938
        /*00b4*/ 	.byte	0x00, 0xf0, 0xe1, 0x00


	//----- nvinfo : EIATTR_KPARAM_INFO
	.align		4
.L_1570:
        /*00b8*/ 	.byte	0x04, 0x17
        /*00ba*/ 	.short	(.L_1572 - .L_1571)
.L_1571:
        /*00bc*/ 	.word	0x00000000
        /*00c0*/ 	.short	0x0028
        /*00c2*/ 	.short	0x0900
        /*00c4*/ 	.byte	0x00, 0xf0, 0xe1, 0x00


	//----- nvinfo : EIATTR_KPARAM_INFO
	.align		4
.L_1572:
        /*00c8*/ 	.byte	0x04, 0x17
        /*00ca*/ 	.short	(.L_1574 - .L_1573)
.L_1573:
        /*00cc*/ 	.word	0x00000000
        /*00d0*/ 	.short	0x0027
        /*00d2*/ 	.short	0x08fc
        /*00d4*/ 	.byte	0x00, 0xf0, 0x11, 0x00


	//----- nvinfo : EIATTR_KPARAM_INFO
	.align		4
.L_1574:
        /*00d8*/ 	.byte	0x04, 0x17
        /*00da*/ 	.short	(.L_1576 - .L_1575)
.L_1575:
        /*00dc*/ 	.word	0x00000000
        /*00e0*/ 	.short	0x0026
        /*00e2*/ 	.short	0x08f8
        /*00e4*/ 	.byte	0x00, 0xf0, 0x11, 0x00


	//----- nvinfo : EIATTR_KPARAM_INFO
	.align		4
.L_1576:
        /*00e8*/ 	.byte	0x04, 0x17
        /*00ea*/ 	.short	(.L_1578 - .L_1577)
.L_1577:
        /*00ec*/ 	.word	0x00000000
        /*00f0*/ 	.short	0x0025
        /*00f2*/ 	.short	0x07e0
        /*00f4*/ 	.byte	0x00, 0xf0, 0x61, 0x04


	//----- nvinfo : EIATTR_KPARAM_INFO
	.align		4
.L_1578:
        /*00f8*/ 	.byte	0x04, 0x17
        /*00fa*/ 	.short	(.L_1580 - .L_1579)
.L_1579:
        /*00fc*/ 	.word	0x00000000
        /*0100*/ 	.short	0x0024
        /*0102*/ 	.short	0x07a8
        /*0104*/ 	.byte	0x00, 0xf0, 0xe1, 0x00


	//----- nvinfo : EIATTR_KPARAM_INFO
	.align		4
.L_1580:
        /*0108*/ 	.byte	0x04, 0x17
        /*010a*/ 	.short	(.L_1582 - .L_1581)
.L_1581:
        /*010c*/ 	.word	0x00000000
        /*0110*/ 	.short	0x0023
        /*0112*/ 	.short	0x0770
        /*0114*/ 	.byte	0x00, 0xf0, 0xe1, 0x00


	//----- nvinfo : EIATTR_KPARAM_INFO
	.align		4
.L_1582:
        /*0118*/ 	.byte	0x04, 0x17
        /*011a*/ 	.short	(.L_1584 - .L_1583)
.L_1583:
        /*011c*/ 	.word	0x00000000
        /*0120*/ 	.short	0x0022
        /*0122*/ 	.short	0x0738
        /*0124*/ 	.byte	0x00, 0xf0, 0xe1, 0x00


	//----- nvinfo : EIATTR_KPARAM_INFO
	.align		4
.L_1584:
        /*0128*/ 	.byte	0x04, 0x17
        /*012a*/ 	.short	(.L_1586 - .L_1585)
.L_1585:
        /*012c*/ 	.word	0x00000000
        /*0130*/ 	.short	0x0021
        /*0132*/ 	.short	0x0700
        /*0134*/ 	.byte	0x00, 0xf0, 0xe1, 0x00


	//----- nvinfo : EIATTR_KPARAM_INFO
	.align		4
.L_1586:
        /*0138*/ 	.byte	0x04, 0x17
        /*013a*/ 	.short	(.L_1588 - .L_1587)
.L_1587:
        /*013c*/ 	.word	0x00000000
        /*0140*/ 	.short	0x0020
        /*0142*/ 	.short	0x06c8
        /*0144*/ 	.byte	0x00, 0xf0, 0xe1, 0x00


	//----- nvinfo : EIATTR_KPARAM_INFO
	.align		4
.L_1588:
        /*0148*/ 	.byte	0x04, 0x17
        /*014a*/ 	.short	(.L_1590 - .L_1589)
.L_1589:
        /*014c*/ 	.word	0x00000000
        /*0150*/ 	.short	0x001f
        /*0152*/ 	.short	0x0690
        /*0154*/ 	.byte	0x00, 0xf0, 0xe1, 0x00


	//----- nvinfo : EIATTR_KPARAM_INFO
	.align		4
.L_1590:
        /*0158*/ 	.byte	0x04, 0x17
        /*015a*/ 	.short	(.L_1592 - .L_1591)
.L_1591:
        /*015c*/ 	.word	0x00000000
        /*0160*/ 	.short	0x001e
        /*0162*/ 	.short	0x0658
        /*0164*/ 	.byte	0x00, 0xf0, 0xe1, 0x00


	//----- nvinfo : EIATTR_KPARAM_INFO
	.align		4
.L_1592:
        /*0168*/ 	.byte	0x04, 0x17
        /*016a*/ 	.short	(.L_1594 - .L_1593)
.L_1593:
        /*016c*/ 	.word	0x00000000
        /*0170*/ 	.short	0x001d
        /*0172*/ 	.short	0x0620
        /*0174*/ 	.byte	0x00, 0xf0, 0xe1, 0x00


	//----- nvinfo : EIATTR_KPARAM_INFO
	.align		4
.L_1594:
        /*0178*/ 	.byte	0x04, 0x17
        /*017a*/ 	.short	(.L_1596 - .L_1595)
.L_1595:
        /*017c*/ 	.word	0x00000000
        /*0180*/ 	.short	0x001c
        /*0182*/ 	.short	0x05e8
        /*0184*/ 	.byte	0x00, 0xf0, 0xe1, 0x00


	//----- nvinfo : EIATTR_KPARAM_INFO
	.align		4
.L_1596:
        /*0188*/ 	.byte	0x04, 0x17
        /*018a*/ 	.short	(.L_1598 - .L_1597)
.L_1597:
        /*018c*/ 	.word	0x00000000
        /*0190*/ 	.short	0x001b
        /*0192*/ 	.short	0x05b0
        /*0194*/ 	.byte	0x00, 0xf0, 0xe1, 0x00


	//----- nvinfo : EIATTR_KPARAM_INFO
	.align		4
.L_1598:
        /*0198*/ 	.byte	0x04, 0x17
        /*019a*/ 	.short	(.L_1600 - .L_1599)
.L_1599:
        /*019c*/ 	.word	0x00000000
        /*01a0*/ 	.short	0x001a
        /*01a2*/ 	.short	0x0578
        /*01a4*/ 	.byte	0x00, 0xf0, 0xe1, 0x00


	//----- nvinfo : EIATTR_KPARAM_INFO
	.align		4
.L_1600:
        /*01a8*/ 	.byte	0x04, 0x17
        /*01aa*/ 	.short	(.L_1602 - .L_1601)
.L_1601:
        /*01ac*/ 	.word	0x00000000
        /*01b0*/ 	.short	0x0019
        /*01b2*/ 	.short	0x0540
        /*01b4*/ 	.byte	0x00, 0xf0, 0xe1, 0x00


	//----- nvinfo : EIATTR_KPARAM_INFO
	.align		4
.L_1602:
        /*01b8*/ 	.byte	0x04, 0x17
        /*01ba*/ 	.short	(.L_1604 - .L_1603)
.L_1603:
        /*01bc*/ 	.word	0x00000000
        /*01c0*/ 	.short	0x0018
        /*01c2*/ 	.short	0x0508
        /*01c4*/ 	.byte	0x00, 0xf0, 0xe1, 0x00


	//----- nvinfo : EIATTR_KPARAM_INFO
	.align		4
.L_1604:
        /*01c8*/ 	.byte	0x04, 0x17
        /*01ca*/ 	.short	(.L_1606 - .L_1605)
.L_1605:
        /*01cc*/ 	.word	0x00000000
        /*01d0*/ 	.short	0x0017
        /*01d2*/ 	.short	0x0500
        /*01d4*/ 	.byte	0x00, 0xf0, 0x11, 0x00


	//----- nvinfo : EIATTR_KPARAM_INFO
	.align		4
.L_1606:
        /*01d8*/ 	.byte	0x04, 0x17
        /*01da*/ 	.short	(.L_1608 - .L_1607)
.L_1607:
        /*01dc*/ 	.word	0x00000000
        /*01e0*/ 	.short	0x0016
        /*01e2*/ 	.short	0x04fc
        /*01e4*/ 	.byte	0x00, 0xf0, 0x11, 0x00


	//----- nvinfo : EIATTR_KPARAM_INFO
	.align		4
.L_1608:
        /*01e8*/ 	.byte	0x04, 0x17
        /*01ea*/ 	.short	(.L_1610 - .L_1609)
.L_1609:
        /*01ec*/ 	.word	0x00000000
        /*01f0*/ 	.short	0x0015
        /*01f2*/ 	.short	0x04f8
        /*01f4*/ 	.byte	0x00, 0xf0, 0x11, 0x00


	//----- nvinfo : EIATTR_KPARAM_INFO
	.align		4
.L_1610:
        /*01f8*/ 	.byte	0x04, 0x17
        /*01fa*/ 	.short	(.L_1612 - .L_1611)
.L_1611:
        /*01fc*/ 	.word	0x00000000
        /*0200*/ 	.short	0x0014
        /*0202*/ 	.short	0x04c0
        /*0204*/ 	.byte	0x00, 0xf0, 0xe1, 0x00


	//----- nvinfo : EIATTR_KPARAM_INFO
	.align		4
.L_1612:
        /*0208*/ 	.byte	0x04, 0x17
        /*020a*/ 	.short	(.L_1614 - .L_1613)
.L_1613:
        /*020c*/ 	.word	0x00000000
        /*0210*/ 	.short	0x0013
        /*0212*/ 	.short	0x0488
        /*0214*/ 	.byte	0x00, 0xf0, 0xe1, 0x00


	//----- nvinfo : EIATTR_KPARAM_INFO
	.align		4
.L_1614:
        /*0218*/ 	.byte	0x04, 0x17
        /*021a*/ 	.short	(.L_1616 - .L_1615)
.L_1615:
        /*021c*/ 	.word	0x00000000
        /*0220*/ 	.short	0x0012
        /*0222*/ 	.short	0x0450
        /*0224*/ 	.byte	0x00, 0xf0, 0xe1, 0x00


	//----- nvinfo : EIATTR_KPARAM_INFO
	.align		4
.L_1616:
        /*0228*/ 	.byte	0x04, 0x17
        /*022a*/ 	.short	(.L_1618 - .L_1617)
.L_1617:
        /*022c*/ 	.word	0x00000000
        /*0230*/ 	.short	0x0011
        /*0232*/ 	.short	0x0418
        /*0234*/ 	.byte	0x00, 0xf0, 0xe1, 0x00


	//----- nvinfo : EIATTR_KPARAM_INFO
	.align		4
.L_1618:
        /*0238*/ 	.byte	0x04, 0x17
        /*023a*/ 	.short	(.L_1620 - .L_1619)
.L_1619:
        /*023c*/ 	.word	0x00000000
        /*0240*/ 	.short	0x0010
        /*0242*/ 	.short	0x03e0
        /*0244*/ 	.byte	0x00, 0xf0, 0xe1, 0x00


	//----- nvinfo : EIATTR_KPARAM_INFO
	.align		4
.L_1620:
        /*0248*/ 	.byte	0x04, 0x17
        /*024a*/ 	.short	(.L_1622 - .L_1621)
.L_1621:
        /*024c*/ 	.word	0x00000000
        /*0250*/ 	.short	0x000f
        /*0252*/ 	.short	0x03a8
        /*0254*/ 	.byte	0x00, 0xf0, 0xe1, 0x00


	//----- nvinfo : EIATTR_KPARAM_INFO
	.align		4
.L_1622:
        /*0258*/ 	.byte	0x04, 0x17
        /*025a*/ 	.short	(.L_1624 - .L_1623)
.L_1623:
        /*025c*/ 	.word	0x00000000
        /*0260*/ 	.short	0x000e
        /*0262*/ 	.short	0x03a4
        /*0264*/ 	.byte	0x00, 0xf0, 0x11, 0x00


	//----- nvinfo : EIATTR_KPARAM_INFO
	.align		4
.L_1624:
        /*0268*/ 	.byte	0x04, 0x17
        /*026a*/ 	.short	(.L_1626 - .L_1625)
.L_1625:
        /*026c*/ 	.word	0x00000000
        /*0270*/ 	.short	0x000d
        /*0272*/ 	.short	0x03a0
        /*0274*/ 	.byte	0x00, 0xf0, 0x11, 0x00


	//----- nvinfo : EIATTR_KPARAM_INFO
	.align		4
.L_1626:
        /*0278*/ 	.byte	0x04, 0x17
        /*027a*/ 	.short	(.L_1628 - .L_1627)
.L_1627:
        /*027c*/ 	.word	0x00000000
        /*0280*/ 	.short	0x000c
        /*0282*/ 	.short	0x0288
        /*0284*/ 	.byte	0x00, 0xf0, 0x61, 0x04


	//----- nvinfo : EIATTR_KPARAM_INFO
	.align		4
.L_1628:
        /*0288*/ 	.byte	0x04, 0x17
        /*028a*/ 	.short	(.L_1630 - .L_1629)
.L_1629:
        /*028c*/ 	.word	0x00000000
        /*0290*/ 	.short	0x000b
        /*0292*/ 	.short	0x0250
        /*0294*/ 	.byte	0x00, 0xf0, 0xe1, 0x00


	//----- nvinfo : EIATTR_KPARAM_INFO
	.align		4
.L_1630:
        /*0298*/ 	.byte	0x04, 0x17
        /*029a*/ 	.short	(.L_1632 - .L_1631)
.L_1631:
        /*029c*/ 	.word	0x00000000
        /*02a0*/ 	.short	0x000a
        /*02a2*/ 	.short	0x0218
        /*02a4*/ 	.byte	0x00, 0xf0, 0xe1, 0x00


	//----- nvinfo : EIATTR_KPARAM_INFO
	.align		4
.L_1632:
        /*02a8*/ 	.byte	0x04, 0x17
        /*02aa*/ 	.short	(.L_1634 - .L_1633)
.L_1633:
        /*02ac*/ 	.word	0x00000000
        /*02b0*/ 	.short	0x0009
        /*02b2*/ 	.short	0x01e0
        /*02b4*/ 	.byte	0x00, 0xf0, 0xe1, 0x00


	//----- nvinfo : EIATTR_KPARAM_INFO
	.align		4
.L_1634:
        /*02b8*/ 	.byte	0x04, 0x17
        /*02ba*/ 	.short	(.L_1636 - .L_1635)
.L_1635:
        /*02bc*/ 	.word	0x00000000
        /*02c0*/ 	.short	0x0008
        /*02c2*/ 	.short	0x01a8
        /*02c4*/ 	.byte	0x00, 0xf0, 0xe1, 0x00


	//----- nvinfo : EIATTR_KPARAM_INFO
	.align		4
.L_1636:
        /*02c8*/ 	.byte	0x04, 0x17
        /*02ca*/ 	.short	(.L_1638 - .L_1637)
.L_1637:
        /*02cc*/ 	.word	0x00000000
        /*02d0*/ 	.short	0x0007
        /*02d2*/ 	.short	0x0170
        /*02d4*/ 	.byte	0x00, 0xf0, 0xe1, 0x00


	//----- nvinfo : EIATTR_KPARAM_INFO
	.align		4
.L_1638:
        /*02d8*/ 	.byte	0x04, 0x17
        /*02da*/ 	.short	(.L_1640 - .L_1639)
.L_1639:
        /*02dc*/ 	.word	0x00000000
        /*02e0*/ 	.short	0x0006
        /*02e2*/ 	.short	0x0138
        /*02e4*/ 	.byte	0x00, 0xf0, 0xe1, 0x00


	//----- nvinfo : EIATTR_KPARAM_INFO
	.align		4
.L_1640:
        /*02e8*/ 	.byte	0x04, 0x17
        /*02ea*/ 	.short	(.L_1642 - .L_1641)
.L_1641:
        /*02ec*/ 	.word	0x00000000
        /*02f0*/ 	.short	0x0005
        /*02f2*/ 	.short	0x0100
        /*02f4*/ 	.byte	0x00, 0xf0, 0xe1, 0x00


	//----- nvinfo : EIATTR_KPARAM_INFO
	.align		4
.L_1642:
        /*02f8*/ 	.byte	0x04, 0x17
        /*02fa*/ 	.short	(.L_1644 - .L_1643)
.L_1643:
        /*02fc*/ 	.word	0x00000000
        /*0300*/ 	.short	0x0004
        /*0302*/ 	.short	0x00c8
        /*0304*/ 	.byte	0x00, 0xf0, 0xe1, 0x00


	//----- nvinfo : EIATTR_KPARAM_INFO
	.align		4
.L_1644:
        /*0308*/ 	.byte	0x04, 0x17
        /*030a*/ 	.short	(.L_1646 - .L_1645)
.L_1645:
        /*030c*/ 	.word	0x00000000
        /*0310*/ 	.short	0x0003
        /*0312*/ 	.short	0x0090
        /*0314*/ 	.byte	0x00, 0xf0, 0xe1, 0x00


	//----- nvinfo : EIATTR_KPARAM_INFO
	.align		4
.L_1646:
        /*0318*/ 	.byte	0x04, 0x17
        /*031a*/ 	.short	(.L_1648 - .L_1647)
.L_1647:
        /*031c*/ 	.word	0x00000000
        /*0320*/ 	.short	0x0002
        /*0322*/ 	.short	0x0058
        /*0324*/ 	.byte	0x00, 0xf0, 0xe1, 0x00


	//----- nvinfo : EIATTR_KPARAM_INFO
	.align		4
.L_1648:
        /*0328*/ 	.byte	0x04, 0x17
        /*032a*/ 	.short	(.L_1650 - .L_1649)
.L_1649:
        /*032c*/ 	.word	0x00000000
        /*0330*/ 	.short	0x0001
        /*0332*/ 	.short	0x0020
        /*0334*/ 	.byte	0x00, 0xf0, 0xe1, 0x00


	//----- nvinfo : EIATTR_KPARAM_INFO
	.align		4
.L_1650:
        /*0338*/ 	.byte	0x04, 0x17
        /*033a*/ 	.short	(.L_1652 - .L_1651)
.L_1651:
        /*033c*/ 	.word	0x00000000
        /*0340*/ 	.short	0x0000
        /*0342*/ 	.short	0x0000
        /*0344*/ 	.byte	0x00, 0xf0, 0x81, 0x00


	//----- nvinfo : EIATTR_MAXREG_COUNT
	.align		4
.L_1652:
        /*0348*/ 	.byte	0x03, 0x1b
        /*034a*/ 	.short	0x00ff


	//----- nvinfo : EIATTR_EXIT_INSTR_OFFSETS
	.align		4
        /*034c*/ 	.byte	0x04, 0x1c
        /*034e*/ 	.short	(.L_1654 - .L_1653)


	//   ....[0]....
.L_1653:
        /*0350*/ 	.word	0x00000070


	//   ....[1]....
        /*0354*/ 	.word	0x00006a40


	//----- nvinfo : EIATTR_CRS_STACK_SIZE
	.align		4
.L_1654:
        /*0358*/ 	.byte	0x04, 0x1e
        /*035a*/ 	.short	(.L_1656 - .L_1655)
.L_1655:
        /*035c*/ 	.word	0x00000000
.L_1656:


//--------------------- .nv.info.solve_particle_shape_contacts_cuda_kernel_forward --------------------------
	.section	.nv.info.solve_particle_shape_contacts_cuda_kernel_forward,"",@"SHT_CUDA_INFO"
	.sectionflags	@""
	.align	4


	//----- nvinfo : EIATTR_CUDA_API_VERSION
	.align		4
        /*0000*/ 	.byte	0x04, 0x37
        /*0002*/ 	.short	(.L_1658 - .L_1657)
.L_1657:
        /*0004*/ 	.word	0x0000007d


	//----- nvinfo : EIATTR_PARAM_CBANK
	.align		4
.L_1658:
        /*0008*/ 	.byte	0x04, 0x0a
        /*000a*/ 	.short	(.L_1660 - .L_1659)
	.align		4
.L_1659:
        /*000c*/ 	.word	index@(.nv.constant0.solve_particle_shape_contacts_cuda_kernel_forward)
        /*0010*/ 	.short	0x0160
        /*0012*/ 	.short	0x0578


	//----- nvinfo : EIATTR_CBANK_PARAM_SIZE
	.align		4
.L_1660:
        /*0014*/ 	.byte	0x03, 0x19
        /*0016*/ 	.short	0x0578


	//----- nvinfo : EIATTR_KPARAM_INFO
	.align		4
        /*0018*/ 	.byte	0x04, 0x17
        /*001a*/ 	.short	(.L_1662 - .L_1661)
.L_1661:
        /*001c*/ 	.word	0x00000000
        /*0020*/ 	.short	0x0019
        /*0022*/ 	.short	0x0540
        /*0024*/ 	.byte	0x00, 0xf0, 0xe1, 0x00


	//----- nvinfo : EIATTR_KPARAM_INFO
	.align		4
.L_1662:
        /*0028*/ 	.byte	0x04, 0x17
        /*002a*/ 	.short	(.L_1664 - .L_1663)
.L_1663:
        /*002c*/ 	.word	0x00000000
        /*0030*/ 	.short	0x0018
        /*0032*/ 	.short	0x0508
        /*0034*/ 	.byte	0x00, 0xf0, 0xe1, 0x00


	//----- nvinfo : EIATTR_KPARAM_INFO
	.align		4
.L_1664:
        /*0038*/ 	.byte	0x04, 0x17
        /*003a*/ 	.short	(.L_1666 - .L_1665)
.L_1665:
        /*003c*/ 	.word	0x00000000
        /*0040*/ 	.short	0x0017
        /*0042*/ 	.short	0x0500
        /*0044*/ 	.byte	0x00, 0xf0, 0x11, 0x00


	//----- nvinfo : EIATTR_KPARAM_INFO
	.align		4
.L_1666:
        /*0048*/ 	.byte	0x04, 0x17
        /*004a*/ 	.short	(.L_1668 - .L_1667)
.L_1667:
        /*004c*/ 	.word	0x00000000
        /*0050*/ 	.short	0x0016
        /*0052*/ 	.short	0x04fc
        /*0054*/ 	.byte	0x00, 0xf0, 0x11, 0x00


	//----- nvinfo : EIATTR_KPARAM_INFO
	.align		4
.L_1668:
        /*0058*/ 	.byte	0x04, 0x17
        /*005a*/ 	.short	(.L_1670 - .L_1669)
.L_1669:
        /*005c*/ 	.word	0x00000000
        /*0060*/ 	.short	0x0015
        /*0062*/ 	.short	0x04f8
        /*0064*/ 	.byte	0x00, 0xf0, 0x11, 0x00


	//----- nvinfo : EIATTR_KPARAM_INFO
	.align		4
.L_1670:
        /*0068*/ 	.byte	0x04, 0x17
        /*006a*/ 	.short	(.L_1672 - .L_1671)
.L_1671:
        /*006c*/ 	.word	0x00000000
        /*0070*/ 	.short	0x0014
        /*0072*/ 	.short	0x04c0
        /*0074*/ 	.byte	0x00, 0xf0, 0xe1, 0x00


	//----- nvinfo : EIATTR_KPARAM_INFO
	.align		4
.L_1672:
        /*0078*/ 	.byte	0x04, 0x17
        /*007a*/ 	.short	(.L_1674 - .L_1673)
.L_1673:
        /*007c*/ 	.word	0x00000000
        /*0080*/ 	.short	0x0013
        /*0082*/ 	.short	0x0488
        /*0084*/ 	.byte	0x00, 0xf0, 0xe1, 0x00


	//----- nvinfo : EIATTR_KPARAM_INFO
	.align		4
.L_1674:
        /*0088*/ 	.byte	0x04, 0x17
        /*008a*/ 	.short	(.L_1676 - .L_1675)
.L_1675:
        /*008c*/ 	.word	0x00000000
        /*0090*/ 	.short	0x0012
        /*0092*/ 	.short	0x0450
        /*0094*/ 	.byte	0x00, 0xf0, 0xe1, 0x00


	//----- nvinfo : EIATTR_KPARAM_INFO
	.align		4
.L_1676:
        /*0098*/ 	.byte	0x04, 0x17
        /*009a*/ 	.short	(.L_1678 - .L_1677)
.L_1677:
        /*009c*/ 	.word	0x00000000
        /*00a0*/ 	.short	0x0011
        /*00a2*/ 	.short	0x0418
        /*00a4*/ 	.byte	0x00, 0xf0, 0xe1, 0x00


	//----- nvinfo : EIATTR_KPARAM_INFO
	.align		4
.L_1678:
        /*00a8*/ 	.byte	0x04, 0x17
        /*00aa*/ 	.short	(.L_1680 - .L_1679)
.L_1679:
        /*00ac*/ 	.word	0x00000000
        /*00b0*/ 	.short	0x0010
        /*00b2*/ 	.short	0x03e0
        /*00b4*/ 	.byte	0x00, 0xf0, 0xe1, 0x00


	//----- nvinfo : EIATTR_KPARAM_INFO
	.align		4
.L_1680:
        /*00b8*/ 	.byte	0x04, 0x17
        /*00ba*/ 	.short	(.L_1682 - .L_1681)
.L_1681:
        /*00bc*/ 	.word	0x00000000
        /*00c0*/ 	.short	0x000f
        /*00c2*/ 	.short	0x03a8
        /*00c4*/ 	.byte	0x00, 0xf0, 0xe1, 0x00


	//----- nvinfo : EIATTR_KPARAM_INFO
	.align		4
.L_1682:
        /*00c8*/ 	.byte	0x04, 0x17
        /*00ca*/ 	.short	(.L_1684 - .L_1683)
.L_1683:
        /*00cc*/ 	.word	0x00000000
        /*00d0*/ 	.short	0x000e
        /*00d2*/ 	.short	0x03a4
        /*00d4*/ 	.byte	0x00, 0xf0, 0x11, 0x00


	//----- nvinfo : EIATTR_KPARAM_INFO
	.align		4
.L_1684:
        /*00d8*/ 	.byte	0x04, 0x17
        /*00da*/ 	.short	(.L_1686 - .L_1685)
.L_1685:
        /*00dc*/ 	.word	0x00000000
        /*00e0*/ 	.short	0x000d
        /*00e2*/ 	.short	0x03a0
        /*00e4*/ 	.byte	0x00, 0xf0, 0x11, 0x00


	//----- nvinfo : EIATTR_KPARAM_INFO
	.align		4
.L_1686:
        /*00e8*/ 	.byte	0x04, 0x17
        /*00ea*/ 	.short	(.L_1688 - .L_1687)
.L_1687:
        /*00ec*/ 	.word	0x00000000
        /*00f0*/ 	.short	0x000c
        /*00f2*/ 	.short	0x0288
        /*00f4*/ 	.byte	0x00, 0xf0, 0x61, 0x04


	//----- nvinfo : EIATTR_KPARAM_INFO
	.align		4
.L_1688:
        /*00f8*/ 	.byte	0x04, 0x17
        /*00fa*/ 	.short	(.L_1690 - .L_1689)
.L_1689:
        /*00fc*/ 	.word	0x00000000
        /*0100*/ 	.short	0x000b
        /*0102*/ 	.short	0x0250
        /*0104*/ 	.byte	0x00, 0xf0, 0xe1, 0x00


	//----- nvinfo : EIATTR_KPARAM_INFO
	.align		4
.L_1690:
        /*0108*/ 	.byte	0x04, 0x17
        /*010a*/ 	.short	(.L_1692 - .L_1691)
.L_1691:
        /*010c*/ 	.word	0x00000000
        /*0110*/ 	.short	0x000a
        /*0112*/ 	.short	0x0218
        /*0114*/ 	.byte	0x00, 0xf0, 0xe1, 0x00


	//----- nvinfo : EIATTR_KPARAM_INFO
	.align		4
.L_1692:
        /*0118*/ 	.byte	0x04, 0x17
        /*011a*/ 	.short	(.L_1694 - .L_1693)
.L_1693:
        /*011c*/ 	.word	0x00000000
        /*0120*/ 	.short	0x0009
        /*0122*/ 	.short	0x01e0
        /*0124*/ 	.byte	0x00, 0xf0, 0xe1, 0x00


	//----- nvinfo : EIATTR_KPARAM_INFO
	.align		4
.L_1694:
        /*0128*/ 	.byte	0x04, 0x17
        /*012a*/ 	.short	(.L_1696 - .L_1695)
.L_1695:
        /*012c*/ 	.word	0x00000000
        /*0130*/ 	.short	0x0008
        /*0132*/ 	.short	0x01a8
        /*0134*/ 	.byte	0x00, 0xf0, 0xe1, 0x00


	//----- nvinfo : EIATTR_KPARAM_INFO
	.align		4
.L_1696:
        /*0138*/ 	.byte	0x04, 0x17
        /*013a*/ 	.short	(.L_1698 - .L_1697)
.L_1697:
        /*013c*/ 	.word	0x00000000
        /*0140*/ 	.short	0x0007
        /*0142*/ 	.short	0x0170
        /*0144*/ 	.byte	0x00, 0xf0, 0xe1, 0x00


	//----- nvinfo : EIATTR_KPARAM_INFO
	.align		4
.L_1698:
        /*0148*/ 	.byte	0x04, 0x17
        /*014a*/ 	.short	(.L_1700 - .L_1699)
.L_1699:
        /*014c*/ 	.word	0x00000000
        /*0150*/ 	.short	0x0006
        /*0152*/ 	.short	0x0138
        /*0154*/ 	.byte	0x00, 0xf0, 0xe1, 0x00


	//----- nvinfo : EIATTR_KPARAM_INFO
	.align		4
.L_1700:
        /*0158*/ 	.byte	0x04, 0x17
        /*015a*/ 	.short	(.L_1702 - .L_1701)
.L_1701:
        /*015c*/ 	.word	0x00000000
        /*0160*/ 	.short	0x0005
        /*0162*/ 	.short	0x0100
        /*0164*/ 	.byte	0x00, 0xf0, 0xe1, 0x00


	//----- nvinfo : EIATTR_KPARAM_INFO
	.align		4
.L_1702:
        /*0168*/ 	.byte	0x04, 0x17
        /*016a*/ 	.short	(.L_1704 - .L_1703)
.L_1703:
        /*016c*/ 	.word	0x00000000
        /*0170*/ 	.short	0x0004
        /*0172*/ 	.short	0x00c8
        /*0174*/ 	.byte	0x00, 0xf0, 0xe1, 0x00


	//----- nvinfo : EIATTR_KPARAM_INFO
	.align		4
.L_1704:
        /*0178*/ 	.byte	0x04, 0x17
        /*017a*/ 	.short	(.L_1706 - .L_1705)
.L_1705:
        /*017c*/ 	.word	0x00000000
        /*0180*/ 	.short	0x0003
        /*0182*/ 	.short	0x0090
        /*0184*/ 	.byte	0x00, 0xf0, 0xe1, 0x00


	//----- nvinfo : EIATTR_KPARAM_INFO
	.align		4
.L_1706:
        /*0188*/ 	.byte	0x04, 0x17
        /*018a*/ 	.short	(.L_1708 - .L_1707)
.L_1707:
        /*018c*/ 	.word	0x00000000
        /*0190*/ 	.short	0x0002
        /*0192*/ 	.short	0x0058
        /*0194*/ 	.byte	0x00, 0xf0, 0xe1, 0x00


	//----- nvinfo : EIATTR_KPARAM_INFO
	.align		4
.L_1708:
        /*0198*/ 	.byte	0x04, 0x17
        /*019a*/ 	.short	(.L_1710 - .L_1709)
.L_1709:
        /*019c*/ 	.word	0x00000000
        /*01a0*/ 	.short	0x0001
        /*01a2*/ 	.short	0x0020
        /*01a4*/ 	.byte	0x00, 0xf0, 0xe1, 0x00


	//----- nvinfo : EIATTR_KPARAM_INFO
	.align		4
.L_1710:
        /*01a8*/ 	.byte	0x04, 0x17
        /*01aa*/ 	.short	(.L_1712 - .L_1711)
.L_1711:
        /*01ac*/ 	.word	0x00000000
        /*01b0*/ 	.short	0x0000
        /*01b2*/ 	.short	0x0000
        /*01b4*/ 	.byte	0x00, 0xf0, 0x81, 0x00


	//----- nvinfo : EIATTR_MAXREG_COUNT
	.align		4
.L_1712:
        /*01b8*/ 	.byte	0x03, 0x1b
        /*01ba*/ 	.short	0x00ff


	//----- nvinfo : EIATTR_EXIT_INSTR_OFFSETS
	.align		4
        /*01bc*/ 	.byte	0x04, 0x1c
        /*01be*/ 	.short	(.L_1714 - .L_1713)


	//   ....[0]....
.L_1713:
        /*01c0*/ 	.word	0x00000070


	//   ....[1]....
        /*01c4*/ 	.word	0x00000260


	//   ....[2]....
        /*01c8*/ 	.word	0x000002c0


	//   ....[3]....
        /*01cc*/ 	.word	0x00000d70


	//   ....[4]....
        /*01d0*/ 	.word	0x000016e0


	//   ....[5]....
        /*01d4*/ 	.word	0x000021f0


	//----- nvinfo : EIATTR_CRS_STACK_SIZE
	.align		4
.L_1714:
        /*01d8*/ 	.byte	0x04, 0x1e
        /*01da*/ 	.short	(.L_1716 - .L_1715)
.L_1715:
        /*01dc*/ 	.word	0x00000000
.L_1716:


//--------------------- .nv.info.apply_soft_restitution_ground_cuda_kernel_backward --------------------------
	.section	.nv.info.apply_soft_restitution_ground_cuda_kernel_backward,"",@"SHT_CUDA_INFO"
	.sectionflags	@""
	.align	4


	//----- nvinfo : EIATTR_CUDA_API_VERSION
	.align		4
        /*0000*/ 	.byte	0x04, 0x37
        /*0002*/ 	.short	(.L_1718 - .L_1717)
.L_1717:
        /*0004*/ 	.word	0x0000007d


	//----- nvinfo : EIATTR_PARAM_CBANK
	.align		4
.L_1718:
        /*0008*/ 	.byte	0x04, 0x0a
        /*000a*/ 	.short	(.L_1720 - .L_1719)
	.align		4
.L_1719:
        /*000c*/ 	.word	index@(.nv.constant0.apply_soft_restitution_ground_cuda_kernel_backward)
        /*0010*/ 	.short	0x0160
        /*0012*/ 	.short	0x0430


	//----- nvinfo : EIATTR_CBANK_PARAM_SIZE
	.align		4
.L_1720:
        /*0014*/ 	.byte	0x03, 0x19
        /*0016*/ 	.short	0x0430


	//----- nvinfo : EIATTR_KPARAM_INFO
	.align		4
        /*0018*/ 	.byte	0x04, 0x17
        /*001a*/ 	.short	(.L_1722 - .L_1721)
.L_1721:
        /*001c*/ 	.word	0x00000000
        /*0020*/ 	.short	0x0018
        /*0022*/ 	.short	0x03f8
        /*0024*/ 	.byte	0x00, 0xf0, 0xe1, 0x00


	//----- nvinfo : EIATTR_KPARAM_INFO
	.align		4
.L_1722:
        /*0028*/ 	.byte	0x04, 0x17
        /*002a*/ 	.short	(.L_1724 - .L_1723)
.L_1723:
        /*002c*/ 	.word	0x00000000
        /*0030*/ 	.short	0x0017
        /*0032*/ 	.short	0x03f4
        /*0034*/ 	.byte	0x00, 0xf0, 0x11, 0x00


	//----- nvinfo : EIATTR_KPARAM_INFO
	.align		4
.L_1724:
        /*0038*/ 	.byte	0x04, 0x17
        /*003a*/ 	.short	(.L_1726 - .L_1725)
.L_1725:
        /*003c*/ 	.word	0x00000000
        /*0040*/ 	.short	0x0016
        /*0042*/ 	.short	0x03f0
        /*0044*/ 	.byte	0x00, 0xf0, 0x11, 0x00


	//----- nvinfo : EIATTR_KPARAM_INFO
	.align		4
.L_1726:
        /*0048*/ 	.byte	0x04, 0x17
        /*004a*/ 	.short	(.L_1728 - .L_1727)
.L_1727:
        /*004c*/ 	.word	0x00000000
        /*0050*/ 	.short	0x0015
        /*0052*/ 	.short	0x03b8
        /*0054*/ 	.byte	0x00, 0xf0, 0xe1, 0x00


	//----- nvinfo : EIATTR_KPARAM_INFO
	.align		4
.L_1728:
        /*0058*/ 	.byte	0x04, 0x17
        /*005a*/ 	.short	(.L_1730 - .L_1729)
.L_1729:
        /*005c*/ 	.word	0x00000000
        /*0060*/ 	.short	0x0014
        /*0062*/ 	.short	0x03b0
        /*0064*/ 	.byte	0x00, 0xf0, 0x11, 0x00


	//----- nvinfo : EIATTR_KPARAM_INFO
	.align		4
.L_1730:
        /*0068*/ 	.byte	0x04, 0x17
        /*006a*/ 	.short	(.L_1732 - .L_1731)
.L_1731:
        /*006c*/ 	.word	0x00000000
        /*0070*/ 	.short	0x0013
        /*0072*/ 	.short	0x0378
        /*0074*/ 	.byte	0x00, 0xf0, 0xe1, 0x00


	//----- nvinfo : EIATTR_KPARAM_INFO
	.align		4
.L_1732:
        /*0078*/ 	.byte	0x04, 0x17
        /*007a*/ 	.short	(.L_1734 - .L_1733)
.L_1733:
        /*007c*/ 	.word	0x00000000
        /*0080*/ 	.short	0x0012
        /*0082*/ 	.short	0x0340
        /*0084*/ 	.byte	0x00, 0xf0, 0xe1, 0x00


	//----- nvinfo : EIATTR_KPARAM_INFO
	.align		4
.L_1734:
        /*0088*/ 	.byte	0x04, 0x17
        /*008a*/ 	.short	(.L_1736 - .L_1735)
.L_1735:
        /*008c*/ 	.word	0x00000000
        /*0090*/ 	.short	0x0011
        /*0092*/ 	.short	0x0308
        /*0094*/ 	.byte	0x00, 0xf0, 0xe1, 0x00


	//----- nvinfo : EIATTR_KPARAM_INFO
	.align		4
.L_1736:
        /*0098*/ 	.byte	0x04, 0x17
        /*009a*/ 	.short	(.L_1738 - .L_1737)
.L_1737:
        /*009c*/ 	.word	0x00000000
        /*00a0*/ 	.short	0x0010
        /*00a2*/ 	.short	0x02d0
        /*00a4*/ 	.byte	0x00, 0xf0, 0xe1, 0x00


	//----- nvinfo : EIATTR_KPARAM_INFO
	.align		4
.L_1738:
        /*00a8*/ 	.byte	0x04, 0x17
        /*00aa*/ 	.short	(.L_1740 - .L_1739)
.L_1739:
        /*00ac*/ 	.word	0x00000000
        /*00b0*/ 	.short	0x000f
        /*00b2*/ 	.short	0x0298
        /*00b4*/ 	.byte	0x00, 0xf0, 0xe1, 0x00


	//----- nvinfo : EIATTR_KPARAM_INFO
	.align		4
.L_1740:
        /*00b8*/ 	.byte	0x04, 0x17
        /*00ba*/ 	.short	(.L_1742 - .L_1741)
.L_1741:
        /*00bc*/ 	.word	0x00000000
        /*00c0*/ 	.short	0x000e
        /*00c2*/ 	.short	0x0260
        /*00c4*/ 	.byte	0x00, 0xf0, 0xe1, 0x00


	//----- nvinfo : EIATTR_KPARAM_INFO
	.align		4
.L_1742:
        /*00c8*/ 	.byte	0x04, 0x17
        /*00ca*/ 	.short	(.L_1744 - .L_1743)
.L_1743:
        /*00cc*/ 	.word	0x00000000
        /*00d0*/ 	.short	0x000d
        /*00d2*/ 	.short	0x0228
        /*00d4*/ 	.byte	0x00, 0xf0, 0xe1, 0x00


	//----- nvinfo : EIATTR_KPARAM_INFO
	.align		4
.L_1744:
        /*00d8*/ 	.byte	0x04, 0x17
        /*00da*/ 	.short	(.L_1746 - .L_1745)
.L_1745:
        /*00dc*/ 	.word	0x00000000
        /*00e0*/ 	.short	0x000c
        /*00e2*/ 	.short	0x01f0
        /*00e4*/ 	.byte	0x00, 0xf0, 0xe1, 0x00


	//----- nvinfo : EIATTR_KPARAM_INFO
	.align		4
.L_1746:
        /*00e8*/ 	.byte	0x04, 0x17
        /*00ea*/ 	.short	(.L_1748 - .L_1747)
.L_1747:
        /*00ec*/ 	.word	0x00000000
        /*00f0*/ 	.short	0x000b
        /*00f2*/ 	.short	0x01ec
        /*00f4*/ 	.byte	0x00, 0xf0, 0x11, 0x00


	//----- nvinfo : EIATTR_KPARAM_INFO
	.align		4
.L_1748:
        /*00f8*/ 	.byte	0x04, 0x17
        /*00fa*/ 	.short	(.L_1750 - .L_1749)
.L_1749:
        /*00fc*/ 	.word	0x00000000
        /*0100*/ 	.short	0x000a
        /*0102*/ 	.short	0x01e8
        /*0104*/ 	.byte	0x00, 0xf0, 0x11, 0x00


	//----- nvinfo : EIATTR_KPARAM_INFO
	.align		4
.L_1750:
        /*0108*/ 	.byte	0x04, 0x17
        /*010a*/ 	.short	(.L_1752 - .L_1751)
.L_1751:
        /*010c*/ 	.word	0x00000000
        /*0110*/ 	.short	0x0009
        /*0112*/ 	.short	0x01b0
        /*0114*/ 	.byte	0x00, 0xf0, 0xe1, 0x00


	//----- nvinfo : EIATTR_KPARAM_INFO
	.align		4
.L_1752:
        /*0118*/ 	.byte	0x04, 0x17
        /*011a*/ 	.short	(.L_1754 - .L_1753)
.L_1753:
        /*011c*/ 	.word	0x00000000
        /*0120*/ 	.short	0x0008
        /*0122*/ 	.short	0x01a8
        /*0124*/ 	.byte	0x00, 0xf0, 0x11, 0x00


	//----- nvinfo : EIATTR_KPARAM_INFO
	.align		4
.L_1754:
        /*0128*/ 	.byte	0x04, 0x17
        /*012a*/ 	.short	(.L_1756 - .L_1755)
.L_1755:
        /*012c*/ 	.word	0x00000000
        /*0130*/ 	.short	0x0007
        /*0132*/ 	.short	0x0170
        /*0134*/ 	.byte	0x00, 0xf0, 0xe1, 0x00


	//----- nvinfo : EIATTR_KPARAM_INFO
	.align		4
.L_1756:
        /*0138*/ 	.byte	0x04, 0x17
        /*013a*/ 	.short	(.L_1758 - .L_1757)
.L_1757:
        /*013c*/ 	.word	0x00000000
        /*0140*/ 	.short	0x0006
        /*0142*/ 	.short	0x0138
        /*0144*/ 	.byte	0x00, 0xf0, 0xe1, 0x00


	//----- nvinfo : EIATTR_KPARAM_INFO
	.align		4
.L_1758:
        /*0148*/ 	.byte	0x04, 0x17
        /*014a*/ 	.short	(.L_1760 - .L_1759)
.L_1759:
        /*014c*/ 	.word	0x00000000
        /*0150*/ 	.short	0x0005
        /*0152*/ 	.short	0x0100
        /*0154*/ 	.byte	0x00, 0xf0, 0xe1, 0x00


	//----- nvinfo : EIATTR_KPARAM_INFO
	.align		4
.L_1760:
        /*0158*/ 	.byte	0x04, 0x17
        /*015a*/ 	.short	(.L_1762 - .L_1761)
.L_1761:
        /*015c*/ 	.word	0x00000000
        /*0160*/ 	.short	0x0004
        /*0162*/ 	.short	0x00c8
        /*0164*/ 	.byte	0x00, 0xf0, 0xe1, 0x00


	//----- nvinfo : EIATTR_KPARAM_INFO
	.align		4
.L_1762:
        /*0168*/ 	.byte	0x04, 0x17
        /*016a*/ 	.short	(.L_1764 - .L_1763)
.L_1763:
        /*016c*/ 	.word	0x00000000
        /*0170*/ 	.short	0x0003
        /*0172*/ 	.short	0x0090
        /*0174*/ 	.byte	0x00, 0xf0, 0xe1, 0x00


	//----- nvinfo : EIATTR_KPARAM_INFO
	.align		4
.L_1764:
        /*0178*/ 	.byte	0x04, 0x17
        /*017a*/ 	.short	(.L_1766 - .L_1765)
.L_1765:
        /*017c*/ 	.word	0x00000000
        /*0180*/ 	.short	0x0002
        /*0182*/ 	.short	0x0058
        /*0184*/ 	.byte	0x00, 0xf0, 0xe1, 0x00


	//----- nvinfo : EIATTR_KPARAM_INFO
	.align		4
.L_1766:
        /*0188*/ 	.byte	0x04, 0x17
        /*018a*/ 	.short	(.L_1768 - .L_1767)
.L_1767:
        /*018c*/ 	.word	0x00000000
        /*0190*/ 	.short	0x0001
        /*0192*/ 	.short	0x0020
        /*0194*/ 	.byte	0x00, 0xf0, 0xe1, 0x00


	//----- nvinfo : EIATTR_KPARAM_INFO
	.align		4
.L_1768:
        /*0198*/ 	.byte	0x04, 0x17
        /*019a*/ 	.short	(.L_1770 - .L_1769)
.L_1769:
        /*019c*/ 	.word	0x00000000
        /*01a0*/ 	.short	0x0000
        /*01a2*/ 	.short	0x0000
        /*01a4*/ 	.byte	0x00, 0xf0, 0x81, 0x00


	//----- nvinfo : EIATTR_MAXREG_COUNT
	.align		4
.L_1770:
        /*01a8*/ 	.byte	0x03, 0x1b
        /*01aa*/ 	.short	0x00ff


	//----- nvinfo : EIATTR_EXIT_INSTR_OFFSETS
	.align		4
        /*01ac*/ 	.byte	0x04, 0x1c
        /*01ae*/ 	.short	(.L_1772 - .L_1771)


	//   ....[0]....
.L_1771:
        /*01b0*/ 	.word	0x00000070


	//   ....[1]....
        /*01b4*/ 	.word	0x00001d00


	//----- nvinfo : EIATTR_CRS_STACK_SIZE
	.align		4
.L_1772:
        /*01b8*/ 	.byte	0x04, 0x1e
        /*01ba*/ 	.short	(.L_1774 - .L_1773)
.L_1773:
        /*01bc*/ 	.word	0x00000000
.L_1774:


//--------------------- .nv.info.apply_soft_restitution_ground_cuda_kernel_forward --------------------------
	.section	.nv.info.apply_soft_restitution_ground_cuda_kernel_forward,"",@"SHT_CUDA_INFO"
	.sectionflags	@""
	.align	4


	//----- nvinfo : EIATTR_CUDA_API_VERSION
	.align		4
        /*0000*/ 	.byte	0x04, 0x37
        /*0002*/ 	.short	(.L_1776 - .L_1775)
.L_1775:
        /*0004*/ 	.word	0x0000007d


	//----- nvinfo : EIATTR_PARAM_CBANK
	.align		4
.L_1776:
        /*0008*/ 	.byte	0x04, 0x0a
        /*000a*/ 	.short	(.L_1778 - .L_1777)
	.align		4
.L_1777:
        /*000c*/ 	.word	index@(.nv.constant0.apply_soft_restitution_ground_cuda_kernel_forward)
        /*0010*/ 	.short	0x0160
        /*0012*/ 	.short	0x0228


	//----- nvinfo : EIATTR_CBANK_PARAM_SIZE
	.align		4
.L_1778:
        /*0014*/ 	.byte	0x03, 0x19
        /*0016*/ 	.short	0x0228


	//----- nvinfo : EIATTR_KPARAM_INFO
	.align		4
        /*0018*/ 	.byte	0x04, 0x17
        /*001a*/ 	.short	(.L_1780 - .L_1779)
.L_1779:
        /*001c*/ 	.word	0x00000000
        /*0020*/ 	.short	0x000c
        /*0022*/ 	.short	0x01f0
        /*0024*/ 	.byte	0x00, 0xf0, 0xe1, 0x00


	//----- nvinfo : EIATTR_KPARAM_INFO
	.align		4
.L_1780:
        /*0028*/ 	.byte	0x04, 0x17
        /*002a*/ 	.short	(.L_1782 - .L_1781)
.L_1781:
        /*002c*/ 	.word	0x00000000
        /*0030*/ 	.short	0x000b
        /*0032*/ 	.short	0x01ec
        /*0034*/ 	.byte	0x00, 0xf0, 0x11, 0x00


	//----- nvinfo : EIATTR_KPARAM_INFO
	.align		4
.L_1782:
        /*0038*/ 	.byte	0x04, 0x17
        /*003a*/ 	.short	(.L_1784 - .L_1783)
.L_1783:
        /*003c*/ 	.word	0x00000000
        /*0040*/ 	.short	0x000a
        /*0042*/ 	.short	0x01e8
        /*0044*/ 	.byte	0x00, 0xf0, 0x11, 0x00


	//----- nvinfo : EIATTR_KPARAM_INFO
	.align		4
.L_1784:
        /*0048*/ 	.byte	0x04, 0x17
        /*004a*/ 	.short	(.L_1786 - .L_1785)
.L_1785:
        /*004c*/ 	.word	0x00000000
        /*0050*/ 	.short	0x0009
        /*0052*/ 	.short	0x01b0
        /*0054*/ 	.byte	0x00, 0xf0, 0xe1, 0x00


	//----- nvinfo : EIATTR_KPARAM_INFO
	.align		4
.L_1786:
        /*0058*/ 	.byte	0x04, 0x17
        /*005a*/ 	.short	(.L_1788 - .L_1787)
.L_1787:
        /*005c*/ 	.word	0x00000000
        /*0060*/ 	.short	0x0008
        /*0062*/ 	.short	0x01a8
        /*0064*/ 	.byte	0x00, 0xf0, 0x11, 0x00


	//----- nvinfo : EIATTR_KPARAM_INFO
	.align		4
.L_1788:
        /*0068*/ 	.byte	0x04, 0x17
        /*006a*/ 	.short	(.L_1790 - .L_1789)
.L_1789:
        /*006c*/ 	.word	0x00000000
        /*0070*/ 	.short	0x0007
        /*0072*/ 	.short	0x0170
        /*0074*/ 	.byte	0x00, 0xf0, 0xe1, 0x00


	//----- nvinfo : EIATTR_KPARAM_INFO
	.align		4
.L_1790:
        /*0078*/ 	.byte	0x04, 0x17
        /*007a*/ 	.short	(.L_1792 - .L_1791)
.L_1791:
        /*007c*/ 	.word	0x00000000
        /*0080*/ 	.short	0x0006
        /*0082*/ 	.short	0x0138
        /*0084*/ 	.byte	0x00, 0xf0, 0xe1, 0x00


	//----- nvinfo : EIATTR_KPARAM_INFO
	.align		4
.L_1792:
        /*0088*/ 	.byte	0x04, 0x17
        /*008a*/ 	.short	(.L_1794 - .L_1793)
.L_1793:
        /*008c*/ 	.word	0x00000000
        /*0090*/ 	.short	0x0005
        /*0092*/ 	.short	0x0100
        /*0094*/ 	.byte	0x00, 0xf0, 0xe1, 0x00


	//----- nvinfo : EIATTR_KPARAM_INFO
	.align		4
.L_1794:
        /*0098*/ 	.byte	0x04, 0x17
        /*009a*/ 	.short	(.L_1796 - .L_1795)
.L_1795:
        /*009c*/ 	.word	0x00000000
        /*00a0*/ 	.short	0x0004
        /*00a2*/ 	.short	0x00c8
        /*00a4*/ 	.byte	0x00, 0xf0, 0xe1, 0x00


	//----- nvinfo : EIATTR_KPARAM_INFO
	.align		4
.L_1796:
        /*00a8*/ 	.byte	0x04, 0x17
        /*00aa*/ 	.short	(.L_1798 - .L_1797)
.L_1797:
        /*00ac*/ 	.word	0x00000000
        /*00b0*/ 	.short	0x0003
        /*00b2*/ 	.short	0x0090
        /*00b4*/ 	.byte	0x00, 0xf0, 0xe1, 0x00


	//----- nvinfo : EIATTR_KPARAM_INFO
	.align		4
.L_1798:
        /*00b8*/ 	.byte	0x04, 0x17
        /*00ba*/ 	.short	(.L_1800 - .L_1799)
.L_1799:
        /*00bc*/ 	.word	0x00000000
        /*00c0*/ 	.short	0x0002
        /*00c2*/ 	.short	0x0058
        /*00c4*/ 	.byte	0x00, 0xf0, 0xe1, 0x00


	//----- nvinfo : EIATTR_KPARAM_INFO
	.align		4
.L_1800:
        /*00c8*/ 	.byte	0x04, 0x17
        /*00ca*/ 	.short	(.L_1802 - .L_1801)
.L_1801:
        /*00cc*/ 	.word	0x00000000
        /*00d0*/ 	.short	0x0001
        /*00d2*/ 	.short	0x0020
        /*00d4*/ 	.byte	0x00, 0xf0, 0xe1, 0x00


	//----- nvinfo : EIATTR_KPARAM_INFO
	.align		4
.L_1802:
        /*00d8*/ 	.byte	0x04, 0x17
        /*00da*/ 	.short	(.L_1804 - .L_1803)
.L_1803:
        /*00dc*/ 	.word	0x00000000
        /*00e0*/ 	.short	0x0000
        /*00e2*/ 	.short	0x0000
        /*00e4*/ 	.byte	0x00, 0xf0, 0x81, 0x00


	//----- nvinfo : EIATTR_MAXREG_COUNT
	.align		4
.L_1804:
        /*00e8*/ 	.byte	0x03, 0x1b
        /*00ea*/ 	.short	0x00ff


	//----- nvinfo : EIATTR_EXIT_INSTR_OFFSETS
	.align		4
        /*00ec*/ 	.byte	0x04, 0x1c
        /*00ee*/ 	.short	(.L_1806 - .L_1805)


	//   ....[0]....
.L_1805:
        /*00f0*/ 	.word	0x00000070


	//   ....[1]....
        /*00f4*/ 	.word	0x00000330


	//   ....[2]....
        /*00f8*/ 	.word	0x000003b0


	//   ....[3]....
        /*00fc*/ 	.word	0x000005b0


	//   ....[4]....
        /*0100*/ 	.word	0x00000b40


	//----- nvinfo : EIATTR_CRS_STACK_SIZE
	.align		4
.L_1806:
        /*0104*/ 	.byte	0x04, 0x1e
        /*0106*/ 	.short	(.L_1808 - .L_1807)
.L_1807:
        /*0108*/ 	.word	0x00000000
.L_1808:


//--------------------- .nv.info.solve_particle_ground_contacts_cuda_kernel_backward --------------------------
	.section	.nv.info.solve_particle_ground_contacts_cuda_kernel_backward,"",@"SHT_CUDA_INFO"
	.sectionflags	@""
	.align	4


	//----- nvinfo : EIATTR_CUDA_API_VERSION
	.align		4
        /*0000*/ 	.byte	0x04, 0x37
        /*0002*/ 	.short	(.L_1810 - .L_1809)
.L_1809:
        /*0004*/ 	.word	0x0000007d


	//----- nvinfo : EIATTR_PARAM_CBANK
	.align		4
.L_1810:
        /*0008*/ 	.byte	0x04, 0x0a
        /*000a*/ 	.short	(.L_1812 - .L_1811)
	.align		4
.L_1811:
        /*000c*/ 	.word	index@(.nv.constant0.solve_particle_ground_contacts_cuda_kernel_backward)
        /*0010*/ 	.short	0x0160
        /*0012*/ 	.short	0x0360


	//----- nvinfo : EIATTR_CBANK_PARAM_SIZE
	.align		4
.L_1812:
        /*0014*/ 	.byte	0x03, 0x19
        /*0016*/ 	.short	0x0360


	//----- nvinfo : EIATTR_KPARAM_INFO
	.align		4
        /*0018*/ 	.byte	0x04, 0x17
        /*001a*/ 	.short	(.L_1814 - .L_1813)
.L_1813:
        /*001c*/ 	.word	0x00000000
        /*0020*/ 	.short	0x001a
        /*0022*/ 	.short	0x0328
        /*0024*/ 	.byte	0x00, 0xf0, 0xe1, 0x00


	//----- nvinfo : EIATTR_KPARAM_INFO
	.align		4
.L_1814:
        /*0028*/ 	.byte	0x04, 0x17
        /*002a*/ 	.short	(.L_1816 - .L_1815)
.L_1815:
        /*002c*/ 	.word	0x00000000
        /*0030*/ 	.short	0x0019
        /*0032*/ 	.short	0x0324
        /*0034*/ 	.byte	0x00, 0xf0, 0x11, 0x00


	//----- nvinfo : EIATTR_KPARAM_INFO
	.align		4
.L_1816:
        /*0038*/ 	.byte	0x04, 0x17
        /*003a*/ 	.short	(.L_1818 - .L_1817)
.L_1817:
        /*003c*/ 	.word	0x00000000
        /*0040*/ 	.short	0x0018
        /*0042*/ 	.short	0x0320
        /*0044*/ 	.byte	0x00, 0xf0, 0x11, 0x00


	//----- nvinfo : EIATTR_KPARAM_INFO
	.align		4
.L_1818:
        /*0048*/ 	.byte	0x04, 0x17
        /*004a*/ 	.short	(.L_1820 - .L_1819)
.L_1819:
        /*004c*/ 	.word	0x00000000
        /*0050*/ 	.short	0x0017
        /*0052*/ 	.short	0x02e8
        /*0054*/ 	.byte	0x00, 0xf0, 0xe1, 0x00


	//----- nvinfo : EIATTR_KPARAM_INFO
	.align		4
.L_1820:
        /*0058*/ 	.byte	0x04, 0x17
        /*005a*/ 	.short	(.L_1822 - .L_1821)
.L_1821:
        /*005c*/ 	.word	0x00000000
        /*0060*/ 	.short	0x0016
        /*0062*/ 	.short	0x02e4
        /*0064*/ 	.byte	0x00, 0xf0, 0x11, 0x00


	//----- nvinfo : EIATTR_KPARAM_INFO
	.align		4
.L_1822:
        /*0068*/ 	.byte	0x04, 0x17
        /*006a*/ 	.short	(.L_1824 - .L_1823)
.L_1823:
        /*006c*/ 	.word	0x00000000
        /*0070*/ 	.short	0x0015
        /*0072*/ 	.short	0x02e0
        /*0074*/ 	.byte	0x00, 0xf0, 0x11, 0x00


	//----- nvinfo : EIATTR_KPARAM_INFO
	.align		4
.L_1824:
        /*0078*/ 	.byte	0x04, 0x17
        /*007a*/ 	.short	(.L_1826 - .L_1825)
.L_1825:
        /*007c*/ 	.word	0x00000000
        /*0080*/ 	.short	0x0014
        /*0082*/ 	.short	0x02dc
        /*0084*/ 	.byte	0x00, 0xf0, 0x11, 0x00


	//----- nvinfo : EIATTR_KPARAM_INFO
	.align		4
.L_1826:
        /*0088*/ 	.byte	0x04, 0x17
        /*008a*/ 	.short	(.L_1828 - .L_1827)
.L_1827:
        /*008c*/ 	.word	0x00000000
        /*0090*/ 	.short	0x0013
        /*0092*/ 	.short	0x02d8
        /*0094*/ 	.byte	0x00, 0xf0, 0x11, 0x00


	//----- nvinfo : EIATTR_KPARAM_INFO
	.align		4
.L_1828:
        /*0098*/ 	.byte	0x04, 0x17
        /*009a*/ 	.short	(.L_1830 - .L_1829)
.L_1829:
        /*009c*/ 	.word	0x00000000
        /*00a0*/ 	.short	0x0012
        /*00a2*/ 	.short	0x02a0
        /*00a4*/ 	.byte	0x00, 0xf0, 0xe1, 0x00


	//----- nvinfo : EIATTR_KPARAM_INFO
	.align		4
.L_1830:
        /*00a8*/ 	.byte	0x04, 0x17
        /*00aa*/ 	.short	(.L_1832 - .L_1831)
.L_1831:
        /*00ac*/ 	.word	0x00000000
        /*00b0*/ 	.short	0x0011
        /*00b2*/ 	.short	0x0268
        /*00b4*/ 	.byte	0x00, 0xf0, 0xe1, 0x00


	//----- nvinfo : EIATTR_KPARAM_INFO
	.align		4
.L_1832:
        /*00b8*/ 	.byte	0x04, 0x17
        /*00ba*/ 	.short	(.L_1834 - .L_1833)
.L_1833:
        /*00bc*/ 	.word	0x00000000
        /*00c0*/ 	.short	0x0010
        /*00c2*/ 	.short	0x0230
        /*00c4*/ 	.byte	0x00, 0xf0, 0xe1, 0x00


	//----- nvinfo : EIATTR_KPARAM_INFO
	.align		4
.L_1834:
        /*00c8*/ 	.byte	0x04, 0x17
        /*00ca*/ 	.short	(.L_1836 - .L_1835)
.L_1835:
        /*00cc*/ 	.word	0x00000000
        /*00d0*/ 	.short	0x000f
        /*00d2*/ 	.short	0x01f8
        /*00d4*/ 	.byte	0x00, 0xf0, 0xe1, 0x00


	//----- nvinfo : EIATTR_KPARAM_INFO
	.align		4
.L_1836:
        /*00d8*/ 	.byte	0x04, 0x17
        /*00da*/ 	.short	(.L_1838 - .L_1837)
.L_1837:
        /*00dc*/ 	.word	0x00000000
        /*00e0*/ 	.short	0x000e
        /*00e2*/ 	.short	0x01c0
        /*00e4*/ 	.byte	0x00, 0xf0, 0xe1, 0x00


	//----- nvinfo : EIATTR_KPARAM_INFO
	.align		4
.L_1838:
        /*00e8*/ 	.byte	0x04, 0x17
        /*00ea*/ 	.short	(.L_1840 - .L_1839)
.L_1839:
        /*00ec*/ 	.word	0x00000000
        /*00f0*/ 	.short	0x000d
        /*00f2*/ 	.short	0x0188
        /*00f4*/ 	.byte	0x00, 0xf0, 0xe1, 0x00


	//----- nvinfo : EIATTR_KPARAM_INFO
	.align		4
.L_1840:
        /*00f8*/ 	.byte	0x04, 0x17
        /*00fa*/ 	.short	(.L_1842 - .L_1841)
.L_1841:
        /*00fc*/ 	.word	0x00000000
        /*0100*/ 	.short	0x000c
        /*0102*/ 	.short	0x0184
        /*0104*/ 	.byte	0x00, 0xf0, 0x11, 0x00


	//----- nvinfo : EIATTR_KPARAM_INFO
	.align		4
.L_1842:
        /*0108*/ 	.byte	0x04, 0x17
        /*010a*/ 	.short	(.L_1844 - .L_1843)
.L_1843:
        /*010c*/ 	.word	0x00000000
        /*0110*/ 	.short	0x000b
        /*0112*/ 	.short	0x0180
        /*0114*/ 	.byte	0x00, 0xf0, 0x11, 0x00


	//----- nvinfo : EIATTR_KPARAM_INFO
	.align		4
.L_1844:
        /*0118*/ 	.byte	0x04, 0x17
        /*011a*/ 	.short	(.L_1846 - .L_1845)
.L_1845:
        /*011c*/ 	.word	0x00000000
        /*0120*/ 	.short	0x000a
        /*0122*/ 	.short	0x0148
        /*0124*/ 	.byte	0x00, 0xf0, 0xe1, 0x00


	//----- nvinfo : EIATTR_KPARAM_INFO
	.align		4
.L_1846:
        /*0128*/ 	.byte	0x04, 0x17
        /*012a*/ 	.short	(.L_1848 - .L_1847)
.L_1847:
        /*012c*/ 	.word	0x00000000
        /*0130*/ 	.short	0x0009
        /*0132*/ 	.short	0x0144
        /*0134*/ 	.byte	0x00, 0xf0, 0x11, 0x00


	//----- nvinfo : EIATTR_KPARAM_INFO
	.align		4
.L_1848:
        /*0138*/ 	.byte	0x04, 0x17
        /*013a*/ 	.short	(.L_1850 - .L_1849)
.L_1849:
        /*013c*/ 	.word	0x00000000
        /*0140*/ 	.short	0x0008
        /*0142*/ 	.short	0x0140
        /*0144*/ 	.byte	0x00, 0xf0, 0x11, 0x00


	//----- nvinfo : EIATTR_KPARAM_INFO
	.align		4
.L_1850:
        /*0148*/ 	.byte	0x04, 0x17
        /*014a*/ 	.short	(.L_1852 - .L_1851)
.L_1851:
        /*014c*/ 	.word	0x00000000
        /*0150*/ 	.short	0x0007
        /*0152*/ 	.short	0x013c
        /*0154*/ 	.byte	0x00, 0xf0, 0x11, 0x00


	//----- nvinfo : EIATTR_KPARAM_INFO
	.align		4
.L_1852:
        /*0158*/ 	.byte	0x04, 0x17
        /*015a*/ 	.short	(.L_1854 - .L_1853)
.L_1853:
        /*015c*/ 	.word	0x00000000
        /*0160*/ 	.short	0x0006
        /*0162*/ 	.short	0x0138
        /*0164*/ 	.byte	0x00, 0xf0, 0x11, 0x00


	//----- nvinfo : EIATTR_KPARAM_INFO
	.align		4
.L_1854:
        /*0168*/ 	.byte	0x04, 0x17
        /*016a*/ 	.short	(.L_1856 - .L_1855)
.L_1855:
        /*016c*/ 	.word	0x00000000
        /*0170*/ 	.short	0x0005
        /*0172*/ 	.short	0x0100
        /*0174*/ 	.byte	0x00, 0xf0, 0xe1, 0x00


	//----- nvinfo : EIATTR_KPARAM_INFO
	.align		4
.L_1856:
        /*0178*/ 	.byte	0x04, 0x17
        /*017a*/ 	.short	(.L_1858 - .L_1857)
.L_1857:
        /*017c*/ 	.word	0x00000000
        /*0180*/ 	.short	0x0004
        /*0182*/ 	.short	0x00c8
        /*0184*/ 	.byte	0x00, 0xf0, 0xe1, 0x00


	//----- nvinfo : EIATTR_KPARAM_INFO
	.align		4
.L_1858:
        /*0188*/ 	.byte	0x04, 0x17
        /*018a*/ 	.short	(.L_1860 - .L_1859)
.L_1859:
        /*018c*/ 	.word	0x00000000
        /*0190*/ 	.short	0x0003
        /*0192*/ 	.short	0x0090
        /*0194*/ 	.byte	0x00, 0xf0, 0xe1, 0x00


	//----- nvinfo : EIATTR_KPARAM_INFO
	.align		4
.L_1860:
        /*0198*/ 	.byte	0x04, 0x17
        /*019a*/ 	.short	(.L_1862 - .L_1861)
.L_1861:
        /*019c*/ 	.word	0x00000000
        /*01a0*/ 	.short	0x0002
        /*01a2*/ 	.short	0x0058
        /*01a4*/ 	.byte	0x00, 0xf0, 0xe1, 0x00


	//----- nvinfo : EIATTR_KPARAM_INFO
	.align		4
.L_1862:
        /*01a8*/ 	.byte	0x04, 0x17
        /*01aa*/ 	.short	(.L_1864 - .L_1863)
.L_1863:
        /*01ac*/ 	.word	0x00000000
        /*01b0*/ 	.short	0x0001
        /*01b2*/ 	.short	0x0020
        /*01b4*/ 	.byte	0x00, 0xf0, 0xe1, 0x00


	//----- nvinfo : EIATTR_KPARAM_INFO
	.align		4
.L_1864:
        /*01b8*/ 	.byte	0x04, 0x17
        /*01ba*/ 	.short	(.L_1866 - .L_1865)
.L_1865:
        /*01bc*/ 	.word	0x00000000
        /*01c0*/ 	.short	0x0000
        /*01c2*/ 	.short	0x0000
        /*01c4*/ 	.byte	0x00, 0xf0, 0x81, 0x00


	//----- nvinfo : EIATTR_MAXREG_COUNT
	.align		4
.L_1866:
        /*01c8*/ 	.byte	0x03, 0x1b
        /*01ca*/ 	.short	0x00ff


	//----- nvinfo : EIATTR_EXIT_INSTR_OFFSETS
	.align		4
        /*01cc*/ 	.byte	0x04, 0x1c
        /*01ce*/ 	.short	(.L_1868 - .L_1867)


	//   ....[0]....
.L_1867:
        /*01d0*/ 	.word	0x00000070


	//   ....[1]....
        /*01d4*/ 	.word	0x00002590


	//----- nvinfo : EIATTR_CRS_STACK_SIZE
	.align		4
.L_1868:
        /*01d8*/ 	.byte	0x04, 0x1e
        /*01da*/ 	.short	(.L_1870 - .L_1869)
.L_1869:
        /*01dc*/ 	.word	0x00000000
.L_1870:


//--------------------- .nv.info.solve_particle_ground_contacts_cuda_kernel_forward --------------------------
	.section	.nv.info.solve_particle_ground_contacts_cuda_kernel_forward,"",@"SHT_CUDA_INFO"
	.sectionflags	@""
	.align	4


	//----- nvinfo : EIATTR_CUDA_API_VERSION
	.align		4
        /*0000*/ 	.byte	0x04, 0x37
        /*0002*/ 	.short	(.L_1872 - .L_1871)
.L_1871:
        /*0004*/ 	.word	0x0000007d


	//----- nvinfo : EIATTR_PARAM_CBANK
	.align		4
.L_1872:
        /*0008*/ 	.byte	0x04, 0x0a
        /*000a*/ 	.short	(.L_1874 - .L_1873)
	.align		4
.L_1873:
        /*000c*/ 	.word	index@(.nv.constant0.solve_particle_ground_contacts_cuda_kernel_forward)
        /*0010*/ 	.short	0x0160
        /*0012*/ 	.short	0x01c0


	//----- nvinfo : EIATTR_CBANK_PARAM_SIZE
	.align		4
.L_1874:
        /*0014*/ 	.byte	0x03, 0x19
        /*0016*/ 	.short	0x01c0


	//----- nvinfo : EIATTR_KPARAM_INFO
	.align		4
        /*0018*/ 	.byte	0x04, 0x17
        /*001a*/ 	.short	(.L_1876 - .L_1875)
.L_1875:
        /*001c*/ 	.word	0x00000000
        /*0020*/ 	.short	0x000d
        /*0022*/ 	.short	0x0188
        /*0024*/ 	.byte	0x00, 0xf0, 0xe1, 0x00


	//----- nvinfo : EIATTR_KPARAM_INFO
	.align		4
.L_1876:
        /*0028*/ 	.byte	0x04, 0x17
        /*002a*/ 	.short	(.L_1878 - .L_1877)
.L_1877:
        /*002c*/ 	.word	0x00000000
        /*0030*/ 	.short	0x000c
        /*0032*/ 	.short	0x0184
        /*0034*/ 	.byte	0x00, 0xf0, 0x11, 0x00


	//----- nvinfo : EIATTR_KPARAM_INFO
	.align		4
.L_1878:
        /*0038*/ 	.byte	0x04, 0x17
        /*003a*/ 	.short	(.L_1880 - .L_1879)
.L_1879:
        /*003c*/ 	.word	0x00000000
        /*0040*/ 	.short	0x000b
        /*0042*/ 	.short	0x0180
        /*0044*/ 	.byte	0x00, 0xf0, 0x11, 0x00


	//----- nvinfo : EIATTR_KPARAM_INFO
	.align		4
.L_1880:
        /*0048*/ 	.byte	0x04, 0x17
        /*004a*/ 	.short	(.L_1882 - .L_1881)
.L_1881:
        /*004c*/ 	.word	0x00000000
        /*0050*/ 	.short	0x000a
        /*0052*/ 	.short	0x0148
        /*0054*/ 	.byte	0x00, 0xf0, 0xe1, 0x00


	//----- nvinfo : EIATTR_KPARAM_INFO
	.align		4
.L_1882:
        /*0058*/ 	.byte	0x04, 0x17
        /*005a*/ 	.short	(.L_1884 - .L_1883)
.L_1883:
        /*005c*/ 	.word	0x00000000
        /*0060*/ 	.short	0x0009
        /*0062*/ 	.short	0x0144
        /*0064*/ 	.byte	0x00, 0xf0, 0x11, 0x00


	//----- nvinfo : EIATTR_KPARAM_INFO
	.align		4
.L_1884:
        /*0068*/ 	.byte	0x04, 0x17
        /*006a*/ 	.short	(.L_1886 - .L_1885)
.L_1885:
        /*006c*/ 	.word	0x00000000
        /*0070*/ 	.short	0x0008
        /*0072*/ 	.short	0x0140
        /*0074*/ 	.byte	0x00, 0xf0, 0x11, 0x00


	//----- nvinfo : EIATTR_KPARAM_INFO
	.align		4
.L_1886:
        /*0078*/ 	.byte	0x04, 0x17
        /*007a*/ 	.short	(.L_1888 - .L_1887)
.L_1887:
        /*007c*/ 	.word	0x00000000
        /*0080*/ 	.short	0x0007
        /*0082*/ 	.short	0x013c
        /*0084*/ 	.byte	0x00, 0xf0, 0x11, 0x00


	//----- nvinfo : EIATTR_KPARAM_INFO
	.align		4
.L_1888:
        /*0088*/ 	.byte	0x04, 0x17
        /*008a*/ 	.short	(.L_1890 - .L_1889)
.L_1889:
        /*008c*/ 	.word	0x00000000
        /*0090*/ 	.short	0x0006
        /*0092*/ 	.short	0x0138
        /*0094*/ 	.byte	0x00, 0xf0, 0x11, 0x00


	//----- nvinfo : EIATTR_KPARAM_INFO
	.align		4
.L_1890:
        /*0098*/ 	.byte	0x04, 0x17
        /*009a*/ 	.short	(.L_1892 - .L_1891)
.L_1891:
        /*009c*/ 	.word	0x00000000
        /*00a0*/ 	.short	0x0005
        /*00a2*/ 	.short	0x0100
        /*00a4*/ 	.byte	0x00, 0xf0, 0xe1, 0x00


	//----- nvinfo : EIATTR_KPARAM_INFO
	.align		4
.L_1892:
        /*00a8*/ 	.byte	0x04, 0x17
        /*00aa*/ 	.short	(.L_1894 - .L_1893)
.L_1893:
        /*00ac*/ 	.word	0x00000000
        /*00b0*/ 	.short	0x0004
        /*00b2*/ 	.short	0x00c8
        /*00b4*/ 	.byte	0x00, 0xf0, 0xe1, 0x00


	//----- nvinfo : EIATTR_KPARAM_INFO
	.align		4
.L_1894:
        /*00b8*/ 	.byte	0x04, 0x17
        /*00ba*/ 	.short	(.L_1896 - .L_1895)
.L_1895:
        /*00bc*/ 	.word	0x00000000
        /*00c0*/ 	.short	0x0003
        /*00c2*/ 	.short	0x0090
        /*00c4*/ 	.byte	0x00, 0xf0, 0xe1, 0x00


	//----- nvinfo : EIATTR_KPARAM_INFO
	.align		4
.L_1896:
        /*00c8*/ 	.byte	0x04, 0x17
        /*00ca*/ 	.short	(.L_1898 - .L_1897)
.L_1897:
        /*00cc*/ 	.word	0x00000000
        /*00d0*/ 	.short	0x0002
        /*00d2*/ 	.short	0x0058
        /*00d4*/ 	.byte	0x00, 0xf0, 0xe1, 0x00


	//----- nvinfo : EIATTR_KPARAM_INFO
	.align		4
.L_1898:
        /*00d8*/ 	.byte	0x04, 0x17
        /*00da*/ 	.short	(.L_1900 - .L_1899)
.L_1899:
        /*00dc*/ 	.word	0x00000000
        /*00e0*/ 	.short	0x0001
        /*00e2*/ 	.short	0x0020
        /*00e4*/ 	.byte	0x00, 0xf0, 0xe1, 0x00


	//----- nvinfo : EIATTR_KPARAM_INFO
	.align		4
.L_1900:
        /*00e8*/ 	.byte	0x04, 0x17
        /*00ea*/ 	.short	(.L_1902 - .L_1901)
.L_1901:
        /*00ec*/ 	.word	0x00000000
        /*00f0*/ 	.short	0x0000
        /*00f2*/ 	.short	0x0000
        /*00f4*/ 	.byte	0x00, 0xf0, 0x81, 0x00


	//----- nvinfo : EIATTR_MAXREG_COUNT
	.align		4
.L_1902:
        /*00f8*/ 	.byte	0x03, 0x1b
        /*00fa*/ 	.short	0x00ff


	//----- nvinfo : EIATTR_EXIT_INSTR_OFFSETS
	.align		4
        /*00fc*/ 	.byte	0x04, 0x1c
        /*00fe*/ 	.short	(.L_1904 - .L_1903)


	//   ....[0]....
.L_1903:
        /*0100*/ 	.word	0x00000070


	//   ....[1]....
        /*0104*/ 	.word	0x000002f0


	//   ....[2]....
        /*0108*/ 	.word	0x00000370


	//   ....[3]....
        /*010c*/ 	.word	0x00000590


	//   ....[4]....
        /*0110*/ 	.word	0x00000f00


	//----- nvinfo : EIATTR_CRS_STACK_SIZE
	.align		4
.L_1904:
        /*0114*/ 	.byte	0x04, 0x1e
        /*0116*/ 	.short	(.L_1906 - .L_1905)
.L_1905:
        /*0118*/ 	.word	0x00000000
.L_1906:


//--------------------- .nv.callgraph             --------------------------
	.section	.nv.callgraph,"",@"SHT_CUDA_CALLGRAPH"
	.align	4
	.sectionentsize	8
	.align		4
        /*0000*/ 	.word	0x00000000
	.align		4
        /*0004*/ 	.word	0xffffffff
	.align		4
        /*0008*/ 	.word	index@(apply_joint_torques_cuda_kernel_backward)
	.align		4
        /*000c*/ 	.word	index@(vprintf)
	.align		4
        /*0010*/ 	.word	index@(apply_joint_torques_cuda_kernel_forward)
	.align		4
        /*0014*/ 	.word	index@(vprintf)
	.align		4
        /*0018*/ 	.word	0x00000000
	.align		4
        /*001c*/ 	.word	0xfffffffe
	.align		4
        /*0020*/ 	.word	0x00000000
	.align		4
        /*0024*/ 	.word	0xfffffffd
	.align		4
        /*0028*/ 	.word	0x00000000
	.align		4
        /*002c*/ 	.word	0xfffffffc


//--------------------- .nv.rel.action            --------------------------
	.section	.nv.rel.action,"",@"SHT_CUDA_RELOCINFO"
	.align	8
	.sectionentsize	8
        /*0000*/ 	.byte	0x73, 0x00, 0x00, 0x00, 0x00, 0x00, 0x00, 0x00, 0x00, 0x00, 0x00, 0x11, 0x25, 0x00, 0x05, 0x36


//--------------------- .nv.constant3             --------------------------
	.section	.nv.constant3,"a",@progbits
	.align	4
.nv.constant3:
	.type		pnanovdb_grid_type_value_strides_bits,@object
	.size		pnanovdb_grid_type_value_strides_bits,(pnanovdb_grid_type_table_strides_bits - pnanovdb_grid_type_value_strides_bits)
pnanovdb_grid_type_value_strides_bits:
        /*0000*/ 	.byte	0x00, 0x00, 0x00, 0x00, 0x20, 0x00, 0x00, 0x00, 0x40, 0x00, 0x00, 0x00, 0x10, 0x00, 0x00, 0x00
        /*0010*/ 	.byte	0x20, 0x00, 0x00, 0x00, 0x40, 0x00, 0x00, 0x00, 0x60, 0x00, 0x00, 0x00, 0xc0, 0x00, 0x00, 0x00
        /*0020*/ 	.byte	0x00, 0x00, 0x00, 0x00, 0x10, 0x00, 0x00, 0x00, 0x20, 0x00, 0x00, 0x00, 0x01, 0x00, 0x00, 0x00
        /*0030*/ 	.byte	0x20, 0x00, 0x00, 0x00, 0x04, 0x00, 0x00, 0x00, 0x08, 0x00, 0x00, 0x00, 0x10, 0x00, 0x00, 0x00
        /*0040*/ 	.byte	0x00, 0x00, 0x00, 0x00, 0x80, 0x00, 0x00, 0x00, 0x00, 0x01, 0x00, 0x00, 0x00, 0x00, 0x00, 0x00
        /*0050*/ 	.byte	0x00, 0x00, 0x00, 0x00, 0x00, 0x00, 0x00, 0x00, 0x00, 0x00, 0x00, 0x00, 0x10, 0x00, 0x00, 0x00
        /*0060*/ 	.byte	0x18, 0x00, 0x00, 0x00, 0x30, 0x00, 0x00, 0x00, 0x08, 0x00, 0x00, 0x00
	.type		pnanovdb_grid_type_table_strides_bits,@object
	.size		pnanovdb_grid_type_table_strides_bits,(pnanovdb_grid_type_minmax_strides_bits - pnanovdb_grid_type_table_strides_bits)
pnanovdb_grid_type_table_strides_bits:
        /*006c*/ 	.byte	0x40, 0x00, 0x00, 0x00, 0x40, 0x00, 0x00, 0x00, 0x40, 0x00, 0x00, 0x00, 0x40, 0x00, 0x00, 0x00
        /*007c*/ 	.byte	0x40, 0x00, 0x00, 0x00, 0x40, 0x00, 0x00, 0x00, 0x80, 0x00, 0x00, 0x00, 0xc0, 0x00, 0x00, 0x00
        /*008c*/ 	.byte	0x40, 0x00, 0x00, 0x00, 0x40, 0x00, 0x00, 0x00, 0x40, 0x00, 0x00, 0x00, 0x40, 0x00, 0x00, 0x00
        /*009c*/ 	.byte	0x40, 0x00, 0x00, 0x00, 0x40, 0x00, 0x00, 0x00, 0x40, 0x00, 0x00, 0x00, 0x40, 0x00, 0x00, 0x00
        /*00ac*/ 	.byte	0x40, 0x00, 0x00, 0x00, 0x80, 0x00, 0x00, 0x00, 0x00, 0x01, 0x00, 0x00, 0x40, 0x00, 0x00, 0x00
        /*00bc*/ 	.byte	0x40, 0x00, 0x00, 0x00, 0x40, 0x00, 0x00, 0x00, 0x40, 0x00, 0x00, 0x00, 0x40, 0x00, 0x00, 0x00
        /*00cc*/ 	.byte	0x40, 0x00, 0x00, 0x00, 0x40, 0x00, 0x00, 0x00, 0x40, 0x00, 0x00, 0x00
	.type		pnanovdb_grid_type_minmax_strides_bits,@object
	.size		pnanovdb_grid_type_minmax_strides_bits,(pnanovdb_grid_type_minmax_aligns_bits - pnanovdb_grid_type_minmax_strides_bits)
pnanovdb_grid_type_minmax_strides_bits:
        /*00d8*/ 	.byte	0x00, 0x00, 0x00, 0x00, 0x20, 0x00, 0x00, 0x00, 0x40, 0x00, 0x00, 0x00, 0x10, 0x00, 0x00, 0x00
        /*00e8*/ 	.byte	0x20, 0x00, 0x00, 0x00, 0x40, 0x00, 0x00, 0x00, 0x60, 0x00, 0x00, 0x00, 0xc0, 0x00, 0x00, 0x00
        /*00f8*/ 	.byte	0x08, 0x00, 0x00, 0x00, 0x10, 0x00, 0x00, 0x00, 0x20, 0x00, 0x00, 0x00, 0x08, 0x00, 0x00, 0x00
        /*0108*/ 	.byte	0x20, 0x00, 0x00, 0x00, 0x20, 0x00, 0x00, 0x00, 0x20, 0x00, 0x00, 0x00, 0x20, 0x00, 0x00, 0x00
        /*0118*/ 	.byte	0x20, 0x00, 0x00, 0x00, 0x80, 0x00, 0x00, 0x00, 0x00, 0x01, 0x00, 0x00, 0x40, 0x00, 0x00, 0x00
        /*0128*/ 	.byte	0x40, 0x00, 0x00, 0x00, 0x40, 0x00, 0x00, 0x00, 0x40, 0x00, 0x00, 0x00, 0x40, 0x00, 0x00, 0x00
        /*0138*/ 	.byte	0x18, 0x00, 0x00, 0x00, 0x30, 0x00, 0x00, 0x00, 0x08, 0x00, 0x00, 0x00
	.type		pnanovdb_grid_type_minmax_aligns_bits,@object
	.size		pnanovdb_grid_type_minmax_aligns_bits,(pnanovdb_grid_type_stat_strides_bits - pnanovdb_grid_type_minmax_aligns_bits)
pnanovdb_grid_type_minmax_aligns_bits:
        /*0144*/ 	.byte	0x00, 0x00, 0x00, 0x00, 0x20, 0x00, 0x00, 0x00, 0x40, 0x00, 0x00, 0x00, 0x10, 0x00, 0x00, 0x00
        /*0154*/ 	.byte	0x20, 0x00, 0x00, 0x00, 0x40, 0x00, 0x00, 0x00, 0x20, 0x00, 0x00, 0x00, 0x40, 0x00, 0x00, 0x00
        /*0164*/ 	.byte	0x08, 0x00, 0x00, 0x00, 0x10, 0x00, 0x00, 0x00, 0x20, 0x00, 0x00, 0x00, 0x08, 0x00, 0x00, 0x00
        /*0174*/ 	.byte	0x20, 0x00, 0x00, 0x00, 0x20, 0x00, 0x00, 0x00, 0x20, 0x00, 0x00, 0x00, 0x20, 0x00, 0x00, 0x00
        /*0184*/ 	.byte	0x20, 0x00, 0x00, 0x00, 0x20, 0x00, 0x00, 0x00, 0x40, 0x00, 0x00, 0x00, 0x40, 0x00, 0x00, 0x00
        /*0194*/ 	.byte	0x40, 0x00, 0x00, 0x00, 0x40, 0x00, 0x00, 0x00, 0x40, 0x00, 0x00, 0x00, 0x40, 0x00, 0x00, 0x00
        /*01a4*/ 	.byte	0x08, 0x00, 0x00, 0x00, 0x10, 0x00, 0x00, 0x00, 0x08, 0x00, 0x00, 0x00
	.type		pnanovdb_grid_type_stat_strides_bits,@object
	.size		pnanovdb_grid_type_stat_strides_bits,(pnanovdb_grid_type_leaf_type - pnanovdb_grid_type_stat_strides_bits)
pnanovdb_grid_type_stat_strides_bits:
        /*01b0*/ 	.byte	0x00, 0x00, 0x00, 0x00, 0x20, 0x00, 0x00, 0x00, 0x40, 0x00, 0x00, 0x00, 0x20, 0x00, 0x00, 0x00
        /*01c0*/ 	.byte	0x20, 0x00, 0x00, 0x00, 0x40, 0x00, 0x00, 0x00, 0x20, 0x00, 0x00, 0x00, 0x40, 0x00, 0x00, 0x00
        /*01d0*/ 	.byte	0x08, 0x00, 0x00, 0x00, 0x20, 0x00, 0x00, 0x00, 0x20, 0x00, 0x00, 0x00, 0x08, 0x00, 0x00, 0x00
        /*01e0*/ 	.byte	0x20, 0x00, 0x00, 0x00, 0x20, 0x00, 0x00, 0x00, 0x20, 0x00, 0x00, 0x00, 0x20, 0x00, 0x00, 0x00
        /*01f0*/ 	.byte	0x20, 0x00, 0x00, 0x00, 0x20, 0x00, 0x00, 0x00, 0x40, 0x00, 0x00, 0x00, 0x40, 0x00, 0x00, 0x00
        /*0200*/ 	.byte	0x40, 0x00, 0x00, 0x00, 0x40, 0x00, 0x00, 0x00, 0x40, 0x00, 0x00, 0x00, 0x40, 0x00, 0x00, 0x00
        /*0210*/ 	.byte	0x20, 0x00, 0x00, 0x00, 0x20, 0x00, 0x00, 0x00, 0x20, 0x00, 0x00, 0x00
	.type		pnanovdb_grid_type_leaf_type,@object
	.size		pnanovdb_grid_type_leaf_type,(pnanovdb_grid_type_constants - pnanovdb_grid_type_leaf_type)
pnanovdb_grid_type_leaf_type:
        /*021c*/ 	.byte	0x00, 0x00, 0x00, 0x00, 0x00, 0x00, 0x00, 0x00, 0x00, 0x00, 0x00, 0x00, 0x00, 0x00, 0x00, 0x00
        /*022c*/ 	.byte	0x00, 0x00, 0x00, 0x00, 0x00, 0x00, 0x00, 0x00, 0x00, 0x00, 0x00, 0x00, 0x00, 0x00, 0x00, 0x00
        /*023c*/ 	.byte	0x01, 0x00, 0x00, 0x00, 0x00, 0x00, 0x00, 0x00, 0x00, 0x00, 0x00, 0x00, 0x01, 0x00, 0x00, 0x00
        /*024c*/ 	.byte	0x00, 0x00, 0x00, 0x00, 0x02, 0x00, 0x00, 0x00, 0x02, 0x00, 0x00, 0x00, 0x02, 0x00, 0x00, 0x00
        /*025c*/ 	.byte	0x02, 0x00, 0x00, 0x00, 0x00, 0x00, 0x00, 0x00, 0x00, 0x00, 0x00, 0x00, 0x03, 0x00, 0x00, 0x00
        /*026c*/ 	.byte	0x03, 0x00, 0x00, 0x00, 0x04, 0x00, 0x00, 0x00, 0x04, 0x00, 0x00, 0x00, 0x05, 0x00, 0x00, 0x00
        /*027c*/ 	.byte	0x00, 0x00, 0x00, 0x00, 0x00, 0x00, 0x00, 0x00, 0x00, 0x00, 0x00, 0x00
	.type		pnanovdb_grid_type_constants,@object
	.size		pnanovdb_grid_type_constants,(pnanovdb_dither_lut - pnanovdb_grid_type_constants)
pnanovdb_grid_type_constants:
        /* <DEDUP_REMOVED lines=189> */
	.type		pnanovdb_dither_lut,@object
	.size		pnanovdb_dither_lut,(.L_7 - pnanovdb_dither_lut)
pnanovdb_dither_lut:
        /* <DEDUP_REMOVED lines=128> */
.L_7:


//--------------------- .nv.constant4             --------------------------
	.section	.nv.constant4,"a",@progbits
	.align	8
	.align		8
.nv.constant4:
        /*0000*/ 	.dword	_ZN2wp6volume12pnano_traitsIiE9GRID_TYPEE
	.align		8
        /*0008*/ 	.dword	_ZN2wp6volume12pnano_traitsIxE9GRID_TYPEE
	.align		8
        /*0010*/ 	.dword	_ZN2wp6volume12pnano_traitsIjE9GRID_TYPEE
	.align		8
        /*0018*/ 	.dword	_ZN2wp6volume12pnano_traitsIfE9GRID_TYPEE
	.align		8
        /*0020*/ 	.dword	_ZN2wp6volume12pnano_traitsIdE9GRID_TYPEE
	.align		8
        /*0028*/ 	.dword	_ZN2wp6volume12pnano_traitsINS_5vec_tILj3EfEEE9GRID_TYPEE
	.align		8
        /*0030*/ 	.dword	_ZN2wp6volume12pnano_traitsINS_5vec_tILj3EdEEE9GRID_TYPEE
	.align		8
        /*0038*/ 	.dword	_ZN2wp6volume12pnano_traitsINS_5vec_tILj4EfEEE9GRID_TYPEE
	.align		8
        /*0040*/ 	.dword	_ZN2wp6volume12pnano_traitsINS_5vec_tILj4EdEEE9GRID_TYPEE
	.align		8
        /*0048*/ 	.dword	_ZN46_INTERNAL_00000000_15_default_program_953a223e2wp6volume7CLOSESTE
	.align		8
        /*0050*/ 	.dword	_ZN46_INTERNAL_00000000_15_default_program_953a223e2wp6volume6LINEARE
	.align		8
        /*0058*/ 	.dword	_ZN46_INTERNAL_00000000_15_default_program_953a223e2wp15LAUNCH_MAX_DIMSE
	.align		8
        /*0060*/ 	.dword	_ZN46_INTERNAL_00000000_15_default_program_953a223e2wp14ARRAY_MAX_DIMSE
	.align		8
        /*0068*/ 	.dword	_ZN46_INTERNAL_00000000_15_default_program_953a223e2wp18ARRAY_TYPE_REGULARE
	.align		8
        /*0070*/ 	.dword	_ZN46_INTERNAL_00000000_15_default_program_953a223e2wp18ARRAY_TYPE_INDEXEDE
	.align		8
        /*0078*/ 	.dword	_ZN46_INTERNAL_00000000_15_default_program_953a223e2wp17ARRAY_TYPE_FABRICE
	.align		8
        /*0080*/ 	.dword	_ZN46_INTERNAL_00000000_15_default_program_953a223e2wp25ARRAY_TYPE_FABRIC_INDEXEDE
	.align		8
        /*0088*/ 	.dword	$str$1
	.align		8
        /*0090*/ 	.dword	$str$2
	.align		8
        /*0098*/ 	.dword	vprintf


//--------------------- .nv.constant0.apply_rigid_restitution_cuda_kernel_backward --------------------------
	.section	.nv.constant0.apply_rigid_restitution_cuda_kernel_backward,"a",@progbits
	.sectionflags	@""
	.align	4
.nv.constant0.apply_rigid_restitution_cuda_kernel_backward:
	.zero		2992


//--------------------- .nv.constant0.apply_rigid_restitution_cuda_kernel_forward --------------------------
	.section	.nv.constant0.apply_rigid_restitution_cuda_kernel_forward,"a",@progbits
	.sectionflags	@""
	.align	4
.nv.constant0.apply_rigid_restitution_cuda_kernel_forward:
	.zero		1688


//--------------------- .nv.constant0.update_body_velocities_cuda_kernel_backward --------------------------
	.section	.nv.constant0.update_body_velocities_cuda_kernel_backward,"a",@progbits
	.sectionflags	@""
	.align	4
.nv.constant0.update_body_velocities_cuda_kernel_backward:
	.zero		848


//--------------------- .nv.constant0.update_body_velocities_cuda_kernel_forward --------------------------
	.section	.nv.constant0.update_body_velocities_cuda_kernel_forward,"a",@progbits
	.sectionflags	@""
	.align	4
.nv.constant0.update_body_velocities_cuda_kernel_forward:
	.zero		616


//--------------------- .nv.constant0.solve_body_contact_positions_cuda_kernel_backward --------------------------
	.section	.nv.constant0.solve_body_contact_positions_cuda_kernel_backward,"a",@progbits
	.sectionflags	@""
	.align	4
.nv.constant0.solve_body_contact_positions_cuda_kernel_backward:
	.zero		3328


//--------------------- .nv.constant0.solve_body_contact_positions_cuda_kernel_forward --------------------------
	.section	.nv.constant0.solve_body_contact_positions_cuda_kernel_forward,"a",@progbits
	.sectionflags	@""
	.align	4
.nv.constant0.solve_body_contact_positions_cuda_kernel_forward:
	.zero		1856


//--------------------- .nv.constant0.solve_body_joints_cuda_kernel_backward --------------------------
	.section	.nv.constant0.solve_body_joints_cuda_kernel_backward,"a",@progbits
	.sectionflags	@""
	.align	4
.nv.constant0.solve_body_joints_cuda_kernel_backward:
	.zero		2992


//--------------------- .nv.constant0.solve_body_joints_cuda_kernel_forward --------------------------
	.section	.nv.constant0.solve_body_joints_cuda_kernel_forward,"a",@progbits
	.sectionflags	@""
	.align	4
.nv.constant0.solve_body_joints_cuda_kernel_forward:
	.zero		1688


//--------------------- .nv.constant0.apply_joint_torques_cuda_kernel_backward --------------------------
	.section	.nv.constant0.apply_joint_torques_cuda_kernel_backward,"a",@progbits
	.sectionflags	@""
	.align	4
.nv.constant0.apply_joint_torques_cuda_kernel_backward:
	.zero		1952


//--------------------- .nv.constant0.apply_joint_torques_cuda_kernel_forward --------------------------
	.section	.nv.constant0.apply_joint_torques_cuda_kernel_forward,"a",@progbits
	.sectionflags	@""
	.align	4
.nv.constant0.apply_joint_torques_cuda_kernel_forward:
	.zero		1168


//--------------------- .nv.constant0.apply_body_delta_velocities_cuda_kernel_backward --------------------------
	.section	.nv.constant0.apply_body_delta_velocities_cuda_kernel_backward,"a",@progbits
	.sectionflags	@""
	.align	4
.nv.constant0.apply_body_delta_velocities_cuda_kernel_backward:
	.zero		720


//--------------------- .nv.constant0.apply_body_delta_velocities_cuda_kernel_forward --------------------------
	.section	.nv.constant0.apply_body_delta_velocities_cuda_kernel_forward,"a",@progbits
	.sectionflags	@""
	.align	4
.nv.constant0.apply_body_delta_velocities_cuda_kernel_forward:
	.zero		552


//--------------------- .nv.constant0.apply_body_deltas_cuda_kernel_backward --------------------------
	.section	.nv.constant0.apply_body_deltas_cuda_kernel_backward,"a",@progbits
	.sectionflags	@""
	.align	4
.nv.constant0.apply_body_deltas_cuda_kernel_backward:
	.zero		1520


//--------------------- .nv.constant0.apply_body_deltas_cuda_kernel_forward --------------------------
	.section	.nv.constant0.apply_body_deltas_cuda_kernel_forward,"a",@progbits
	.sectionflags	@""
	.align	4
.nv.constant0.apply_body_deltas_cuda_kernel_forward:
	.zero		952


//--------------------- .nv.constant0.apply_particle_deltas_cuda_kernel_backward --------------------------
	.section	.nv.constant0.apply_particle_deltas_cuda_kernel_backward,"a",@progbits
	.sectionflags	@""
	.align	4
.nv.constant0.apply_particle_deltas_cuda_kernel_backward:
	.zero		1072


//--------------------- .nv.constant0.apply_particle_deltas_cuda_kernel_forward --------------------------
	.section	.nv.constant0.apply_particle_deltas_cuda_kernel_forward,"a",@progbits
	.sectionflags	@""
	.align	4
.nv.constant0.apply_particle_deltas_cuda_kernel_forward:
	.zero		728


//--------------------- .nv.constant0.solve_tetrahedra_cuda_kernel_backward --------------------------
	.section	.nv.constant0.solve_tetrahedra_cuda_kernel_backward,"a",@progbits
	.sectionflags	@""
	.align	4
.nv.constant0.solve_tetrahedra_cuda_kernel_backward:
	.zero		1296


//--------------------- .nv.constant0.solve_tetrahedra_cuda_kernel_forward --------------------------
	.section	.nv.constant0.solve_tetrahedra_cuda_kernel_forward,"a",@progbits
	.sectionflags	@""
	.align	4
.nv.constant0.solve_tetrahedra_cuda_kernel_forward:
	.zero		840


//--------------------- .nv.constant0.solve_springs_cuda_kernel_backward --------------------------
	.section	.nv.constant0.solve_springs_cuda_kernel_backward,"a",@progbits
	.sectionflags	@""
	.align	4
.nv.constant0.solve_springs_cuda_kernel_backward:
	.zero		1296


//--------------------- .nv.constant0.solve_springs_cuda_kernel_forward --------------------------
	.section	.nv.constant0.solve_springs_cuda_kernel_forward,"a",@progbits
	.sectionflags	@""
	.align	4
.nv.constant0.solve_springs_cuda_kernel_forward:
	.zero		840


//--------------------- .nv.constant0.solve_particle_particle_contacts_cuda_kernel_backward --------------------------
	.section	.nv.constant0.solve_particle_particle_contacts_cuda_kernel_backward,"a",@progbits
	.sectionflags	@""
	.align	4
.nv.constant0.solve_particle_particle_contacts_cuda_kernel_backward:
	.zero		1120


//--------------------- .nv.constant0.solve_particle_particle_contacts_cuda_kernel_forward --------------------------
	.section	.nv.constant0.solve_particle_particle_contacts_cuda_kernel_forward,"a",@progbits
	.sectionflags	@""
	.align	4
.nv.constant0.solve_particle_particle_contacts_cuda_kernel_forward:
	.zero		752


//--------------------- .nv.constant0.solve_particle_shape_contacts_cuda_kernel_backward --------------------------
	.section	.nv.constant0.solve_particle_shape_contacts_cuda_kernel_backward,"a",@progbits
	.sectionflags	@""
	.align	4
.nv.constant0.solve_particle_shape_contacts_cuda_kernel_backward:
	.zero		3120


//--------------------- .nv.constant0.solve_particle_shape_contacts_cuda_kernel_forward --------------------------
	.section	.nv.constant0.solve_particle_shape_contacts_cuda_kernel_forward,"a",@progbits
	.sectionflags	@""
	.align	4
.nv.constant0.solve_particle_shape_contacts_cuda_kernel_forward:
	.zero		1752


//--------------------- .nv.constant0.apply_soft_restitution_ground_cuda_kernel_backward --------------------------
	.section	.nv.constant0.apply_soft_restitution_ground_cuda_kernel_backward,"a",@progbits
	.sectionflags	@""
	.align	4
.nv.constant0.apply_soft_restitution_ground_cuda_kernel_backward:
	.zero		1424


//--------------------- .nv.constant0.apply_soft_restitution_ground_cuda_kernel_forward --------------------------
	.section	.nv.constant0.apply_soft_restitution_ground_cuda_kernel_forward,"a",@progbits
	.sectionflags	@""
	.align	4
.nv.constant0.apply_soft_restitution_ground_cuda_kernel_forward:
	.zero		904


//--------------------- .nv.constant0.solve_particle_ground_contacts_cuda_kernel_backward --------------------------
	.section	.nv.constant0.solve_particle_ground_contacts_cuda_kernel_backward,"a",@progbits
	.sectionflags	@""
	.align	4
.nv.constant0.solve_particle_ground_contacts_cuda_kernel_backward:
	.zero		1216


//--------------------- .nv.constant0.solve_particle_ground_contacts_cuda_kernel_forward --------------------------
	.section	.nv.constant0.solve_particle_ground_contacts_cuda_kernel_forward,"a",@progbits
	.sectionflags	@""
	.align	4
.nv.constant0.solve_particle_ground_contacts_cuda_kernel_forward:
	.zero		800


//--------------------- .text.apply_rigid_restitution_cuda_kernel_backward --------------------------
	.section	.text.apply_rigid_restitution_cuda_kernel_backward,"ax",@progbits
	.sectioninfo	@"SHI_REGISTERS=212"
	.align	128
        .global         apply_rigid_restitution_cuda_kernel_backward
        .type           apply_rigid_restitution_cuda_kernel_backward,@function
        .size           apply_rigid_restitution_cuda_kernel_backward,(.L_x_2414 - apply_rigid_restitution_cuda_kernel_backward)
        .other          apply_rigid_restitution_cuda_kernel_backward,@"STO_CUDA_ENTRY STV_DEFAULT"
apply_rigid_restitution_cuda_kernel_backward:
.text.apply_rigid_restitution_cuda_kernel_backward:
[----:B------:R-:W-:Y:S02]  /*0000*/  MOV R1, c[0x0][0x28] ;  /* 0x00000a0000017a02 */ /* 0x000fe40000000f00 */
[----:B------:R-:W0:Y:S01]  /*0010*/  S2R R2, SR_TID.X ;  /* 0x0000000000027919 */ /* 0x000e220000002100 */
[----:B------:R-:W-:-:S03]  /*0020*/  MOV R3, RZ ;  /* 0x000000ff00037202 */ /* 0x000fc60000000f00 */
[----:B------:R-:W0:Y:S02]  /*0030*/  S2R R5, SR_CTAID.X ;  /* 0x0000000000057919 */ /* 0x000e240000002500 */
[----:B0-----:R-:W-:-:S05]  /*0040*/  IMAD.WIDE.U32 R2, R5, c[0x0][0x0], R2 ;  /* 0x0000000005027a25 */ /* 0x001fca00078e0002 */
[----:B------:R-:W-:-:S04]  /*0050*/  ISETP.GE.U32.AND P0, PT, R2, c[0x0][0x178], PT ;  /* 0x00005e0002007a0c */ /* 0x000fc80003f06070 */
[----:B------:R-:W-:-:S13]  /*0060*/  ISETP.GE.U32.AND.EX P0, PT, R3, c[0x0][0x17c], PT, P0 ;  /* 0x00005f0003007a0c */ /* 0x000fda0003f06100 */
[----:B------:R-:W-:Y:S05]  /*0070*/  @P0 EXIT ;  /* 0x000000000000094d */ /* 0x000fea0003800000 */
[----:B------:R-:W-:Y:S01]  /*0080*/  BSSY B2, `(.L_x_0) ;  /* 0x0000c82000027945 */ /* 0x000fe20003800000 */
[----:B------:R-:W-:Y:S01]  /*0090*/  MOV R26, R2 ;  /* 0x00000002001a7202 */ /* 0x000fe20000000f00 */
[----:B------:R-:W-:Y:S01]  /*00a0*/  ULDC UR4, c[0x0][0x408] ;  /* 0x0001020000047ab9 */ /* 0x000fe20000000800 */
[----:B------:R-:W-:Y:S01]  /*00b0*/  MOV R27, R3 ;  /* 0x00000003001b7202 */ /* 0x000fe20000000f00 */
[----:B------:R-:W-:Y:S02]  /*00c0*/  ULDC UR5, c[0x0][0x440] ;  /* 0x0001100000057ab9 */ /* 0x000fe40000000800 */
[----:B------:R-:W-:Y:S02]  /*00d0*/  ULDC UR6, c[0x0][0xaa8] ;  /* 0x0002aa0000067ab9 */ /* 0x000fe40000000800 */
[----:B------:R-:W-:Y:S02]  /*00e0*/  ULDC UR7, c[0x0][0x360] ;  /* 0x0000d80000077ab9 */ /* 0x000fe40000000800 */
[----:B------:R-:W-:-:S02]  /*00f0*/  ULDC UR8, c[0x0][0x398] ;  /* 0x0000e60000087ab9 */ /* 0x000fc40000000800 */
[----:B------:R-:W-:Y:S02]  /*0100*/  ULDC UR9, c[0x0][0x210] ;  /* 0x0000840000097ab9 */ /* 0x000fe40000000800 */
[----:B------:R-:W-:Y:S02]  /*0110*/  ULDC UR10, c[0x0][0x1a0] ;  /* 0x00006800000a7ab9 */ /* 0x000fe40000000800 */
        /* <DEDUP_REMOVED lines=19> */
[----:B------:R-:W-:Y:S02]  /*0250*/  USHF.R.S32.HI UR4, URZ, 0x1f, UR4 ;  /* 0x0000001f3f047899 */ /* 0x000fe40008011404 */
[----:B------:R-:W-:Y:S02]  /*0260*/  USHF.R.S32.HI UR5, URZ, 0x1f, UR5 ;  /* 0x0000001f3f057899 */ /* 0x000fe40008011405 */
[----:B------:R-:W-:-:S02]  /*0270*/  USHF.R.S32.HI UR6, URZ, 0x1f, UR6 ;  /* 0x0000001f3f067899 */ /* 0x000fc40008011406 */
[----:B------:R-:W-:Y:S02]  /*0280*/  USHF.R.S32.HI UR7, URZ, 0x1f, UR7 ;  /* 0x0000001f3f077899 */ /* 0x000fe40008011407 */
[----:B------:R-:W-:Y:S02]  /*0290*/  USHF.R.S32.HI UR8, URZ, 0x1f, UR8 ;  /* 0x0000001f3f087899 */ /* 0x000fe40008011408 */
[----:B------:R-:W-:Y:S02]  /*02a0*/  USHF.R.S32.HI UR9, URZ, 0x1f, UR9 ;  /* 0x0000001f3f097899 */ /* 0x000fe40008011409 */
        /* <DEDUP_REMOVED lines=20> */
[----:B------:R-:W-:-:S02]  /*03f0*/  ULDC.64 UR30, c[0x0][0x118] ;  /* 0x00004600001e7ab9 */ /* 0x000fc40000000a00 */
.L_x_136:
[----:B------:R-:W-:Y:S02]  /*0400*/  MOV R3, c[0x0][0x30c] ;  /* 0x0000c30000037a02 */ /* 0x000fe40000000f00 */
[----:B------:R-:W-:-:S05]  /*0410*/  MOV R2, c[0x0][0x308] ;  /* 0x0000c20000027a02 */ /* 0x000fca0000000f00 */
[----:B------:R-:W2:Y:S01]  /*0420*/  LDG.E R3, [R2.64] ;  /* 0x0000001e02037981 */ /* 0x000ea2000c1e1900 */
[----:B------:R-:W-:Y:S01]  /*0430*/  YIELD ;  /* 0x0000000000007946 */ /* 0x000fe20003800000 */
[----:B------:R-:W-:Y:S01]  /*0440*/  BSSY B1, `(.L_x_1) ;  /* 0x0000c3f000017945 */ /* 0x000fe20003800000 */
[----:B--2---:R-:W-:-:S13]  /*0450*/  ISETP.GT.AND P1, PT, R3, R26, PT ;  /* 0x0000001a0300720c */ /* 0x004fda0003f24270 */
[----:B-1----:R-:W-:Y:S05]  /*0460*/  @!P1 BRA `(.L_x_2) ;  /* 0x0000c3c000009947 */ /* 0x002fea0003800000 */
[----:B------:R-:W-:Y:S02]  /*0470*/  SHF.R.S32.HI R0, RZ, 0x1f, R26 ;  /* 0x0000001fff007819 */ /* 0x000fe4000001141a */
[----:B------:R-:W-:-:S03]  /*0480*/  MOV R3, c[0x0][0x590] ;  /* 0x0001640000037a02 */ /* 0x000fc60000000f00 */
[----:B------:R-:W-:Y:S01]  /*0490*/  IMAD R4, R0, c[0x0][0x590], RZ ;  /* 0x0001640000047a24 */ /* 0x000fe200078e02ff */
[----:B------:R-:W-:Y:S01]  /*04a0*/  SHF.R.S32.HI R5, RZ, 0x1f, R3 ;  /* 0x0000001fff057819 */ /* 0x000fe20000011403 */
[----:B------:R-:W-:-:S04]  /*04b0*/  IMAD.WIDE.U32 R2, R26, R3, c[0x0][0x570] ;  /* 0x00015c001a027625 */ /* 0x000fc800078e0003 */
[----:B------:R-:W-:-:S05]  /*04c0*/  IMAD R5, R26, R5, R4 ;  /* 0x000000051a057224 */ /* 0x000fca00078e0204 */
[----:B------:R-:W-:-:S05]  /*04d0*/  IADD3 R3, R3, R5, RZ ;  /* 0x0000000503037210 */ /* 0x000fca0007ffe0ff */
[----:B------:R-:W2:Y:S01]  /*04e0*/  LDG.E R2, [R2.64] ;  /* 0x0000001e02027981 */ /* 0x000ea2000c1e1900 */
[----:B------:R-:W-:Y:S01]  /*04f0*/  BSSY B0, `(.L_x_3) ;  /* 0x0000c1d000007945 */ /* 0x000fe20003800000 */
[----:B--2---:R-:W-:-:S13]  /*0500*/  FSETP.GE.AND P1, PT, R2, RZ, PT ;  /* 0x000000ff0200720b */ /* 0x004fda0003f26000 */
[----:B------:R-:W-:Y:S05]  /*0510*/  @P1 BRA `(.L_x_4) ;  /* 0x0000c1a000001947 */ /* 0x000fea0003800000 */
[----:B------:R-:W-:Y:S01]  /*0520*/  IMAD R3, R0, c[0x0][0x408], RZ ;  /* 0x0001020000037a24 */ /* 0x000fe200078e02ff */
[----:B------:R-:W-:Y:S02]  /*0530*/  MOV R7, c[0x0][0x408] ;  /* 0x0001020000077a02 */ /* 0x000fe40000000f00 */
[----:B------:R-:W-:Y:S01]  /*0540*/  MOV R9, c[0x0][0x440] ;  /* 0x0001100000097a02 */ /* 0x000fe20000000f00 */
[C---:B------:R-:W-:Y:S02]  /*0550*/  IMAD R5, R26.reuse, UR4, R3 ;  /* 0x000000041a057c24 */ /* 0x040fe4000f8e0203 */
[----:B------:R-:W-:-:S04]  /*0560*/  IMAD.WIDE.U32 R2, R26, R7, c[0x0][0x3e8] ;  /* 0x0000fa001a027625 */ /* 0x000fc800078e0007 */
[----:B------:R-:W-:Y:S01]  /*0570*/  IMAD R7, R0, c[0x0][0x440], RZ ;  /* 0x0001100000077a24 */ /* 0x000fe200078e02ff */
[----:B------:R-:W-:Y:S01]  /*0580*/  IADD3 R3, R3, R5, RZ ;  /* 0x0000000503037210 */ /* 0x000fe20007ffe0ff */
[----:B------:R-:W-:-:S04]  /*0590*/  IMAD.WIDE.U32 R4, R26, R9, c[0x0][0x420] ;  /* 0x000108001a047625 */ /* 0x000fc800078e0009 */
[----:B------:R-:W2:Y:S01]  /*05a0*/  LDG.E R50, [R2.64] ;  /* 0x0000001e02327981 */ /* 0x000ea2000c1e1900 */
[----:B------:R-:W-:-:S05]  /*05b0*/  IMAD R7, R26, UR5, R7 ;  /* 0x000000051a077c24 */ /* 0x000fca000f8e0207 */
[----:B------:R-:W-:-:S05]  /*05c0*/  IADD3 R5, R5, R7, RZ ;  /* 0x0000000705057210 */ /* 0x000fca0007ffe0ff */
[----:B------:R-:W3:Y:S01]  /*05d0*/  LDG.E R48, [R4.64] ;  /* 0x0000001e04307981 */ /* 0x000ee2000c1e1900 */
[----:B--2---:R-:W-:-:S04]  /*05e0*/  SHF.R.S32.HI R46, RZ, 0x1f, R50 ;  /* 0x0000001fff2e7819 */ /* 0x004fc80000011432 */
[----:B------:R-:W-:Y:S02]  /*05f0*/  ISETP.GE.AND P1, PT, R46, RZ, PT ;  /* 0x000000ff2e00720c */ /* 0x000fe40003f26270 */
[----:B---3--:R-:W-:-:S11]  /*0600*/  ISETP.GE.AND P2, PT, R48, RZ, PT ;  /* 0x000000ff3000720c */ /* 0x008fd60003f46270 */
[----:B------:R-:W-:-:S04]  /*0610*/  @P1 MOV R9, c[0x0][0x558] ;  /* 0x0001560000091a02 */ /* 0x000fc80000000f00 */
[----:B------:R-:W-:Y:S01]  /*0620*/  @P1 SHF.R.S32.HI R7, RZ, 0x1f, R9 ;  /* 0x0000001fff071819 */ /* 0x000fe20000011409 */
[----:B------:R-:W-:-:S04]  /*0630*/  @P1 IMAD.WIDE.U32 R2, R50, R9, c[0x0][0x538] ;  /* 0x00014e0032021625 */ /* 0x000fc800078e0009 */
[----:B------:R-:W-:Y:S01]  /*0640*/  @P1 IMAD R7, R7, R50, RZ ;  /* 0x0000003207071224 */ /* 0x000fe200078e02ff */
[----:B------:R-:W-:-:S03]  /*0650*/  @P2 MOV R11, c[0x0][0x558] ;  /* 0x00015600000b2a02 */ /* 0x000fc60000000f00 */
[----:B------:R-:W-:Y:S01]  /*0660*/  @P1 IMAD R7, R46, c[0x0][0x558], R7 ;  /* 0x000156002e071a24 */ /* 0x000fe200078e0207 */
[----:B------:R-:W-:-:S04]  /*0670*/  @P2 SHF.R.S32.HI R13, RZ, 0x1f, R11 ;  /* 0x0000001fff0d2819 */ /* 0x000fc8000001140b */
[----:B------:R-:W-:Y:S01]  /*0680*/  @P1 IADD3 R3, R3, R7, RZ ;  /* 0x0000000703031210 */ /* 0x000fe20007ffe0ff */
[----:B------:R-:W-:Y:S01]  /*0690*/  @P2 IMAD R9, R13, R48, RZ ;  /* 0x000000300d092224 */ /* 0x000fe200078e02ff */
[----:B------:R-:W-:-:S03]  /*06a0*/  SHF.R.S32.HI R44, RZ, 0x1f, R48 ;  /* 0x0000001fff2c7819 */ /* 0x000fc60000011430 */
[----:B------:R0:W2:Y:S01]  /*06b0*/  @P1 LDG.E R2, [R2.64] ;  /* 0x0000001e02021981 */ /* 0x0000a2000c1e1900 */
[----:B------:R-:W-:-:S04]  /*06c0*/  @P2 IMAD.WIDE.U32 R4, R48, R11, c[0x0][0x538] ;  /* 0x00014e0030042625 */ /* 0x000fc800078e000b */
[----:B------:R-:W-:-:S05]  /*06d0*/  @P2 IMAD R9, R44, c[0x0][0x558], R9 ;  /* 0x000156002c092a24 */ /* 0x000fca00078e0209 */
[----:B------:R-:W-:-:S05]  /*06e0*/  @P2 IADD3 R5, R5, R9, RZ ;  /* 0x0000000905052210 */ /* 0x000fca0007ffe0ff */
[----:B------:R-:W3:Y:S01]  /*06f0*/  @P2 LDG.E R4, [R4.64] ;  /* 0x0000001e04042981 */ /* 0x000ee2000c1e1900 */
[----:B------:R-:W-:Y:S02]  /*0700*/  ISETP.GE.AND P3, PT, R50, RZ, PT ;  /* 0x000000ff3200720c */ /* 0x000fe40003f66270 */
[----:B------:R-:W-:Y:S02]  /*0710*/  @P2 MOV R0, 0x1 ;  /* 0x0000000100002802 */ /* 0x000fe40000000f00 */
[----:B0-----:R-:W-:Y:S02]  /*0720*/  SEL R3, RZ, 0x1, !P3 ;  /* 0x00000001ff037807 */ /* 0x001fe40005800000 */
[----:B------:R-:W-:-:S04]  /*0730*/  @P2 SEL R42, R0, 0x2, !P3 ;  /* 0x00000002002a2807 */ /* 0x000fc80005800000 */
[----:B------:R-:W-:Y:S01]  /*0740*/  SEL R12, R3, R42, !P2 ;  /* 0x0000002a030c7207 */ /* 0x000fe20005000000 */
[----:B------:R-:W-:Y:S01]  /*0750*/  BSSY B5, `(.L_x_5) ;  /* 0x0000027000057945 */ /* 0x000fe20003800000 */
[----:B------:R-:W-:Y:S01]  /*0760*/  CS2R R38, SRZ ;  /* 0x0000000000267805 */ /* 0x000fe2000001ff00 */
[----:B------:R-:W-:Y:S01]  /*0770*/  CS2R R36, SRZ ;  /* 0x0000000000247805 */ /* 0x000fe2000001ff00 */
[----:B------:R-:W-:Y:S02]  /*0780*/  MOV R41, RZ ;  /* 0x000000ff00297202 */ /* 0x000fe40000000f00 */
[----:B------:R-:W-:Y:S02]  /*0790*/  MOV R35, RZ ;  /* 0x000000ff00237202 */ /* 0x000fe40000000f00 */
[----:B------:R-:W-:Y:S02]  /*07a0*/  MOV R149, RZ ;  /* 0x000000ff00957202 */ /* 0x000fe40000000f00 */
[----:B------:R-:W-:-:S02]  /*07b0*/  MOV R147, RZ ;  /* 0x000000ff00937202 */ /* 0x000fc40000000f00 */
[----:B------:R-:W-:Y:S02]  /*07c0*/  MOV R33, RZ ;  /* 0x000000ff00217202 */ /* 0x000fe40000000f00 */
[----:B------:R-:W-:Y:S02]  /*07d0*/  MOV R31, RZ ;  /* 0x000000ff001f7202 */ /* 0x000fe40000000f00 */
[----:B------:R-:W-:Y:S02]  /*07e0*/  @P2 MOV R149, c[0x0][0x540] ;  /* 0x0001500000952a02 */ /* 0x000fe40000000f00 */
[----:B------:R-:W-:Y:S02]  /*07f0*/  @P2 MOV R147, c[0x0][0x544] ;  /* 0x0001510000932a02 */ /* 0x000fe40000000f00 */
[----:B------:R-:W-:Y:S02]  /*0800*/  @P2 MOV R36, c[0x0][0x540] ;  /* 0x0001500000242a02 */ /* 0x000fe40000000f00 */
[----:B------:R-:W-:-:S02]  /*0810*/  @P2 MOV R33, c[0x0][0x544] ;  /* 0x0001510000212a02 */ /* 0x000fc40000000f00 */
[----:B------:R-:W-:Y:S02]  /*0820*/  @P2 MOV R31, c[0x0][0x558] ;  /* 0x00015600001f2a02 */ /* 0x000fe40000000f00 */
[----:B------:R-:W-:Y:S02]  /*0830*/  @P1 MOV R41, c[0x0][0x540] ;  /* 0x0001500000291a02 */ /* 0x000fe40000000f00 */
[----:B------:R-:W-:Y:S02]  /*0840*/  @P1 MOV R39, c[0x0][0x544] ;  /* 0x0001510000271a02 */ /* 0x000fe40000000f00 */
[----:B------:R-:W-:Y:S02]  /*0850*/  @P1 MOV R38, c[0x0][0x540] ;  /* 0x0001500000261a02 */ /* 0x000fe40000000f00 */
[----:B------:R-:W-:Y:S02]  /*0860*/  @P1 MOV R37, c[0x0][0x544] ;  /* 0x0001510000251a02 */ /* 0x000fe40000000f00 */
[----:B------:R-:W-:Y:S01]  /*0870*/  @P1 MOV R35, c[0x0][0x558] ;  /* 0x0001560000231a02 */ /* 0x000fe20000000f00 */
[----:B--2---:R-:W-:-:S05]  /*0880*/  @P1 FADD R43, RZ, R2 ;  /* 0x00000002ff2b1221 */ /* 0x004fca0000000000 */
[----:B------:R-:W-:Y:S02]  /*0890*/  FSEL R11, R43, RZ, P3 ;  /* 0x000000ff2b0b7208 */ /* 0x000fe40001800000 */
[----:B------:R-:W-:-:S03]  /*08a0*/  ISETP.GE.AND P3, PT, R12, 0x1, PT ;  /* 0x000000010c00780c */ /* 0x000fc60003f66270 */
[----:B---3--:R-:W-:-:S05]  /*08b0*/  @P2 FADD R40, R11, R4 ;  /* 0x000000040b282221 */ /* 0x008fca0000000000 */
[----:B------:R-:W-:-:S05]  /*08c0*/  FSEL R11, R11, R40, !P2 ;  /* 0x000000280b0b7208 */ /* 0x000fca0005000000 */
[----:B------:R-:W-:Y:S05]  /*08d0*/  @!P3 BRA `(.L_x_6) ;  /* 0x000000e00000b947 */ /* 0x000fea0003800000 */
[----:B------:R-:W-:-:S04]  /*08e0*/  I2FP.F32.S32 R34, R12 ;  /* 0x0000000c00227245 */ /* 0x000fc80000201400 */
[----:B------:R-:W0:Y:S08]  /*08f0*/  MUFU.RCP R3, R34 ;  /* 0x0000002200037308 */ /* 0x000e300000001000 */
[----:B------:R-:W1:Y:S01]  /*0900*/  FCHK P1, R11, R34 ;  /* 0x000000220b007302 */ /* 0x000e620000020000 */
[----:B0-----:R-:W-:-:S04]  /*0910*/  FFMA R0, -R34, R3, 1 ;  /* 0x3f80000022007423 */ /* 0x001fc80000000103 */
[----:B------:R-:W-:-:S04]  /*0920*/  FFMA R0, R3, R0, R3 ;  /* 0x0000000003007223 */ /* 0x000fc80000000003 */
[----:B------:R-:W-:-:S04]  /*0930*/  FFMA R3, R11, R0, RZ ;  /* 0x000000000b037223 */ /* 0x000fc800000000ff */
[----:B------:R-:W-:-:S04]  /*0940*/  FFMA R32, -R34, R3, R11 ;  /* 0x0000000322207223 */ /* 0x000fc8000000010b */
[----:B------:R-:W-:Y:S01]  /*0950*/  FFMA R32, R0, R32, R3 ;  /* 0x0000002000207223 */ /* 0x000fe20000000003 */
[----:B-1----:R-:W-:Y:S05]  /*0960*/  @!P1 BRA `(.L_x_6) ;  /* 0x0000005000009947 */ /* 0x002fea0003800000 */
[----:B------:R-:W-:Y:S02]  /*0970*/  MOV R22, R11 ;  /* 0x0000000b00167202 */ /* 0x000fe40000000f00 */
[----:B------:R-:W-:Y:S02]  /*0980*/  MOV R23, R34 ;  /* 0x0000002200177202 */ /* 0x000fe40000000f00 */
[----:B------:R-:W-:Y:S02]  /*0990*/  MOV R185, 0x9b0 ;  /* 0x000009b000b97802 */ /* 0x000fe40000000f00 */
[----:B------:R-:W-:Y:S05]  /*09a0*/  CALL.REL.NOINC `($__internal_0_$__cuda_sm3x_div_rn_noftz_f32_slowpath) ;  /* 0x0000bf1000007944 */ /* 0x000fea0003c00000 */
[----:B0-----:R-:W-:Y:S02]  /*09b0*/  MOV R32, R189 ;  /* 0x000000bd00207202 */ /* 0x001fe40000000f00 */
.L_x_6:
[----:B------:R-:W-:Y:S05]  /*09c0*/  BSYNC B5 ;  /* 0x0000000000057941 */ /* 0x000fea0003800000 */
.L_x_5:
[----:B------:R-:W-:Y:S02]  /*09d0*/  SHF.R.S32.HI R102, RZ, 0x1f, R26 ;  /* 0x0000001fff667819 */ /* 0x000fe4000001141a */
[----:B------:R-:W-:Y:S02]  /*09e0*/  MOV R15, c[0x0][0x5c8] ;  /* 0x00017200000f7a02 */ /* 0x000fe40000000f00 */
[----:B------:R-:W-:Y:S01]  /*09f0*/  MOV R7, c[0x0][0x360] ;  /* 0x0000d80000077a02 */ /* 0x000fe20000000f00 */
[C---:B------:R-:W-:Y:S01]  /*0a00*/  IMAD R0, R102.reuse, c[0x0][0x5c8], RZ ;  /* 0x0001720066007a24 */ /* 0x040fe200078e02ff */
[----:B------:R-:W-:Y:S01]  /*0a10*/  SHF.R.S32.HI R3, RZ, 0x1f, R15 ;  /* 0x0000001fff037819 */ /* 0x000fe2000001140f */
[C---:B------:R-:W-:Y:S01]  /*0a20*/  IMAD R5, R102.reuse, c[0x0][0x360], RZ ;  /* 0x0000d80066057a24 */ /* 0x040fe200078e02ff */
[----:B------:R-:W-:Y:S01]  /*0a30*/  MOV R23, c[0x0][0x600] ;  /* 0x0001800000177a02 */ /* 0x000fe20000000f00 */
[----:B------:R-:W-:Y:S01]  /*0a40*/  IMAD R4, R102, c[0x0][0x3d0], RZ ;  /* 0x0000f40066047a24 */ /* 0x000fe200078e02ff */
[----:B------:R-:W-:Y:S01]  /*0a50*/  MOV R45, c[0x0][0x3d0] ;  /* 0x0000f400002d7a02 */ /* 0x000fe20000000f00 */
[----:B------:R-:W-:-:S02]  /*0a60*/  IMAD R13, R26, R3, R0 ;  /* 0x000000031a0d7224 */ /* 0x000fc400078e0200 */
[----:B------:R-:W-:Y:S01]  /*0a70*/  IMAD.WIDE.U32 R2, R26, R7, c[0x0][0x340] ;  /* 0x0000d0001a027625 */ /* 0x000fe200078e0007 */
[----:B------:R-:W-:-:S03]  /*0a80*/  SHF.R.S32.HI R9, RZ, 0x1f, R45 ;  /* 0x0000001fff097819 */ /* 0x000fc6000001142d */
[----:B------:R-:W-:Y:S01]  /*0a90*/  IMAD R7, R26, UR7, R5 ;  /* 0x000000071a077c24 */ /* 0x000fe2000f8e0205 */
[----:B------:R-:W-:Y:S01]  /*0aa0*/  MOV R6, R2 ;  /* 0x0000000200067202 */ /* 0x000fe20000000f00 */
[----:B------:R-:W-:Y:S01]  /*0ab0*/  IMAD R0, R102, c[0x0][0x600], RZ ;  /* 0x0001800066007a24 */ /* 0x000fe200078e02ff */
[----:B------:R-:W-:Y:S01]  /*0ac0*/  SHF.R.S32.HI R5, RZ, 0x1f, R23 ;  /* 0x0000001fff057819 */ /* 0x000fe20000011417 */
[C---:B------:R-:W-:Y:S01]  /*0ad0*/  IMAD R21, R26.reuse, R9, R4 ;  /* 0x000000091a157224 */ /* 0x040fe200078e0204 */
[----:B------:R-:W-:Y:S01]  /*0ae0*/  IADD3 R7, R3, R7, RZ ;  /* 0x0000000703077210 */ /* 0x000fe20007ffe0ff */
[----:B------:R-:W-:Y:S01]  /*0af0*/  IMAD.WIDE.U32 R8, R26, R23, c[0x0][0x5e0] ;  /* 0x000178001a087625 */ /* 0x000fe200078e0017 */
[----:B------:R-:W-:-:S03]  /*0b00*/  MOV R3, c[0x0][0x398] ;  /* 0x0000e60000037a02 */ /* 0x000fc60000000f00 */
[----:B------:R0:W2:Y:S01]  /*0b10*/  LDG.E R101, [R6.64] ;  /* 0x0000001e06657981 */ /* 0x0000a2000c1e1900 */
[----:B------:R-:W-:Y:S02]  /*0b20*/  IMAD R19, R26, R5, R0 ;  /* 0x000000051a137224 */ /* 0x000fe400078e0200 */
[----:B------:R-:W-:Y:S02]  /*0b30*/  IMAD R5, R102, c[0x0][0x398], RZ ;  /* 0x0000e60066057a24 */ /* 0x000fe400078e02ff */
[----:B------:R-:W-:-:S04]  /*0b40*/  IMAD.WIDE.U32 R2, R26, R3, c[0x0][0x378] ;  /* 0x0000de001a027625 */ /* 0x000fc800078e0003 */
[C---:B------:R-:W-:Y:S02]  /*0b50*/  IMAD R17, R26.reuse, UR8, R5 ;  /* 0x000000081a117c24 */ /* 0x040fe4000f8e0205 */
[----:B------:R-:W-:Y:S01]  /*0b60*/  IMAD.WIDE.U32 R4, R26, R15, c[0x0][0x5a8] ;  /* 0x00016a001a047625 */ /* 0x000fe200078e000f */
[----:B------:R-:W-:-:S03]  /*0b70*/  MOV R16, R2 ;  /* 0x0000000200107202 */ /* 0x000fc60000000f00 */
[----:B------:R-:W-:Y:S01]  /*0b80*/  IMAD.WIDE.U32 R14, R26, R45, c[0x0][0x3b0] ;  /* 0x0000ec001a0e7625 */ /* 0x000fe200078e002d */
[----:B------:R-:W-:Y:S02]  /*0b90*/  IADD3 R17, R3, R17, RZ ;  /* 0x0000001103117210 */ /* 0x000fe40007ffe0ff */
[----:B------:R-:W-:Y:S02]  /*0ba0*/  IADD3 R3, R5, R13, RZ ;  /* 0x0000000d05037210 */ /* 0x000fe40007ffe0ff */
[----:B------:R-:W-:Y:S01]  /*0bb0*/  MOV R2, R4 ;  /* 0x0000000400027202 */ /* 0x000fe20000000f00 */
[----:B------:R1:W5:Y:S01]  /*0bc0*/  LDG.E R99, [R16.64] ;  /* 0x0000001e10637981 */ /* 0x000362000c1e1900 */
[----:B------:R-:W-:Y:S02]  /*0bd0*/  IADD3 R5, R9, R19, RZ ;  /* 0x0000001309057210 */ /* 0x000fe40007ffe0ff */
[----:B------:R-:W-:Y:S01]  /*0be0*/  IADD3 R15, R15, R21, RZ ;  /* 0x000000150f0f7210 */ /* 0x000fe20007ffe0ff */
[----:B------:R-:W-:Y:S01]  /*0bf0*/  BSSY B3, `(.L_x_7) ;  /* 0x0000055000037945 */ /* 0x000fe20003800000 */
[----:B------:R-:W-:Y:S01]  /*0c00*/  MOV R4, R8 ;  /* 0x0000000800047202 */ /* 0x000fe20000000f00 */
[----:B------:R3:W5:Y:S04]  /*0c10*/  LDG.E R61, [R2.64] ;  /* 0x0000001e023d7981 */ /* 0x000768000c1e1900 */
[----:B------:R1:W5:Y:S04]  /*0c20*/  LDG.E R72, [R4.64] ;  /* 0x0000001e04487981 */ /* 0x000368000c1e1900 */
[----:B------:R1:W5:Y:S04]  /*0c30*/  LDG.E R69, [R4.64+0x4] ;  /* 0x0000041e04457981 */ /* 0x000368000c1e1900 */
[----:B------:R1:W5:Y:S04]  /*0c40*/  LDG.E R70, [R4.64+0x8] ;  /* 0x0000081e04467981 */ /* 0x000368000c1e1900 */
[----:B------:R1:W5:Y:S04]  /*0c50*/  LDG.E R8, [R14.64] ;  /* 0x0000001e0e087981 */ /* 0x000368000c1e1900 */
[----:B0-----:R1:W5:Y:S04]  /*0c60*/  LDG.E R7, [R14.64+0x4] ;  /* 0x0000041e0e077981 */ /* 0x001368000c1e1900 */
[----:B------:R1:W5:Y:S01]  /*0c70*/  LDG.E R6, [R14.64+0x8] ;  /* 0x0000081e0e067981 */ /* 0x000362000c1e1900 */
[----:B------:R-:W-:Y:S01]  /*0c80*/  MOV R100, RZ ;  /* 0x000000ff00647202 */ /* 0x000fe20000000f00 */
[----:B------:R-:W-:Y:S01]  /*0c90*/  CS2R R96, SRZ ;  /* 0x0000000000607805 */ /* 0x000fe2000001ff00 */
[----:B------:R-:W-:Y:S01]  /*0ca0*/  MOV R98, RZ ;  /* 0x000000ff00627202 */ /* 0x000fe20000000f00 */
[----:B------:R3:W5:Y:S01]  /*0cb0*/  LDG.E R73, [R2.64+0x4] ;  /* 0x0000041e02497981 */ /* 0x000762000c1e1900 */
[----:B------:R-:W-:Y:S01]  /*0cc0*/  CS2R R94, SRZ ;  /* 0x00000000005e7805 */ /* 0x000fe2000001ff00 */
[----:B------:R-:W-:Y:S01]  /*0cd0*/  MOV R0, RZ ;  /* 0x000000ff00007202 */ /* 0x000fe20000000f00 */
[----:B------:R-:W-:Y:S01]  /*0ce0*/  CS2R R18, SRZ ;  /* 0x0000000000127805 */ /* 0x000fe2000001ff00 */
[----:B------:R3:W5:Y:S01]  /*0cf0*/  LDG.E R62, [R2.64+0x8] ;  /* 0x0000081e023e7981 */ /* 0x000762000c1e1900 */
[----:B------:R-:W-:Y:S01]  /*0d00*/  MOV R9, RZ ;  /* 0x000000ff00097202 */ /* 0x000fe20000000f00 */
[----:B------:R-:W-:Y:S01]  /*0d10*/  CS2R R20, SRZ ;  /* 0x0000000000147805 */ /* 0x000fe2000001ff00 */
[----:B------:R-:W-:Y:S01]  /*0d20*/  MOV R10, RZ ;  /* 0x000000ff000a7202 */ /* 0x000fe20000000f00 */
[----:B------:R-:W-:Y:S01]  /*0d30*/  CS2R R22, SRZ ;  /* 0x0000000000167805 */ /* 0x000fe2000001ff00 */
[----:B------:R-:W-:-:S02]  /*0d40*/  MOV R13, RZ ;  /* 0x000000ff000d7202 */ /* 0x000fc40000000f00 */
[----:B------:R-:W-:Y:S02]  /*0d50*/  MOV R45, RZ ;  /* 0x000000ff002d7202 */ /* 0x000fe40000000f00 */
[----:B------:R-:W-:Y:S01]  /*0d60*/  MOV R47, RZ ;  /* 0x000000ff002f7202 */ /* 0x000fe20000000f00 */
[----:B---3--:R-:W-:Y:S01]  /*0d70*/  CS2R R2, SRZ ;  /* 0x0000000000027805 */ /* 0x008fe2000001ff00 */
[----:B------:R-:W-:Y:S02]  /*0d80*/  MOV R91, RZ ;  /* 0x000000ff005b7202 */ /* 0x000fe40000000f00 */
[----:B------:R-:W-:Y:S02]  /*0d90*/  MOV R89, RZ ;  /* 0x000000ff00597202 */ /* 0x000fe40000000f00 */
[----:B------:R-:W-:Y:S02]  /*0da0*/  MOV R24, RZ ;  /* 0x000000ff00187202 */ /* 0x000fe40000000f00 */
[----:B------:R-:W-:-:S02]  /*0db0*/  MOV R49, RZ ;  /* 0x000000ff00317202 */ /* 0x000fc40000000f00 */
[----:B--2---:R-:W-:-:S04]  /*0dc0*/  SHF.R.S32.HI R93, RZ, 0x1f, R101 ;  /* 0x0000001fff5d7819 */ /* 0x004fc80000011465 */
[----:B------:R-:W-:Y:S02]  /*0dd0*/  ISETP.GE.AND P1, PT, R93, RZ, PT ;  /* 0x000000ff5d00720c */ /* 0x000fe40003f26270 */
[----:B------:R-:W-:-:S11]  /*0de0*/  ISETP.GE.AND P4, PT, R101, RZ, PT ;  /* 0x000000ff6500720c */ /* 0x000fd60003f86270 */
[----:B------:R-:W-:Y:S05]  /*0df0*/  @!P1 BRA `(.L_x_8) ;  /* 0x0000034000009947 */ /* 0x000fea0003800000 */
[----:B-1----:R-:W-:Y:S01]  /*0e00*/  MOV R20, c[0x0][0x2b8] ;  /* 0x0000ae0000147a02 */ /* 0x002fe20000000f00 */
[C---:B------:R-:W-:Y:S01]  /*0e10*/  IMAD R2, R93.reuse, c[0x0][0x1a0], RZ ;  /* 0x000068005d027a24 */ /* 0x040fe200078e02ff */
[----:B------:R-:W-:Y:S01]  /*0e20*/  MOV R16, c[0x0][0x210] ;  /* 0x0000840000107a02 */ /* 0x000fe20000000f00 */
[C---:B------:R-:W-:Y:S01]  /*0e30*/  IMAD R14, R93.reuse, c[0x0][0x280], RZ ;  /* 0x0000a0005d0e7a24 */ /* 0x040fe200078e02ff */
[----:B------:R-:W-:Y:S01]  /*0e40*/  MOV R22, c[0x0][0x2f0] ;  /* 0x0000bc0000167a02 */ /* 0x000fe20000000f00 */
[C---:B------:R-:W-:Y:S01]  /*0e50*/  IMAD R4, R93.reuse, c[0x0][0x2b8], RZ ;  /* 0x0000ae005d047a24 */ /* 0x040fe200078e02ff */
[----:B------:R-:W-:Y:S01]  /*0e60*/  MOV R18, c[0x0][0x1a0] ;  /* 0x0000680000127a02 */ /* 0x000fe20000000f00 */
[C---:B------:R-:W-:Y:S01]  /*0e70*/  IMAD R0, R93.reuse, c[0x0][0x210], RZ ;  /* 0x000084005d007a24 */ /* 0x040fe200078e02ff */
[----:B------:R-:W-:Y:S01]  /*0e80*/  MOV R24, c[0x0][0x280] ;  /* 0x0000a00000187a02 */ /* 0x000fe20000000f00 */
[----:B------:R-:W-:Y:S02]  /*0e90*/  IMAD R10, R93, c[0x0][0x2f0], RZ ;  /* 0x0000bc005d0a7a24 */ /* 0x000fe400078e02ff */
[----:B------:R-:W-:-:S02]  /*0ea0*/  IMAD R13, R101, UR10, R2 ;  /* 0x0000000a650d7c24 */ /* 0x000fc4000f8e0202 */
[C---:B------:R-:W-:Y:S02]  /*0eb0*/  IMAD R45, R101.reuse, UR13, R14 ;  /* 0x0000000d652d7c24 */ /* 0x040fe4000f8e020e */
[C---:B------:R-:W-:Y:S02]  /*0ec0*/  IMAD R19, R101.reuse, UR11, R4 ;  /* 0x0000000b65137c24 */ /* 0x040fe4000f8e0204 */
[----:B------:R-:W-:-:S04]  /*0ed0*/  IMAD.WIDE.U32 R14, R101, R20, c[0x0][0x298] ;  /* 0x0000a600650e7625 */ /* 0x000fc800078e0014 */
[----:B------:R-:W-:Y:S01]  /*0ee0*/  IMAD.WIDE.U32 R2, R101, R16, c[0x0][0x1f0] ;  /* 0x00007c0065027625 */ /* 0x000fe200078e0010 */
[----:B------:R-:W-:-:S03]  /*0ef0*/  IADD3 R19, R15, R19, RZ ;  /* 0x000000130f137210 */ /* 0x000fc60007ffe0ff */
[C---:B------:R-:W-:Y:S02]  /*0f00*/  IMAD R9, R101.reuse, UR9, R0 ;  /* 0x0000000965097c24 */ /* 0x040fe4000f8e0200 */
[C---:B------:R-:W-:Y:S02]  /*0f10*/  IMAD R23, R101.reuse, UR12, R10 ;  /* 0x0000000c65177c24 */ /* 0x040fe4000f8e020a */
[----:B------:R-:W-:Y:S01]  /*0f20*/  IMAD.WIDE.U32 R16, R101, R22, c[0x0][0x2d0] ;  /* 0x0000b40065107625 */ /* 0x000fe200078e0016 */
[----:B------:R-:W-:-:S03]  /*0f30*/  IADD3 R3, R3, R9, RZ ;  /* 0x0000000903037210 */ /* 0x000fc60007ffe0ff */
[----:B------:R-:W-:Y:S01]  /*0f40*/  IMAD.WIDE.U32 R4, R101, R18, c[0x0][0x180] ;  /* 0x0000600065047625 */ /* 0x000fe200078e0012 */
[----:B------:R-:W-:Y:S01]  /*0f50*/  MOV R18, R14 ;  /* 0x0000000e00127202 */ /* 0x000fe20000000f00 */
[----:B------:R0:W5:Y:S01]  /*0f60*/  LDG.E R22, [R2.64+0xc] ;  /* 0x00000c1e02167981 */ /* 0x000162000c1e1900 */
[----:B------:R-:W-:Y:S01]  /*0f70*/  IADD3 R15, R17, R23, RZ ;  /* 0x00000017110f7210 */ /* 0x000fe20007ffe0ff */
[----:B------:R-:W-:Y:S01]  /*0f80*/  IMAD.WIDE.U32 R20, R101, R24, c[0x0][0x260] ;  /* 0x0000980065147625 */ /* 0x000fe200078e0018 */
[----:B------:R-:W-:Y:S01]  /*0f90*/  MOV R14, R16 ;  /* 0x00000010000e7202 */ /* 0x000fe20000000f00 */
[----:B------:R1:W5:Y:S01]  /*0fa0*/  LDG.E R30, [R18.64] ;  /* 0x0000001e121e7981 */ /* 0x000362000c1e1900 */
[----:B------:R-:W-:Y:S02]  /*0fb0*/  IADD3 R5, R5, R13, RZ ;  /* 0x0000000d05057210 */ /* 0x000fe40007ffe0ff */
[----:B------:R-:W-:Y:S01]  /*0fc0*/  IADD3 R17, R21, R45, RZ ;  /* 0x0000002d15117210 */ /* 0x000fe20007ffe0ff */
[----:B------:R0:W5:Y:S01]  /*0fd0*/  LDG.E R23, [R2.64+0x10] ;  /* 0x0000101e02177981 */ /* 0x000162000c1e1900 */
[----:B------:R-:W-:-:S03]  /*0fe0*/  MOV R16, R20 ;  /* 0x0000001400107202 */ /* 0x000fc60000000f00 */
[----:B------:R0:W5:Y:S04]  /*0ff0*/  LDG.E R24, [R2.64+0x14] ;  /* 0x0000141e02187981 */ /* 0x000168000c1e1900 */
[----:B------:R0:W5:Y:S04]  /*1000*/  LDG.E R49, [R2.64+0x18] ;  /* 0x0000181e02317981 */ /* 0x000168000c1e1900 */
[----:B------:R2:W5:Y:S04]  /*1010*/  LDG.E R21, [R4.64] ;  /* 0x0000001e04157981 */ /* 0x000568000c1e1900 */
[----:B------:R2:W5:Y:S04]  /*1020*/  LDG.E R45, [R4.64+0x4] ;  /* 0x0000041e042d7981 */ /* 0x000568000c1e1900 */
[----:B------:R2:W5:Y:S04]  /*1030*/  LDG.E R47, [R4.64+0x8] ;  /* 0x0000081e042f7981 */ /* 0x000568000c1e1900 */
[----:B------:R2:W5:Y:S04]  /*1040*/  LDG.E R96, [R4.64+0xc] ;  /* 0x00000c1e04607981 */ /* 0x000568000c1e1900 */
[----:B------:R2:W5:Y:S04]  /*1050*/  LDG.E R91, [R4.64+0x10] ;  /* 0x0000101e045b7981 */ /* 0x000568000c1e1900 */
[----:B------:R2:W5:Y:S04]  /*1060*/  LDG.E R94, [R4.64+0x14] ;  /* 0x0000141e045e7981 */ /* 0x000568000c1e1900 */
[----:B------:R2:W5:Y:S04]  /*1070*/  LDG.E R89, [R4.64+0x18] ;  /* 0x0000181e04597981 */ /* 0x000568000c1e1900 */
[----:B------:R2:W5:Y:S04]  /*1080*/  LDG.E R0, [R14.64] ;  /* 0x0000001e0e007981 */ /* 0x000568000c1e1900 */
[----:B------:R2:W5:Y:S04]  /*1090*/  LDG.E R9, [R14.64+0x4] ;  /* 0x0000041e0e097981 */ /* 0x000568000c1e1900 */
[----:B------:R2:W5:Y:S04]  /*10a0*/  LDG.E R10, [R14.64+0x8] ;  /* 0x0000081e0e0a7981 */ /* 0x000568000c1e1900 */
[----:B0-----:R2:W5:Y:S04]  /*10b0*/  LDG.E R2, [R14.64+0xc] ;  /* 0x00000c1e0e027981 */ /* 0x001568000c1e1900 */
[----:B------:R2:W5:Y:S04]  /*10c0*/  LDG.E R3, [R14.64+0x10] ;  /* 0x0000101e0e037981 */ /* 0x000568000c1e1900 */
[----:B------:R2:W5:Y:S04]  /*10d0*/  LDG.E R13, [R14.64+0x14] ;  /* 0x0000141e0e0d7981 */ /* 0x000568000c1e1900 */
[----:B-1----:R2:W5:Y:S04]  /*10e0*/  LDG.E R18, [R14.64+0x18] ;  /* 0x0000181e0e127981 */ /* 0x002568000c1e1900 */
[----:B------:R2:W5:Y:S04]  /*10f0*/  LDG.E R19, [R14.64+0x1c] ;  /* 0x00001c1e0e137981 */ /* 0x000568000c1e1900 */
[----:B------:R2:W5:Y:S04]  /*1100*/  LDG.E R20, [R14.64+0x20] ;  /* 0x0000201e0e147981 */ /* 0x000568000c1e1900 */
[----:B------:R2:W5:Y:S04]  /*1110*/  LDG.E R98, [R16.64] ;  /* 0x0000001e10627981 */ /* 0x000568000c1e1900 */
[----:B------:R2:W5:Y:S04]  /*1120*/  LDG.E R97, [R16.64+0x4] ;  /* 0x0000041e10617981 */ /* 0x000568000c1e1900 */
[----:B------:R2:W5:Y:S02]  /*1130*/  LDG.E R95, [R16.64+0x8] ;  /* 0x0000081e105f7981 */ /* 0x000564000c1e1900 */
.L_x_8:
[----:B-1----:R-:W-:Y:S05]  /*1140*/  BSYNC B3 ;  /* 0x0000000000037941 */ /* 0x002fea0003800000 */
.L_x_7:
[----:B-----5:R-:W-:Y:S01]  /*1150*/  ISETP.GE.AND P5, PT, R99, RZ, PT ;  /* 0x000000ff6300720c */ /* 0x020fe20003fa6270 */
[----:B------:R-:W-:Y:S01]  /*1160*/  CS2R R86, SRZ ;  /* 0x0000000000567805 */ /* 0x000fe2000001ff00 */
[----:B------:R-:W-:Y:S01]  /*1170*/  CS2R R84, SRZ ;  /* 0x0000000000547805 */ /* 0x000fe2000001ff00 */
[----:B------:R-:W-:Y:S01]  /*1180*/  MOV R92, RZ ;  /* 0x000000ff005c7202 */ /* 0x000fe20000000f00 */
[----:B------:R-:W-:Y:S01]  /*1190*/  CS2R R82, SRZ ;  /* 0x0000000000527805 */ /* 0x000fe2000001ff00 */
[----:B------:R-:W-:Y:S01]  /*11a0*/  MOV R88, RZ ;  /* 0x000000ff00587202 */ /* 0x000fe20000000f00 */
[----:B------:R-:W-:Y:S01]  /*11b0*/  BSSY B3, `(.L_x_9) ;  /* 0x0000059000037945 */ /* 0x000fe20003800000 */
[----:B------:R-:W-:Y:S01]  /*11c0*/  @P4 MOV R92, R9 ;  /* 0x00000009005c4202 */ /* 0x000fe20000000f00 */
[----:B--2---:R-:W-:Y:S01]  /*11d0*/  CS2R R16, SRZ ;  /* 0x0000000000107805 */ /* 0x004fe2000001ff00 */
[----:B------:R-:W-:Y:S01]  /*11e0*/  @P4 MOV R88, R18 ;  /* 0x0000001200584202 */ /* 0x000fe20000000f00 */
[----:B------:R-:W-:Y:S01]  /*11f0*/  CS2R R80, SRZ ;  /* 0x0000000000507805 */ /* 0x000fe2000001ff00 */
[----:B------:R-:W-:Y:S01]  /*1200*/  @P4 MOV R86, R19 ;  /* 0x0000001300564202 */ /* 0x000fe20000000f00 */
[----:B------:R-:W-:Y:S01]  /*1210*/  CS2R R14, SRZ ;  /* 0x00000000000e7805 */ /* 0x000fe2000001ff00 */
[----:B------:R-:W-:Y:S01]  /*1220*/  @P4 MOV R84, R20 ;  /* 0x0000001400544202 */ /* 0x000fe20000000f00 */
[----:B------:R-:W-:Y:S01]  /*1230*/  CS2R R18, SRZ ;  /* 0x0000000000127805 */ /* 0x000fe2000001ff00 */
[----:B------:R-:W-:Y:S01]  /*1240*/  MOV R90, RZ ;  /* 0x000000ff005a7202 */ /* 0x000fe20000000f00 */
[----:B------:R-:W-:Y:S01]  /*1250*/  CS2R R56, SRZ ;  /* 0x0000000000387805 */ /* 0x000fe2000001ff00 */
[----:B------:R-:W-:Y:S01]  /*1260*/  MOV R9, 0x3f800000 ;  /* 0x3f80000000097802 */ /* 0x000fe20000000f00 */
[----:B------:R-:W-:Y:S01]  /*1270*/  CS2R R78, SRZ ;  /* 0x00000000004e7805 */ /* 0x000fe2000001ff00 */
[----:B------:R-:W-:Y:S01]  /*1280*/  MOV R20, RZ ;  /* 0x000000ff00147202 */ /* 0x000fe20000000f00 */
[----:B------:R-:W-:Y:S01]  /*1290*/  CS2R R76, SRZ ;  /* 0x00000000004c7805 */ /* 0x000fe2000001ff00 */
[----:B------:R-:W-:Y:S01]  /*12a0*/  @P4 MOV R100, R0 ;  /* 0x0000000000644202 */ /* 0x000fe20000000f00 */
[----:B------:R-:W-:Y:S01]  /*12b0*/  CS2R R58, SRZ ;  /* 0x00000000003a7805 */ /* 0x000fe2000001ff00 */
[----:B------:R-:W-:Y:S01]  /*12c0*/  @P4 MOV R90, R10 ;  /* 0x0000000a005a4202 */ /* 0x000fe20000000f00 */
[----:B------:R-:W-:Y:S01]  /*12d0*/  CS2R R122, SRZ ;  /* 0x00000000007a7805 */ /* 0x000fe2000001ff00 */
[----:B------:R-:W-:-:S02]  /*12e0*/  @P4 MOV R87, R2 ;  /* 0x0000000200574202 */ /* 0x000fc40000000f00 */
[----:B------:R-:W-:Y:S02]  /*12f0*/  @P4 MOV R85, R3 ;  /* 0x0000000300554202 */ /* 0x000fe40000000f00 */
[----:B------:R-:W-:Y:S01]  /*1300*/  @P4 MOV R83, R13 ;  /* 0x0000000d00534202 */ /* 0x000fe20000000f00 */
[----:B------:R-:W-:Y:S01]  /*1310*/  CS2R R2, SRZ ;  /* 0x0000000000027805 */ /* 0x000fe2000001ff00 */
[----:B------:R-:W-:Y:S02]  /*1320*/  @P4 MOV R9, R49 ;  /* 0x0000003100094202 */ /* 0x000fe40000000f00 */
[----:B------:R-:W-:Y:S02]  /*1330*/  @P4 MOV R20, R24 ;  /* 0x0000001800144202 */ /* 0x000fe40000000f00 */
[----:B------:R-:W-:Y:S02]  /*1340*/  @P4 MOV R18, R22 ;  /* 0x0000001600124202 */ /* 0x000fe40000000f00 */
[----:B------:R-:W-:-:S02]  /*1350*/  @P4 MOV R16, R23 ;  /* 0x0000001700104202 */ /* 0x000fc40000000f00 */
[----:B------:R-:W-:Y:S02]  /*1360*/  MOV R0, RZ ;  /* 0x000000ff00007202 */ /* 0x000fe40000000f00 */
[----:B------:R-:W-:Y:S02]  /*1370*/  MOV R10, RZ ;  /* 0x000000ff000a7202 */ /* 0x000fe40000000f00 */
[----:B------:R-:W-:Y:S02]  /*1380*/  MOV R13, RZ ;  /* 0x000000ff000d7202 */ /* 0x000fe40000000f00 */
[----:B------:R-:W-:Y:S02]  /*1390*/  MOV R24, RZ ;  /* 0x000000ff00187202 */ /* 0x000fe40000000f00 */
[----:B------:R-:W-:Y:S02]  /*13a0*/  MOV R49, RZ ;  /* 0x000000ff00317202 */ /* 0x000fe40000000f00 */
[----:B------:R-:W-:-:S02]  /*13b0*/  MOV R51, RZ ;  /* 0x000000ff00337202 */ /* 0x000fc40000000f00 */
[----:B------:R-:W-:Y:S02]  /*13c0*/  MOV R60, RZ ;  /* 0x000000ff003c7202 */ /* 0x000fe40000000f00 */
[----:B------:R-:W-:Y:S02]  /*13d0*/  MOV R124, RZ ;  /* 0x000000ff007c7202 */ /* 0x000fe40000000f00 */
[----:B------:R-:W-:Y:S01]  /*13e0*/  SHF.R.S32.HI R75, RZ, 0x1f, R99 ;  /* 0x0000001fff4b7819 */ /* 0x000fe20000011463 */
[----:B------:R-:W-:Y:S05]  /*13f0*/  @!P5 BRA `(.L_x_10) ;  /* 0x000003400000d947 */ /* 0x000fea0003800000 */
        /* <DEDUP_REMOVED lines=8> */
[----:B------:R-:W-:Y:S01]  /*1480*/  IMAD R10, R75, c[0x0][0x2f0], RZ ;  /* 0x0000bc004b0a7a24 */ /* 0x000fe200078e02ff */
[----:B------:R-:W-:Y:S01]  /*1490*/  MOV R58, c[0x0][0x280] ;  /* 0x0000a000003a7a02 */ /* 0x000fe20000000f00 */
[----:B------:R-:W-:-:S02]  /*14a0*/  IMAD R55, R99, UR11, R4 ;  /* 0x0000000b63377c24 */ /* 0x000fc4000f8e0204 */
[C---:B------:R-:W-:Y:S02]  /*14b0*/  IMAD R19, R99.reuse, UR13, R22 ;  /* 0x0000000d63137c24 */ /* 0x040fe4000f8e0216 */
[C---:B------:R-:W-:Y:S02]  /*14c0*/  IMAD R15, R99.reuse, UR10, R2 ;  /* 0x0000000a630f7c24 */ /* 0x040fe4000f8e0202 */
[----:B------:R-:W-:-:S04]  /*14d0*/  IMAD.WIDE.U32 R22, R99, R54, c[0x0][0x298] ;  /* 0x0000a60063167625 */ /* 0x000fc800078e0036 */
[----:B------:R-:W-:Y:S01]  /*14e0*/  IMAD.WIDE.U32 R4, R99, R52, c[0x0][0x180] ;  /* 0x0000600063047625 */ /* 0x000fe200078e0034 */
[----:B------:R-:W-:Y:S02]  /*14f0*/  IADD3 R55, R23, R55, RZ ;  /* 0x0000003717377210 */ /* 0x000fe40007ffe0ff */
[----:B------:R-:W-:Y:S01]  /*1500*/  MOV R54, R22 ;  /* 0x0000001600367202 */ /* 0x000fe20000000f00 */
[----:B------:R-:W-:Y:S01]  /*1510*/  IMAD R13, R99, UR9, R0 ;  /* 0x00000009630d7c24 */ /* 0x000fe2000f8e0200 */
[----:B------:R-:W-:Y:S01]  /*1520*/  IADD3 R5, R5, R15, RZ ;  /* 0x0000000f05057210 */ /* 0x000fe20007ffe0ff */
[C---:B------:R-:W-:Y:S02]  /*1530*/  IMAD R17, R99.reuse, UR12, R10 ;  /* 0x0000000c63117c24 */ /* 0x040fe4000f8e020a */
[C---:B------:R-:W-:Y:S01]  /*1540*/  IMAD.WIDE.U32 R2, R99.reuse, R24, c[0x0][0x1f0] ;  /* 0x00007c0063027625 */ /* 0x040fe200078e0018 */
[----:B------:R0:W5:Y:S03]  /*1550*/  LDG.E R29, [R54.64] ;  /* 0x0000001e361d7981 */ /* 0x000166000c1e1900 */
[----:B------:R-:W-:Y:S01]  /*1560*/  IMAD.WIDE.U32 R52, R99, R56, c[0x0][0x2d0] ;  /* 0x0000b40063347625 */ /* 0x000fe200078e0038 */
[----:B------:R-:W-:Y:S01]  /*1570*/  IADD3 R3, R3, R13, RZ ;  /* 0x0000000d03037210 */ /* 0x000fe20007ffe0ff */
[----:B------:R0:W5:Y:S02]  /*1580*/  LDG.E R49, [R4.64] ;  /* 0x0000001e04317981 */ /* 0x000164000c1e1900 */
[----:B------:R-:W-:Y:S01]  /*1590*/  IMAD.WIDE.U32 R56, R99, R58, c[0x0][0x260] ;  /* 0x0000980063387625 */ /* 0x000fe200078e003a */
[----:B------:R-:W-:Y:S01]  /*15a0*/  IADD3 R23, R53, R17, RZ ;  /* 0x0000001135177210 */ /* 0x000fe20007ffe0ff */
[----:B------:R1:W5:Y:S01]  /*15b0*/  LDG.E R58, [R2.64+0x10] ;  /* 0x0000101e023a7981 */ /* 0x000362000c1e1900 */
[----:B------:R-:W-:-:S02]  /*15c0*/  MOV R22, R52 ;  /* 0x0000003400167202 */ /* 0x000fc40000000f00 */
[----:B------:R-:W-:Y:S01]  /*15d0*/  IADD3 R53, R57, R19, RZ ;  /* 0x0000001339357210 */ /* 0x000fe20007ffe0ff */
[----:B------:R1:W5:Y:S01]  /*15e0*/  LDG.E R59, [R2.64+0x14] ;  /* 0x0000141e023b7981 */ /* 0x000362000c1e1900 */
[----:B------:R-:W-:-:S03]  /*15f0*/  MOV R52, R56 ;  /* 0x0000003800347202 */ /* 0x000fc60000000f00 */
[----:B------:R1:W5:Y:S04]  /*1600*/  LDG.E R57, [R2.64+0xc] ;  /* 0x00000c1e02397981 */ /* 0x000368000c1e1900 */
[----:B------:R1:W5:Y:S04]  /*1610*/  LDG.E R60, [R2.64+0x18] ;  /* 0x0000181e023c7981 */ /* 0x000368000c1e1900 */
        /* <DEDUP_REMOVED lines=9> */
[----:B-1----:R0:W5:Y:S04]  /*16b0*/  LDG.E R2, [R22.64+0xc] ;  /* 0x00000c1e16027981 */ /* 0x002168000c1e1900 */
[----:B------:R0:W5:Y:S04]  /*16c0*/  LDG.E R3, [R22.64+0x10] ;  /* 0x0000101e16037981 */ /* 0x000168000c1e1900 */
[----:B------:R0:W5:Y:S04]  /*16d0*/  LDG.E R15, [R22.64+0x14] ;  /* 0x0000141e160f7981 */ /* 0x000168000c1e1900 */
[----:B------:R0:W5:Y:S04]  /*16e0*/  LDG.E R17, [R22.64+0x18] ;  /* 0x0000181e16117981 */ /* 0x000168000c1e1900 */
[----:B------:R0:W5:Y:S04]  /*16f0*/  LDG.E R19, [R22.64+0x1c] ;  /* 0x00001c1e16137981 */ /* 0x000168000c1e1900 */
[----:B------:R0:W5:Y:S04]  /*1700*/  LDG.E R24, [R22.64+0x20] ;  /* 0x0000201e16187981 */ /* 0x000168000c1e1900 */
[----:B------:R0:W5:Y:S04]  /*1710*/  LDG.E R81, [R52.64] ;  /* 0x0000001e34517981 */ /* 0x000168000c1e1900 */
[----:B------:R0:W5:Y:S04]  /*1720*/  LDG.E R82, [R52.64+0x4] ;  /* 0x0000041e34527981 */ /* 0x000168000c1e1900 */
[----:B------:R0:W5:Y:S02]  /*1730*/  LDG.E R80, [R52.64+0x8] ;  /* 0x0000081e34507981 */ /* 0x000164000c1e1900 */
.L_x_10:
[----:B------:R-:W-:Y:S05]  /*1740*/  BSYNC B3 ;  /* 0x0000000000037941 */ /* 0x000fea0003800000 */
.L_x_9:
[----:B0-----:R-:W-:Y:S01]  /*1750*/  FSEL R5, R97, RZ, P4 ;  /* 0x000000ff61057208 */ /* 0x001fe20002000000 */
[----:B------:R-:W-:Y:S01]  /*1760*/  CS2R R120, SRZ ;  /* 0x0000000000787805 */ /* 0x000fe2000001ff00 */
[----:B-----5:R-:W-:Y:S01]  /*1770*/  @P5 MOV R124, R0 ;  /* 0x00000000007c5202 */ /* 0x020fe20000000f00 */
[----:B------:R-:W-:Y:S01]  /*1780*/  CS2R R118, SRZ ;  /* 0x0000000000767805 */ /* 0x000fe2000001ff00 */
[----:B------:R-:W-:Y:S01]  /*1790*/  @P5 MOV R121, R3 ;  /* 0x0000000300795202 */ /* 0x000fe20000000f00 */
[----:B------:R-:W-:Y:S01]  /*17a0*/  FMUL R0, R5, R91 ;  /* 0x0000005b05007220 */ /* 0x000fe20000400000 */
[----:B------:R-:W-:Y:S01]  /*17b0*/  FSEL R3, R98, RZ, P4 ;  /* 0x000000ff62037208 */ /* 0x000fe20002000000 */
[----:B------:R-:W-:Y:S01]  /*17c0*/  FADD R186, R89, R89 ;  /* 0x0000005959ba7221 */ /* 0x000fe20000000000 */
[----:B------:R-:W-:Y:S01]  /*17d0*/  @P5 MOV R119, R15 ;  /* 0x0000000f00775202 */ /* 0x000fe20000000f00 */
[----:B------:R-:W-:Y:S01]  /*17e0*/  BSSY B3, `(.L_x_11) ;  /* 0x00000c1000037945 */ /* 0x000fe20003800000 */
[----:B------:R-:W-:Y:S01]  /*17f0*/  FSEL R15, R95, RZ, P4 ;  /* 0x000000ff5f0f7208 */ /* 0x000fe20002000000 */
[----:B------:R-:W-:Y:S01]  /*1800*/  FFMA R186, R186, R89, -1 ;  /* 0xbf800000baba7423 */ /* 0x000fe20000000059 */
[----:B------:R-:W-:Y:S01]  /*1810*/  @P5 MOV R120, R2 ;  /* 0x0000000200785202 */ /* 0x000fe20000000f00 */
[----:B------:R-:W-:Y:S01]  /*1820*/  FMUL R2, R5, R94 ;  /* 0x0000005e05027220 */ /* 0x000fe20000400000 */
[----:B------:R-:W-:Y:S01]  /*1830*/  @P5 MOV R118, R17 ;  /* 0x0000001100765202 */ /* 0x000fe20000000f00 */
[----:B------:R-:W-:Y:S01]  /*1840*/  FFMA R17, R3, R96, R0 ;  /* 0x0000006003117223 */ /* 0x000fe20000000000 */
[----:B------:R-:W-:Y:S01]  /*1850*/  @P5 MOV R123, R10 ;  /* 0x0000000a007b5202 */ /* 0x000fe20000000f00 */
[C---:B------:R-:W-:Y:S01]  /*1860*/  FMUL R0, R15.reuse, R96 ;  /* 0x000000600f007220 */ /* 0x040fe20000400000 */
[CC--:B------:R-:W-:Y:S01]  /*1870*/  FFMA R10, R15.reuse, R91.reuse, -R2 ;  /* 0x0000005b0f0a7223 */ /* 0x0c0fe20000000802 */
[-C--:B------:R-:W-:Y:S01]  /*1880*/  FFMA R17, R15, R94.reuse, R17 ;  /* 0x0000005e0f117223 */ /* 0x080fe20000000011 */
[----:B------:R-:W-:Y:S01]  /*1890*/  FSEL R2, R82, RZ, P5 ;  /* 0x000000ff52027208 */ /* 0x000fe20002800000 */
[C---:B------:R-:W-:Y:S01]  /*18a0*/  FMUL R4, R3.reuse, R91 ;  /* 0x0000005b03047220 */ /* 0x040fe20000400000 */
[----:B------:R-:W-:Y:S01]  /*18b0*/  @P5 MOV R122, R13 ;  /* 0x0000000d007a5202 */ /* 0x000fe20000000f00 */
[C---:B------:R-:W-:Y:S01]  /*18c0*/  FFMA R54, R3.reuse, R94, -R0 ;  /* 0x0000005e03367223 */ /* 0x040fe20000000800 */
[----:B------:R-:W-:Y:S01]  /*18d0*/  MOV R13, 0x3f800000 ;  /* 0x3f800000000d7802 */ /* 0x000fe20000000f00 */
[-C--:B------:R-:W-:Y:S01]  /*18e0*/  FMUL R0, R3, R186.reuse ;  /* 0x000000ba03007220 */ /* 0x080fe20000400000 */
[----:B------:R-:W-:Y:S01]  /*18f0*/  FADD R17, R17, R17 ;  /* 0x0000001111117221 */ /* 0x000fe20000000000 */
[----:B------:R-:W-:Y:S01]  /*1900*/  MOV R22, RZ ;  /* 0x000000ff00167202 */ /* 0x000fe20000000f00 */
[----:B------:R-:W-:Y:S01]  /*1910*/  FMUL R52, R5, R186 ;  /* 0x000000ba05347220 */ /* 0x000fe20000400000 */
[----:B------:R-:W-:Y:S01]  /*1920*/  @P5 MOV R13, R60 ;  /* 0x0000003c000d5202 */ /* 0x000fe20000000f00 */
[----:B------:R-:W-:Y:S01]  /*1930*/  FMUL R60, R2, R78 ;  /* 0x0000004e023c7220 */ /* 0x000fe20000400000 */
[----:B------:R-:W-:Y:S01]  /*1940*/  FSEL R3, R81, RZ, P5 ;  /* 0x000000ff51037208 */ /* 0x000fe20002800000 */
[----:B------:R-:W-:Y:S01]  /*1950*/  FMUL R15, R15, R186 ;  /* 0x000000ba0f0f7220 */ /* 0x000fe20000400000 */
[----:B------:R-:W-:Y:S01]  /*1960*/  @P5 MOV R22, R58 ;  /* 0x0000003a00165202 */ /* 0x000fe20000000f00 */
[-C--:B------:R-:W-:Y:S01]  /*1970*/  FFMA R58, R5, R96.reuse, -R4 ;  /* 0x00000060053a7223 */ /* 0x080fe20000000804 */
[----:B------:R-:W-:Y:S01]  /*1980*/  FFMA R4, R17, R96, R0 ;  /* 0x0000006011047223 */ /* 0x000fe20000000000 */
[----:B------:R-:W-:Y:S01]  /*1990*/  FADD R5, R76, R76 ;  /* 0x0000004c4c057221 */ /* 0x000fe20000000000 */
[----:B------:R-:W-:Y:S01]  /*19a0*/  FSEL R0, R80, RZ, P5 ;  /* 0x000000ff50007208 */ /* 0x000fe20002800000 */
[C---:B------:R-:W-:Y:S01]  /*19b0*/  FFMA R60, R3.reuse, R79, R60 ;  /* 0x0000004f033c7223 */ /* 0x040fe2000000003c */
[----:B------:R-:W-:Y:S01]  /*19c0*/  FMUL R23, R3, R78 ;  /* 0x0000004e03177220 */ /* 0x000fe20000400000 */
[----:B------:R-:W-:Y:S01]  /*19d0*/  FFMA R166, R5, R76, -1 ;  /* 0xbf80000005a67423 */ /* 0x000fe2000000004c */
[-C--:B------:R-:W-:Y:S01]  /*19e0*/  FMUL R5, R2, R77.reuse ;  /* 0x0000004d02057220 */ /* 0x080fe20000400000 */
[C---:B------:R-:W-:Y:S01]  /*19f0*/  FFMA R60, R0.reuse, R77, R60 ;  /* 0x0000004d003c7223 */ /* 0x040fe2000000003c */
[----:B------:R-:W-:Y:S01]  /*1a00*/  FMUL R64, R0, R79 ;  /* 0x0000004f00407220 */ /* 0x000fe20000400000 */
[----:B------:R-:W-:Y:S01]  /*1a10*/  MOV R117, RZ ;  /* 0x000000ff00757202 */ /* 0x000fe20000000f00 */
[C---:B------:R-:W-:Y:S01]  /*1a20*/  FFMA R52, R17.reuse, R91, R52 ;  /* 0x0000005b11347223 */ /* 0x040fe20000000034 */
[----:B------:R-:W-:Y:S01]  /*1a30*/  @P5 MOV R117, R19 ;  /* 0x0000001300755202 */ /* 0x000fe20000000f00 */
[----:B------:R-:W-:Y:S01]  /*1a40*/  FFMA R15, R17, R94, R15 ;  /* 0x0000005e110f7223 */ /* 0x000fe2000000000f */
[----:B------:R-:W-:Y:S01]  /*1a50*/  FFMA R55, R2, R79, -R23 ;  /* 0x0000004f02377223 */ /* 0x000fe20000000817 */
[----:B------:R-:W-:Y:S01]  /*1a60*/  FFMA R19, R0, R78, -R5 ;  /* 0x0000004e00137223 */ /* 0x000fe20000000805 */
[CC--:B------:R-:W-:Y:S01]  /*1a70*/  FMUL R17, R3.reuse, R166.reuse ;  /* 0x000000a603117220 */ /* 0x0c0fe20000400000 */
[----:B------:R-:W-:Y:S01]  /*1a80*/  FADD R60, R60, R60 ;  /* 0x0000003c3c3c7221 */ /* 0x000fe20000000000 */
[-C--:B------:R-:W-:Y:S01]  /*1a90*/  FMUL R23, R2, R166.reuse ;  /* 0x000000a602177220 */ /* 0x080fe20000400000 */
[----:B------:R-:W-:Y:S01]  /*1aa0*/  FFMA R53, R3, R77, -R64 ;  /* 0x0000004d03357223 */ /* 0x000fe20000000840 */
[----:B------:R-:W-:Y:S01]  /*1ab0*/  FMUL R0, R0, R166 ;  /* 0x000000a600007220 */ /* 0x000fe20000400000 */
[C---:B------:R-:W-:Y:S01]  /*1ac0*/  FFMA R17, R60.reuse, R79, R17 ;  /* 0x0000004f3c117223 */ /* 0x040fe20000000011 */
[----:B------:R-:W-:Y:S01]  /*1ad0*/  FFMA R23, R60, R78, R23 ;  /* 0x0000004e3c177223 */ /* 0x000fe20000000017 */
[----:B------:R-:W-:Y:S01]  /*1ae0*/  FMUL R3, R10, R89 ;  /* 0x000000590a037220 */ /* 0x000fe20000400000 */
[----:B------:R-:W-:Y:S01]  /*1af0*/  FFMA R60, R60, R77, R0 ;  /* 0x0000004d3c3c7223 */ /* 0x000fe20000000000 */
[-C--:B------:R-:W-:Y:S01]  /*1b00*/  FMUL R58, R58, R89.reuse ;  /* 0x000000593a3a7220 */ /* 0x080fe20000400000 */
[-C--:B------:R-:W-:Y:S01]  /*1b10*/  FMUL R2, R53, R76.reuse ;  /* 0x0000004c35027220 */ /* 0x080fe20000400000 */
[-C--:B------:R-:W-:Y:S01]  /*1b20*/  FMUL R55, R55, R76.reuse ;  /* 0x0000004c37377220 */ /* 0x080fe20000400000 */
[----:B------:R-:W-:Y:S01]  /*1b30*/  FMUL R5, R54, R89 ;  /* 0x0000005936057220 */ /* 0x000fe20000400000 */
[----:B------:R-:W-:Y:S01]  /*1b40*/  FMUL R0, R19, R76 ;  /* 0x0000004c13007220 */ /* 0x000fe20000400000 */
[----:B------:R-:W-:Y:S01]  /*1b50*/  FFMA R4, R3, 2, R4 ;  /* 0x4000000003047823 */ /* 0x000fe20000000004 */
[----:B------:R-:W-:Y:S01]  /*1b60*/  FFMA R58, R58, 2, R15 ;  /* 0x400000003a3a7823 */ /* 0x000fe2000000000f */
[----:B------:R-:W-:Y:S01]  /*1b70*/  FFMA R2, R2, 2, R23 ;  /* 0x4000000002027823 */ /* 0x000fe20000000017 */
[----:B------:R-:W-:Y:S01]  /*1b80*/  FFMA R55, R55, 2, R60 ;  /* 0x4000000037377823 */ /* 0x000fe2000000003c */
[----:B------:R-:W-:Y:S01]  /*1b90*/  FFMA R52, R5, 2, R52 ;  /* 0x4000000005347823 */ /* 0x000fe20000000034 */
[----:B------:R-:W-:Y:S01]  /*1ba0*/  FFMA R0, R0, 2, R17 ;  /* 0x4000000000007823 */ /* 0x000fe20000000011 */
[----:B------:R-:W-:Y:S01]  /*1bb0*/  FADD R4, R4, R21 ;  /* 0x0000001504047221 */ /* 0x000fe20000000000 */
[----:B------:R-:W-:Y:S01]  /*1bc0*/  FADD R47, R58, R47 ;  /* 0x0000002f3a2f7221 */ /* 0x000fe20000000000 */
[----:B------:R-:W-:Y:S01]  /*1bd0*/  FADD R2, R2, R51 ;  /* 0x0000003302027221 */ /* 0x000fe20000000000 */
[----:B------:R-:W-:Y:S01]  /*1be0*/  FADD R55, R55, R56 ;  /* 0x0000003837377221 */ /* 0x000fe20000000000 */
[----:B------:R-:W-:Y:S01]  /*1bf0*/  MOV R115, RZ ;  /* 0x000000ff00737202 */ /* 0x000fe20000000f00 */
[----:B------:R-:W-:Y:S01]  /*1c00*/  FADD R52, R52, R45 ;  /* 0x0000002d34347221 */ /* 0x000fe20000000000 */
[----:B------:R-:W-:Y:S01]  /*1c10*/  FADD R49, R0, R49 ;  /* 0x0000003100317221 */ /* 0x000fe20000000000 */
[----:B------:R-:W-:Y:S01]  /*1c20*/  @P5 MOV R115, R24 ;  /* 0x0000001800735202 */ /* 0x000fe20000000f00 */
[----:B------:R-:W-:Y:S01]  /*1c30*/  FADD R74, -R4, R61 ;  /* 0x0000003d044a7221 */ /* 0x000fe20000000100 */
[----:B------:R-:W-:Y:S01]  /*1c40*/  MOV R24, RZ ;  /* 0x000000ff00187202 */ /* 0x000fe20000000f00 */
[----:B------:R-:W-:Y:S01]  /*1c50*/  FADD R71, -R47, R62 ;  /* 0x0000003e2f477221 */ /* 0x000fe20000000100 */
[----:B------:R-:W-:Y:S01]  /*1c60*/  @P5 MOV R14, R57 ;  /* 0x00000039000e5202 */ /* 0x000fe20000000f00 */
[----:B------:R-:W-:Y:S01]  /*1c70*/  FADD R69, -R2, R69 ;  /* 0x0000004502457221 */ /* 0x000fe20000000100 */
[----:B------:R-:W-:Y:S01]  /*1c80*/  @P5 MOV R24, R59 ;  /* 0x0000003b00185202 */ /* 0x000fe20000000f00 */
[----:B------:R-:W-:Y:S01]  /*1c90*/  FADD R70, -R55, R70 ;  /* 0x0000004637467221 */ /* 0x000fe20000000100 */
[----:B------:R-:W-:Y:S01]  /*1ca0*/  FADD R73, -R52, R73 ;  /* 0x0000004934497221 */ /* 0x000fe20000000100 */
[----:B------:R-:W-:Y:S01]  /*1cb0*/  FADD R72, -R49, R72 ;  /* 0x0000004831487221 */ /* 0x000fe20000000100 */
[----:B------:R-:W-:Y:S01]  /*1cc0*/  MOV R10, RZ ;  /* 0x000000ff000a7202 */ /* 0x000fe20000000f00 */
[----:B------:R-:W-:Y:S01]  /*1cd0*/  CS2R R4, SRZ ;  /* 0x0000000000047805 */ /* 0x000fe2000001ff00 */
[----:B------:R-:W-:Y:S01]  /*1ce0*/  CS2R R2, SRZ ;  /* 0x0000000000027805 */ /* 0x000fe2000001ff00 */
[----:B------:R-:W-:Y:S01]  /*1cf0*/  MOV R68, RZ ;  /* 0x000000ff00447202 */ /* 0x000fe20000000f00 */
[----:B------:R-:W-:Y:S01]  /*1d00*/  CS2R R66, SRZ ;  /* 0x0000000000427805 */ /* 0x000fe2000001ff00 */
[----:B------:R-:W-:Y:S01]  /*1d10*/  MOV R0, RZ ;  /* 0x000000ff00007202 */ /* 0x000fe20000000f00 */
[----:B------:R-:W-:Y:S01]  /*1d20*/  CS2R R64, SRZ ;  /* 0x0000000000407805 */ /* 0x000fe2000001ff00 */
[----:B------:R-:W-:Y:S01]  /*1d30*/  CS2R R62, SRZ ;  /* 0x00000000003e7805 */ /* 0x000fe2000001ff00 */
[----:B------:R-:W-:Y:S01]  /*1d40*/  CS2R R60, SRZ ;  /* 0x00000000003c7805 */ /* 0x000fe2000001ff00 */
[----:B------:R-:W-:Y:S01]  /*1d50*/  MOV R15, RZ ;  /* 0x000000ff000f7202 */ /* 0x000fe20000000f00 */
[----:B------:R-:W-:Y:S01]  /*1d60*/  CS2R R58, SRZ ;  /* 0x00000000003a7805 */ /* 0x000fe2000001ff00 */
[----:B------:R-:W-:Y:S01]  /*1d70*/  MOV R17, RZ ;  /* 0x000000ff00117202 */ /* 0x000fe20000000f00 */
[----:B------:R-:W-:Y:S01]  /*1d80*/  CS2R R56, SRZ ;  /* 0x0000000000387805 */ /* 0x000fe2000001ff00 */
[----:B------:R-:W-:-:S02]  /*1d90*/  MOV R23, RZ ;  /* 0x000000ff00177202 */ /* 0x000fc40000000f00 */
[----:B------:R-:W-:Y:S02]  /*1da0*/  MOV R55, RZ ;  /* 0x000000ff00377202 */ /* 0x000fe40000000f00 */
[----:B------:R-:W-:Y:S02]  /*1db0*/  MOV R125, RZ ;  /* 0x000000ff007d7202 */ /* 0x000fe40000000f00 */
[----:B------:R-:W-:Y:S02]  /*1dc0*/  MOV R128, RZ ;  /* 0x000000ff00807202 */ /* 0x000fe40000000f00 */
[----:B------:R-:W-:Y:S01]  /*1dd0*/  MOV R127, RZ ;  /* 0x000000ff007f7202 */ /* 0x000fe20000000f00 */
[----:B------:R-:W-:Y:S05]  /*1de0*/  @!P4 BRA `(.L_x_12) ;  /* 0x000006000000c947 */ /* 0x000fea0003800000 */
[----:B------:R-:W-:Y:S01]  /*1df0*/  MOV R2, c[0x0][0x248] ;  /* 0x0000920000027a02 */ /* 0x000fe20000000f00 */
[----:B------:R-:W-:Y:S01]  /*1e00*/  IMAD R0, R93, c[0x0][0x248], RZ ;  /* 0x000092005d007a24 */ /* 0x000fe200078e02ff */
[----:B------:R-:W-:-:S03]  /*1e10*/  MOV R4, c[0x0][0x1d8] ;  /* 0x0000760000047a02 */ /* 0x000fc60000000f00 */
[C---:B------:R-:W-:Y:S02]  /*1e20*/  IMAD R5, R101.reuse, UR14, R0 ;  /* 0x0000000e65057c24 */ /* 0x040fe4000f8e0200 */
[----:B------:R-:W-:-:S04]  /*1e30*/  IMAD.WIDE.U32 R2, R101, R2, c[0x0][0x228] ;  /* 0x00008a0065027625 */ /* 0x000fc800078e0002 */
[----:B------:R-:W-:Y:S01]  /*1e40*/  IMAD R0, R93, c[0x0][0x1d8], RZ ;  /* 0x000076005d007a24 */ /* 0x000fe200078e02ff */
[----:B------:R-:W-:Y:S01]  /*1e50*/  IADD3 R3, R3, R5, RZ ;  /* 0x0000000503037210 */ /* 0x000fe20007ffe0ff */
[----:B------:R-:W-:-:S04]  /*1e60*/  IMAD.WIDE.U32 R4, R101, R4, c[0x0][0x1b8] ;  /* 0x00006e0065047625 */ /* 0x000fc800078e0004 */
[----:B------:R-:W-:Y:S01]  /*1e70*/  IMAD R15, R101, UR15, R0 ;  /* 0x0000000f650f7c24 */ /* 0x000fe2000f8e0200 */
[----:B------:R0:W2:Y:S04]  /*1e80*/  LDG.E R55, [R2.64+0x8] ;  /* 0x0000081e02377981 */ /* 0x0000a8000c1e1900 */
[----:B------:R0:W3:Y:S01]  /*1e90*/  LDG.E R57, [R2.64] ;  /* 0x0000001e02397981 */ /* 0x0000e2000c1e1900 */
[----:B------:R-:W-:-:S03]  /*1ea0*/  IADD3 R5, R5, R15, RZ ;  /* 0x0000000f05057210 */ /* 0x000fc60007ffe0ff */
[----:B------:R0:W4:Y:S04]  /*1eb0*/  LDG.E R56, [R2.64+0x4] ;  /* 0x0000041e02387981 */ /* 0x000128000c1e1900 */
[----:B------:R0:W5:Y:S04]  /*1ec0*/  LDG.E R17, [R2.64+0xc] ;  /* 0x00000c1e02117981 */ /* 0x000168000c1e1900 */
[----:B------:R0:W5:Y:S04]  /*1ed0*/  LDG.E R54, [R2.64+0x10] ;  /* 0x0000101e02367981 */ /* 0x000168000c1e1900 */
[----:B------:R1:W5:Y:S04]  /*1ee0*/  LDG.E R58, [R4.64+0x8] ;  /* 0x0000081e043a7981 */ /* 0x000368000c1e1900 */
[----:B------:R1:W5:Y:S04]  /*1ef0*/  LDG.E R60, [R4.64] ;  /* 0x0000001e043c7981 */ /* 0x000368000c1e1900 */
[----:B------:R1:W5:Y:S04]  /*1f00*/  LDG.E R59, [R4.64+0x4] ;  /* 0x0000041e043b7981 */ /* 0x000368000c1e1900 */
[----:B------:R0:W5:Y:S04]  /*1f10*/  LDG.E R19, [R2.64+0x14] ;  /* 0x0000141e02137981 */ /* 0x000168000c1e1900 */
[----:B------:R1:W5:Y:S04]  /*1f20*/  LDG.E R23, [R4.64+0xc] ;  /* 0x00000c1e04177981 */ /* 0x000368000c1e1900 */
[----:B------:R1:W5:Y:S04]  /*1f30*/  LDG.E R62, [R4.64+0x10] ;  /* 0x0000101e043e7981 */ /* 0x000368000c1e1900 */
[----:B------:R1:W5:Y:S01]  /*1f40*/  LDG.E R45, [R4.64+0x14] ;  /* 0x0000141e042d7981 */ /* 0x000362000c1e1900 */
[----:B------:R-:W-:Y:S01]  /*1f50*/  FMUL R0, R74, R6 ;  /* 0x000000064a007220 */ /* 0x000fe20000400000 */
[----:B------:R-:W-:Y:S01]  /*1f60*/  FMUL R15, R73, R8 ;  /* 0x00000008490f7220 */ /* 0x000fe20000400000 */
[----:B------:R-:W-:-:S02]  /*1f70*/  MOV R64, c[0x0][0x65c] ;  /* 0x0001970000407a02 */ /* 0x000fc40000000f00 */
[C---:B------:R-:W-:Y:S01]  /*1f80*/  FFMA R65, R71.reuse, R8, -R0 ;  /* 0x0000000847417223 */ /* 0x040fe20000000800 */
[-C--:B------:R-:W-:Y:S01]  /*1f90*/  FMUL R0, R71, R7.reuse ;  /* 0x0000000747007220 */ /* 0x080fe20000400000 */
[----:B------:R-:W-:Y:S01]  /*1fa0*/  FFMA R66, R74, R7, -R15 ;  /* 0x000000074a427223 */ /* 0x000fe2000000080f */
[----:B------:R-:W-:Y:S01]  /*1fb0*/  MOV R63, R16 ;  /* 0x00000010003f7202 */ /* 0x000fe20000000f00 */
[----:B------:R-:W-:Y:S01]  /*1fc0*/  FMUL R15, R65, R20 ;  /* 0x00000014410f7220 */ /* 0x000fe20000400000 */
[----:B------:R-:W-:Y:S01]  /*1fd0*/  FFMA R67, R73, R6, -R0 ;  /* 0x0000000649437223 */ /* 0x000fe20000000800 */
[-C--:B------:R-:W-:Y:S01]  /*1fe0*/  FMUL R0, R65, R16.reuse ;  /* 0x0000001041007220 */ /* 0x080fe20000400000 */
[-C--:B------:R-:W-:Y:S01]  /*1ff0*/  MOV R61, R9.reuse ;  /* 0x00000009003d7202 */ /* 0x080fe20000000f00 */
[CC--:B0-----:R-:W-:Y:S01]  /*2000*/  FFMA R2, R66.reuse, R16.reuse, -R15 ;  /* 0x0000001042027223 */ /* 0x0c1fe2000000080f */
[C---:B-1----:R-:W-:Y:S01]  /*2010*/  FMUL R4, R67.reuse, R16 ;  /* 0x0000001043047220 */ /* 0x042fe20000400000 */
[-C--:B------:R-:W-:Y:S01]  /*2020*/  FFMA R3, R67, R18.reuse, R0 ;  /* 0x0000001243037223 */ /* 0x080fe20000000000 */
[-C--:B------:R-:W-:Y:S01]  /*2030*/  FMUL R0, R66, R18.reuse ;  /* 0x0000001242007220 */ /* 0x080fe20000400000 */
[----:B------:R-:W-:Y:S01]  /*2040*/  FMUL R5, R2, R9 ;  /* 0x0000000902057220 */ /* 0x000fe20000400000 */
[----:B------:R-:W-:Y:S01]  /*2050*/  FFMA R28, R65, R18, -R4 ;  /* 0x00000012411c7223 */ /* 0x000fe20000000804 */
[----:B------:R-:W-:-:S02]  /*2060*/  FFMA R3, R66, R20, R3 ;  /* 0x0000001442037223 */ /* 0x000fc40000000003 */
[-C--:B------:R-:W-:Y:S01]  /*2070*/  FFMA R5, R2, R9.reuse, R5 ;  /* 0x0000000902057223 */ /* 0x080fe20000000005 */
[----:B------:R-:W-:Y:S01]  /*2080*/  FFMA R2, R67, R20, -R0 ;  /* 0x0000001443027223 */ /* 0x000fe20000000800 */
[----:B------:R-:W-:Y:S01]  /*2090*/  FADD R0, R9, R9 ;  /* 0x0000000909007221 */ /* 0x000fe20000000000 */
[----:B------:R-:W-:Y:S02]  /*20a0*/  FADD R3, R3, R3 ;  /* 0x0000000303037221 */ /* 0x000fe40000000000 */
[-C--:B------:R-:W-:Y:S01]  /*20b0*/  FMUL R21, R2, R9.reuse ;  /* 0x0000000902157220 */ /* 0x080fe20000400000 */
[-C--:B------:R-:W-:Y:S01]  /*20c0*/  FFMA R0, R0, R9.reuse, -1 ;  /* 0xbf80000000007423 */ /* 0x080fe20000000009 */
[C---:B------:R-:W-:Y:S02]  /*20d0*/  FMUL R15, R3.reuse, R16 ;  /* 0x00000010030f7220 */ /* 0x040fe40000400000 */
[-C--:B------:R-:W-:Y:S01]  /*20e0*/  FFMA R4, R2, R9.reuse, R21 ;  /* 0x0000000902047223 */ /* 0x080fe20000000015 */
[----:B------:R-:W-:Y:S01]  /*20f0*/  FMUL R2, R3, R18 ;  /* 0x0000001203027220 */ /* 0x000fe20000400000 */
[----:B------:R-:W-:Y:S01]  /*2100*/  FFMA R15, R65, R0, R15 ;  /* 0x00000000410f7223 */ /* 0x000fe2000000000f */
[----:B------:R-:W-:Y:S01]  /*2110*/  FMUL R3, R3, R20 ;  /* 0x0000001403037220 */ /* 0x000fe20000400000 */
[-C--:B------:R-:W-:Y:S01]  /*2120*/  FMUL R21, R28, R9.reuse ;  /* 0x000000091c157220 */ /* 0x080fe20000400000 */
[-C--:B------:R-:W-:Y:S01]  /*2130*/  FFMA R2, R67, R0.reuse, R2 ;  /* 0x0000000043027223 */ /* 0x080fe20000000002 */
[----:B------:R-:W-:Y:S01]  /*2140*/  FADD R4, R15, -R4 ;  /* 0x800000040f047221 */ /* 0x000fe20000000000 */
[----:B------:R-:W-:Y:S01]  /*2150*/  FFMA R0, R66, R0, R3 ;  /* 0x0000000042007223 */ /* 0x000fe20000000003 */
[----:B------:R-:W-:Y:S01]  /*2160*/  FFMA R21, R28, R9, R21 ;  /* 0x000000091c157223 */ /* 0x000fe20000000015 */
[----:B------:R-:W-:Y:S01]  /*2170*/  FADD R3, R2, -R5 ;  /* 0x8000000502037221 */ /* 0x000fe20000000000 */
[C---:B------:R-:W-:Y:S01]  /*2180*/  FMUL R2, R4.reuse, R85 ;  /* 0x0000005504027220 */ /* 0x040fe20000400000 */
[----:B------:R-:W-:Y:S01]  /*2190*/  FMUL R15, R4, R92 ;  /* 0x0000005c040f7220 */ /* 0x000fe20000400000 */
[----:B------:R-:W-:Y:S01]  /*21a0*/  FADD R5, R0, -R21 ;  /* 0x8000001500057221 */ /* 0x000fe20000000000 */
[----:B------:R-:W-:Y:S01]  /*21b0*/  FMUL R21, R4, R86 ;  /* 0x0000005604157220 */ /* 0x000fe20000400000 */
[C---:B------:R-:W-:Y:S01]  /*21c0*/  FFMA R2, R3.reuse, R87, R2 ;  /* 0x0000005703027223 */ /* 0x040fe20000000002 */
[----:B------:R-:W-:-:S02]  /*21d0*/  FFMA R15, R3, R100, R15 ;  /* 0x00000064030f7223 */ /* 0x000fc4000000000f */
[----:B------:R-:W-:Y:S01]  /*21e0*/  FFMA R21, R3, R88, R21 ;  /* 0x0000005803157223 */ /* 0x000fe20000000015 */
[C---:B------:R-:W-:Y:S01]  /*21f0*/  FFMA R68, R5.reuse, R83, R2 ;  /* 0x0000005305447223 */ /* 0x040fe20000000002 */
[C---:B------:R-:W-:Y:S02]  /*2200*/  FFMA R2, R5.reuse, R90, R15 ;  /* 0x0000005a05027223 */ /* 0x040fe4000000000f */
[----:B------:R-:W-:Y:S01]  /*2210*/  FFMA R0, R5, R84, R21 ;  /* 0x0000005405007223 */ /* 0x000fe20000000015 */
[----:B------:R-:W-:Y:S01]  /*2220*/  FMUL R28, R4, R68 ;  /* 0x00000044041c7220 */ /* 0x000fe20000400000 */
[----:B------:R-:W-:-:S03]  /*2230*/  FSEL R21, R30, RZ, P4 ;  /* 0x000000ff1e157208 */ /* 0x000fc60002000000 */
[----:B------:R-:W-:-:S04]  /*2240*/  FFMA R52, R3, R2, R28 ;  /* 0x0000000203347223 */ /* 0x000fc8000000001c */
[----:B------:R-:W-:-:S04]  /*2250*/  FFMA R52, R5, R0, R52 ;  /* 0x0000000005347223 */ /* 0x000fc80000000034 */
[----:B------:R-:W-:Y:S01]  /*2260*/  FADD R47, R52, R21 ;  /* 0x00000015342f7221 */ /* 0x000fe20000000000 */
[----:B--2---:R-:W-:Y:S01]  /*2270*/  FMUL R28, R73, R55 ;  /* 0x00000037491c7220 */ /* 0x004fe20000400000 */
[----:B---3--:R-:W-:-:S03]  /*2280*/  FMUL R15, R71, R57 ;  /* 0x00000039470f7220 */ /* 0x008fc60000400000 */
[-C--:B----4-:R-:W-:Y:S01]  /*2290*/  FFMA R28, R71, R56.reuse, -R28 ;  /* 0x00000038471c7223 */ /* 0x090fe2000000081c */
[C---:B------:R-:W-:Y:S01]  /*22a0*/  FFMA R15, R74.reuse, R55, -R15 ;  /* 0x000000374a0f7223 */ /* 0x040fe2000000080f */
[----:B------:R-:W-:Y:S02]  /*22b0*/  FMUL R52, R74, R56 ;  /* 0x000000384a347220 */ /* 0x000fe40000400000 */
[----:B-----5:R-:W-:Y:S02]  /*22c0*/  FADD R17, R28, R17 ;  /* 0x000000111c117221 */ /* 0x020fe40000000000 */
[----:B------:R-:W-:Y:S01]  /*22d0*/  FFMA R52, R73, R57, -R52 ;  /* 0x0000003949347223 */ /* 0x000fe20000000834 */
[----:B------:R-:W-:Y:S01]  /*22e0*/  FADD R15, R15, R54 ;  /* 0x000000360f0f7221 */ /* 0x000fe20000000000 */
[C---:B------:R-:W-:Y:S01]  /*22f0*/  FFMA R127, R64.reuse, c[0x0][0x650], R17 ;  /* 0x00019400407f7a23 */ /* 0x040fe20000000011 */
[----:B------:R-:W-:Y:S02]  /*2300*/  FMUL R28, R73, R58 ;  /* 0x0000003a491c7220 */ /* 0x000fe40000400000 */
[----:B------:R-:W-:Y:S01]  /*2310*/  FFMA R128, R64, c[0x0][0x654], R15 ;  /* 0x0001950040807a23 */ /* 0x000fe2000000000f */
[C---:B------:R-:W-:Y:S01]  /*2320*/  FMUL R21, R71.reuse, R60 ;  /* 0x0000003c47157220 */ /* 0x040fe20000400000 */
[-C--:B------:R-:W-:Y:S01]  /*2330*/  FMUL R54, R74, R59.reuse ;  /* 0x0000003b4a367220 */ /* 0x080fe20000400000 */
[----:B------:R-:W-:-:S02]  /*2340*/  FFMA R28, R71, R59, -R28 ;  /* 0x0000003b471c7223 */ /* 0x000fc4000000081c */
[----:B------:R-:W-:Y:S01]  /*2350*/  FFMA R21, R74, R58, -R21 ;  /* 0x0000003a4a157223 */ /* 0x000fe20000000815 */
[----:B------:R-:W-:Y:S01]  /*2360*/  FADD R19, R52, R19 ;  /* 0x0000001334137221 */ /* 0x000fe20000000000 */
[----:B------:R-:W-:-:S03]  /*2370*/  FFMA R54, R73, R60, -R54 ;  /* 0x0000003c49367223 */ /* 0x000fc60000000836 */
[----:B------:R-:W-:Y:S01]  /*2380*/  FFMA R125, R64, c[0x0][0x658], R19 ;  /* 0x00019600407d7a23 */ /* 0x000fe20000000013 */
[----:B------:R-:W-:Y:S01]  /*2390*/  FADD R15, R28, R23 ;  /* 0x000000171c0f7221 */ /* 0x000fe20000000000 */
[----:B------:R-:W-:Y:S01]  /*23a0*/  MOV R64, R18 ;  /* 0x0000001200407202 */ /* 0x000fe20000000f00 */
[----:B------:R-:W-:Y:S01]  /*23b0*/  FADD R28, RZ, R47 ;  /* 0x0000002fff1c7221 */ /* 0x000fe20000000000 */
[----:B------:R-:W-:Y:S01]  /*23c0*/  FADD R17, R21, R62 ;  /* 0x0000003e15117221 */ /* 0x000fe20000000000 */
[----:B------:R-:W-:Y:S01]  /*23d0*/  MOV R62, R20 ;  /* 0x00000014003e7202 */ /* 0x000fe20000000f00 */
[----:B------:R-:W-:Y:S02]  /*23e0*/  FADD R23, R54, R45 ;  /* 0x0000002d36177221 */ /* 0x000fe40000000000 */
.L_x_12:
[----:B------:R-:W-:Y:S05]  /*23f0*/  BSYNC B3 ;  /* 0x0000000000037941 */ /* 0x000fea0003800000 */
.L_x_11:
[----:B------:R-:W-:Y:S01]  /*2400*/  BSSY B3, `(.L_x_13) ;  /* 0x0000077000037945 */ /* 0x000fe20003800000 */
[----:B------:R-:W-:Y:S01]  /*2410*/  MOV R9, RZ ;  /* 0x000000ff00097202 */ /* 0x000fe20000000f00 */
[----:B------:R-:W-:Y:S01]  /*2420*/  CS2R R112, SRZ ;  /* 0x0000000000707805 */ /* 0x000fe2000001ff00 */
        /* <DEDUP_REMOVED lines=14> */
[----:B------:R-:W-:Y:S02]  /*2510*/  MOV R164, RZ ;  /* 0x000000ff00a47202 */ /* 0x000fe40000000f00 */
[----:B------:R-:W-:Y:S02]  /*2520*/  MOV R188, RZ ;  /* 0x000000ff00bc7202 */ /* 0x000fe40000000f00 */
[----:B------:R-:W-:-:S02]  /*2530*/  MOV R45, RZ ;  /* 0x000000ff002d7202 */ /* 0x000fc40000000f00 */
[----:B------:R-:W-:Y:S02]  /*2540*/  MOV R168, RZ ;  /* 0x000000ff00a87202 */ /* 0x000fe40000000f00 */
[----:B------:R-:W-:Y:S01]  /*2550*/  FSEL R158, R28, RZ, P4 ;  /* 0x000000ff1c9e7208 */ /* 0x000fe20002000000 */
        /* <DEDUP_REMOVED lines=11> */
[----:B------:R-:W-:Y:S01]  /*2610*/  IADD3 R21, R21, R9, RZ ;  /* 0x0000000915157210 */ /* 0x000fe20007ffe0ff */
[----:B------:R0:W3:Y:S04]  /*2620*/  LDG.E R51, [R18.64] ;  /* 0x0000001e12337981 */ /* 0x0000e8000c1e1900 */
[----:B------:R0:W4:Y:S04]  /*2630*/  LDG.E R49, [R18.64+0x4] ;  /* 0x0000041e12317981 */ /* 0x000128000c1e1900 */
        /* <DEDUP_REMOVED lines=8> */
[----:B------:R1:W5:Y:S01]  /*26c0*/  LDG.E R129, [R20.64+0x14] ;  /* 0x0000141e14817981 */ /* 0x000362000c1e1900 */
[----:B------:R-:W-:Y:S01]  /*26d0*/  FMUL R107, R72, R6 ;  /* 0x00000006486b7220 */ /* 0x000fe20000400000 */
[----:B------:R-:W-:Y:S01]  /*26e0*/  FMUL R9, R69, R8 ;  /* 0x0000000845097220 */ /* 0x000fe20000400000 */
[----:B------:R-:W-:-:S02]  /*26f0*/  FMUL R10, R70, R7 ;  /* 0x00000007460a7220 */ /* 0x000fc40000400000 */
[----:B------:R-:W-:Y:S01]  /*2700*/  FFMA R107, R70, R8, -R107 ;  /* 0x00000008466b7223 */ /* 0x000fe2000000086b */
[----:B------:R-:W-:Y:S01]  /*2710*/  FFMA R112, R72, R7, -R9 ;  /* 0x0000000748707223 */ /* 0x000fe20000000809 */
[----:B------:R-:W-:Y:S02]  /*2720*/  FFMA R109, R69, R6, -R10 ;  /* 0x00000006456d7223 */ /* 0x000fe4000000080a */
[C---:B------:R-:W-:Y:S01]  /*2730*/  FMUL R9, R107.reuse, R24 ;  /* 0x000000186b097220 */ /* 0x040fe20000400000 */
[----:B------:R-:W-:-:S03]  /*2740*/  FMUL R10, R107, R22 ;  /* 0x000000166b0a7220 */ /* 0x000fc60000400000 */
[C---:B------:R-:W-:Y:S01]  /*2750*/  FFMA R16, R112.reuse, R22, -R9 ;  /* 0x0000001670107223 */ /* 0x040fe20000000809 */
[-C--:B------:R-:W-:Y:S01]  /*2760*/  FFMA R9, R109, R14.reuse, R10 ;  /* 0x0000000e6d097223 */ /* 0x080fe2000000000a */
[----:B------:R-:W-:Y:S02]  /*2770*/  FMUL R10, R112, R14 ;  /* 0x0000000e700a7220 */ /* 0x000fe40000400000 */
[----:B0-----:R-:W-:Y:S01]  /*2780*/  FMUL R19, R16, R13 ;  /* 0x0000000d10137220 */ /* 0x001fe20000400000 */
[----:B------:R-:W-:-:S03]  /*2790*/  FFMA R9, R112, R24, R9 ;  /* 0x0000001870097223 */ /* 0x000fc60000000009 */
[-C--:B------:R-:W-:Y:S01]  /*27a0*/  FFMA R19, R16, R13.reuse, R19 ;  /* 0x0000000d10137223 */ /* 0x080fe20000000013 */
[----:B------:R-:W-:Y:S01]  /*27b0*/  FFMA R16, R109, R24, -R10 ;  /* 0x000000186d107223 */ /* 0x000fe2000000080a */
[----:B------:R-:W-:Y:S01]  /*27c0*/  FADD R10, R13, R13 ;  /* 0x0000000d0d0a7221 */ /* 0x000fe20000000000 */
[----:B------:R-:W-:Y:S01]  /*27d0*/  FADD R9, R9, R9 ;  /* 0x0000000909097221 */ /* 0x000fe20000000000 */
[-C--:B------:R-:W-:Y:S01]  /*27e0*/  FMUL R18, R109, R22.reuse ;  /* 0x000000166d127220 */ /* 0x080fe20000400000 */
[-C--:B------:R-:W-:Y:S01]  /*27f0*/  FMUL R103, R16, R13.reuse ;  /* 0x0000000d10677220 */ /* 0x080fe20000400000 */
[-C--:B------:R-:W-:Y:S01]  /*2800*/  FFMA R10, R10, R13.reuse, -1 ;  /* 0xbf8000000a0a7423 */ /* 0x080fe2000000000d */
[----:B-1----:R-:W-:Y:S01]  /*2810*/  FMUL R21, R9, R22 ;  /* 0x0000001609157220 */ /* 0x002fe20000400000 */
[-C--:B------:R-:W-:Y:S01]  /*2820*/  FFMA R20, R107, R14.reuse, -R18 ;  /* 0x0000000e6b147223 */ /* 0x080fe20000000812 */
        /* <DEDUP_REMOVED lines=12> */
[----:B------:R-:W-:-:S02]  /*28f0*/  FADD R10, R10, -R105 ;  /* 0x800000690a0a7221 */ /* 0x000fc40000000000 */
[----:B------:R-:W-:Y:S01]  /*2900*/  FFMA R103, R113, R120, R16 ;  /* 0x0000007871677223 */ /* 0x000fe20000000010 */
[----:B------:R-:W-:Y:S01]  /*2910*/  FMUL R21, R9, R117 ;  /* 0x0000007509157220 */ /* 0x000fe20000400000 */
[C---:B------:R-:W-:Y:S02]  /*2920*/  FFMA R19, R113.reuse, R124, R19 ;  /* 0x0000007c71137223 */ /* 0x040fe40000000013 */
[C---:B------:R-:W-:Y:S01]  /*2930*/  FFMA R114, R10.reuse, R119, R103 ;  /* 0x000000770a727223 */ /* 0x040fe20000000067 */
[----:B------:R-:W-:Y:S01]  /*2940*/  FFMA R16, R113, R118, R21 ;  /* 0x0000007671107223 */ /* 0x000fe20000000015 */
[C---:B------:R-:W-:Y:S02]  /*2950*/  FFMA R116, R10.reuse, R122, R19 ;  /* 0x0000007a0a747223 */ /* 0x040fe40000000013 */
[----:B------:R-:W-:Y:S01]  /*2960*/  FMUL R18, R9, R114 ;  /* 0x0000007209127220 */ /* 0x000fe20000400000 */
[----:B------:R-:W-:-:S03]  /*2970*/  FFMA R111, R10, R115, R16 ;  /* 0x000000730a6f7223 */ /* 0x000fc60000000010 */
[----:B------:R-:W-:Y:S01]  /*2980*/  FFMA R103, R113, R116, R18 ;  /* 0x0000007471677223 */ /* 0x000fe20000000012 */
[----:B------:R-:W-:-:S03]  /*2990*/  FSEL R16, R29, RZ, P5 ;  /* 0x000000ff1d107208 */ /* 0x000fc60002800000 */
[----:B------:R-:W-:-:S04]  /*29a0*/  FFMA R103, R10, R111, R103 ;  /* 0x0000006f0a677223 */ /* 0x000fc80000000067 */
[----:B------:R-:W-:Y:S01]  /*29b0*/  FADD R131, R103, R16 ;  /* 0x0000001067837221 */ /* 0x000fe20000000000 */
[----:B------:R-:W-:Y:S01]  /*29c0*/  MOV R164, c[0x0][0x65c] ;  /* 0x0001970000a47a02 */ /* 0x000fe20000000f00 */
[C---:B--2---:R-:W-:Y:S01]  /*29d0*/  FMUL R19, R69.reuse, R47 ;  /* 0x0000002f45137220 */ /* 0x044fe20000400000 */
[----:B---3--:R-:W-:Y:S01]  /*29e0*/  FMUL R21, R70, R51 ;  /* 0x0000003346157220 */ /* 0x008fe20000400000 */
[-C--:B----4-:R-:W-:Y:S02]  /*29f0*/  FMUL R16, R72, R49.reuse ;  /* 0x0000003148107220 */ /* 0x090fe40000400000 */
[----:B------:R-:W-:Y:S01]  /*2a00*/  FFMA R19, R70, R49, -R19 ;  /* 0x0000003146137223 */ /* 0x000fe20000000813 */
[----:B------:R-:W-:Y:S01]  /*2a10*/  FFMA R21, R72, R47, -R21 ;  /* 0x0000002f48157223 */ /* 0x000fe20000000815 */
[C---:B-----5:R-:W-:Y:S01]  /*2a20*/  FMUL R103, R69.reuse, R52 ;  /* 0x0000003445677220 */ /* 0x060fe20000400000 */
[----:B------:R-:W-:Y:S01]  /*2a30*/  FFMA R16, R69, R51, -R16 ;  /* 0x0000003345107223 */ /* 0x000fe20000000810 */
[----:B------:R-:W-:Y:S01]  /*2a40*/  FMUL R105, R70, R54 ;  /* 0x0000003646697220 */ /* 0x000fe20000400000 */
[-C--:B------:R-:W-:Y:S01]  /*2a50*/  FMUL R18, R72, R53.reuse ;  /* 0x0000003548127220 */ /* 0x080fe20000400000 */
[----:B------:R-:W-:-:S02]  /*2a60*/  FFMA R103, R70, R53, -R103 ;  /* 0x0000003546677223 */ /* 0x000fc40000000867 */
[----:B------:R-:W-:Y:S01]  /*2a70*/  FFMA R105, R72, R52, -R105 ;  /* 0x0000003448697223 */ /* 0x000fe20000000869 */
[----:B------:R-:W-:Y:S01]  /*2a80*/  FADD R19, R19, R108 ;  /* 0x0000006c13137221 */ /* 0x000fe20000000000 */
[----:B------:R-:W-:Y:S01]  /*2a90*/  FFMA R18, R69, R54, -R18 ;  /* 0x0000003645127223 */ /* 0x000fe20000000812 */
[----:B------:R-:W-:Y:S02]  /*2aa0*/  FADD R21, R21, R110 ;  /* 0x0000006e15157221 */ /* 0x000fe40000000000 */
[----:B------:R-:W-:Y:S01]  /*2ab0*/  FFMA R188, R164, c[0x0][0x650], R19 ;  /* 0x00019400a4bc7a23 */ /* 0x000fe20000000013 */
[----:B------:R-:W-:Y:S01]  /*2ac0*/  FADD R16, R16, R25 ;  /* 0x0000001910107221 */ /* 0x000fe20000000000 */
[----:B------:R-:W-:Y:S01]  /*2ad0*/  FFMA R163, R164, c[0x0][0x654], R21 ;  /* 0x00019500a4a37a23 */ /* 0x000fe20000000015 */
[----:B------:R-:W-:Y:S01]  /*2ae0*/  MOV R108, R24 ;  /* 0x00000018006c7202 */ /* 0x000fe20000000f00 */
[----:B------:R-:W-:Y:S01]  /*2af0*/  FADD R25, R158, R131 ;  /* 0x000000839e197221 */ /* 0x000fe20000000000 */
[----:B------:R-:W-:Y:S01]  /*2b00*/  FADD R160, R103, R160 ;  /* 0x000000a067a07221 */ /* 0x000fe20000000000 */
[----:B------:R-:W-:Y:S01]  /*2b10*/  FFMA R164, R164, c[0x0][0x658], R16 ;  /* 0x00019600a4a47a23 */ /* 0x000fe20000000010 */
[----:B------:R-:W-:Y:S01]  /*2b20*/  MOV R110, R14 ;  /* 0x0000000e006e7202 */ /* 0x000fe20000000f00 */
[----:B------:R-:W-:Y:S01]  /*2b30*/  FADD R161, R105, R126 ;  /* 0x0000007e69a17221 */ /* 0x000fe20000000000 */
[----:B------:R-:W-:-:S02]  /*2b40*/  MOV R105, R22 ;  /* 0x0000001600697202 */ /* 0x000fc40000000f00 */
[----:B------:R-:W-:Y:S01]  /*2b50*/  MOV R103, R13 ;  /* 0x0000000d00677202 */ /* 0x000fe20000000f00 */
[----:B------:R-:W-:Y:S02]  /*2b60*/  FADD R162, R18, R129 ;  /* 0x0000008112a27221 */ /* 0x000fe40000000000 */
.L_x_14:
[----:B------:R-:W-:Y:S05]  /*2b70*/  BSYNC B3 ;  /* 0x0000000000037941 */ /* 0x000fea0003800000 */
.L_x_13:
[----:B------:R-:W-:Y:S01]  /*2b80*/  FSEL R159, R158, R25, !P5 ;  /* 0x000000199e9f7208 */ /* 0x000fe20006800000 */
[----:B------:R-:W-:Y:S01]  /*2b90*/  BSSY B5, `(.L_x_15) ;  /* 0x00004db000057945 */ /* 0x000fe20003800000 */
[----:B------:R-:W-:Y:S01]  /*2ba0*/  CS2R R170, SRZ ;  /* 0x0000000000aa7805 */ /* 0x000fe2000001ff00 */
[----:B------:R-:W-:Y:S01]  /*2bb0*/  CS2R R172, SRZ ;  /* 0x0000000000ac7805 */ /* 0x000fe2000001ff00 */
[----:B------:R-:W-:Y:S01]  /*2bc0*/  FSETP.NEU.AND P1, PT, R159, RZ, PT ;  /* 0x000000ff9f00720b */ /* 0x000fe20003f2d000 */
        /* <DEDUP_REMOVED lines=31> */
[----:B------:R-:W-:Y:S02]  /*2dc0*/  FSEL R23, R23, RZ, P4 ;  /* 0x000000ff17177208 */ /* 0x000fe40002000000 */
[----:B------:R-:W-:Y:S02]  /*2dd0*/  FSEL R17, R17, RZ, P4 ;  /* 0x000000ff11117208 */ /* 0x000fe40002000000 */
[----:B------:R-:W-:-:S02]  /*2de0*/  FSEL R15, R15, RZ, P4 ;  /* 0x000000ff0f0f7208 */ /* 0x000fc40002000000 */
[----:B------:R-:W-:Y:S02]  /*2df0*/  FSEL R162, R162, RZ, P5 ;  /* 0x000000ffa2a27208 */ /* 0x000fe40002800000 */
[----:B------:R-:W-:Y:S02]  /*2e00*/  FSEL R190, R161, RZ, P5 ;  /* 0x000000ffa1be7208 */ /* 0x000fe40002800000 */
[----:B------:R-:W-:Y:S01]  /*2e10*/  FSEL R160, R160, RZ, P5 ;  /* 0x000000ffa0a07208 */ /* 0x000fe20002800000 */
[----:B------:R-:W-:Y:S05]  /*2e20*/  @!P1 BRA `(.L_x_16) ;  /* 0x00004b1000009947 */ /* 0x000fea0003800000 */
[----:B------:R-:W-:Y:S01]  /*2e30*/  FADD R127, -R188, R127 ;  /* 0x0000007fbc7f7221 */ /* 0x000fe20000000100 */
[----:B------:R-:W-:Y:S01]  /*2e40*/  ISETP.GT.AND P1, PT, R12, RZ, PT ;  /* 0x000000ff0c00720c */ /* 0x000fe20003f24270 */
[----:B------:R-:W-:Y:S01]  /*2e50*/  FADD R128, -R163, R128 ;  /* 0x00000080a3807221 */ /* 0x000fe20000000100 */
[----:B------:R-:W-:Y:S01]  /*2e60*/  FADD R126, R17, -R190 ;  /* 0x800000be117e7221 */ /* 0x000fe20000000000 */
[----:B------:R-:W-:Y:S01]  /*2e70*/  FMUL R12, R8, R127 ;  /* 0x0000007f080c7220 */ /* 0x000fe20000400000 */
[----:B------:R-:W-:Y:S01]  /*2e80*/  FSEL R13, R32, R11, P1 ;  /* 0x0000000b200d7208 */ /* 0x000fe20000800000 */
[----:B------:R-:W-:Y:S01]  /*2e90*/  FADD R125, -R164, R125 ;  /* 0x0000007da47d7221 */ /* 0x000fe20000000100 */
[----:B------:R-:W-:Y:S01]  /*2ea0*/  FADD R131, R15, -R160 ;  /* 0x800000a00f837221 */ /* 0x000fe20000000000 */
[C---:B------:R-:W-:Y:S01]  /*2eb0*/  FFMA R11, R7.reuse, R128, R12 ;  /* 0x00000080070b7223 */ /* 0x040fe2000000000c */
[----:B------:R-:W-:Y:S01]  /*2ec0*/  FMUL R15, R7, R126 ;  /* 0x0000007e070f7220 */ /* 0x000fe20000400000 */
[----:B------:R-:W-:Y:S01]  /*2ed0*/  FADD R13, RZ, -R13 ;  /* 0x8000000dff0d7221 */ /* 0x000fe20000000000 */
[----:B------:R-:W-:Y:S01]  /*2ee0*/  FADD R129, R23, -R162 ;  /* 0x800000a217817221 */ /* 0x000fe20000000000 */
[----:B------:R-:W-:Y:S01]  /*2ef0*/  FFMA R12, R6, R125, R11 ;  /* 0x0000007d060c7223 */ /* 0x000fe2000000000b */
[----:B------:R-:W-:Y:S01]  /*2f00*/  FFMA R15, R8, R131, R15 ;  /* 0x00000083080f7223 */ /* 0x000fe2000000000f */
[----:B------:R-:W0:Y:S01]  /*2f10*/  MUFU.RCP R16, R159 ;  /* 0x0000009f00107308 */ /* 0x000e220000001000 */
[----:B------:R-:W-:Y:S01]  /*2f20*/  BSSY B6, `(.L_x_17) ;  /* 0x0000016000067945 */ /* 0x000fe20003800000 */
[----:B------:R-:W-:Y:S01]  /*2f30*/  FMUL R11, R12, R13 ;  /* 0x0000000d0c0b7220 */ /* 0x000fe20000400000 */
[----:B------:R-:W-:Y:S01]  /*2f40*/  FFMA R15, R6, R129, R15 ;  /* 0x00000081060f7223 */ /* 0x000fe2000000000f */
[----:B------:R-:W-:-:S03]  /*2f50*/  MOV R133, RZ ;  /* 0x000000ff00857202 */ /* 0x000fc60000000f00 */
[----:B------:R-:W-:Y:S01]  /*2f60*/  FMNMX R14, RZ, R11, !PT ;  /* 0x0000000bff0e7209 */ /* 0x000fe20007800000 */
[----:B------:R-:W-:-:S04]  /*2f70*/  FADD R11, RZ, -R15 ;  /* 0x8000000fff0b7221 */ /* 0x000fc80000000000 */
[----:B------:R-:W-:-:S04]  /*2f80*/  FADD R11, R11, R14 ;  /* 0x0000000e0b0b7221 */ /* 0x000fc80000000000 */
[----:B------:R-:W-:Y:S01]  /*2f90*/  FMUL R14, R8, R11 ;  /* 0x0000000b080e7220 */ /* 0x000fe20000400000 */
[----:B0-----:R-:W-:-:S03]  /*2fa0*/  FFMA R15, -R159, R16, 1 ;  /* 0x3f8000009f0f7423 */ /* 0x001fc60000000110 */
[----:B------:R-:W0:Y:S01]  /*2fb0*/  FCHK P1, R14, R159 ;  /* 0x0000009f0e007302 */ /* 0x000e220000020000 */
[----:B------:R-:W-:-:S04]  /*2fc0*/  FFMA R15, R16, R15, R16 ;  /* 0x0000000f100f7223 */ /* 0x000fc80000000010 */
[----:B------:R-:W-:-:S04]  /*2fd0*/  FFMA R168, R14, R15, RZ ;  /* 0x0000000f0ea87223 */ /* 0x000fc800000000ff */
[----:B------:R-:W-:-:S04]  /*2fe0*/  FFMA R16, -R159, R168, R14 ;  /* 0x000000a89f107223 */ /* 0x000fc8000000010e */
[----:B------:R-:W-:Y:S01]  /*2ff0*/  FFMA R168, R15, R16, R168 ;  /* 0x000000100fa87223 */ /* 0x000fe200000000a8 */
[-C--:B------:R-:W-:Y:S01]  /*3000*/  FMUL R15, R7, R11.reuse ;  /* 0x0000000b070f7220 */ /* 0x080fe20000400000 */
[----:B------:R-:W-:Y:S01]  /*3010*/  FMUL R16, R6, R11 ;  /* 0x0000000b06107220 */ /* 0x000fe20000400000 */
[----:B0-----:R-:W-:Y:S05]  /*3020*/  @!P1 BRA `(.L_x_18) ;  /* 0x0000005000009947 */ /* 0x001fea0003800000 */
[----:B------:R-:W-:Y:S02]  /*3030*/  MOV R22, R14 ;  /* 0x0000000e00167202 */ /* 0x000fe40000000f00 */
[----:B------:R-:W-:Y:S02]  /*3040*/  MOV R23, R159 ;  /* 0x0000009f00177202 */ /* 0x000fe40000000f00 */
[----:B------:R-:W-:Y:S02]  /*3050*/  MOV R185, 0x3070 ;  /* 0x0000307000b97802 */ /* 0x000fe40000000f00 */
[----:B------:R-:W-:Y:S05]  /*3060*/  CALL.REL.NOINC `($__internal_0_$__cuda_sm3x_div_rn_noftz_f32_slowpath) ;  /* 0x0000985000007944 */ /* 0x000fea0003c00000 */
[----:B0-----:R-:W-:Y:S02]  /*3070*/  MOV R168, R189 ;  /* 0x000000bd00a87202 */ /* 0x001fe40000000f00 */
.L_x_18:
[----:B------:R-:W-:Y:S05]  /*3080*/  BSYNC B6 ;  /* 0x0000000000067941 */ /* 0x000fea0003800000 */
.L_x_17:
[----:B------:R-:W0:Y:S01]  /*3090*/  MUFU.RCP R18, R159 ;  /* 0x0000009f00127308 */ /* 0x000e220000001000 */
[----:B------:R-:W-:Y:S07]  /*30a0*/  BSSY B6, `(.L_x_19) ;  /* 0x000000d000067945 */ /* 0x000fee0003800000 */
        /* <DEDUP_REMOVED lines=12> */
.L_x_20:
[----:B------:R-:W-:Y:S05]  /*3170*/  BSYNC B6 ;  /* 0x0000000000067941 */ /* 0x000fea0003800000 */
.L_x_19:
        /* <DEDUP_REMOVED lines=14> */
.L_x_22:
[----:B------:R-:W-:Y:S05]  /*3260*/  BSYNC B6 ;  /* 0x0000000000067941 */ /* 0x000fea0003800000 */
.L_x_21:
        /* <DEDUP_REMOVED lines=10> */
[----:B------:R-:W-:Y:S01]  /*3310*/  CS2R R160, SRZ ;  /* 0x0000000000a07805 */ /* 0x000fe2000001ff00 */
[----:B------:R-:W-:Y:S01]  /*3320*/  CS2R R158, SRZ ;  /* 0x00000000009e7805 */ /* 0x000fe2000001ff00 */
[----:B------:R-:W-:Y:S01]  /*3330*/  MOV R157, RZ ;  /* 0x000000ff009d7202 */ /* 0x000fe20000000f00 */
[----:B------:R-:W-:Y:S05]  /*3340*/  @!P4 BRA `(.L_x_24) ;  /* 0x000007200000c947 */ /* 0x000fea0003800000 */
[----:B------:R-:W-:-:S04]  /*3350*/  ISETP.NE.U32.AND P1, PT, RZ, c[0x0][0x618], PT ;  /* 0x00018600ff007a0c */ /* 0x000fc80003f25070 */
[----:B------:R-:W-:-:S13]  /*3360*/  ISETP.NE.AND.EX P1, PT, RZ, c[0x0][0x61c], PT, P1 ;  /* 0x00018700ff007a0c */ /* 0x000fda0003f25310 */
[----:B------:R-:W-:Y:S05]  /*3370*/  @!P1 BRA `(.L_x_25) ;  /* 0x000003d000009947 */ /* 0x000fea0003800000 */
[----:B------:R-:W-:Y:S01]  /*3380*/  IMAD R18, R93, c[0x0][0x638], RZ ;  /* 0x00018e005d127a24 */ /* 0x000fe200078e02ff */
[----:B------:R-:W-:-:S03]  /*3390*/  MOV R20, c[0x0][0x638] ;  /* 0x00018e0000147a02 */ /* 0x000fc60000000f00 */
[C---:B------:R-:W-:Y:S02]  /*33a0*/  IMAD R17, R101.reuse, UR16, R18 ;  /* 0x0000001065117c24 */ /* 0x040fe4000f8e0212 */
[----:B------:R-:W-:-:S05]  /*33b0*/  IMAD.WIDE.U32 R18, R101, R20, c[0x0][0x618] ;  /* 0x0001860065127625 */ /* 0x000fca00078e0014 */
[----:B------:R-:W-:-:S05]  /*33c0*/  IADD3 R19, R19, R17, RZ ;  /* 0x0000001113137210 */ /* 0x000fca0007ffe0ff */
[----:B------:R-:W2:Y:S01]  /*33d0*/  LDG.E R21, [R18.64] ;  /* 0x0000001e12157981 */ /* 0x000ea2000c1e1900 */
[----:B------:R-:W-:Y:S01]  /*33e0*/  BSSY B7, `(.L_x_26) ;  /* 0x0000034000077945 */ /* 0x000fe20003800000 */
[----:B------:R-:W-:Y:S02]  /*33f0*/  MOV R155, R172 ;  /* 0x000000ac009b7202 */ /* 0x000fe40000000f00 */
[----:B------:R-:W-:Y:S02]  /*3400*/  MOV R153, R170 ;  /* 0x000000aa00997202 */ /* 0x000fe40000000f00 */
[----:B------:R-:W-:Y:S02]  /*3410*/  MOV R152, R168 ;  /* 0x000000a800987202 */ /* 0x000fe40000000f00 */
[----:B--2---:R-:W-:-:S13]  /*3420*/  FSETP.GT.AND P6, PT, R21, RZ, PT ;  /* 0x000000ff1500720b */ /* 0x004fda0003fc4000 */
[----:B------:R-:W-:Y:S05]  /*3430*/  @!P6 BRA `(.L_x_27) ;  /* 0x000002e00000e947 */ /* 0x000fea0003800000 */
        /* <DEDUP_REMOVED lines=14> */
.L_x_29:
[----:B------:R-:W-:Y:S05]  /*3520*/  BSYNC B8 ;  /* 0x0000000000087941 */ /* 0x000fea0003800000 */
.L_x_28:
        /* <DEDUP_REMOVED lines=14> */
.L_x_31:
[----:B------:R-:W-:Y:S05]  /*3610*/  BSYNC B8 ;  /* 0x0000000000087941 */ /* 0x000fea0003800000 */
.L_x_30:
        /* <DEDUP_REMOVED lines=14> */
.L_x_33:
[----:B------:R-:W-:Y:S05]  /*3700*/  BSYNC B8 ;  /* 0x0000000000087941 */ /* 0x000fea0003800000 */
.L_x_32:
[----:B------:R-:W-:Y:S02]  /*3710*/  MOV R104, R21 ;  /* 0x0000001500687202 */ /* 0x000fe40000000f00 */
.L_x_27:
[----:B------:R-:W-:Y:S05]  /*3720*/  BSYNC B7 ;  /* 0x0000000000077941 */ /* 0x000fea0003800000 */
.L_x_26:
[----:B------:R-:W-:Y:S01]  /*3730*/  SEL R156, RZ, 0x1, !P6 ;  /* 0x00000001ff9c7807 */ /* 0x000fe20007000000 */
[----:B------:R-:W-:Y:S05]  /*3740*/  BRA `(.L_x_34) ;  /* 0x0000003000007947 */ /* 0x000fea0003800000 */
.L_x_25:
[----:B------:R-:W-:Y:S02]  /*3750*/  MOV R152, R168 ;  /* 0x000000a800987202 */ /* 0x000fe40000000f00 */
[----:B------:R-:W-:Y:S02]  /*3760*/  MOV R153, R170 ;  /* 0x000000aa00997202 */ /* 0x000fe40000000f00 */
[----:B------:R-:W-:-:S05]  /*3770*/  MOV R155, R172 ;  /* 0x000000ac009b7202 */ /* 0x000fca0000000f00 */
.L_x_34:
[C---:B------:R-:W-:Y:S01]  /*3780*/  FMUL R20, R74.reuse, R155 ;  /* 0x0000009b4a147220 */ /* 0x040fe20000400000 */
[----:B------:R-:W-:Y:S01]  /*3790*/  FMUL R18, R71, R153 ;  /* 0x0000009947127220 */ /* 0x000fe20000400000 */
[----:B------:R-:W-:Y:S01]  /*37a0*/  FMUL R165, R73, R152 ;  /* 0x0000009849a57220 */ /* 0x000fe20000400000 */
[----:B------:R-:W-:Y:S01]  /*37b0*/  MOV R148, R172 ;  /* 0x000000ac00947202 */ /* 0x000fe20000000f00 */
[----:B------:R-:W-:Y:S01]  /*37c0*/  FFMA R163, R71, R152, -R20 ;  /* 0x0000009847a37223 */ /* 0x000fe20000000814 */
[----:B------:R-:W-:Y:S01]  /*37d0*/  FFMA R161, R73, R155, -R18 ;  /* 0x0000009b49a17223 */ /* 0x000fe20000000812 */
[----:B------:R-:W-:Y:S01]  /*37e0*/  FFMA R165, R74, R153, -R165 ;  /* 0x000000994aa57223 */ /* 0x000fe200000008a5 */
[----:B------:R-:W-:Y:S01]  /*37f0*/  MOV R151, R170 ;  /* 0x000000aa00977202 */ /* 0x000fe20000000f00 */
[CC--:B------:R-:W-:Y:S01]  /*3800*/  FMUL R18, R163.reuse, R91.reuse ;  /* 0x0000005ba3127220 */ /* 0x0c0fe20000400000 */
[----:B------:R-:W-:Y:S01]  /*3810*/  FMUL R20, R163, R94 ;  /* 0x0000005ea3147220 */ /* 0x000fe20000400000 */
[-C--:B------:R-:W-:Y:S01]  /*3820*/  FMUL R17, R165, R96.reuse ;  /* 0x00000060a5117220 */ /* 0x080fe20000400000 */
[CC--:B------:R-:W-:Y:S01]  /*3830*/  FMUL R24, R161.reuse, R91.reuse ;  /* 0x0000005ba1187220 */ /* 0x0c0fe20000400000 */
[----:B------:R-:W-:Y:S01]  /*3840*/  FFMA R18, R161, R96, R18 ;  /* 0x00000060a1127223 */ /* 0x000fe20000000012 */
[----:B------:R-:W-:Y:S01]  /*3850*/  FFMA R20, R165, R91, -R20 ;  /* 0x0000005ba5147223 */ /* 0x000fe20000000814 */
[----:B------:R-:W-:Y:S01]  /*3860*/  FFMA R22, R161, R94, -R17 ;  /* 0x0000005ea1167223 */ /* 0x000fe20000000811 */
[----:B------:R-:W-:Y:S01]  /*3870*/  FFMA R24, R163, R96, -R24 ;  /* 0x00000060a3187223 */ /* 0x000fe20000000818 */
[----:B------:R-:W-:Y:S01]  /*3880*/  FFMA R18, R165, R94, R18 ;  /* 0x0000005ea5127223 */ /* 0x000fe20000000012 */
[-C--:B------:R-:W-:Y:S01]  /*3890*/  FMUL R19, R20, R89.reuse ;  /* 0x0000005914137220 */ /* 0x080fe20000400000 */
[-C--:B------:R-:W-:Y:S01]  /*38a0*/  FMUL R21, R22, R89.reuse ;  /* 0x0000005916157220 */ /* 0x080fe20000400000 */
[-C--:B------:R-:W-:Y:S01]  /*38b0*/  FMUL R23, R24, R89.reuse ;  /* 0x0000005918177220 */ /* 0x080fe20000400000 */
[----:B------:R-:W-:Y:S01]  /*38c0*/  FADD R17, R18, R18 ;  /* 0x0000001212117221 */ /* 0x000fe20000000000 */
[-C--:B------:R-:W-:Y:S01]  /*38d0*/  FFMA R20, R20, R89.reuse, R19 ;  /* 0x0000005914147223 */ /* 0x080fe20000000013 */
[-C--:B------:R-:W-:Y:S01]  /*38e0*/  FFMA R21, R22, R89.reuse, R21 ;  /* 0x0000005916157223 */ /* 0x080fe20000000015 */
[----:B------:R-:W-:Y:S01]  /*38f0*/  FFMA R23, R24, R89, R23 ;  /* 0x0000005918177223 */ /* 0x000fe20000000017 */
[C---:B------:R-:W-:Y:S01]  /*3900*/  FMUL R18, R17.reuse, R91 ;  /* 0x0000005b11127220 */ /* 0x040fe20000400000 */
[C---:B------:R-:W-:Y:S01]  /*3910*/  FMUL R19, R17.reuse, R96 ;  /* 0x0000006011137220 */ /* 0x040fe20000400000 */
[----:B------:R-:W-:Y:S01]  /*3920*/  FMUL R22, R17, R94 ;  /* 0x0000005e11167220 */ /* 0x000fe20000400000 */
[----:B------:R-:W-:Y:S01]  /*3930*/  MOV R150, R168 ;  /* 0x000000a800967202 */ /* 0x000fe20000000f00 */
[C---:B------:R-:W-:Y:S01]  /*3940*/  FFMA R18, R186.reuse, R163, R18 ;  /* 0x000000a3ba127223 */ /* 0x040fe20000000012 */
[C---:B------:R-:W-:Y:S01]  /*3950*/  FFMA R19, R186.reuse, R161, R19 ;  /* 0x000000a1ba137223 */ /* 0x040fe20000000013 */
[----:B------:R-:W-:Y:S01]  /*3960*/  FFMA R22, R186, R165, R22 ;  /* 0x000000a5ba167223 */ /* 0x000fe20000000016 */
[----:B------:R-:W-:Y:S01]  /*3970*/  MOV R167, R89 ;  /* 0x0000005900a77202 */ /* 0x000fe20000000f00 */
[----:B------:R-:W-:Y:S01]  /*3980*/  FADD R17, R18, -R21 ;  /* 0x8000001512117221 */ /* 0x000fe20000000000 */
[----:B------:R-:W-:Y:S01]  /*3990*/  FADD R154, R19, -R20 ;  /* 0x80000014139a7221 */ /* 0x000fe20000000000 */
[----:B------:R-:W-:Y:S01]  /*39a0*/  FADD R18, R22, -R23 ;  /* 0x8000001716127221 */ /* 0x000fe20000000000 */
[----:B------:R-:W-:Y:S01]  /*39b0*/  MOV R164, R94 ;  /* 0x0000005e00a47202 */ /* 0x000fe20000000f00 */
        /* <DEDUP_REMOVED lines=8> */
[C---:B------:R-:W-:Y:S01]  /*3a40*/  FFMA R157, R18.reuse, R90, R19 ;  /* 0x0000005a129d7223 */ /* 0x040fe20000000013 */
[C---:B------:R-:W-:Y:S01]  /*3a50*/  FFMA R158, R18.reuse, R83, R20 ;  /* 0x00000053129e7223 */ /* 0x040fe20000000014 */
[----:B------:R-:W-:-:S02]  /*3a60*/  FFMA R159, R18, R84, R21 ;  /* 0x00000054129f7223 */ /* 0x000fc40000000015 */
.L_x_24:
[----:B------:R-:W-:Y:S05]  /*3a70*/  BSYNC B6 ;  /* 0x0000000000067941 */ /* 0x000fea0003800000 */
.L_x_23:
[----:B------:R-:W-:Y:S01]  /*3a80*/  BSSY B6, `(.L_x_35) ;  /* 0x00001f5000067945 */ /* 0x000fe20003800000 */
[----:B------:R-:W-:Y:S01]  /*3a90*/  CS2R R140, SRZ ;  /* 0x00000000008c7805 */ /* 0x000fe2000001ff00 */
        /* <DEDUP_REMOVED lines=42> */
.L_x_41:
[----:B------:R-:W-:Y:S05]  /*3d40*/  BSYNC B8 ;  /* 0x0000000000087941 */ /* 0x000fea0003800000 */
.L_x_40:
        /* <DEDUP_REMOVED lines=14> */
.L_x_43:
[----:B------:R-:W-:Y:S05]  /*3e30*/  BSYNC B8 ;  /* 0x0000000000087941 */ /* 0x000fea0003800000 */
.L_x_42:
        /* <DEDUP_REMOVED lines=14> */
.L_x_45:
[----:B------:R-:W-:Y:S05]  /*3f20*/  BSYNC B8 ;  /* 0x0000000000087941 */ /* 0x000fea0003800000 */
.L_x_44:
[----:B------:R-:W-:Y:S02]  /*3f30*/  MOV R106, R133 ;  /* 0x00000085006a7202 */ /* 0x000fe40000000f00 */
.L_x_39:
[----:B------:R-:W-:Y:S05]  /*3f40*/  BSYNC B7 ;  /* 0x0000000000077941 */ /* 0x000fea0003800000 */
.L_x_38:
[----:B------:R-:W-:Y:S05]  /*3f50*/  BRA `(.L_x_46) ;  /* 0x0000003000007947 */ /* 0x000fea0003800000 */
.L_x_37:
[----:B------:R-:W-:Y:S02]  /*3f60*/  MOV R139, R168 ;  /* 0x000000a8008b7202 */ /* 0x000fe40000000f00 */
[----:B------:R-:W-:Y:S02]  /*3f70*/  MOV R141, R170 ;  /* 0x000000aa008d7202 */ /* 0x000fe40000000f00 */
[----:B------:R-:W-:Y:S02]  /*3f80*/  MOV R142, R172 ;  /* 0x000000ac008e7202 */ /* 0x000fe40000000f00 */
.L_x_46:
[----:B------:R-:W-:-:S04]  /*3f90*/  ISETP.NE.U32.AND P1, PT, RZ, c[0x0][0xb78], PT ;  /* 0x0002de00ff007a0c */ /* 0x000fc80003f25070 */
[----:B------:R-:W-:-:S13]  /*3fa0*/  ISETP.NE.AND.EX P1, PT, RZ, c[0x0][0xb7c], PT, P1 ;  /* 0x0002df00ff007a0c */ /* 0x000fda0003f25310 */
[----:B------:R-:W-:Y:S01]  /*3fb0*/  @P1 IMAD R20, R75, c[0x0][0xb98], RZ ;  /* 0x0002e6004b141a24 */ /* 0x000fe200078e02ff */
[----:B------:R-:W-:-:S03]  /*3fc0*/  @P1 MOV R22, c[0x0][0xb98] ;  /* 0x0002e60000161a02 */ /* 0x000fc60000000f00 */
[C---:B------:R-:W-:Y:S02]  /*3fd0*/  @P1 IMAD R19, R99.reuse, UR19, R20 ;  /* 0x0000001363131c24 */ /* 0x040fe4000f8e0214 */
[----:B------:R-:W-:-:S05]  /*3fe0*/  @P1 IMAD.WIDE.U32 R20, R99, R22, c[0x0][0xb78] ;  /* 0x0002de0063141625 */ /* 0x000fca00078e0016 */
[----:B------:R-:W-:-:S05]  /*3ff0*/  @P1 IADD3 R21, R21, R19, RZ ;  /* 0x0000001315151210 */ /* 0x000fca0007ffe0ff */
[----:B------:R0:W2:Y:S04]  /*4000*/  @P1 LDG.E R136, [R20.64] ;  /* 0x0000001e14881981 */ /* 0x0000a8000c1e1900 */
[----:B------:R0:W3:Y:S04]  /*4010*/  @P1 LDG.E R135, [R20.64+0x4] ;  /* 0x0000041e14871981 */ /* 0x0000e8000c1e1900 */
[----:B------:R0:W4:Y:S04]  /*4020*/  @P1 LDG.E R134, [R20.64+0x8] ;  /* 0x0000081e14861981 */ /* 0x000128000c1e1900 */
[----:B------:R0:W5:Y:S04]  /*4030*/  @P1 LDG.E R23, [R20.64+0xc] ;  /* 0x00000c1e14171981 */ /* 0x000168000c1e1900 */
[----:B------:R0:W5:Y:S04]  /*4040*/  @P1 LDG.E R22, [R20.64+0x10] ;  /* 0x0000101e14161981 */ /* 0x000168000c1e1900 */
[----:B------:R0:W5:Y:S01]  /*4050*/  @P1 LDG.E R24, [R20.64+0x14] ;  /* 0x0000141e14181981 */ /* 0x000162000c1e1900 */
[----:B------:R-:W-:Y:S01]  /*4060*/  FMUL R19, R76, R77 ;  /* 0x0000004d4c137220 */ /* 0x000fe20000400000 */
[-C--:B------:R-:W-:Y:S01]  /*4070*/  FMUL R133, R78, R79.reuse ;  /* 0x0000004f4e857220 */ /* 0x080fe20000400000 */
[CC--:B------:R-:W-:Y:S01]  /*4080*/  FMUL R137, R76.reuse, R78.reuse ;  /* 0x0000004e4c897220 */ /* 0x0c0fe20000400000 */
[C---:B------:R-:W-:Y:S01]  /*4090*/  FMUL R138, R77.reuse, R79 ;  /* 0x0000004f4d8a7220 */ /* 0x040fe20000400000 */
[----:B------:R-:W-:Y:S01]  /*40a0*/  FFMA R19, R76, R77, R19 ;  /* 0x0000004d4c137223 */ /* 0x000fe20000000013 */
[-C--:B------:R-:W-:Y:S01]  /*40b0*/  FFMA R144, R78, R79.reuse, R133 ;  /* 0x0000004f4e907223 */ /* 0x080fe20000000085 */
[CC--:B------:R-:W-:Y:S01]  /*40c0*/  FMUL R130, R76.reuse, R79.reuse ;  /* 0x0000004f4c827220 */ /* 0x0c0fe20000400000 */
[CC--:B------:R-:W-:Y:S01]  /*40d0*/  FMUL R132, R77.reuse, R78.reuse ;  /* 0x0000004e4d847220 */ /* 0x0c0fe20000400000 */
[C---:B------:R-:W-:Y:S01]  /*40e0*/  FFMA R137, R76.reuse, R78, R137 ;  /* 0x0000004e4c897223 */ /* 0x040fe20000000089 */
[----:B------:R-:W-:Y:S01]  /*40f0*/  FFMA R138, R77, R79, R138 ;  /* 0x0000004f4d8a7223 */ /* 0x000fe2000000008a */
[C-C-:B------:R-:W-:Y:S01]  /*4100*/  FADD R143, R19.reuse, R144.reuse ;  /* 0x00000090138f7221 */ /* 0x140fe20000000000 */
[----:B------:R-:W-:Y:S01]  /*4110*/  FADD R144, R19, -R144 ;  /* 0x8000009013907221 */ /* 0x000fe20000000000 */
[----:B0-----:R-:W-:Y:S01]  /*4120*/  FMUL R21, R76, R76 ;  /* 0x0000004c4c157220 */ /* 0x001fe20000400000 */
[----:B------:R-:W-:Y:S01]  /*4130*/  FMUL R19, R72, R142 ;  /* 0x0000008e48137220 */ /* 0x000fe20000400000 */
[----:B------:R-:W-:Y:S01]  /*4140*/  FMUL R20, R70, R141 ;  /* 0x0000008d46147220 */ /* 0x000fe20000400000 */
[C---:B------:R-:W-:Y:S01]  /*4150*/  FFMA R130, R76.reuse, R79, R130 ;  /* 0x0000004f4c827223 */ /* 0x040fe20000000082 */
[----:B------:R-:W-:Y:S01]  /*4160*/  FFMA R171, R77, R78, R132 ;  /* 0x0000004e4dab7223 */ /* 0x000fe20000000084 */
[C-C-:B------:R-:W-:Y:S01]  /*4170*/  FADD R145, R137.reuse, -R138.reuse ;  /* 0x8000008a89917221 */ /* 0x140fe20000000000 */
[----:B------:R-:W-:Y:S01]  /*4180*/  FADD R146, R137, R138 ;  /* 0x0000008a89927221 */ /* 0x000fe20000000000 */
[----:B------:R-:W-:Y:S01]  /*4190*/  FMUL R133, R69, R139 ;  /* 0x0000008b45857220 */ /* 0x000fe20000400000 */
[----:B------:R-:W-:Y:S01]  /*41a0*/  FFMA R138, R76, R76, R21 ;  /* 0x0000004c4c8a7223 */ /* 0x000fe20000000015 */
[----:B------:R-:W-:Y:S01]  /*41b0*/  FMUL R173, R79, R79 ;  /* 0x0000004f4fad7220 */ /* 0x000fe20000400000 */
[----:B------:R-:W-:Y:S01]  /*41c0*/  FMUL R175, R78, R78 ;  /* 0x0000004e4eaf7220 */ /* 0x000fe20000400000 */
[----:B------:R-:W-:Y:S01]  /*41d0*/  FMUL R177, R77, R77 ;  /* 0x0000004d4db17220 */ /* 0x000fe20000400000 */
[----:B------:R-:W-:Y:S01]  /*41e0*/  FFMA R21, R70, R139, -R19 ;  /* 0x0000008b46157223 */ /* 0x000fe20000000813 */
[----:B------:R-:W-:Y:S01]  /*41f0*/  FFMA R19, R69, R142, -R20 ;  /* 0x0000008e45137223 */ /* 0x000fe20000000814 */
[----:B------:R-:W-:Y:S01]  /*4200*/  FADD R169, R130, R171 ;  /* 0x000000ab82a97221 */ /* 0x000fe20000000000 */
[----:B------:R-:W-:Y:S01]  /*4210*/  FFMA R137, R72, R141, -R133 ;  /* 0x0000008d48897223 */ /* 0x000fe20000000885 */
[----:B------:R-:W-:Y:S01]  /*4220*/  FADD R171, R130, -R171 ;  /* 0x800000ab82ab7221 */ /* 0x000fe20000000000 */
[--C-:B------:R-:W-:Y:S01]  /*4230*/  FFMA R130, R173, 2, R138.reuse ;  /* 0x40000000ad827823 */ /* 0x100fe2000000008a */
[--C-:B------:R-:W-:Y:S01]  /*4240*/  FFMA R132, R175, 2, R138.reuse ;  /* 0x40000000af847823 */ /* 0x100fe2000000008a */
[----:B------:R-:W-:Y:S01]  /*4250*/  FFMA R133, R177, 2, R138 ;  /* 0x40000000b1857823 */ /* 0x000fe2000000008a */
[----:B------:R-:W-:Y:S01]  /*4260*/  FMUL R138, R21, R79 ;  /* 0x0000004f158a7220 */ /* 0x000fe20000400000 */
[-C--:B------:R-:W-:Y:S01]  /*4270*/  FMUL R177, R19, R78.reuse ;  /* 0x0000004e13b17220 */ /* 0x080fe20000400000 */
[----:B------:R-:W-:Y:S01]  /*4280*/  FMUL R186, R137, R78 ;  /* 0x0000004e89ba7220 */ /* 0x000fe20000400000 */
[-C--:B------:R-:W-:Y:S01]  /*4290*/  FMUL R191, R21, R77.reuse ;  /* 0x0000004d15bf7220 */ /* 0x080fe20000400000 */
[-C--:B------:R-:W-:Y:S01]  /*42a0*/  FMUL R181, R137, R76.reuse ;  /* 0x0000004c89b57220 */ /* 0x080fe20000400000 */
[--C-:B------:R-:W-:Y:S01]  /*42b0*/  FADD R179, R138, -R177.reuse ;  /* 0x800000b18ab37221 */ /* 0x100fe20000000000 */
[----:B------:R-:W-:Y:S01]  /*42c0*/  FADD R177, R177, R177 ;  /* 0x000000b1b1b17221 */ /* 0x000fe20000000000 */
[----:B------:R-:W-:Y:S01]  /*42d0*/  FADD R175, R186, -R191 ;  /* 0x800000bfbaaf7221 */ /* 0x000fe20000000000 */
[----:B------:R-:W-:Y:S01]  /*42e0*/  FADD R174, R181, R181 ;  /* 0x000000b5b5ae7221 */ /* 0x000fe20000000000 */
[----:B------:R-:W-:Y:S01]  /*42f0*/  FADD R138, R138, R138 ;  /* 0x0000008a8a8a7221 */ /* 0x000fe20000000000 */
[----:B------:R-:W-:Y:S01]  /*4300*/  FMUL R180, R19, R77 ;  /* 0x0000004d13b47220 */ /* 0x000fe20000400000 */
[-C--:B------:R-:W-:Y:S01]  /*4310*/  FMUL R182, R137, R79.reuse ;  /* 0x0000004f89b67220 */ /* 0x080fe20000400000 */
[-C--:B------:R-:W-:Y:S01]  /*4320*/  FMUL R20, R175, R76.reuse ;  /* 0x0000004caf147220 */ /* 0x080fe20000400000 */
[----:B------:R-:W-:Y:S01]  /*4330*/  FADD R173, R174, R177 ;  /* 0x000000b1aead7221 */ /* 0x000fe20000000000 */
[----:B------:R-:W-:Y:S01]  /*4340*/  FADD R184, R177, -R138 ;  /* 0x8000008ab1b87221 */ /* 0x000fe20000000000 */
[----:B------:R-:W-:Y:S01]  /*4350*/  FADD R177, R180, -R182 ;  /* 0x800000b6b4b17221 */ /* 0x000fe20000000000 */
[----:B------:R-:W-:Y:S01]  /*4360*/  FMUL R183, R19, R79 ;  /* 0x0000004f13b77220 */ /* 0x000fe20000400000 */
[----:B------:R-:W-:Y:S01]  /*4370*/  FADD R174, R174, -R138 ;  /* 0x8000008aaeae7221 */ /* 0x000fe20000000000 */
[----:B------:R-:W-:Y:S01]  /*4380*/  FFMA R138, R175, R76, R20 ;  /* 0x0000004caf8a7223 */ /* 0x000fe20000000014 */
[----:B------:R-:W-:Y:S01]  /*4390*/  FMUL R178, R21, R78 ;  /* 0x0000004e15b27220 */ /* 0x000fe20000400000 */
[-C--:B------:R-:W-:Y:S01]  /*43a0*/  FMUL R20, R177, R76.reuse ;  /* 0x0000004cb1147220 */ /* 0x080fe20000400000 */
[----:B------:R-:W-:Y:S01]  /*43b0*/  FMUL R189, R137, R77 ;  /* 0x0000004d89bd7220 */ /* 0x000fe20000400000 */
[----:B------:R-:W-:Y:S01]  /*43c0*/  FADD R175, R183, R183 ;  /* 0x000000b7b7af7221 */ /* 0x000fe20000000000 */
[-C--:B------:R-:W-:Y:S01]  /*43d0*/  FMUL R140, R179, R76.reuse ;  /* 0x0000004cb38c7220 */ /* 0x080fe20000400000 */
[C---:B------:R-:W-:Y:S01]  /*43e0*/  FADD R176, R178.reuse, R178 ;  /* 0x000000b2b2b07221 */ /* 0x040fe20000000000 */
[-C--:B------:R-:W-:Y:S01]  /*43f0*/  FFMA R185, R177, R76.reuse, R20 ;  /* 0x0000004cb1b97223 */ /* 0x080fe20000000014 */
[----:B------:R-:W-:Y:S01]  /*4400*/  FFMA R175, R189, 2, R175 ;  /* 0x40000000bdaf7823 */ /* 0x000fe200000000af */
[----:B------:R-:W-:Y:S01]  /*4410*/  FADD R20, R183, R178 ;  /* 0x000000b2b7147221 */ /* 0x000fe20000000000 */
[-C--:B------:R-:W-:Y:S01]  /*4420*/  FFMA R187, R179, R76.reuse, R140 ;  /* 0x0000004cb3bb7223 */ /* 0x080fe2000000008c */
[----:B------:R-:W-:Y:S01]  /*4430*/  FMUL R140, R21, R76 ;  /* 0x0000004c158c7220 */ /* 0x000fe20000400000 */
[--C-:B------:R-:W-:Y:S01]  /*4440*/  FFMA R177, R189, 2, R176.reuse ;  /* 0x40000000bdb17823 */ /* 0x100fe200000000b0 */
[----:B------:R-:W-:Y:S01]  /*4450*/  FFMA R175, R178, 4, R175 ;  /* 0x40800000b2af7823 */ /* 0x000fe200000000af */
[----:B------:R-:W-:Y:S01]  /*4460*/  FADD R20, R20, R189 ;  /* 0x000000bd14147221 */ /* 0x000fe20000000000 */
[C---:B------:R-:W-:Y:S01]  /*4470*/  FFMA R178, R183.reuse, 2, R176 ;  /* 0x40000000b7b27823 */ /* 0x040fe200000000b0 */
[----:B------:R-:W-:Y:S01]  /*4480*/  FFMA R176, R183, 4, R177 ;  /* 0x40800000b7b07823 */ /* 0x000fe200000000b1 */
[C---:B------:R-:W-:Y:S01]  /*4490*/  FMUL R179, R140.reuse, 4 ;  /* 0x408000008cb37820 */ /* 0x040fe20000400000 */
[----:B------:R-:W-:Y:S01]  /*44a0*/  FADD R140, R140, R140 ;  /* 0x0000008c8c8c7221 */ /* 0x000fe20000000000 */
[----:B------:R-:W-:Y:S01]  /*44b0*/  FADD R183, R180, R180 ;  /* 0x000000b4b4b77221 */ /* 0x000fe20000000000 */
[----:B------:R-:W-:Y:S01]  /*44c0*/  FADD R20, R20, R20 ;  /* 0x0000001414147221 */ /* 0x000fe20000000000 */
[----:B------:R-:W-:Y:S01]  /*44d0*/  FFMA R177, R189, 4, R178 ;  /* 0x40800000bdb17823 */ /* 0x000fe200000000b2 */
[C---:B------:R-:W-:Y:S01]  /*44e0*/  FFMA R180, R182.reuse, 2, R179 ;  /* 0x40000000b6b47823 */ /* 0x040fe200000000b3 */
[----:B------:R-:W-:Y:S01]  /*44f0*/  FFMA R178, R182, 2, R140 ;  /* 0x40000000b6b27823 */ /* 0x000fe2000000008c */
[----:B------:R-:W-:Y:S01]  /*4500*/  FADD R179, R140, -R183 ;  /* 0x800000b78cb37221 */ /* 0x000fe20000000000 */
[C---:B------:R-:W-:Y:S01]  /*4510*/  FMUL R140, R20.reuse, R78 ;  /* 0x0000004e148c7220 */ /* 0x040fe20000400000 */
[----:B------:R-:W-:Y:S01]  /*4520*/  FADD R180, -R183, R180 ;  /* 0x000000b4b7b47221 */ /* 0x000fe20000000100 */
[C---:B------:R-:W-:Y:S01]  /*4530*/  FMUL R183, R20.reuse, R79 ;  /* 0x0000004f14b77220 */ /* 0x040fe20000400000 */
[----:B------:R-:W-:Y:S01]  /*4540*/  FMUL R182, R20, R77 ;  /* 0x0000004d14b67220 */ /* 0x000fe20000400000 */
[C---:B------:R-:W-:Y:S01]  /*4550*/  FFMA R20, R166.reuse, R21, R140 ;  /* 0x00000015a6147223 */ /* 0x040fe2000000008c */
[----:B------:R-:W-:Y:S01]  /*4560*/  FFMA R181, R181, 4, R184 ;  /* 0x40800000b5b57823 */ /* 0x000fe200000000b8 */
[C---:B------:R-:W-:Y:S01]  /*4570*/  FFMA R183, R166.reuse, R19, R183 ;  /* 0x00000013a6b77223 */ /* 0x040fe200000000b7 */
[----:B------:R-:W-:Y:S01]  /*4580*/  FFMA R182, R166, R137, R182 ;  /* 0x00000089a6b67223 */ /* 0x000fe200000000b6 */
[----:B------:R-:W-:Y:S01]  /*4590*/  FADD R20, R20, -R185 ;  /* 0x800000b914147221 */ /* 0x000fe20000000000 */
[----:B------:R-:W-:Y:S01]  /*45a0*/  FMUL R137, R19, R76 ;  /* 0x0000004c13897220 */ /* 0x000fe20000400000 */
[----:B------:R-:W-:Y:S01]  /*45b0*/  FADD R21, R183, -R138 ;  /* 0x8000008ab7157221 */ /* 0x000fe20000000000 */
[----:B------:R-:W-:Y:S01]  /*45c0*/  FADD R19, R182, -R187 ;  /* 0x800000bbb6137221 */ /* 0x000fe20000000000 */
[C---:B------:R-:W-:Y:S01]  /*45d0*/  FMUL R138, R20.reuse, R117 ;  /* 0x00000075148a7220 */ /* 0x040fe20000400000 */
[C---:B------:R-:W-:Y:S01]  /*45e0*/  FMUL R140, R137.reuse, 4 ;  /* 0x40800000898c7820 */ /* 0x040fe20000400000 */
[----:B------:R-:W-:Y:S01]  /*45f0*/  FADD R182, R137, R137 ;  /* 0x0000008989b67221 */ /* 0x000fe20000000000 */
[C---:B------:R-:W-:Y:S01]  /*4600*/  FMUL R137, R20.reuse, R123 ;  /* 0x0000007b14897220 */ /* 0x040fe20000400000 */
[----:B------:R-:W-:Y:S01]  /*4610*/  FFMA R138, R21, R118, R138 ;  /* 0x00000076158a7223 */ /* 0x000fe2000000008a */
[----:B------:R-:W-:Y:S01]  /*4620*/  FMUL R185, R20, R121 ;  /* 0x0000007914b97220 */ /* 0x000fe20000400000 */
[----:B------:R-:W-:Y:S01]  /*4630*/  FADD R183, R186, R186 ;  /* 0x000000babab77221 */ /* 0x000fe20000000000 */
[----:B------:R-:W-:Y:S01]  /*4640*/  FFMA R140, R191, 2, R140 ;  /* 0x40000000bf8c7823 */ /* 0x000fe2000000008c */
[----:B------:R-:W-:Y:S01]  /*4650*/  FFMA R137, R21, R124, R137 ;  /* 0x0000007c15897223 */ /* 0x000fe20000000089 */
[----:B------:R-:W-:Y:S01]  /*4660*/  FFMA R190, R19, R115, R138 ;  /* 0x0000007313be7223 */ /* 0x000fe2000000008a */
[----:B------:R-:W-:Y:S01]  /*4670*/  FFMA R166, R191, 2, R182 ;  /* 0x40000000bfa67823 */ /* 0x000fe200000000b6 */
[----:B------:R-:W-:Y:S01]  /*4680*/  FFMA R138, R21, R120, R185 ;  /* 0x00000078158a7223 */ /* 0x000fe200000000b9 */
[----:B------:R-:W-:Y:S01]  /*4690*/  FADD R182, R182, -R183 ;  /* 0x800000b7b6b67221 */ /* 0x000fe20000000000 */
[----:B------:R-:W-:Y:S01]  /*46a0*/  FADD R183, -R183, R140 ;  /* 0x0000008cb7b77221 */ /* 0x000fe20000000100 */
[C---:B------:R-:W-:Y:S01]  /*46b0*/  FFMA R198, R19.reuse, R122, R137 ;  /* 0x0000007a13c67223 */ /* 0x040fe20000000089 */
[CC--:B------:R-:W-:Y:S01]  /*46c0*/  FMUL R137, R190.reuse, R78.reuse ;  /* 0x0000004ebe897220 */ /* 0x0c0fe20000400000 */
[C---:B------:R-:W-:Y:S01]  /*46d0*/  FMUL R140, R190.reuse, R79 ;  /* 0x0000004fbe8c7220 */ /* 0x040fe20000400000 */
[----:B------:R-:W-:Y:S01]  /*46e0*/  FFMA R195, R19, R119, R138 ;  /* 0x0000007713c37223 */ /* 0x000fe2000000008a */
[C---:B------:R-:W-:Y:S01]  /*46f0*/  FMUL R138, R190.reuse, R77 ;  /* 0x0000004dbe8a7220 */ /* 0x040fe20000400000 */
[C---:B------:R-:W-:Y:S01]  /*4700*/  FFMA R187, R190.reuse, R78, R137 ;  /* 0x0000004ebebb7223 */ /* 0x040fe20000000089 */
[CC--:B------:R-:W-:Y:S01]  /*4710*/  FFMA R194, R190.reuse, R79.reuse, R140 ;  /* 0x0000004fbec27223 */ /* 0x0c0fe2000000008c */
[----:B------:R-:W-:Y:S01]  /*4720*/  FMUL R190, R190, R76 ;  /* 0x0000004cbebe7220 */ /* 0x000fe20000400000 */
[-C--:B------:R-:W-:Y:S01]  /*4730*/  FMUL R137, R198, R78.reuse ;  /* 0x0000004ec6897220 */ /* 0x080fe20000400000 */
[CC--:B------:R-:W-:Y:S01]  /*4740*/  FMUL R184, R195.reuse, R79.reuse ;  /* 0x0000004fc3b87220 */ /* 0x0c0fe20000400000 */
[CC--:B------:R-:W-:Y:S01]  /*4750*/  FMUL R185, R195.reuse, R78.reuse ;  /* 0x0000004ec3b97220 */ /* 0x0c0fe20000400000 */
[----:B------:R-:W-:Y:S01]  /*4760*/  FADD R191, R190, R190 ;  /* 0x000000bebebf7221 */ /* 0x000fe20000000000 */
[----:B------:R-:W-:Y:S01]  /*4770*/  FFMA R188, R198, R78, R137 ;  /* 0x0000004ec6bc7223 */ /* 0x000fe20000000089 */
[-C--:B------:R-:W-:Y:S01]  /*4780*/  FFMA R189, R195, R79.reuse, R184 ;  /* 0x0000004fc3bd7223 */ /* 0x080fe200000000b8 */
[----:B------:R-:W-:Y:S01]  /*4790*/  FADD R137, R138, R138 ;  /* 0x0000008a8a897221 */ /* 0x000fe20000000000 */
[----:B------:R-:W-:Y:S01]  /*47a0*/  FADD R186, R185, R185 ;  /* 0x000000b9b9ba7221 */ /* 0x000fe20000000000 */
[----:B------:R-:W-:Y:S01]  /*47b0*/  FMUL R140, R198, R79 ;  /* 0x0000004fc68c7220 */ /* 0x000fe20000400000 */
[----:B------:R-:W-:Y:S01]  /*47c0*/  FADD R196, R189, R191 ;  /* 0x000000bfbdc47221 */ /* 0x000fe20000000000 */
[C---:B------:R-:W-:Y:S01]  /*47d0*/  FADD R201, -R188.reuse, R189 ;  /* 0x000000bdbcc97221 */ /* 0x040fe20000000100 */
[--C-:B------:R-:W-:Y:S01]  /*47e0*/  FADD R189, R137, R186.reuse ;  /* 0x000000ba89bd7221 */ /* 0x100fe20000000000 */
[----:B------:R-:W-:Y:S01]  /*47f0*/  FADD R184, R188, -R191 ;  /* 0x800000bfbcb87221 */ /* 0x000fe20000000000 */
[C---:B------:R-:W-:Y:S01]  /*4800*/  FFMA R188, R140.reuse, 2, R137 ;  /* 0x400000008cbc7823 */ /* 0x040fe20000000089 */
[C---:B------:R-:W-:Y:S01]  /*4810*/  FFMA R191, R140.reuse, 2, R186 ;  /* 0x400000008cbf7823 */ /* 0x040fe200000000ba */
[----:B------:R-:W-:Y:S01]  /*4820*/  FFMA R137, R140, 4, R189 ;  /* 0x408000008c897823 */ /* 0x000fe200000000bd */
[CC--:B------:R-:W-:Y:S01]  /*4830*/  FMUL R140, R195.reuse, R76.reuse ;  /* 0x0000004cc38c7220 */ /* 0x0c0fe20000400000 */
[----:B------:R-:W-:Y:S01]  /*4840*/  FMUL R186, R198, R76 ;  /* 0x0000004cc6ba7220 */ /* 0x000fe20000400000 */
[-C--:B------:R-:W-:Y:S01]  /*4850*/  FMUL R192, R195, R77.reuse ;  /* 0x0000004dc3c07220 */ /* 0x080fe20000400000 */
[----:B------:R-:W-:Y:S01]  /*4860*/  FFMA R193, R185, 4, R188 ;  /* 0x40800000b9c17823 */ /* 0x000fe200000000bc */
[----:B------:R-:W-:Y:S01]  /*4870*/  FFMA R197, R138, 4, R191 ;  /* 0x408000008ac57823 */ /* 0x000fe200000000bf */
[-C--:B------:R-:W-:Y:S01]  /*4880*/  FMUL R188, R198, R77.reuse ;  /* 0x0000004dc6bc7220 */ /* 0x080fe20000400000 */
[----:B------:R-:W-:Y:S01]  /*4890*/  FMUL R191, R140, 4 ;  /* 0x408000008cbf7820 */ /* 0x000fe20000400000 */
[----:B------:R-:W-:Y:S01]  /*48a0*/  FADD R138, R186, R186 ;  /* 0x000000baba8a7221 */ /* 0x000fe20000000000 */
[----:B------:R-:W-:Y:S01]  /*48b0*/  FFMA R189, R195, R77, R192 ;  /* 0x0000004dc3bd7223 */ /* 0x000fe200000000c0 */
[----:B------:R-:W-:Y:S01]  /*48c0*/  FADD R185, R140, R140 ;  /* 0x0000008c8cb97221 */ /* 0x000fe20000000000 */
[----:B------:R-:W-:Y:S01]  /*48d0*/  FFMA R186, R186, 4, R187 ;  /* 0x40800000baba7823 */ /* 0x000fe200000000bb */
[----:B------:R-:W-:Y:S01]  /*48e0*/  FFMA R191, R188, 2, R191 ;  /* 0x40000000bcbf7823 */ /* 0x000fe200000000bf */
[----:B------:R-:W-:Y:S01]  /*48f0*/  FADD R195, R138, R187 ;  /* 0x000000bb8ac37221 */ /* 0x000fe20000000000 */
[----:B------:R-:W-:Y:S01]  /*4900*/  FFMA R192, R188, 2, R185 ;  /* 0x40000000bcc07823 */ /* 0x000fe200000000b9 */
[----:B------:R-:W-:Y:S01]  /*4910*/  FADD R198, -R189, R186 ;  /* 0x000000babdc67221 */ /* 0x000fe20000000100 */
[----:B------:R-:W-:Y:S01]  /*4920*/  FADD R199, R185, -R194 ;  /* 0x800000c2b9c77221 */ /* 0x000fe20000000000 */
[----:B------:R-:W-:Y:S01]  /*4930*/  FADD R138, R138, -R189 ;  /* 0x800000bd8a8a7221 */ /* 0x000fe20000000000 */
[----:B------:R-:W-:Y:S01]  /*4940*/  FADD R200, -R194, R191 ;  /* 0x000000bfc2c87221 */ /* 0x000fe20000000100 */
[----:B------:R-:W-:Y:S01]  /*4950*/  FFMA R185, R190, 4, R201 ;  /* 0x40800000beb97823 */ /* 0x000fe200000000c9 */
[----:B--2---:R-:W-:Y:S01]  /*4960*/  @P1 FADD R136, RZ, -R136 ;  /* 0x80000088ff881221 */ /* 0x004fe20000000000 */
[----:B---3--:R-:W-:Y:S01]  /*4970*/  @P1 FADD R135, RZ, -R135 ;  /* 0x80000087ff871221 */ /* 0x008fe20000000000 */
[----:B----4-:R-:W-:Y:S01]  /*4980*/  @P1 FADD R134, RZ, -R134 ;  /* 0x80000086ff861221 */ /* 0x010fe20000000000 */
[----:B-----5:R-:W-:Y:S01]  /*4990*/  @P1 FADD R140, RZ, -R23 ;  /* 0x80000017ff8c1221 */ /* 0x020fe20000000000 */
[----:B------:R-:W-:Y:S01]  /*49a0*/  @P1 FADD R186, RZ, -R22 ;  /* 0x80000016ffba1221 */ /* 0x000fe20000000000 */
[----:B------:R-:W-:Y:S01]  /*49b0*/  @P1 FADD R187, RZ, -R24 ;  /* 0x80000018ffbb1221 */ /* 0x000fe20000000000 */
[----:B------:R-:W-:Y:S05]  /*49c0*/  @P1 BRA `(.L_x_47) ;  /* 0x0000017000001947 */ /* 0x000fea0003800000 */
[----:B------:R-:W-:-:S04]  /*49d0*/  ISETP.NE.U32.AND P1, PT, RZ, c[0x0][0x668], PT ;  /* 0x00019a00ff007a0c */ /* 0x000fc80003f25070 */
[----:B------:R-:W-:-:S13]  /*49e0*/  ISETP.NE.AND.EX P1, PT, RZ, c[0x0][0x66c], PT, P1 ;  /* 0x00019b00ff007a0c */ /* 0x000fda0003f25310 */
[----:B------:R-:W-:Y:S01]  /*49f0*/  @P1 IMAD R22, R75, c[0x0][0x680], RZ ;  /* 0x0001a0004b161a24 */ /* 0x000fe200078e02ff */
[----:B------:R-:W-:-:S03]  /*4a00*/  @P1 MOV R24, c[0x0][0x680] ;  /* 0x0001a00000181a02 */ /* 0x000fc60000000f00 */
[C---:B------:R-:W-:Y:S02]  /*4a10*/  @P1 IMAD R135, R99.reuse, UR21, R22 ;  /* 0x0000001563871c24 */ /* 0x040fe4000f8e0216 */
[----:B------:R-:W-:-:S05]  /*4a20*/  @P1 IMAD.WIDE.U32 R22, R99, R24, c[0x0][0x668] ;  /* 0x00019a0063161625 */ /* 0x000fca00078e0018 */
[----:B------:R-:W-:-:S05]  /*4a30*/  @P1 IADD3 R23, R23, R135, RZ ;  /* 0x0000008717171210 */ /* 0x000fca0007ffe0ff */
[----:B------:R-:W2:Y:S04]  /*4a40*/  @P1 LDG.E R134, [R22.64] ;  /* 0x0000001e16861981 */ /* 0x000ea8000c1e1900 */
[----:B------:R-:W3:Y:S04]  /*4a50*/  @P1 LDG.E R24, [R22.64+0x4] ;  /* 0x0000041e16181981 */ /* 0x000ee8000c1e1900 */
[----:B------:R-:W4:Y:S04]  /*4a60*/  @P1 LDG.E R188, [R22.64+0x8] ;  /* 0x0000081e16bc1981 */ /* 0x000f28000c1e1900 */
[----:B------:R-:W5:Y:S04]  /*4a70*/  @P1 LDG.E R189, [R22.64+0xc] ;  /* 0x00000c1e16bd1981 */ /* 0x000f68000c1e1900 */
[----:B------:R-:W5:Y:S04]  /*4a80*/  @P1 LDG.E R190, [R22.64+0x10] ;  /* 0x0000101e16be1981 */ /* 0x000f68000c1e1900 */
[----:B------:R-:W5:Y:S01]  /*4a90*/  @P1 LDG.E R191, [R22.64+0x14] ;  /* 0x0000141e16bf1981 */ /* 0x000f62000c1e1900 */
[----:B------:R-:W-:Y:S01]  /*4aa0*/  MOV R136, RZ ;  /* 0x000000ff00887202 */ /* 0x000fe20000000f00 */
[----:B------:R-:W-:Y:S01]  /*4ab0*/  CS2R R186, SRZ ;  /* 0x0000000000ba7805 */ /* 0x000fe2000001ff00 */
[----:B------:R-:W-:Y:S01]  /*4ac0*/  MOV R140, RZ ;  /* 0x000000ff008c7202 */ /* 0x000fe20000000f00 */
[----:B--2---:R-:W-:-:S02]  /*4ad0*/  @P1 FADD R136, RZ, -R134 ;  /* 0x80000086ff881221 */ /* 0x004fc40000000000 */
[----:B------:R-:W-:Y:S02]  /*4ae0*/  CS2R R134, SRZ ;  /* 0x0000000000867805 */ /* 0x000fe4000001ff00 */
[----:B---3--:R-:W-:Y:S01]  /*4af0*/  @P1 FADD R135, RZ, -R24 ;  /* 0x80000018ff871221 */ /* 0x008fe20000000000 */
[----:B----4-:R-:W-:Y:S01]  /*4b00*/  @P1 FADD R134, RZ, -R188 ;  /* 0x800000bcff861221 */ /* 0x010fe20000000000 */
[----:B-----5:R-:W-:Y:S01]  /*4b10*/  @P1 FADD R140, RZ, -R189 ;  /* 0x800000bdff8c1221 */ /* 0x020fe20000000000 */
[----:B------:R-:W-:Y:S01]  /*4b20*/  @P1 FADD R186, RZ, -R190 ;  /* 0x800000beffba1221 */ /* 0x000fe20000000000 */
[----:B------:R-:W-:-:S03]  /*4b30*/  @P1 FADD R187, RZ, -R191 ;  /* 0x800000bfffbb1221 */ /* 0x000fc60000000000 */
.L_x_47:
[----:B------:R-:W-:Y:S01]  /*4b40*/  FADD R186, RZ, R186 ;  /* 0x000000baffba7221 */ /* 0x000fe20000000000 */
[----:B------:R-:W-:Y:S01]  /*4b50*/  FADD R189, RZ, R136 ;  /* 0x00000088ffbd7221 */ /* 0x000fe20000000000 */
[----:B------:R-:W-:Y:S01]  /*4b60*/  FADD R23, RZ, R187 ;  /* 0x000000bbff177221 */ /* 0x000fe20000000000 */
[----:B------:R-:W-:Y:S01]  /*4b70*/  FADD R194, RZ, R135 ;  /* 0x00000087ffc27221 */ /* 0x000fe20000000000 */
[----:B------:R-:W-:Y:S01]  /*4b80*/  FSEL R24, R29, RZ, P5 ;  /* 0x000000ff1d187208 */ /* 0x000fe20002800000 */
[----:B------:R-:W-:Y:S01]  /*4b90*/  FADD R22, RZ, R140 ;  /* 0x0000008cff167221 */ /* 0x000fe20000000000 */
[----:B------:R-:W-:Y:S01]  /*4ba0*/  FMUL R187, R186, R141 ;  /* 0x0000008dbabb7220 */ /* 0x000fe20000400000 */
[----:B------:R-:W-:Y:S01]  /*4bb0*/  FMUL R135, R189, R196 ;  /* 0x000000c4bd877220 */ /* 0x000fe20000400000 */
[----:B------:R-:W-:Y:S01]  /*4bc0*/  FADD R196, R130, -1 ;  /* 0xbf80000082c47421 */ /* 0x000fe20000000000 */
[----:B------:R-:W-:Y:S01]  /*4bd0*/  FADD R190, RZ, R134 ;  /* 0x00000086ffbe7221 */ /* 0x000fe20000000000 */
[----:B------:R-:W-:Y:S01]  /*4be0*/  FFMA R136, R22, R139, R187 ;  /* 0x0000008b16887223 */ /* 0x000fe200000000bb */
[C---:B------:R-:W-:Y:S01]  /*4bf0*/  FMUL R195, R194.reuse, R195 ;  /* 0x000000c3c2c37220 */ /* 0x040fe20000400000 */
[----:B------:R-:W-:Y:S01]  /*4c00*/  FADD R202, R133, -1 ;  /* 0xbf80000085ca7421 */ /* 0x000fe20000000000 */
[----:B------:R-:W-:Y:S01]  /*4c10*/  FMUL R191, R194, R171 ;  /* 0x000000abc2bf7220 */ /* 0x000fe20000400000 */
[C---:B------:R-:W-:Y:S01]  /*4c20*/  FFMA R186, R24.reuse, R186, RZ ;  /* 0x000000ba18ba7223 */ /* 0x040fe200000000ff */
[C---:B------:R-:W-:Y:S01]  /*4c30*/  FFMA R187, R24.reuse, R22, RZ ;  /* 0x0000001618bb7223 */ /* 0x040fe200000000ff */
[----:B------:R-:W-:Y:S01]  /*4c40*/  FFMA R188, R24, R23, RZ ;  /* 0x0000001718bc7223 */ /* 0x000fe200000000ff */
[C---:B------:R-:W-:Y:S01]  /*4c50*/  FMUL R133, R189.reuse, R196 ;  /* 0x000000c4bd857220 */ /* 0x040fe20000400000 */
[C---:B------:R-:W-:Y:S01]  /*4c60*/  FMUL R24, R189.reuse, R144 ;  /* 0x00000090bd187220 */ /* 0x040fe20000400000 */
[C---:B------:R-:W-:Y:S01]  /*4c70*/  FFMA R22, R190.reuse, R197, R195 ;  /* 0x000000c5be167223 */ /* 0x040fe200000000c3 */
[----:B------:R-:W-:Y:S01]  /*4c80*/  FFMA R130, R190, R202, -R191 ;  /* 0x000000cabe827223 */ /* 0x000fe200000008bf */
[C---:B------:R-:W-:Y:S01]  /*4c90*/  FFMA R135, R194.reuse, R193, R135 ;  /* 0x000000c1c2877223 */ /* 0x040fe20000000087 */
[----:B------:R-:W-:Y:S01]  /*4ca0*/  FFMA R191, R194, R143, R133 ;  /* 0x0000008fc2bf7223 */ /* 0x000fe20000000085 */
[----:B------:R-:W-:Y:S01]  /*4cb0*/  FADD R195, R132, -1 ;  /* 0xbf80000084c37421 */ /* 0x000fe20000000000 */
[C---:B------:R-:W-:Y:S01]  /*4cc0*/  FFMA R193, R190.reuse, R169, -R24 ;  /* 0x000000a9bec17223 */ /* 0x040fe20000000818 */
[C---:B------:R-:W-:Y:S01]  /*4cd0*/  FFMA R199, R189.reuse, -R199, R22 ;  /* 0x800000c7bdc77223 */ /* 0x040fe20000000016 */
[----:B------:R-:W-:Y:S01]  /*4ce0*/  FFMA R22, R190, -R145, R191 ;  /* 0x80000091be167223 */ /* 0x000fe200000000bf */
[----:B------:R-:W-:Y:S01]  /*4cf0*/  FFMA R24, R189, R146, R130 ;  /* 0x00000092bd187223 */ /* 0x000fe20000000082 */
[----:B------:R-:W-:Y:S01]  /*4d00*/  FFMA R193, R194, R195, R193 ;  /* 0x000000c3c2c17223 */ /* 0x000fe200000000c1 */
[----:B------:R-:W-:Y:S01]  /*4d10*/  FFMA R191, R190, -R138, R135 ;  /* 0x8000008abebf7223 */ /* 0x000fe20000000087 */
[----:B------:R-:W-:Y:S01]  /*4d20*/  FADD R135, RZ, R22 ;  /* 0x00000016ff877221 */ /* 0x000fe20000000000 */
[----:B------:R-:W-:Y:S01]  /*4d30*/  FADD R24, RZ, R24 ;  /* 0x00000018ff187221 */ /* 0x000fe20000000000 */
[----:B------:R-:W-:Y:S01]  /*4d40*/  FADD R22, RZ, R193 ;  /* 0x000000c1ff167221 */ /* 0x000fe20000000000 */
[----:B------:R-:W-:Y:S01]  /*4d50*/  FMUL R137, R137, R189 ;  /* 0x000000bd89897220 */ /* 0x000fe20000400000 */
[C---:B------:R-:W-:Y:S01]  /*4d60*/  FFMA R132, R21.reuse, R135, RZ ;  /* 0x0000008715847223 */ /* 0x040fe200000000ff */
[C---:B------:R-:W-:Y:S01]  /*4d70*/  FFMA R138, R21.reuse, R24, RZ ;  /* 0x00000018158a7223 */ /* 0x040fe200000000ff */
[----:B------:R-:W-:Y:S01]  /*4d80*/  FFMA R130, R21, R22, RZ ;  /* 0x0000001615827223 */ /* 0x000fe200000000ff */
[----:B------:R-:W-:Y:S01]  /*4d90*/  FMUL R21, R22, R119 ;  /* 0x0000007716157220 */ /* 0x000fe20000400000 */
[----:B------:R-:W-:Y:S01]  /*4da0*/  FMUL R133, R189, R198 ;  /* 0x000000c6bd857220 */ /* 0x000fe20000400000 */
[----:B------:R-:W-:Y:S01]  /*4db0*/  FFMA R189, R192, R190, R137 ;  /* 0x000000bec0bd7223 */ /* 0x000fe20000000089 */
[C---:B------:R-:W-:Y:S01]  /*4dc0*/  FMUL R192, R22.reuse, R120 ;  /* 0x0000007816c07220 */ /* 0x040fe20000400000 */
[----:B------:R-:W-:Y:S01]  /*4dd0*/  FFMA R21, R135, R122, R21 ;  /* 0x0000007a87157223 */ /* 0x000fe20000000015 */
[----:B------:R-:W-:Y:S01]  /*4de0*/  FMUL R198, R22, R121 ;  /* 0x0000007916c67220 */ /* 0x000fe20000400000 */
[----:B------:R-:W-:Y:S01]  /*4df0*/  FFMA R23, R23, R142, R136 ;  /* 0x0000008e17177223 */ /* 0x000fe20000000088 */
[C---:B------:R-:W-:Y:S01]  /*4e00*/  FFMA R197, R135.reuse, R124, R192 ;  /* 0x0000007c87c57223 */ /* 0x040fe200000000c0 */
[----:B------:R-:W-:Y:S01]  /*4e10*/  FFMA R21, R24, R115, R21 ;  /* 0x0000007318157223 */ /* 0x000fe20000000015 */
[----:B------:R-:W-:Y:S01]  /*4e20*/  FFMA R198, R135, R123, R198 ;  /* 0x0000007b87c67223 */ /* 0x000fe200000000c6 */
[C---:B------:R-:W-:Y:S01]  /*4e30*/  FFMA R134, R20.reuse, R135, RZ ;  /* 0x0000008714867223 */ /* 0x040fe200000000ff */
[C---:B------:R-:W-:Y:S01]  /*4e40*/  FFMA R136, R20.reuse, R22, RZ ;  /* 0x0000001614887223 */ /* 0x040fe200000000ff */
[----:B------:R-:W-:Y:S01]  /*4e50*/  FFMA R140, R20, R24, RZ ;  /* 0x00000018148c7223 */ /* 0x000fe200000000ff */
[----:B------:R-:W-:Y:S01]  /*4e60*/  FFMA R197, R24, R118, R197 ;  /* 0x0000007618c57223 */ /* 0x000fe200000000c5 */
[----:B------:R-:W-:Y:S01]  /*4e70*/  FADD R20, RZ, R21 ;  /* 0x00000015ff147221 */ /* 0x000fe20000000000 */
[----:B------:R-:W-:Y:S01]  /*4e80*/  FFMA R193, R194, R200, R133 ;  /* 0x000000c8c2c17223 */ /* 0x000fe20000000085 */
[----:B------:R-:W-:Y:S01]  /*4e90*/  FFMA R198, R24, R117, R198 ;  /* 0x0000007518c67223 */ /* 0x000fe200000000c6 */
[C---:B------:R-:W-:Y:S01]  /*4ea0*/  FFMA R135, R19.reuse, R135, RZ ;  /* 0x0000008713877223 */ /* 0x040fe200000000ff */
[C---:B------:R-:W-:Y:S01]  /*4eb0*/  FFMA R137, R19.reuse, R22, RZ ;  /* 0x0000001613897223 */ /* 0x040fe200000000ff */
[----:B------:R-:W-:Y:S01]  /*4ec0*/  FFMA R133, R19, R24, RZ ;  /* 0x0000001813857223 */ /* 0x000fe200000000ff */
[----:B------:R-:W-:Y:S01]  /*4ed0*/  FADD R197, RZ, R197 ;  /* 0x000000c5ffc57221 */ /* 0x000fe20000000000 */
[----:B------:R-:W-:Y:S01]  /*4ee0*/  FMUL R19, R146, R20 ;  /* 0x0000001492137220 */ /* 0x000fe20000400000 */
[----:B------:R-:W-:Y:S01]  /*4ef0*/  FMUL R22, R20, R177 ;  /* 0x000000b114167220 */ /* 0x000fe20000400000 */
[----:B------:R-:W-:Y:S01]  /*4f00*/  FADD R198, RZ, R198 ;  /* 0x000000c6ffc67221 */ /* 0x000fe20000000000 */
[-C--:B------:R-:W-:Y:S01]  /*4f10*/  FMUL R145, R145, R197.reuse ;  /* 0x000000c591917220 */ /* 0x080fe20000400000 */
[----:B------:R-:W-:Y:S01]  /*4f20*/  FFMA R177, R196, R197, R19 ;  /* 0x000000c5c4b17223 */ /* 0x000fe20000000013 */
[----:B------:R-:W-:Y:S01]  /*4f30*/  FFMA R21, R197, R178, R22 ;  /* 0x000000b2c5157223 */ /* 0x000fe20000000016 */
[----:B------:R-:W-:Y:S01]  /*4f40*/  FMUL R19, R20, R166 ;  /* 0x000000a614137220 */ /* 0x000fe20000400000 */
[-C--:B------:R-:W-:Y:S01]  /*4f50*/  FMUL R22, R195, R198.reuse ;  /* 0x000000c6c3167220 */ /* 0x080fe20000400000 */
[----:B------:R-:W-:Y:S01]  /*4f60*/  FFMA R177, -R144, R198, R177 ;  /* 0x000000c690b17223 */ /* 0x000fe200000001b1 */
[C---:B------:R-:W-:Y:S01]  /*4f70*/  FMUL R173, R198.reuse, R173 ;  /* 0x000000adc6ad7220 */ /* 0x040fe20000400000 */
[C---:B------:R-:W-:Y:S01]  /*4f80*/  FFMA R19, R198.reuse, R175, R19 ;  /* 0x000000afc6137223 */ /* 0x040fe20000000013 */
[----:B------:R-:W-:Y:S01]  /*4f90*/  FFMA R24, R143, R197, R22 ;  /* 0x000000c58f187223 */ /* 0x000fe20000000016 */
[----:B------:R-:W-:Y:S01]  /*4fa0*/  FMUL R180, R198, R180 ;  /* 0x000000b4c6b47220 */ /* 0x000fe20000400000 */
[----:B------:R-:W-:Y:S01]  /*4fb0*/  FADD R144, RZ, R191 ;  /* 0x000000bfff907221 */ /* 0x000fe20000000000 */
[----:B------:R-:W-:Y:S01]  /*4fc0*/  FFMA R19, R197, -R174, R19 ;  /* 0x800000aec5137223 */ /* 0x000fe20000000013 */
[-C--:B------:R-:W-:Y:S01]  /*4fd0*/  FFMA R202, R202, R20.reuse, -R145 ;  /* 0x00000014caca7223 */ /* 0x080fe20000000891 */
[----:B------:R-:W-:Y:S01]  /*4fe0*/  FFMA R24, -R171, R20, R24 ;  /* 0x00000014ab187223 */ /* 0x000fe20000000118 */
[C---:B------:R-:W-:Y:S01]  /*4ff0*/  FFMA R173, R197.reuse, R176, R173 ;  /* 0x000000b0c5ad7223 */ /* 0x040fe200000000ad */
[----:B------:R-:W-:Y:S01]  /*5000*/  FFMA R180, R197, R183, R180 ;  /* 0x000000b7c5b47223 */ /* 0x000fe200000000b4 */
[----:B------:R-:W-:Y:S01]  /*5010*/  FADD R144, R144, R19 ;  /* 0x0000001390907221 */ /* 0x000fe20000000000 */
[----:B------:R-:W-:Y:S01]  /*5020*/  FFMA R202, R169, R198, R202 ;  /* 0x000000c6a9ca7223 */ /* 0x000fe200000000ca */
[----:B------:R-:W-:Y:S01]  /*5030*/  FADD R19, RZ, R24 ;  /* 0x00000018ff137221 */ /* 0x000fe20000000000 */
[----:B------:R-:W-:Y:S01]  /*5040*/  FADD R177, RZ, R177 ;  /* 0x000000b1ffb17221 */ /* 0x000fe20000000000 */
[----:B------:R-:W-:Y:S01]  /*5050*/  ISETP.NE.U32.AND P1, PT, RZ, c[0x0][0x618], PT ;  /* 0x00018600ff007a0c */ /* 0x000fe20003f25070 */
[C---:B------:R-:W-:Y:S01]  /*5060*/  FFMA R22, R20.reuse, -R179, R173 ;  /* 0x800000b314167223 */ /* 0x040fe200000000ad */
[----:B------:R-:W-:Y:S01]  /*5070*/  FFMA R180, R20, R181, R180 ;  /* 0x000000b514b47223 */ /* 0x000fe200000000b4 */
[----:B------:R-:W-:Y:S01]  /*5080*/  FFMA R182, R198, -R182, R21 ;  /* 0x800000b6c6b67223 */ /* 0x000fe20000000015 */
[----:B------:R-:W-:Y:S01]  /*5090*/  FFMA R184, R184, R194, R189 ;  /* 0x000000c2b8b87223 */ /* 0x000fe200000000bd */
[----:B------:R-:W-:Y:S01]  /*50a0*/  FADD R202, RZ, R202 ;  /* 0x000000caffca7221 */ /* 0x000fe20000000000 */
[----:B------:R-:W-:Y:S01]  /*50b0*/  FMUL R21, R19, R142 ;  /* 0x0000008e13157220 */ /* 0x000fe20000400000 */
[----:B------:R-:W-:Y:S01]  /*50c0*/  FMUL R20, R177, R141 ;  /* 0x0000008db1147220 */ /* 0x000fe20000400000 */
[----:B------:R-:W-:Y:S01]  /*50d0*/  ISETP.NE.AND.EX P1, PT, RZ, c[0x0][0x61c], PT, P1 ;  /* 0x00018700ff007a0c */ /* 0x000fe20003f25310 */
[----:B------:R-:W-:Y:S01]  /*50e0*/  FADD R143, RZ, R184 ;  /* 0x000000b8ff8f7221 */ /* 0x000fe20000000000 */
[C---:B------:R-:W-:Y:S01]  /*50f0*/  FMUL R166, R202.reuse, R139 ;  /* 0x0000008bcaa67220 */ /* 0x040fe20000400000 */
[----:B------:R-:W-:Y:S01]  /*5100*/  FFMA R146, R202, R141, -R21 ;  /* 0x0000008dca927223 */ /* 0x000fe20000000815 */
[----:B------:R-:W-:Y:S01]  /*5110*/  FFMA R171, R19, R139, -R20 ;  /* 0x0000008b13ab7223 */ /* 0x000fe20000000814 */
[----:B------:R-:W-:Y:S01]  /*5120*/  FMUL R21, R69, R202 ;  /* 0x000000ca45157220 */ /* 0x000fe20000400000 */
[----:B------:R-:W-:Y:S01]  /*5130*/  FMUL R139, R70, R177 ;  /* 0x000000b1468b7220 */ /* 0x000fe20000400000 */
[----:B------:R-:W-:Y:S01]  /*5140*/  FMUL R20, R72, R19 ;  /* 0x0000001348147220 */ /* 0x000fe20000400000 */
[----:B------:R-:W-:Y:S01]  /*5150*/  FADD R143, R143, R22 ;  /* 0x000000168f8f7221 */ /* 0x000fe20000000000 */
[----:B------:R-:W-:Y:S01]  /*5160*/  FFMA R166, R177, R142, -R166 ;  /* 0x0000008eb1a67223 */ /* 0x000fe200000008a6 */
[----:B------:R-:W-:Y:S01]  /*5170*/  FFMA R185, R190, R185, R193 ;  /* 0x000000b9beb97223 */ /* 0x000fe200000000c1 */
[----:B------:R-:W-:Y:S01]  /*5180*/  FFMA R22, R70, R19, -R21 ;  /* 0x0000001346167223 */ /* 0x000fe20000000815 */
[----:B------:R-:W-:Y:S01]  /*5190*/  FFMA R139, R72, R202, -R139 ;  /* 0x000000ca488b7223 */ /* 0x000fe2000000088b */
[----:B------:R-:W-:Y:S01]  /*51a0*/  FFMA R177, R69, R177, -R20 ;  /* 0x000000b145b17223 */ /* 0x000fe20000000814 */
[----:B------:R-:W-:Y:S01]  /*51b0*/  FADD R145, RZ, R199 ;  /* 0x000000c7ff917221 */ /* 0x000fe20000000000 */
[----:B------:R-:W-:Y:S01]  /*51c0*/  FADD R169, RZ, R185 ;  /* 0x000000b9ffa97221 */ /* 0x000fe20000000000 */
[----:B------:R-:W-:Y:S01]  /*51d0*/  FADD R22, R187, R22 ;  /* 0x00000016bb167221 */ /* 0x000fe20000000000 */
[----:B------:R-:W-:Y:S01]  /*51e0*/  FADD R139, R186, R139 ;  /* 0x0000008bba8b7221 */ /* 0x000fe20000000000 */
[----:B------:R-:W-:Y:S01]  /*51f0*/  FADD R177, R188, R177 ;  /* 0x000000b1bcb17221 */ /* 0x000fe20000000000 */
[----:B------:R-:W-:Y:S01]  /*5200*/  FADD R145, R145, R182 ;  /* 0x000000b691917221 */ /* 0x000fe20000000000 */
[----:B------:R-:W-:Y:S01]  /*5210*/  FADD R169, R169, R180 ;  /* 0x000000b4a9a97221 */ /* 0x000fe20000000000 */
[----:B------:R-:W-:Y:S01]  /*5220*/  FADD R24, RZ, R23 ;  /* 0x00000017ff187221 */ /* 0x000fe20000000000 */
[----:B------:R-:W-:Y:S01]  /*5230*/  FADD R21, RZ, R22 ;  /* 0x00000016ff157221 */ /* 0x000fe20000000000 */
[----:B------:R-:W-:Y:S01]  /*5240*/  FADD R20, RZ, R139 ;  /* 0x0000008bff147221 */ /* 0x000fe20000000000 */
[----:B------:R-:W-:Y:S01]  /*5250*/  FADD R19, RZ, R177 ;  /* 0x000000b1ff137221 */ /* 0x000fe20000000000 */
[----:B------:R-:W-:Y:S05]  /*5260*/  @!P1 BRA `(.L_x_48) ;  /* 0x000006c000009947 */ /* 0x000fea0003800000 */
[----:B------:R-:W-:Y:S01]  /*5270*/  BSSY B7, `(.L_x_49) ;  /* 0x0000058000077945 */ /* 0x000fe20003800000 */
[----:B------:R-:W-:Y:S05]  /*5280*/  @!P0 BRA `(.L_x_50) ;  /* 0x0000056000008947 */ /* 0x000fea0003800000 */
[----:B------:R-:W-:Y:S01]  /*5290*/  FMUL R141, R106, R106 ;  /* 0x0000006a6a8d7220 */ /* 0x000fe20000400000 */
[----:B------:R-:W-:Y:S01]  /*52a0*/  FMUL R22, R20, R170 ;  /* 0x000000aa14167220 */ /* 0x000fe20000400000 */
[----:B------:R-:W-:Y:S01]  /*52b0*/  ISETP.NE.U32.AND P6, PT, RZ, c[0x0][0xb30], PT ;  /* 0x0002cc00ff007a0c */ /* 0x000fe20003fc5070 */
[----:B------:R-:W-:Y:S01]  /*52c0*/  BSSY B8, `(.L_x_51) ;  /* 0x0000010000087945 */ /* 0x000fe20003800000 */
[----:B------:R-:W0:Y:S01]  /*52d0*/  MUFU.RCP R23, R141 ;  /* 0x0000008d00177308 */ /* 0x000e220000001000 */
[----:B------:R-:W-:Y:S01]  /*52e0*/  FFMA R22, R21, R168, R22 ;  /* 0x000000a815167223 */ /* 0x000fe20000000016 */
[----:B------:R-:W-:-:S03]  /*52f0*/  ISETP.NE.AND.EX P6, PT, RZ, c[0x0][0xb34], PT, P6 ;  /* 0x0002cd00ff007a0c */ /* 0x000fc60003fc5360 */
[----:B------:R-:W-:-:S04]  /*5300*/  FFMA R22, R19, R172, R22 ;  /* 0x000000ac13167223 */ /* 0x000fc80000000016 */
        /* <DEDUP_REMOVED lines=8> */
[----:B------:R-:W-:Y:S02]  /*5390*/  MOV R185, 0x53b0 ;  /* 0x000053b000b97802 */ /* 0x000fe40000000f00 */
[----:B------:R-:W-:Y:S05]  /*53a0*/  CALL.REL.NOINC `($__internal_0_$__cuda_sm3x_div_rn_noftz_f32_slowpath) ;  /* 0x0000751000007944 */ /* 0x000fea0003c00000 */
[----:B0-----:R-:W-:Y:S02]  /*53b0*/  MOV R139, R189 ;  /* 0x000000bd008b7202 */ /* 0x001fe40000000f00 */
.L_x_52:
[----:B------:R-:W-:Y:S05]  /*53c0*/  BSYNC B8 ;  /* 0x0000000000087941 */ /* 0x000fea0003800000 */
.L_x_51:
        /* <DEDUP_REMOVED lines=14> */
.L_x_54:
[----:B------:R-:W-:Y:S05]  /*54b0*/  BSYNC B8 ;  /* 0x0000000000087941 */ /* 0x000fea0003800000 */
.L_x_53:
[----:B------:R-:W0:Y:S01]  /*54c0*/  MUFU.RCP R21, R106 ;  /* 0x0000006a00157308 */ /* 0x000e220000001000 */
[----:B------:R-:W-:Y:S07]  /*54d0*/  BSSY B8, `(.L_x_55) ;  /* 0x000000e000087945 */ /* 0x000fee0003800000 */
[----:B------:R-:W1:Y:S01]  /*54e0*/  FCHK P1, R20, R106 ;  /* 0x0000006a14007302 */ /* 0x000e620000020000 */
[----:B0-----:R-:W-:-:S04]  /*54f0*/  FFMA R142, -R106, R21, 1 ;  /* 0x3f8000006a8e7423 */ /* 0x001fc80000000115 */
[----:B------:R-:W-:Y:S01]  /*5500*/  FFMA R168, R21, R142, R21 ;  /* 0x0000008e15a87223 */ /* 0x000fe20000000015 */
[----:B------:R-:W-:-:S03]  /*5510*/  FADD R21, RZ, R22 ;  /* 0x00000016ff157221 */ /* 0x000fc60000000000 */
        /* <DEDUP_REMOVED lines=9> */
.L_x_56:
[----:B------:R-:W-:Y:S05]  /*55b0*/  BSYNC B8 ;  /* 0x0000000000087941 */ /* 0x000fea0003800000 */
.L_x_55:
        /* <DEDUP_REMOVED lines=15> */
.L_x_58:
[----:B------:R-:W-:Y:S05]  /*56b0*/  BSYNC B8 ;  /* 0x0000000000087941 */ /* 0x000fea0003800000 */
.L_x_57:
[----:B------:R-:W-:Y:S01]  /*56c0*/  FADD R19, RZ, R22 ;  /* 0x00000016ff137221 */ /* 0x000fe20000000000 */
[----:B------:R-:W-:Y:S01]  /*56d0*/  FADD R141, RZ, -R139 ;  /* 0x8000008bff8d7221 */ /* 0x000fe20000000000 */
[----:B------:R-:W-:Y:S05]  /*56e0*/  @!P6 BRA `(.L_x_59) ;  /* 0x000000700000e947 */ /* 0x000fea0003800000 */
[----:B------:R-:W-:Y:S01]  /*56f0*/  IMAD R22, R75, c[0x0][0xb50], RZ ;  /* 0x0002d4004b167a24 */ /* 0x000fe200078e02ff */
[----:B------:R-:W-:-:S03]  /*5700*/  MOV R142, c[0x0][0xb50] ;  /* 0x0002d400008e7a02 */ /* 0x000fc60000000f00 */
[C---:B------:R-:W-:Y:S02]  /*5710*/  IMAD R139, R99.reuse, UR29, R22 ;  /* 0x0000001d638b7c24 */ /* 0x040fe4000f8e0216 */
[----:B------:R-:W-:-:S05]  /*5720*/  IMAD.WIDE.U32 R22, R99, R142, c[0x0][0xb30] ;  /* 0x0002cc0063167625 */ /* 0x000fca00078e008e */
[----:B------:R-:W-:-:S05]  /*5730*/  IADD3 R23, R23, R139, RZ ;  /* 0x0000008b17177210 */ /* 0x000fca0007ffe0ff */
[----:B------:R0:W-:Y:S01]  /*5740*/  RED.E.ADD.F32.FTZ.RN.STRONG.GPU [R22.64], R141 ;  /* 0x0000008d1600798e */ /* 0x0001e2000c10e79e */
[----:B------:R-:W-:Y:S05]  /*5750*/  BRA `(.L_x_50) ;  /* 0x0000009000007947 */ /* 0x000fea0003800000 */
.L_x_59:
[----:B------:R-:W-:-:S04]  /*5760*/  ISETP.NE.U32.AND P1, PT, RZ, c[0x0][0x620], PT ;  /* 0x00018800ff007a0c */ /* 0x000fc80003f25070 */
[----:B------:R-:W-:-:S13]  /*5770*/  ISETP.NE.AND.EX P1, PT, RZ, c[0x0][0x624], PT, P1 ;  /* 0x00018900ff007a0c */ /* 0x000fda0003f25310 */
[----:B------:R-:W-:Y:S05]  /*5780*/  @!P1 BRA `(.L_x_50) ;  /* 0x0000006000009947 */ /* 0x000fea0003800000 */
[----:B------:R-:W-:Y:S01]  /*5790*/  MOV R22, c[0x0][0x638] ;  /* 0x00018e0000167a02 */ /* 0x000fe20000000f00 */
[----:B------:R-:W-:-:S04]  /*57a0*/  IMAD R142, R75, c[0x0][0x638], RZ ;  /* 0x00018e004b8e7a24 */ /* 0x000fc800078e02ff */
[C---:B------:R-:W-:Y:S02]  /*57b0*/  IMAD R139, R99.reuse, UR16, R142 ;  /* 0x00000010638b7c24 */ /* 0x040fe4000f8e028e */
[----:B------:R-:W-:-:S05]  /*57c0*/  IMAD.WIDE.U32 R22, R99, R22, c[0x0][0x620] ;  /* 0x0001880063167625 */ /* 0x000fca00078e0016 */
[----:B------:R-:W-:-:S05]  /*57d0*/  IADD3 R23, R139, R23, RZ ;  /* 0x000000178b177210 */ /* 0x000fca0007ffe0ff */
[----:B------:R0:W-:Y:S02]  /*57e0*/  RED.E.ADD.F32.FTZ.RN.STRONG.GPU [R22.64], R141 ;  /* 0x0000008d1600798e */ /* 0x0001e4000c10e79e */
.L_x_50:
[----:B------:R-:W-:Y:S05]  /*57f0*/  BSYNC B7 ;  /* 0x0000000000077941 */ /* 0x000fea0003800000 */
.L_x_49:
[----:B------:R-:W-:-:S04]  /*5800*/  ISETP.NE.U32.AND P1, PT, RZ, c[0x0][0xb30], PT ;  /* 0x0002cc00ff007a0c */ /* 0x000fc80003f25070 */
[----:B------:R-:W-:-:S13]  /*5810*/  ISETP.NE.AND.EX P1, PT, RZ, c[0x0][0xb34], PT, P1 ;  /* 0x0002cd00ff007a0c */ /* 0x000fda0003f25310 */
[----:B------:R-:W-:Y:S05]  /*5820*/  @!P1 BRA `(.L_x_60) ;  /* 0x0000007000009947 */ /* 0x000fea0003800000 */
[----:B0-----:R-:W-:Y:S01]  /*5830*/  MOV R22, c[0x0][0xb50] ;  /* 0x0002d40000167a02 */ /* 0x001fe20000000f00 */
[----:B------:R-:W-:-:S04]  /*5840*/  IMAD R142, R75, c[0x0][0xb50], RZ ;  /* 0x0002d4004b8e7a24 */ /* 0x000fc800078e02ff */
[C---:B------:R-:W-:Y:S02]  /*5850*/  IMAD R139, R99.reuse, UR29, R142 ;  /* 0x0000001d638b7c24 */ /* 0x040fe4000f8e028e */
[----:B------:R-:W-:-:S05]  /*5860*/  IMAD.WIDE.U32 R22, R99, R22, c[0x0][0xb30] ;  /* 0x0002cc0063167625 */ /* 0x000fca00078e0016 */
[----:B------:R-:W-:-:S05]  /*5870*/  IADD3 R23, R23, R139, RZ ;  /* 0x0000008b17177210 */ /* 0x000fca0007ffe0ff */
[----:B------:R0:W-:Y:S01]  /*5880*/  RED.E.ADD.F32.FTZ.RN.STRONG.GPU [R22.64], RZ ;  /* 0x000000ff1600798e */ /* 0x0001e2000c10e79e */
[----:B------:R-:W-:Y:S05]  /*5890*/  BRA `(.L_x_48) ;  /* 0x0000009000007947 */ /* 0x000fea0003800000 */
.L_x_60:
        /* <DEDUP_REMOVED lines=8> */
[----:B------:R0:W-:Y:S02]  /*5920*/  RED.E.ADD.F32.FTZ.RN.STRONG.GPU [R22.64], RZ ;  /* 0x000000ff1600798e */ /* 0x0001e4000c10e79e */
.L_x_48:
[----:B0-----:R-:W-:Y:S01]  /*5930*/  FADD R141, RZ, R145 ;  /* 0x00000091ff8d7221 */ /* 0x001fe20000000000 */
[----:B------:R-:W-:Y:S01]  /*5940*/  FADD R142, RZ, R144 ;  /* 0x00000090ff8e7221 */ /* 0x000fe20000000000 */
[----:B------:R-:W-:Y:S01]  /*5950*/  FADD R179, RZ, R21 ;  /* 0x00000015ffb37221 */ /* 0x000fe20000000000 */
[----:B------:R-:W-:Y:S01]  /*5960*/  FADD R177, RZ, R20 ;  /* 0x00000014ffb17221 */ /* 0x000fe20000000000 */
[----:B------:R-:W-:Y:S01]  /*5970*/  FADD R175, RZ, R19 ;  /* 0x00000013ffaf7221 */ /* 0x000fe20000000000 */
[----:B------:R-:W-:Y:S01]  /*5980*/  FADD R139, RZ, R169 ;  /* 0x000000a9ff8b7221 */ /* 0x000fe20000000000 */
[----:B------:R-:W-:Y:S01]  /*5990*/  FADD R143, RZ, R143 ;  /* 0x0000008fff8f7221 */ /* 0x000fe20000000000 */
[----:B------:R-:W-:Y:S01]  /*59a0*/  FADD R144, RZ, R171 ;  /* 0x000000abff907221 */ /* 0x000fe20000000000 */
[----:B------:R-:W-:Y:S01]  /*59b0*/  FADD R145, RZ, R166 ;  /* 0x000000a6ff917221 */ /* 0x000fe20000000000 */
[----:B------:R-:W-:Y:S02]  /*59c0*/  FADD R146, RZ, R146 ;  /* 0x00000092ff927221 */ /* 0x000fe40000000000 */
.L_x_36:
[----:B------:R-:W-:Y:S05]  /*59d0*/  BSYNC B6 ;  /* 0x0000000000067941 */ /* 0x000fea0003800000 */
.L_x_35:
        /* <DEDUP_REMOVED lines=21> */
[----:B------:R-:W2:Y:S04]  /*5b30*/  LDG.E R173, [R20.64] ;  /* 0x0000001e14ad7981 */ /* 0x000ea8000c1e1900 */
[----:B------:R-:W3:Y:S04]  /*5b40*/  LDG.E R172, [R20.64+0x4] ;  /* 0x0000041e14ac7981 */ /* 0x000ee8000c1e1900 */
[----:B------:R-:W4:Y:S04]  /*5b50*/  LDG.E R170, [R20.64+0x8] ;  /* 0x0000081e14aa7981 */ /* 0x000f28000c1e1900 */
[----:B------:R-:W5:Y:S04]  /*5b60*/  LDG.E R19, [R20.64+0xc] ;  /* 0x00000c1e14137981 */ /* 0x000f68000c1e1900 */
[----:B------:R-:W5:Y:S04]  /*5b70*/  LDG.E R171, [R20.64+0x10] ;  /* 0x0000101e14ab7981 */ /* 0x000f68000c1e1900 */
[----:B------:R-:W5:Y:S01]  /*5b80*/  LDG.E R169, [R20.64+0x14] ;  /* 0x0000141e14a97981 */ /* 0x000f62000c1e1900 */
[----:B--2---:R-:W-:Y:S01]  /*5b90*/  FADD R173, RZ, R173 ;  /* 0x000000adffad7221 */ /* 0x004fe20000000000 */
[----:B---3--:R-:W-:Y:S01]  /*5ba0*/  FADD R172, RZ, R172 ;  /* 0x000000acffac7221 */ /* 0x008fe20000000000 */
[----:B----4-:R-:W-:Y:S01]  /*5bb0*/  FADD R170, RZ, R170 ;  /* 0x000000aaffaa7221 */ /* 0x010fe20000000000 */
[----:B-----5:R-:W-:Y:S01]  /*5bc0*/  FADD R19, RZ, R19 ;  /* 0x00000013ff137221 */ /* 0x020fe20000000000 */
[----:B------:R-:W-:Y:S01]  /*5bd0*/  FADD R171, RZ, R171 ;  /* 0x000000abffab7221 */ /* 0x000fe20000000000 */
[----:B------:R-:W-:Y:S01]  /*5be0*/  FADD R169, RZ, R169 ;  /* 0x000000a9ffa97221 */ /* 0x000fe20000000000 */
[----:B------:R-:W-:Y:S05]  /*5bf0*/  BRA `(.L_x_64) ;  /* 0x0000017000007947 */ /* 0x000fea0003800000 */
.L_x_63:
        /* <DEDUP_REMOVED lines=13> */
[----:B------:R-:W-:Y:S01]  /*5cd0*/  CS2R R172, SRZ ;  /* 0x0000000000ac7805 */ /* 0x000fe2000001ff00 */
[----:B------:R-:W-:Y:S01]  /*5ce0*/  CS2R R170, SRZ ;  /* 0x0000000000aa7805 */ /* 0x000fe2000001ff00 */
[----:B------:R-:W-:Y:S01]  /*5cf0*/  MOV R169, RZ ;  /* 0x000000ff00a97202 */ /* 0x000fe20000000f00 */
[----:B--2---:R-:W-:Y:S01]  /*5d00*/  @P1 FADD R173, RZ, R19 ;  /* 0x00000013ffad1221 */ /* 0x004fe20000000000 */
[----:B------:R-:W-:Y:S01]  /*5d10*/  MOV R19, RZ ;  /* 0x000000ff00137202 */ /* 0x000fe20000000f00 */
[----:B---3--:R-:W-:Y:S01]  /*5d20*/  @P1 FADD R172, RZ, R22 ;  /* 0x00000016ffac1221 */ /* 0x008fe20000000000 */
[----:B----4-:R-:W-:Y:S01]  /*5d30*/  @P1 FADD R170, RZ, R23 ;  /* 0x00000017ffaa1221 */ /* 0x010fe20000000000 */
[----:B-----5:R-:W-:Y:S01]  /*5d40*/  @P1 FADD R19, RZ, R166 ;  /* 0x000000a6ff131221 */ /* 0x020fe20000000000 */
[----:B------:R-:W-:Y:S01]  /*5d50*/  @P1 FADD R171, RZ, R168 ;  /* 0x000000a8ffab1221 */ /* 0x000fe20000000000 */
[----:B------:R-:W-:Y:S01]  /*5d60*/  @P1 FADD R169, RZ, R174 ;  /* 0x000000aeffa91221 */ /* 0x000fe20000000000 */
.L_x_64:
[-C--:B------:R-:W-:Y:S01]  /*5d70*/  FMUL R181, R164, R167.reuse ;  /* 0x000000a7a4b57220 */ /* 0x080fe20000400000 */
[-C--:B------:R-:W-:Y:S01]  /*5d80*/  FMUL R183, R160, R162.reuse ;  /* 0x000000a2a0b77220 */ /* 0x080fe20000400000 */
[-C--:B------:R-:W-:Y:S01]  /*5d90*/  FMUL R20, R157, R162.reuse ;  /* 0x000000a29d147220 */ /* 0x080fe20000400000 */
[-C--:B------:R-:W-:Y:S01]  /*5da0*/  FMUL R21, R159, R167.reuse ;  /* 0x000000a79f157220 */ /* 0x080fe20000400000 */
[-C--:B------:R-:W-:Y:S01]  /*5db0*/  FFMA R181, R164, R167.reuse, R181 ;  /* 0x000000a7a4b57223 */ /* 0x080fe200000000b5 */
[----:B------:R-:W-:Y:S01]  /*5dc0*/  FFMA R166, R160, R162, R183 ;  /* 0x000000a2a0a67223 */ /* 0x000fe200000000b7 */
[----:B------:R-:W-:Y:S01]  /*5dd0*/  FMUL R23, R158, R160 ;  /* 0x000000a09e177220 */ /* 0x000fe20000400000 */
[-C--:B------:R-:W-:Y:S01]  /*5de0*/  FMUL R185, R162, R167.reuse ;  /* 0x000000a7a2b97220 */ /* 0x080fe20000400000 */
[----:B------:R-:W-:Y:S01]  /*5df0*/  FMUL R187, R160, R164 ;  /* 0x000000a4a0bb7220 */ /* 0x000fe20000400000 */
[C-C-:B------:R-:W-:Y:S01]  /*5e00*/  FADD R22, R181.reuse, R166.reuse ;  /* 0x000000a6b5167221 */ /* 0x140fe20000000000 */
[----:B------:R-:W-:Y:S01]  /*5e10*/  FADD R166, R181, -R166 ;  /* 0x800000a6b5a67221 */ /* 0x000fe20000000000 */
[C---:B------:R-:W-:Y:S01]  /*5e20*/  FFMA R180, R157.reuse, R162, R20 ;  /* 0x000000a29db47223 */ /* 0x040fe20000000014 */
[-C--:B------:R-:W-:Y:S01]  /*5e30*/  FMUL R174, R157, R164.reuse ;  /* 0x000000a49dae7220 */ /* 0x080fe20000400000 */
[C---:B------:R-:W-:Y:S01]  /*5e40*/  FMUL R181, R158.reuse, R164 ;  /* 0x000000a49eb57220 */ /* 0x040fe20000400000 */
[----:B------:R-:W-:Y:S01]  /*5e50*/  FADD R20, R21, R21 ;  /* 0x0000001515147221 */ /* 0x000fe20000000000 */
[----:B------:R-:W-:Y:S01]  /*5e60*/  FFMA R23, R158, R160, R23 ;  /* 0x000000a09e177223 */ /* 0x000fe20000000017 */
[-C--:B------:R-:W-:Y:S01]  /*5e70*/  FFMA R185, R162, R167.reuse, R185 ;  /* 0x000000a7a2b97223 */ /* 0x080fe200000000b9 */
[-C--:B------:R-:W-:Y:S01]  /*5e80*/  FFMA R178, R160, R164.reuse, R187 ;  /* 0x000000a4a0b27223 */ /* 0x080fe200000000bb */
[C---:B------:R-:W-:Y:S01]  /*5e90*/  FFMA R190, R157.reuse, R164, R174 ;  /* 0x000000a49dbe7223 */ /* 0x040fe200000000ae */
[C---:B------:R-:W-:Y:S01]  /*5ea0*/  FMUL R188, R158.reuse, R162 ;  /* 0x000000a29ebc7220 */ /* 0x040fe20000400000 */
[C---:B------:R-:W-:Y:S01]  /*5eb0*/  FFMA R191, R158.reuse, R164, R181 ;  /* 0x000000a49ebf7223 */ /* 0x040fe200000000b5 */
[-C--:B------:R-:W-:Y:S01]  /*5ec0*/  FMUL R183, R158, R167.reuse ;  /* 0x000000a79eb77220 */ /* 0x080fe20000400000 */
[C-C-:B------:R-:W-:Y:S01]  /*5ed0*/  FADD R168, R180.reuse, -R20.reuse ;  /* 0x80000014b4a87221 */ /* 0x140fe20000000000 */
[CC--:B------:R-:W-:Y:S01]  /*5ee0*/  FMUL R187, R157.reuse, R160.reuse ;  /* 0x000000a09dbb7220 */ /* 0x0c0fe20000400000 */
[-C--:B------:R-:W-:Y:S01]  /*5ef0*/  FMUL R186, R157, R167.reuse ;  /* 0x000000a79dba7220 */ /* 0x080fe20000400000 */
[----:B------:R-:W-:Y:S01]  /*5f00*/  FMUL R174, R159, R160 ;  /* 0x000000a09fae7220 */ /* 0x000fe20000400000 */
[----:B------:R-:W-:Y:S01]  /*5f10*/  FMUL R158, R161, R162 ;  /* 0x000000a2a19e7220 */ /* 0x000fe20000400000 */
[----:B------:R-:W-:Y:S01]  /*5f20*/  FADD R20, R23, R20 ;  /* 0x0000001417147221 */ /* 0x000fe20000000000 */
[----:B------:R-:W-:Y:S01]  /*5f30*/  FADD R180, -R180, R23 ;  /* 0x00000017b4b47221 */ /* 0x000fe20000000100 */
[CC--:B------:R-:W-:Y:S01]  /*5f40*/  FMUL R157, R160.reuse, R167.reuse ;  /* 0x000000a7a09d7220 */ /* 0x0c0fe20000400000 */
[C-C-:B------:R-:W-:Y:S01]  /*5f50*/  FADD R23, R185.reuse, -R178.reuse ;  /* 0x800000b2b9177221 */ /* 0x140fe20000000000 */
[----:B------:R-:W-:Y:S01]  /*5f60*/  FADD R178, R185, R178 ;  /* 0x000000b2b9b27221 */ /* 0x000fe20000000000 */
[C---:B------:R-:W-:Y:S01]  /*5f70*/  FMUL R182, R159.reuse, R164 ;  /* 0x000000a49fb67220 */ /* 0x040fe20000400000 */
[C---:B------:R-:W-:Y:S01]  /*5f80*/  FFMA R196, R159.reuse, R160, R174 ;  /* 0x000000a09fc47223 */ /* 0x040fe200000000ae */
[----:B------:R-:W-:Y:S01]  /*5f90*/  FMUL R189, R159, R162 ;  /* 0x000000a29fbd7220 */ /* 0x000fe20000400000 */
[C---:B------:R-:W-:Y:S01]  /*5fa0*/  FMUL R185, R161.reuse, R164 ;  /* 0x000000a4a1b97220 */ /* 0x040fe20000400000 */
[----:B------:R-:W-:Y:S01]  /*5fb0*/  FFMA R192, R161, R162, R158 ;  /* 0x000000a2a1c07223 */ /* 0x000fe2000000009e */
[CC--:B------:R-:W-:Y:S01]  /*5fc0*/  FMUL R159, R160.reuse, R160.reuse ;  /* 0x000000a0a09f7220 */ /* 0x0c0fe20000400000 */
[----:B------:R-:W-:Y:S01]  /*5fd0*/  FMUL R174, R163, R160 ;  /* 0x000000a0a3ae7220 */ /* 0x000fe20000400000 */
[-C--:B------:R-:W-:Y:S01]  /*5fe0*/  FFMA R158, R160, R167.reuse, R157 ;  /* 0x000000a7a09e7223 */ /* 0x080fe2000000009d */
[-C--:B------:R-:W-:Y:S01]  /*5ff0*/  FMUL R157, R162, R164.reuse ;  /* 0x000000a4a29d7220 */ /* 0x080fe20000400000 */
[CC--:B------:R-:W-:Y:S01]  /*6000*/  FMUL R181, R161.reuse, R167.reuse ;  /* 0x000000a7a1b57220 */ /* 0x0c0fe20000400000 */
[C---:B------:R-:W-:Y:S01]  /*6010*/  FFMA R209, R161.reuse, R164, R185 ;  /* 0x000000a4a1d17223 */ /* 0x040fe200000000b9 */
[-C--:B------:R-:W-:Y:S01]  /*6020*/  FMUL R201, R161, R160.reuse ;  /* 0x000000a0a1c97220 */ /* 0x080fe20000400000 */
[-C--:B------:R-:W-:Y:S01]  /*6030*/  FFMA R161, R160, R160.reuse, R159 ;  /* 0x000000a0a0a17223 */ /* 0x080fe2000000009f */
[-C--:B------:R-:W-:Y:S01]  /*6040*/  FFMA R194, R163, R160.reuse, R174 ;  /* 0x000000a0a3c27223 */ /* 0x080fe200000000ae */
[C---:B------:R-:W-:Y:S01]  /*6050*/  FMUL R207, R165.reuse, R160 ;  /* 0x000000a0a5cf7220 */ /* 0x040fe20000400000 */
[C---:B------:R-:W-:Y:S01]  /*6060*/  FMUL R160, R165.reuse, R162 ;  /* 0x000000a2a5a07220 */ /* 0x040fe20000400000 */
[-C--:B------:R-:W-:Y:S01]  /*6070*/  FFMA R159, R162, R164.reuse, R157 ;  /* 0x000000a4a29f7223 */ /* 0x080fe2000000009d */
[----:B------:R-:W-:Y:S01]  /*6080*/  FMUL R193, R164, R164 ;  /* 0x000000a4a4c17220 */ /* 0x000fe20000400000 */
[CC--:B------:R-:W-:Y:S01]  /*6090*/  FMUL R197, R165.reuse, R167.reuse ;  /* 0x000000a7a5c57220 */ /* 0x0c0fe20000400000 */
[C---:B------:R-:W-:Y:S01]  /*60a0*/  FFMA R185, R165.reuse, R162, R160 ;  /* 0x000000a2a5b97223 */ /* 0x040fe200000000a0 */
[----:B------:R-:W-:Y:S01]  /*60b0*/  FMUL R199, R165, R164 ;  /* 0x000000a4a5c77220 */ /* 0x000fe20000400000 */
[--C-:B------:R-:W-:Y:S01]  /*60c0*/  FADD R157, R158, R159.reuse ;  /* 0x0000009f9e9d7221 */ /* 0x100fe20000000000 */
[----:B------:R-:W-:Y:S01]  /*60d0*/  FMUL R165, R162, R162 ;  /* 0x000000a2a2a57220 */ /* 0x000fe20000400000 */
[----:B------:R-:W-:Y:S01]  /*60e0*/  FADD R158, R158, -R159 ;  /* 0x8000009f9e9e7221 */ /* 0x000fe20000000000 */
[-C--:B------:R-:W-:Y:S01]  /*60f0*/  FMUL R184, R167, R167.reuse ;  /* 0x000000a7a7b87220 */ /* 0x080fe20000400000 */
[----:B------:R-:W-:Y:S01]  /*6100*/  FADD R159, R188, R188 ;  /* 0x000000bcbc9f7221 */ /* 0x000fe20000000000 */
[-C--:B------:R-:W-:Y:S01]  /*6110*/  FFMA R193, R164, R164.reuse, R193 ;  /* 0x000000a4a4c17223 */ /* 0x080fe200000000c1 */
[C---:B------:R-:W-:Y:S01]  /*6120*/  FMUL R205, R163.reuse, R164 ;  /* 0x000000a4a3cd7220 */ /* 0x040fe20000400000 */
[-C--:B------:R-:W-:Y:S01]  /*6130*/  FFMA R165, R162, R162.reuse, R165 ;  /* 0x000000a2a2a57223 */ /* 0x080fe200000000a5 */
[C---:B------:R-:W-:Y:S01]  /*6140*/  FMUL R203, R163.reuse, R162 ;  /* 0x000000a2a3cb7220 */ /* 0x040fe20000400000 */
[----:B------:R-:W-:Y:S01]  /*6150*/  FMUL R164, R163, R167 ;  /* 0x000000a7a3a47220 */ /* 0x000fe20000400000 */
[----:B------:R-:W-:Y:S01]  /*6160*/  FADD R163, R197, R197 ;  /* 0x000000c5c5a37221 */ /* 0x000fe20000000000 */
[----:B------:R-:W-:Y:S01]  /*6170*/  FFMA R174, R184, 2, R161 ;  /* 0x40000000b8ae7823 */ /* 0x000fe200000000a1 */
[C---:B------:R-:W-:Y:S01]  /*6180*/  FFMA R162, R182.reuse, 2, R159 ;  /* 0x40000000b6a27823 */ /* 0x040fe2000000009f */
[----:B------:R-:W-:Y:S01]  /*6190*/  FADD R161, R187, R187 ;  /* 0x000000bbbba17221 */ /* 0x000fe20000000000 */
[C---:B------:R-:W-:Y:S01]  /*61a0*/  FADD R160, R163.reuse, R192 ;  /* 0x000000c0a3a07221 */ /* 0x040fe20000000000 */
[----:B------:R-:W-:Y:S01]  /*61b0*/  FADD R159, R163, -R194 ;  /* 0x800000c2a39f7221 */ /* 0x000fe20000000000 */
[----:B------:R-:W-:Y:S01]  /*61c0*/  FFMA R187, R187, 4, R162 ;  /* 0x40800000bbbb7823 */ /* 0x000fe200000000a2 */
[--C-:B------:R-:W-:Y:S01]  /*61d0*/  FFMA R163, R182, 2, R161.reuse ;  /* 0x40000000b6a37823 */ /* 0x100fe200000000a1 */
[----:B------:R-:W-:Y:S01]  /*61e0*/  FMUL R162, R186, 4 ;  /* 0x40800000baa27820 */ /* 0x000fe20000400000 */
[----:B------:R-:W-:Y:S01]  /*61f0*/  FFMA R161, R188, 2, R161 ;  /* 0x40000000bca17823 */ /* 0x000fe200000000a1 */
[C---:B------:R-:W-:Y:S01]  /*6200*/  FFMA R176, R184.reuse, 2, R165 ;  /* 0x40000000b8b07823 */ /* 0x040fe200000000a5 */
[----:B------:R-:W-:Y:S01]  /*6210*/  FFMA R184, R184, 2, R193 ;  /* 0x40000000b8b87823 */ /* 0x000fe200000000c1 */
[----:B------:R-:W-:Y:S01]  /*6220*/  FFMA R162, R189, 2, R162 ;  /* 0x40000000bda27823 */ /* 0x000fe200000000a2 */
[----:B------:R-:W-:Y:S01]  /*6230*/  FFMA R193, R182, 4, R161 ;  /* 0x40800000b6c17823 */ /* 0x000fe200000000a1 */
[----:B------:R-:W-:Y:S01]  /*6240*/  FADD R182, R203, R203 ;  /* 0x000000cbcbb67221 */ /* 0x000fe20000000000 */
[----:B------:R-:W-:Y:S01]  /*6250*/  FADD R186, R186, R186 ;  /* 0x000000bababa7221 */ /* 0x000fe20000000000 */
[----:B------:R-:W-:Y:S01]  /*6260*/  FADD R198, -R191, R162 ;  /* 0x000000a2bfc67221 */ /* 0x000fe20000000100 */
[----:B------:R-:W-:Y:S01]  /*6270*/  FADD R162, R201, R201 ;  /* 0x000000c9c9a27221 */ /* 0x000fe20000000000 */
[----:B------:R-:W-:Y:S01]  /*6280*/  FFMA R182, R199, 2, R182 ;  /* 0x40000000c7b67823 */ /* 0x000fe200000000b6 */
[----:B------:R-:W-:Y:S01]  /*6290*/  FADD R202, R192, -R194 ;  /* 0x800000c2c0ca7221 */ /* 0x000fe20000000000 */
[----:B------:R-:W-:Y:S01]  /*62a0*/  FFMA R194, R189, 2, R186 ;  /* 0x40000000bdc27823 */ /* 0x000fe200000000ba */
[----:B------:R-:W-:Y:S01]  /*62b0*/  FADD R192, R186, -R191 ;  /* 0x800000bfbac07221 */ /* 0x000fe20000000000 */
[----:B------:R-:W-:Y:S01]  /*62c0*/  FADD R161, R183, R183 ;  /* 0x000000b7b7a17221 */ /* 0x000fe20000000000 */
[----:B------:R-:W-:Y:S01]  /*62d0*/  FFMA R200, R21, 4, R180 ;  /* 0x4080000015c87823 */ /* 0x000fe200000000b4 */
[----:B------:R-:W-:Y:S01]  /*62e0*/  FFMA R186, R199, 2, R162 ;  /* 0x40000000c7ba7823 */ /* 0x000fe200000000a2 */
[----:B------:R-:W-:Y:S01]  /*62f0*/  FFMA R180, R201, 4, R182 ;  /* 0x40800000c9b47823 */ /* 0x000fe200000000b6 */
[----:B------:R-:W-:Y:S01]  /*6300*/  FFMA R162, R203, 2, R162 ;  /* 0x40000000cba27823 */ /* 0x000fe200000000a2 */
[----:B------:R-:W-:Y:S01]  /*6310*/  FMUL R182, R164, 4 ;  /* 0x40800000a4b67820 */ /* 0x000fe20000400000 */
[--C-:B------:R-:W-:Y:S01]  /*6320*/  FFMA R183, R183, 4, R190.reuse ;  /* 0x40800000b7b77823 */ /* 0x100fe200000000be */
[C---:B------:R-:W-:Y:S01]  /*6330*/  FADD R190, R161.reuse, R190 ;  /* 0x000000bea1be7221 */ /* 0x040fe20000000000 */
[----:B------:R-:W-:Y:S01]  /*6340*/  FADD R195, R161, -R196 ;  /* 0x800000c4a1c37221 */ /* 0x000fe20000000000 */
[----:B------:R-:W-:Y:S01]  /*6350*/  FFMA R161, R199, 4, R162 ;  /* 0x40800000c7a17823 */ /* 0x000fe200000000a2 */
[----:B------:R-:W-:Y:S01]  /*6360*/  FFMA R162, R207, 2, R182 ;  /* 0x40000000cfa27823 */ /* 0x000fe200000000b6 */
[----:B------:R-:W-:Y:S01]  /*6370*/  FADD R182, R181, R181 ;  /* 0x000000b5b5b67221 */ /* 0x000fe20000000000 */
[----:B------:R-:W-:Y:S01]  /*6380*/  FFMA R167, R203, 4, R186 ;  /* 0x40800000cba77823 */ /* 0x000fe200000000ba */
[----:B------:R-:W-:Y:S01]  /*6390*/  FADD R189, RZ, R172 ;  /* 0x000000acffbd7221 */ /* 0x000fe20000000000 */
[----:B------:R-:W-:Y:S01]  /*63a0*/  FADD R196, -R196, R183 ;  /* 0x000000b7c4c47221 */ /* 0x000fe20000000100 */
[----:B------:R-:W-:Y:S01]  /*63b0*/  FMUL R186, R181, 4 ;  /* 0x40800000b5ba7820 */ /* 0x000fe20000400000 */
[----:B------:R-:W-:Y:S01]  /*63c0*/  FFMA R181, R205, 2, R182 ;  /* 0x40000000cdb57823 */ /* 0x000fe200000000b6 */
[----:B------:R-:W-:Y:S01]  /*63d0*/  FADD R183, R182, -R185 ;  /* 0x800000b9b6b77221 */ /* 0x000fe20000000000 */
[----:B------:R-:W-:Y:S01]  /*63e0*/  FADD R173, RZ, R173 ;  /* 0x000000adffad7221 */ /* 0x000fe20000000000 */
[----:B------:R-:W-:Y:S01]  /*63f0*/  FADD R182, RZ, R171 ;  /* 0x000000abffb67221 */ /* 0x000fe20000000000 */
[----:B------:R-:W-:Y:S01]  /*6400*/  FADD R172, RZ, R170 ;  /* 0x000000aaffac7221 */ /* 0x000fe20000000000 */
[----:B------:R-:W-:Y:S01]  /*6410*/  FMUL R171, R189, R194 ;  /* 0x000000c2bdab7220 */ /* 0x000fe20000400000 */
[----:B------:R-:W-:Y:S01]  /*6420*/  FFMA R188, R188, 4, R163 ;  /* 0x40800000bcbc7823 */ /* 0x000fe200000000a3 */
[----:B------:R-:W-:Y:S01]  /*6430*/  FMUL R20, R173, R20 ;  /* 0x00000014ad147220 */ /* 0x000fe20000400000 */
[----:B------:R-:W-:Y:S01]  /*6440*/  FFMA R186, R205, 2, R186 ;  /* 0x40000000cdba7823 */ /* 0x000fe200000000ba */
[----:B------:R-:W-:Y:S01]  /*6450*/  FSEL R21, R30, RZ, P4 ;  /* 0x000000ff1e157208 */ /* 0x000fe20002000000 */
[----:B------:R-:W-:Y:S01]  /*6460*/  FFMA R194, R172, R193, R171 ;  /* 0x000000c1acc27223 */ /* 0x000fe200000000ab */
[----:B------:R-:W-:Y:S01]  /*6470*/  FADD R19, RZ, R19 ;  /* 0x00000013ff137221 */ /* 0x000fe20000000000 */
[----:B------:R-:W-:Y:S01]  /*6480*/  FMUL R170, R182, R153 ;  /* 0x00000099b6aa7220 */ /* 0x000fe20000400000 */
[----:B------:R-:W-:Y:S01]  /*6490*/  FMUL R171, R187, R173 ;  /* 0x000000adbbab7220 */ /* 0x000fe20000400000 */
[----:B------:R-:W-:Y:S01]  /*64a0*/  FFMA R191, R189, R188, R20 ;  /* 0x000000bcbdbf7223 */ /* 0x000fe20000000014 */
[----:B------:R-:W-:Y:S01]  /*64b0*/  FADD R185, -R185, R186 ;  /* 0x000000bab9b97221 */ /* 0x000fe20000000100 */
[----:B------:R-:W-:Y:S01]  /*64c0*/  FADD R20, RZ, R169 ;  /* 0x000000a9ff147221 */ /* 0x000fe20000000000 */
[----:B------:R-:W-:Y:S01]  /*64d0*/  FFMA R169, R19, R152, R170 ;  /* 0x0000009813a97223 */ /* 0x000fe200000000aa */
[----:B------:R-:W-:Y:S01]  /*64e0*/  FFMA R186, R21, R19, RZ ;  /* 0x0000001315ba7223 */ /* 0x000fe200000000ff */
[----:B------:R-:W-:Y:S01]  /*64f0*/  FFMA R171, R190, R172, R171 ;  /* 0x000000acbeab7223 */ /* 0x000fe200000000ab */
[----:B------:R-:W-:Y:S01]  /*6500*/  FADD R190, R174, -1 ;  /* 0xbf800000aebe7421 */ /* 0x000fe20000000000 */
[----:B------:R-:W-:Y:S01]  /*6510*/  FMUL R19, R173, R166 ;  /* 0x000000a6ad137220 */ /* 0x000fe20000400000 */
[C---:B------:R-:W-:Y:S01]  /*6520*/  FFMA R182, R21.reuse, R182, RZ ;  /* 0x000000b615b67223 */ /* 0x040fe200000000ff */
[----:B------:R-:W-:Y:S01]  /*6530*/  FFMA R187, R21, R20, RZ ;  /* 0x0000001415bb7223 */ /* 0x000fe200000000ff */
[----:B------:R-:W-:Y:S01]  /*6540*/  FFMA R188, R20, R155, R169 ;  /* 0x0000009b14bc7223 */ /* 0x000fe200000000a9 */
[----:B------:R-:W-:Y:S01]  /*6550*/  FADD R193, R176, -1 ;  /* 0xbf800000b0c17421 */ /* 0x000fe20000000000 */
[C---:B------:R-:W-:Y:S01]  /*6560*/  FMUL R21, R173.reuse, R190 ;  /* 0x000000bead157220 */ /* 0x040fe20000400000 */
[----:B------:R-:W-:Y:S01]  /*6570*/  FFMA R20, R172, R157, -R19 ;  /* 0x0000009dac147223 */ /* 0x000fe20000000813 */
[----:B------:R-:W-:Y:S01]  /*6580*/  FMUL R198, R173, R198 ;  /* 0x000000c6adc67220 */ /* 0x000fe20000400000 */
[----:B------:R-:W-:Y:S01]  /*6590*/  FADD R184, R184, -1 ;  /* 0xbf800000b8b87421 */ /* 0x000fe20000000000 */
[C---:B------:R-:W-:Y:S01]  /*65a0*/  FMUL R169, R189.reuse, R158 ;  /* 0x0000009ebda97220 */ /* 0x040fe20000400000 */
[C---:B------:R-:W-:Y:S01]  /*65b0*/  FFMA R21, R189.reuse, R22, R21 ;  /* 0x00000016bd157223 */ /* 0x040fe20000000015 */
[C---:B------:R-:W-:Y:S01]  /*65c0*/  FFMA R20, R189.reuse, R193, R20 ;  /* 0x000000c1bd147223 */ /* 0x040fe20000000014 */
[----:B------:R-:W-:Y:S01]  /*65d0*/  FFMA R19, R189, R196, R198 ;  /* 0x000000c4bd137223 */ /* 0x000fe200000000c6 */
[----:B------:R-:W-:Y:S01]  /*65e0*/  FFMA R170, R172, R184, -R169 ;  /* 0x000000b8acaa7223 */ /* 0x000fe200000008a9 */
[----:B------:R-:W-:Y:S01]  /*65f0*/  FFMA R189, R168, R189, R171 ;  /* 0x000000bda8bd7223 */ /* 0x000fe200000000ab */
[C---:B------:R-:W-:Y:S01]  /*6600*/  FFMA R168, R172.reuse, -R23, R21 ;  /* 0x80000017aca87223 */ /* 0x040fe20000000015 */
[----:B------:R-:W-:Y:S01]  /*6610*/  FADD R20, RZ, R20 ;  /* 0x00000014ff147221 */ /* 0x000fe20000000000 */
[C---:B------:R-:W-:Y:S01]  /*6620*/  FFMA R194, R173.reuse, -R195, R194 ;  /* 0x800000c3adc27223 */ /* 0x040fe200000000c2 */
[----:B------:R-:W-:Y:S01]  /*6630*/  FFMA R170, R173, R178, R170 ;  /* 0x000000b2adaa7223 */ /* 0x000fe200000000aa */
[----:B------:R-:W-:Y:S01]  /*6640*/  FFMA R200, R172, R200, R19 ;  /* 0x000000c8acc87223 */ /* 0x000fe20000000013 */
[----:B------:R-:W-:Y:S01]  /*6650*/  FADD R19, RZ, R168 ;  /* 0x000000a8ff137221 */ /* 0x000fe20000000000 */
[C---:B------:R-:W-:Y:S01]  /*6660*/  FMUL R173, R20.reuse, R83 ;  /* 0x0000005314ad7220 */ /* 0x040fe20000400000 */
[C---:B------:R-:W-:Y:S01]  /*6670*/  FMUL R171, R20.reuse, R85 ;  /* 0x0000005514ab7220 */ /* 0x040fe20000400000 */
[----:B------:R-:W-:Y:S01]  /*6680*/  FFMA R163, R197, 4, R202 ;  /* 0x40800000c5a37823 */ /* 0x000fe200000000ca */
[----:B------:R-:W-:Y:S01]  /*6690*/  FMUL R168, R20, R87 ;  /* 0x0000005714a87220 */ /* 0x000fe20000400000 */
[C---:B------:R-:W-:Y:S01]  /*66a0*/  FFMA R197, R19.reuse, R90, R173 ;  /* 0x0000005a13c57223 */ /* 0x040fe200000000ad */
[----:B------:R-:W-:Y:S01]  /*66b0*/  FADD R21, RZ, R170 ;  /* 0x000000aaff157221 */ /* 0x000fe20000000000 */
[C---:B------:R-:W-:Y:S01]  /*66c0*/  FFMA R173, R19.reuse, R92, R171 ;  /* 0x0000005c13ad7223 */ /* 0x040fe200000000ab */
[----:B------:R-:W-:Y:S01]  /*66d0*/  FFMA R195, R19, R100, R168 ;  /* 0x0000006413c37223 */ /* 0x000fe200000000a8 */
[----:B------:R-:W-:Y:S01]  /*66e0*/  FFMA R191, R172, -R192, R191 ;  /* 0x800000c0acbf7223 */ /* 0x000fe200000000bf */
[C---:B------:R-:W-:Y:S01]  /*66f0*/  FFMA R197, R21.reuse, R84, R197 ;  /* 0x0000005415c57223 */ /* 0x040fe200000000c5 */
[C---:B------:R-:W-:Y:S01]  /*6700*/  FFMA R173, R21.reuse, R86, R173 ;  /* 0x0000005615ad7223 */ /* 0x040fe200000000ad */
[C---:B------:R-:W-:Y:S01]  /*6710*/  FFMA R195, R21.reuse, R88, R195 ;  /* 0x0000005815c37223 */ /* 0x040fe200000000c3 */
[C---:B------:R-:W-:Y:S01]  /*6720*/  FFMA R170, R20.reuse, R154, RZ ;  /* 0x0000009a14aa7223 */ /* 0x040fe200000000ff */
[----:B------:R-:W-:Y:S01]  /*6730*/  FADD R197, RZ, R197 ;  /* 0x000000c5ffc57221 */ /* 0x000fe20000000000 */
[----:B------:R-:W-:Y:S01]  /*6740*/  FADD R192, RZ, R173 ;  /* 0x000000adffc07221 */ /* 0x000fe20000000000 */
[CC--:B------:R-:W-:Y:S01]  /*6750*/  FFMA R169, R20.reuse, R17.reuse, RZ ;  /* 0x0000001114a97223 */ /* 0x0c0fe200000000ff */
[----:B------:R-:W-:Y:S01]  /*6760*/  FFMA R174, R20, R18, RZ ;  /* 0x0000001214ae7223 */ /* 0x000fe200000000ff */
[C---:B------:R-:W-:Y:S01]  /*6770*/  FFMA R172, R21.reuse, R154, RZ ;  /* 0x0000009a15ac7223 */ /* 0x040fe200000000ff */
[C---:B------:R-:W-:Y:S01]  /*6780*/  FFMA R171, R21.reuse, R17, RZ ;  /* 0x0000001115ab7223 */ /* 0x040fe200000000ff */
[----:B------:R-:W-:Y:S01]  /*6790*/  FFMA R168, R21, R18, RZ ;  /* 0x0000001215a87223 */ /* 0x000fe200000000ff */
[----:B------:R-:W-:Y:S01]  /*67a0*/  FADD R20, RZ, R195 ;  /* 0x000000c3ff147221 */ /* 0x000fe20000000000 */
[----:B------:R-:W-:Y:S01]  /*67b0*/  FMUL R21, R178, R197 ;  /* 0x000000c5b2157220 */ /* 0x000fe20000400000 */
[----:B------:R-:W-:Y:S01]  /*67c0*/  FMUL R193, R193, R192 ;  /* 0x000000c0c1c17220 */ /* 0x000fe20000400000 */
[----:B------:R-:W-:Y:S01]  /*67d0*/  FMUL R181, R197, R181 ;  /* 0x000000b5c5b57220 */ /* 0x000fe20000400000 */
[-C--:B------:R-:W-:Y:S01]  /*67e0*/  FMUL R23, R23, R20.reuse ;  /* 0x0000001417177220 */ /* 0x080fe20000400000 */
[-C--:B------:R-:W-:Y:S01]  /*67f0*/  FFMA R21, R190, R20.reuse, R21 ;  /* 0x00000014be157223 */ /* 0x080fe20000000015 */
[----:B------:R-:W-:Y:S01]  /*6800*/  FFMA R193, R22, R20, R193 ;  /* 0x0000001416c17223 */ /* 0x000fe200000000c1 */
[----:B------:R-:W-:Y:S01]  /*6810*/  FFMA R178, R19, R18, RZ ;  /* 0x0000001213b27223 */ /* 0x000fe200000000ff */
[----:B------:R-:W-:Y:S01]  /*6820*/  FADD R164, R164, R164 ;  /* 0x000000a4a4a47221 */ /* 0x000fe20000000000 */
[----:B------:R-:W-:Y:S01]  /*6830*/  FADD R162, -R209, R162 ;  /* 0x000000a2d1a27221 */ /* 0x000fe20000000100 */
[----:B------:R-:W-:Y:S01]  /*6840*/  FFMA R18, R192, R167, R181 ;  /* 0x000000a7c0127223 */ /* 0x000fe200000000b5 */
[-C--:B------:R-:W-:Y:S01]  /*6850*/  FFMA R184, R184, R197.reuse, -R23 ;  /* 0x000000c5b8b87223 */ /* 0x080fe20000000817 */
[----:B------:R-:W-:Y:S01]  /*6860*/  FFMA R193, -R158, R197, R193 ;  /* 0x000000c59ec17223 */ /* 0x000fe200000001c1 */
[----:B------:R-:W-:Y:S01]  /*6870*/  FFMA R21, -R166, R192, R21 ;  /* 0x000000c0a6157223 */ /* 0x000fe20000000115 */
[----:B------:R-:W-:Y:S01]  /*6880*/  FFMA R173, R19, R17, RZ ;  /* 0x0000001113ad7223 */ /* 0x000fe200000000ff */
[----:B------:R-:W-:Y:S01]  /*6890*/  FFMA R165, R207, 2, R164 ;  /* 0x40000000cfa57823 */ /* 0x000fe200000000a4 */
[C---:B------:R-:W-:Y:S01]  /*68a0*/  FMUL R17, R192.reuse, R160 ;  /* 0x000000a0c0117220 */ /* 0x040fe20000400000 */
[----:B------:R-:W-:Y:S01]  /*68b0*/  FMUL R161, R197, R161 ;  /* 0x000000a1c5a17220 */ /* 0x000fe20000400000 */
[----:B------:R-:W-:Y:S01]  /*68c0*/  FMUL R162, R192, R162 ;  /* 0x000000a2c0a27220 */ /* 0x000fe20000400000 */
[C---:B------:R-:W-:Y:S01]  /*68d0*/  FFMA R159, R20.reuse, -R159, R18 ;  /* 0x8000009f149f7223 */ /* 0x040fe20000000012 */
[----:B------:R-:W-:Y:S01]  /*68e0*/  FFMA R184, R157, R192, R184 ;  /* 0x000000c09db87223 */ /* 0x000fe200000000b8 */
[----:B------:R-:W-:Y:S01]  /*68f0*/  FADD R193, RZ, R193 ;  /* 0x000000c1ffc17221 */ /* 0x000fe20000000000 */
[----:B------:R-:W-:Y:S01]  /*6900*/  FADD R18, RZ, R21 ;  /* 0x00000015ff127221 */ /* 0x000fe20000000000 */
[----:B------:R-:W-:Y:S01]  /*6910*/  ISETP.NE.U32.AND P1, PT, RZ, c[0x0][0x618], PT ;  /* 0x00018600ff007a0c */ /* 0x000fe20003f25070 */
[C---:B------:R-:W-:Y:S01]  /*6920*/  FFMA R180, R20.reuse, R180, R17 ;  /* 0x000000b414b47223 */ /* 0x040fe20000000011 */
[C---:B------:R-:W-:Y:S01]  /*6930*/  FFMA R161, R20.reuse, R165, R161 ;  /* 0x000000a514a17223 */ /* 0x040fe200000000a1 */
[----:B------:R-:W-:Y:S01]  /*6940*/  FFMA R162, R20, R185, R162 ;  /* 0x000000b914a27223 */ /* 0x000fe200000000a2 */
[----:B------:R-:W-:Y:S01]  /*6950*/  FADD R184, RZ, R184 ;  /* 0x000000b8ffb87221 */ /* 0x000fe20000000000 */
[----:B------:R-:W-:Y:S01]  /*6960*/  FMUL R17, R193, R155 ;  /* 0x0000009bc1117220 */ /* 0x000fe20000400000 */
[-C--:B------:R-:W-:Y:S01]  /*6970*/  FMUL R20, R18, R153.reuse ;  /* 0x0000009912147220 */ /* 0x080fe20000400000 */
[----:B------:R-:W-:Y:S01]  /*6980*/  FFMA R176, R19, R154, RZ ;  /* 0x0000009a13b07223 */ /* 0x000fe200000000ff */
[----:B------:R-:W-:Y:S01]  /*6990*/  ISETP.NE.AND.EX P1, PT, RZ, c[0x0][0x61c], PT, P1 ;  /* 0x00018700ff007a0c */ /* 0x000fe20003f25310 */
[CC--:B------:R-:W-:Y:S01]  /*69a0*/  FMUL R19, R184.reuse, R152.reuse ;  /* 0x00000098b8137220 */ /* 0x0c0fe20000400000 */
[----:B------:R-:W-:Y:S01]  /*69b0*/  FFMA R153, R184, R153, -R17 ;  /* 0x00000099b8997223 */ /* 0x000fe20000000811 */
[----:B------:R-:W-:Y:S01]  /*69c0*/  FFMA R152, R193, R152, -R20 ;  /* 0x00000098c1987223 */ /* 0x000fe20000000814 */
[----:B------:R-:W-:Y:S01]  /*69d0*/  FMUL R22, R73, R184 ;  /* 0x000000b849167220 */ /* 0x000fe20000400000 */
[C---:B------:R-:W-:Y:S01]  /*69e0*/  FMUL R17, R71.reuse, R18 ;  /* 0x0000001247117220 */ /* 0x040fe20000400000 */
[-C--:B------:R-:W-:Y:S01]  /*69f0*/  FMUL R20, R74, R193.reuse ;  /* 0x000000c14a147220 */ /* 0x080fe20000400000 */
[----:B------:R-:W-:Y:S01]  /*6a00*/  FADD R164, R164, -R209 ;  /* 0x800000d1a4a47221 */ /* 0x000fe20000000000 */
[----:B------:R-:W-:Y:S01]  /*6a10*/  FFMA R193, R71, R193, -R22 ;  /* 0x000000c147c17223 */ /* 0x000fe20000000816 */
[----:B------:R-:W-:Y:S01]  /*6a20*/  FFMA R17, R74, R184, -R17 ;  /* 0x000000b84a117223 */ /* 0x000fe20000000811 */
[----:B------:R-:W-:Y:S01]  /*6a30*/  FFMA R20, R73, R18, -R20 ;  /* 0x0000001249147223 */ /* 0x000fe20000000814 */
[C---:B------:R-:W-:Y:S01]  /*6a40*/  FFMA R164, R197.reuse, -R164, R180 ;  /* 0x800000a4c5a47223 */ /* 0x040fe200000000b4 */
[----:B------:R-:W-:Y:S01]  /*6a50*/  FFMA R163, R197, R163, R162 ;  /* 0x000000a3c5a37223 */ /* 0x000fe200000000a2 */
[----:B------:R-:W-:Y:S01]  /*6a60*/  FFMA R161, R192, -R183, R161 ;  /* 0x800000b7c0a17223 */ /* 0x000fe200000000a1 */
[----:B------:R-:W-:Y:S01]  /*6a70*/  FADD R181, RZ, R189 ;  /* 0x000000bdffb57221 */ /* 0x000fe20000000000 */
[----:B------:R-:W-:Y:S01]  /*6a80*/  FADD R154, RZ, R191 ;  /* 0x000000bfff9a7221 */ /* 0x000fe20000000000 */
[----:B------:R-:W-:Y:S01]  /*6a90*/  FADD R194, RZ, R194 ;  /* 0x000000c2ffc27221 */ /* 0x000fe20000000000 */
[----:B------:R-:W-:Y:S01]  /*6aa0*/  FADD R158, RZ, R200 ;  /* 0x000000c8ff9e7221 */ /* 0x000fe20000000000 */
[----:B------:R-:W-:Y:S01]  /*6ab0*/  FADD R186, R186, R193 ;  /* 0x000000c1baba7221 */ /* 0x000fe20000000000 */
[----:B------:R-:W-:Y:S01]  /*6ac0*/  FADD R182, R182, R17 ;  /* 0x00000011b6b67221 */ /* 0x000fe20000000000 */
[----:B------:R-:W-:Y:S01]  /*6ad0*/  FADD R20, R187, R20 ;  /* 0x00000014bb147221 */ /* 0x000fe20000000000 */
[----:B------:R-:W-:Y:S01]  /*6ae0*/  FFMA R155, R18, R155, -R19 ;  /* 0x0000009b129b7223 */ /* 0x000fe20000000813 */
        /* <DEDUP_REMOVED lines=9> */
[----:B------:R-:W-:Y:S01]  /*6b80*/  ISETP.NE.AND P1, PT, R156, RZ, PT ;  /* 0x000000ff9c00720c */ /* 0x000fe20003f25270 */
[----:B------:R-:W-:-:S12]  /*6b90*/  BSSY B7, `(.L_x_66) ;  /* 0x0000058000077945 */ /* 0x000fd80003800000 */
        /* <DEDUP_REMOVED lines=20> */
.L_x_69:
[----:B------:R-:W-:Y:S05]  /*6ce0*/  BSYNC B8 ;  /* 0x0000000000087941 */ /* 0x000fea0003800000 */
.L_x_68:
        /* <DEDUP_REMOVED lines=14> */
.L_x_71:
[----:B------:R-:W-:Y:S05]  /*6dd0*/  BSYNC B8 ;  /* 0x0000000000087941 */ /* 0x000fea0003800000 */
.L_x_70:
        /* <DEDUP_REMOVED lines=15> */
.L_x_73:
[----:B------:R-:W-:Y:S05]  /*6ed0*/  BSYNC B8 ;  /* 0x0000000000087941 */ /* 0x000fea0003800000 */
.L_x_72:
        /* <DEDUP_REMOVED lines=15> */
.L_x_75:
[----:B------:R-:W-:Y:S05]  /*6fd0*/  BSYNC B8 ;  /* 0x0000000000087941 */ /* 0x000fea0003800000 */
.L_x_74:
        /* <DEDUP_REMOVED lines=10> */
.L_x_76:
        /* <DEDUP_REMOVED lines=9> */
.L_x_67:
[----:B------:R-:W-:Y:S05]  /*7110*/  BSYNC B7 ;  /* 0x0000000000077941 */ /* 0x000fea0003800000 */
.L_x_66:
        /* <DEDUP_REMOVED lines=10> */
.L_x_77:
        /* <DEDUP_REMOVED lines=9> */
.L_x_65:
[----:B------:R-:W-:Y:S01]  /*7250*/  FADD R175, R175, R19 ;  /* 0x00000013afaf7221 */ /* 0x000fe20000000000 */
[----:B------:R-:W-:Y:S01]  /*7260*/  FADD R179, R179, R17 ;  /* 0x00000011b3b37221 */ /* 0x000fe20000000000 */
[----:B------:R-:W-:Y:S01]  /*7270*/  FADD R177, R177, R18 ;  /* 0x00000012b1b17221 */ /* 0x000fe20000000000 */
[----:B------:R-:W-:Y:S01]  /*7280*/  FADD R19, RZ, R158 ;  /* 0x0000009eff137221 */ /* 0x000fe20000000000 */
[----:B0-----:R-:W-:Y:S01]  /*7290*/  FADD R20, RZ, R157 ;  /* 0x0000009dff147221 */ /* 0x001fe20000000000 */
[----:B------:R-:W-:Y:S01]  /*72a0*/  FADD R21, RZ, R154 ;  /* 0x0000009aff157221 */ /* 0x000fe20000000000 */
[----:B------:R-:W-:Y:S01]  /*72b0*/  FADD R181, RZ, R181 ;  /* 0x000000b5ffb57221 */ /* 0x000fe20000000000 */
[----:B------:R-:W-:Y:S01]  /*72c0*/  FADD R182, RZ, R152 ;  /* 0x00000098ffb67221 */ /* 0x000fe20000000000 */
[----:B------:R-:W-:Y:S01]  /*72d0*/  FADD R183, RZ, R155 ;  /* 0x0000009bffb77221 */ /* 0x000fe20000000000 */
[----:B------:R-:W-:Y:S02]  /*72e0*/  FADD R184, RZ, R153 ;  /* 0x00000099ffb87221 */ /* 0x000fe40000000000 */
.L_x_62:
[----:B------:R-:W-:Y:S05]  /*72f0*/  BSYNC B6 ;  /* 0x0000000000067941 */ /* 0x000fea0003800000 */
.L_x_61:
[----:B------:R-:W-:Y:S01]  /*7300*/  FSEL R148, R28, RZ, P4 ;  /* 0x000000ff1c947208 */ /* 0x000fe20002000000 */
[----:B------:R-:W-:Y:S01]  /*7310*/  FMUL R15, R15, R177 ;  /* 0x000000b10f0f7220 */ /* 0x000fe20000400000 */
[----:B------:R-:W-:Y:S01]  /*7320*/  BSSY B6, `(.L_x_78) ;  /* 0x0000011000067945 */ /* 0x000fe20003800000 */
[----:B------:R-:W-:Y:S01]  /*7330*/  FMUL R151, R12, R13 ;  /* 0x0000000d0c977220 */ /* 0x000fe20000400000 */
[----:B------:R-:W-:Y:S01]  /*7340*/  FSEL R148, R148, R25, !P5 ;  /* 0x0000001994947208 */ /* 0x000fe20006800000 */
[----:B------:R-:W-:-:S04]  /*7350*/  FFMA R15, R14, R179, R15 ;  /* 0x000000b30e0f7223 */ /* 0x000fc8000000000f */
[----:B------:R-:W-:Y:S01]  /*7360*/  FMUL R23, R148, R148 ;  /* 0x0000009494177220 */ /* 0x000fe20000400000 */
[----:B------:R-:W-:-:S03]  /*7370*/  FFMA R22, R16, R175, R15 ;  /* 0x000000af10167223 */ /* 0x000fc6000000000f */
        /* <DEDUP_REMOVED lines=8> */
[----:B------:R-:W-:Y:S02]  /*7400*/  MOV R185, 0x7420 ;  /* 0x0000742000b97802 */ /* 0x000fe40000000f00 */
[----:B------:R-:W-:Y:S05]  /*7410*/  CALL.REL.NOINC `($__internal_0_$__cuda_sm3x_div_rn_noftz_f32_slowpath) ;  /* 0x000054a000007944 */ /* 0x000fea0003c00000 */
[----:B0-----:R-:W-:Y:S02]  /*7420*/  MOV R15, R189 ;  /* 0x000000bd000f7202 */ /* 0x001fe40000000f00 */
.L_x_79:
[----:B------:R-:W-:Y:S05]  /*7430*/  BSYNC B6 ;  /* 0x0000000000067941 */ /* 0x000fea0003800000 */
.L_x_78:
        /* <DEDUP_REMOVED lines=14> */
.L_x_81:
[----:B------:R-:W-:Y:S05]  /*7520*/  BSYNC B6 ;  /* 0x0000000000067941 */ /* 0x000fea0003800000 */
.L_x_80:
[----:B------:R-:W0:Y:S01]  /*7530*/  MUFU.RCP R17, R148 ;  /* 0x0000009400117308 */ /* 0x000e220000001000 */
[----:B------:R-:W-:Y:S01]  /*7540*/  BSSY B6, `(.L_x_82) ;  /* 0x000000e000067945 */ /* 0x000fe20003800000 */
[----:B------:R-:W-:-:S06]  /*7550*/  FADD R150, RZ, R16 ;  /* 0x00000010ff967221 */ /* 0x000fcc0000000000 */
        /* <DEDUP_REMOVED lines=12> */
.L_x_83:
[----:B------:R-:W-:Y:S05]  /*7620*/  BSYNC B6 ;  /* 0x0000000000067941 */ /* 0x000fea0003800000 */
.L_x_82:
        /* <DEDUP_REMOVED lines=15> */
.L_x_85:
[----:B------:R-:W-:Y:S05]  /*7720*/  BSYNC B6 ;  /* 0x0000000000067941 */ /* 0x000fea0003800000 */
.L_x_84:
[----:B------:R-:W-:Y:S01]  /*7730*/  FMUL R17, R7, R16 ;  /* 0x0000001007117220 */ /* 0x000fe20000400000 */
[----:B------:R-:W-:Y:S01]  /*7740*/  FADD R14, RZ, R14 ;  /* 0x0000000eff0e7221 */ /* 0x000fe20000000000 */
[----:B------:R-:W-:Y:S01]  /*7750*/  FSETP.GT.AND P1, PT, R151, RZ, PT ;  /* 0x000000ff9700720b */ /* 0x000fe20003f24000 */
[-C--:B------:R-:W-:Y:S01]  /*7760*/  FFMA R18, R11, R150.reuse, RZ ;  /* 0x000000960b127223 */ /* 0x080fe200000000ff */
[----:B------:R-:W-:Y:S01]  /*7770*/  FFMA R17, R8, R150, R17 ;  /* 0x0000009608117223 */ /* 0x000fe20000000011 */
[----:B------:R-:W-:-:S03]  /*7780*/  FADD R158, RZ, -R15 ;  /* 0x8000000fff9e7221 */ /* 0x000fc60000000000 */
[-C--:B------:R-:W-:Y:S01]  /*7790*/  FFMA R17, R6, R14.reuse, R17 ;  /* 0x0000000e06117223 */ /* 0x080fe20000000011 */
[----:B------:R-:W-:-:S03]  /*77a0*/  FFMA R14, R11, R14, RZ ;  /* 0x0000000e0b0e7223 */ /* 0x000fc600000000ff */
[----:B------:R-:W-:-:S04]  /*77b0*/  FADD R17, RZ, R17 ;  /* 0x00000011ff117221 */ /* 0x000fc80000000000 */
[----:B------:R-:W-:Y:S01]  /*77c0*/  FADD R151, RZ, -R17 ;  /* 0x80000011ff977221 */ /* 0x000fe20000000000 */
[----:B------:R-:W-:Y:S01]  /*77d0*/  FSEL R22, R17, RZ, P1 ;  /* 0x000000ff11167208 */ /* 0x000fe20000800000 */
[----:B------:R-:W-:Y:S02]  /*77e0*/  FFMA R17, R11, R16, RZ ;  /* 0x000000100b117223 */ /* 0x000fe400000000ff */
[-C--:B------:R-:W-:Y:S01]  /*77f0*/  FFMA R18, R131, R151.reuse, R18 ;  /* 0x0000009783127223 */ /* 0x080fe20000000012 */
[-C--:B------:R-:W-:Y:S01]  /*7800*/  FFMA R14, R129, R151.reuse, R14 ;  /* 0x00000097810e7223 */ /* 0x080fe2000000000e */
[-C--:B------:R-:W-:Y:S01]  /*7810*/  FFMA R13, R13, R22.reuse, RZ ;  /* 0x000000160d0d7223 */ /* 0x080fe200000000ff */
[-C--:B------:R-:W-:Y:S01]  /*7820*/  FFMA R17, R126, R151.reuse, R17 ;  /* 0x000000977e117223 */ /* 0x080fe20000000011 */
[-C--:B------:R-:W-:Y:S01]  /*7830*/  FFMA R126, R8, R151.reuse, RZ ;  /* 0x00000097087e7223 */ /* 0x080fe200000000ff */
[CC--:B------:R-:W-:Y:S01]  /*7840*/  FFMA R129, R7.reuse, R151.reuse, RZ ;  /* 0x0000009707817223 */ /* 0x0c0fe200000000ff */
[----:B------:R-:W-:Y:S01]  /*7850*/  FFMA R12, R12, R22, RZ ;  /* 0x000000160c0c7223 */ /* 0x000fe200000000ff */
[----:B------:R-:W-:Y:S01]  /*7860*/  FFMA R151, R6, R151, RZ ;  /* 0x0000009706977223 */ /* 0x000fe200000000ff */
[-C--:B------:R-:W-:Y:S01]  /*7870*/  FFMA R148, R8, R13.reuse, RZ ;  /* 0x0000000d08947223 */ /* 0x080fe200000000ff */
[-C--:B------:R-:W-:Y:S01]  /*7880*/  FFMA R131, R7, R13.reuse, RZ ;  /* 0x0000000d07837223 */ /* 0x080fe200000000ff */
[-C--:B------:R-:W-:Y:S01]  /*7890*/  FFMA R150, R6, R13.reuse, RZ ;  /* 0x0000000d06967223 */ /* 0x080fe200000000ff */
[-C--:B------:R-:W-:Y:S01]  /*78a0*/  FFMA R16, R127, R13.reuse, R18 ;  /* 0x0000000d7f107223 */ /* 0x080fe20000000012 */
[-C--:B------:R-:W-:Y:S01]  /*78b0*/  FFMA R18, R128, R13.reuse, R17 ;  /* 0x0000000d80127223 */ /* 0x080fe20000000011 */
[----:B------:R-:W-:Y:S01]  /*78c0*/  FFMA R22, R125, R13, R14 ;  /* 0x0000000d7d167223 */ /* 0x000fe2000000000e */
[----:B------:R-:W-:Y:S01]  /*78d0*/  FADD R14, RZ, -R12 ;  /* 0x8000000cff0e7221 */ /* 0x000fe20000000000 */
[----:B------:R-:W-:Y:S01]  /*78e0*/  FADD R157, RZ, -R126 ;  /* 0x8000007eff9d7221 */ /* 0x000fe20000000000 */
[----:B------:R-:W-:Y:S01]  /*78f0*/  FADD R155, RZ, -R129 ;  /* 0x80000081ff9b7221 */ /* 0x000fe20000000000 */
[----:B------:R-:W-:Y:S01]  /*7900*/  FADD R154, RZ, -R151 ;  /* 0x80000097ff9a7221 */ /* 0x000fe20000000000 */
[----:B------:R-:W-:Y:S01]  /*7910*/  FADD R13, RZ, -R148 ;  /* 0x80000094ff0d7221 */ /* 0x000fe20000000000 */
[----:B------:R-:W-:Y:S01]  /*7920*/  FADD R152, RZ, -R131 ;  /* 0x80000083ff987221 */ /* 0x000fe20000000000 */
[----:B------:R-:W-:-:S02]  /*7930*/  FADD R153, RZ, -R150 ;  /* 0x80000096ff997221 */ /* 0x000fc40000000000 */
.L_x_16:
[----:B------:R-:W-:Y:S05]  /*7940*/  BSYNC B5 ;  /* 0x0000000000057941 */ /* 0x000fea0003800000 */
.L_x_15:
[----:B------:R-:W-:Y:S01]  /*7950*/  BSSY B3, `(.L_x_86) ;  /* 0x00000fa000037945 */ /* 0x000fe20003800000 */
[----:B------:R-:W-:Y:S01]  /*7960*/  FADD R11, RZ, R158 ;  /* 0x0000009eff0b7221 */ /* 0x000fe20000000000 */
[----:B------:R-:W-:-:S02]  /*7970*/  MOV R23, RZ ;  /* 0x000000ff00177202 */ /* 0x000fc40000000f00 */
[----:B------:R-:W-:Y:S02]  /*7980*/  MOV R15, RZ ;  /* 0x000000ff000f7202 */ /* 0x000fe40000000f00 */
[----:B------:R-:W-:Y:S01]  /*7990*/  MOV R17, RZ ;  /* 0x000000ff00117202 */ /* 0x000fe20000000f00 */
[----:B------:R-:W-:Y:S05]  /*79a0*/  @!P5 BRA `(.L_x_87) ;  /* 0x00000f400000d947 */ /* 0x000fea0003800000 */
[C---:B------:R-:W-:Y:S01]  /*79b0*/  FFMA R15, R11.reuse, R113, RZ ;  /* 0x000000710b0f7223 */ /* 0x040fe200000000ff */
[CC--:B------:R-:W-:Y:S01]  /*79c0*/  FFMA R17, R11.reuse, R9.reuse, RZ ;  /* 0x000000090b117223 */ /* 0x0c0fe200000000ff */
[----:B------:R-:W-:Y:S01]  /*79d0*/  FFMA R12, R11, R10, RZ ;  /* 0x0000000a0b0c7223 */ /* 0x000fe200000000ff */
[----:B------:R-:W-:Y:S01]  /*79e0*/  FMUL R128, R103, R108 ;  /* 0x0000006c67807220 */ /* 0x000fe20000400000 */
[-C--:B------:R-:W-:Y:S01]  /*79f0*/  FFMA R134, R15, R9.reuse, R134 ;  /* 0x000000090f867223 */ /* 0x080fe20000000086 */
[CC--:B------:R-:W-:Y:S01]  /*7a00*/  FFMA R136, R17.reuse, R9.reuse, R136 ;  /* 0x0000000911887223 */ /* 0x0c0fe20000000088 */
[C---:B------:R-:W-:Y:S01]  /*7a10*/  FFMA R140, R12.reuse, R9, R140 ;  /* 0x000000090c8c7223 */ /* 0x040fe2000000008c */
[C---:B------:R-:W-:Y:S01]  /*7a20*/  FMUL R9, R17.reuse, R120 ;  /* 0x0000007811097220 */ /* 0x040fe20000400000 */
[C---:B------:R-:W-:Y:S01]  /*7a30*/  FFMA R130, R17.reuse, R113, R130 ;  /* 0x0000007111827223 */ /* 0x040fe20000000082 */
[CC--:B------:R-:W-:Y:S01]  /*7a40*/  FFMA R137, R17.reuse, R10.reuse, R137 ;  /* 0x0000000a11897223 */ /* 0x0c0fe20000000089 */
[C---:B------:R-:W-:Y:S01]  /*7a50*/  FMUL R120, R17.reuse, R121 ;  /* 0x0000007911787220 */ /* 0x040fe20000400000 */
[----:B------:R-:W-:Y:S01]  /*7a60*/  FMUL R17, R17, R119 ;  /* 0x0000007711117220 */ /* 0x000fe20000400000 */
[CC--:B------:R-:W-:Y:S01]  /*7a70*/  FFMA R135, R15.reuse, R10.reuse, R135 ;  /* 0x0000000a0f877223 */ /* 0x0c0fe20000000087 */
[----:B------:R-:W-:Y:S01]  /*7a80*/  FFMA R133, R12, R10, R133 ;  /* 0x0000000a0c857223 */ /* 0x000fe20000000085 */
[C---:B------:R-:W-:Y:S01]  /*7a90*/  FFMA R9, R15.reuse, R124, R9 ;  /* 0x0000007c0f097223 */ /* 0x040fe20000000009 */
[----:B------:R-:W-:Y:S01]  /*7aa0*/  FFMA R122, R15, R122, R17 ;  /* 0x0000007a0f7a7223 */ /* 0x000fe20000000011 */
[----:B------:R-:W-:Y:S01]  /*7ab0*/  FMUL R17, R110, R107 ;  /* 0x0000006b6e117220 */ /* 0x000fe20000400000 */
[----:B------:R-:W-:Y:S01]  /*7ac0*/  FMUL R124, R105, R109 ;  /* 0x0000006d697c7220 */ /* 0x000fe20000400000 */
[----:B------:R-:W-:Y:S01]  /*7ad0*/  FMUL R10, R103, R112 ;  /* 0x00000070670a7220 */ /* 0x000fe20000400000 */
[----:B------:R-:W-:Y:S01]  /*7ae0*/  FMUL R158, R105, R110 ;  /* 0x0000006e699e7220 */ /* 0x000fe20000400000 */
[C---:B------:R-:W-:Y:S01]  /*7af0*/  FFMA R132, R15.reuse, R113, R132 ;  /* 0x000000710f847223 */ /* 0x040fe20000000084 */
[----:B------:R-:W-:Y:S01]  /*7b00*/  FFMA R120, R15, R123, R120 ;  /* 0x0000007b0f787223 */ /* 0x000fe20000000078 */
[----:B------:R-:W-:Y:S01]  /*7b10*/  FFMA R124, R105, R109, R124 ;  /* 0x0000006d697c7223 */ /* 0x000fe2000000007c */
[----:B------:R-:W-:Y:S01]  /*7b20*/  FADD R15, R10, R10 ;  /* 0x0000000a0a0f7221 */ /* 0x000fe20000000000 */
[----:B------:R-:W-:Y:S01]  /*7b30*/  FFMA R17, R110, R107, R17 ;  /* 0x0000006b6e117223 */ /* 0x000fe20000000011 */
[----:B------:R-:W-:Y:S01]  /*7b40*/  FFMA R128, R103, R108, R128 ;  /* 0x0000006c67807223 */ /* 0x000fe20000000080 */
[-C--:B------:R-:W-:Y:S01]  /*7b50*/  FFMA R23, R105, R110.reuse, R158 ;  /* 0x0000006e69177223 */ /* 0x080fe2000000009e */
[----:B------:R-:W-:Y:S01]  /*7b60*/  FFMA R138, R12, R113, R138 ;  /* 0x000000710c8a7223 */ /* 0x000fe2000000008a */
[C---:B------:R-:W-:Y:S01]  /*7b70*/  FADD R113, R15.reuse, R124 ;  /* 0x0000007c0f717221 */ /* 0x040fe20000000000 */
[----:B------:R-:W-:Y:S01]  /*7b80*/  FADD R119, R15, -R17 ;  /* 0x800000110f777221 */ /* 0x000fe20000000000 */
[C-C-:B------:R-:W-:Y:S01]  /*7b90*/  FADD R166, R128.reuse, -R23.reuse ;  /* 0x8000001780a67221 */ /* 0x140fe20000000000 */
[----:B------:R-:W-:Y:S01]  /*7ba0*/  FADD R125, R128, R23 ;  /* 0x00000017807d7221 */ /* 0x000fe20000000000 */
[----:B------:R-:W-:Y:S01]  /*7bb0*/  FMUL R15, R108, R109 ;  /* 0x0000006d6c0f7220 */ /* 0x000fe20000400000 */
[C---:B------:R-:W-:Y:S01]  /*7bc0*/  FMUL R128, R103.reuse, R103 ;  /* 0x0000006767807220 */ /* 0x040fe20000400000 */
[C---:B------:R-:W-:Y:S01]  /*7bd0*/  FMUL R160, R103.reuse, R105 ;  /* 0x0000006967a07220 */ /* 0x040fe20000400000 */
[CC--:B------:R-:W-:Y:S01]  /*7be0*/  FMUL R23, R103.reuse, R110.reuse ;  /* 0x0000006e67177220 */ /* 0x0c0fe20000400000 */
[----:B------:R-:W-:Y:S01]  /*7bf0*/  FADD R121, R124, -R17 ;  /* 0x800000117c797221 */ /* 0x000fe20000000000 */
[-C--:B------:R-:W-:Y:S01]  /*7c00*/  FMUL R124, R110, R109.reuse ;  /* 0x0000006d6e7c7220 */ /* 0x080fe20000400000 */
[CC--:B------:R-:W-:Y:S01]  /*7c10*/  FFMA R158, R108.reuse, R109.reuse, R15 ;  /* 0x0000006d6c9e7223 */ /* 0x0c0fe2000000000f */
[C---:B------:R-:W-:Y:S01]  /*7c20*/  FMUL R109, R103.reuse, R109 ;  /* 0x0000006d676d7220 */ /* 0x040fe20000400000 */
[C---:B------:R-:W-:Y:S01]  /*7c30*/  FFMA R17, R103.reuse, R103, R128 ;  /* 0x0000006767117223 */ /* 0x040fe20000000080 */
[C---:B------:R-:W-:Y:S01]  /*7c40*/  FFMA R45, R103.reuse, R105, R160 ;  /* 0x00000069672d7223 */ /* 0x040fe200000000a0 */
[CC--:B------:R-:W-:Y:S01]  /*7c50*/  FFMA R123, R103.reuse, R110.reuse, R23 ;  /* 0x0000006e677b7223 */ /* 0x0c0fe20000000017 */
[-C--:B------:R-:W-:Y:S01]  /*7c60*/  FMUL R103, R103, R107.reuse ;  /* 0x0000006b67677220 */ /* 0x080fe20000400000 */
[CC--:B------:R-:W-:Y:S01]  /*7c70*/  FMUL R23, R105.reuse, R107.reuse ;  /* 0x0000006b69177220 */ /* 0x0c0fe20000400000 */
[C---:B------:R-:W-:Y:S01]  /*7c80*/  FMUL R128, R108.reuse, R107 ;  /* 0x0000006b6c807220 */ /* 0x040fe20000400000 */
[C---:B------:R-:W-:Y:S01]  /*7c90*/  FMUL R107, R108.reuse, R110 ;  /* 0x0000006e6c6b7220 */ /* 0x040fe20000400000 */
[CC--:B------:R-:W-:Y:S01]  /*7ca0*/  FMUL R160, R105.reuse, R112.reuse ;  /* 0x0000007069a07220 */ /* 0x0c0fe20000400000 */
[CC--:B------:R-:W-:Y:S01]  /*7cb0*/  FMUL R186, R108.reuse, R105.reuse ;  /* 0x000000696cba7220 */ /* 0x0c0fe20000400000 */
[C---:B------:R-:W-:Y:S01]  /*7cc0*/  FMUL R15, R108.reuse, R112 ;  /* 0x000000706c0f7220 */ /* 0x040fe20000400000 */
[----:B------:R-:W-:Y:S01]  /*7cd0*/  FFMA R162, R108, R110, R107 ;  /* 0x0000006e6ca27223 */ /* 0x000fe2000000006b */
[-C--:B------:R-:W-:Y:S01]  /*7ce0*/  FFMA R160, R105, R112.reuse, R160 ;  /* 0x0000007069a07223 */ /* 0x080fe200000000a0 */
[C---:B------:R-:W-:Y:S01]  /*7cf0*/  FMUL R112, R110.reuse, R112 ;  /* 0x000000706e707220 */ /* 0x040fe20000400000 */
[----:B------:R-:W-:Y:S01]  /*7d00*/  FMUL R164, R110, R110 ;  /* 0x0000006e6ea47220 */ /* 0x000fe20000400000 */
[CC--:B------:R-:W-:Y:S01]  /*7d10*/  FFMA R188, R108.reuse, R105.reuse, R186 ;  /* 0x000000696cbc7223 */ /* 0x0c0fe200000000ba */
[--C-:B------:R-:W-:Y:S01]  /*7d20*/  FADD R110, R45, R162.reuse ;  /* 0x000000a22d6e7221 */ /* 0x100fe20000000000 */
[----:B------:R-:W-:Y:S01]  /*7d30*/  FMUL R186, R105, R105 ;  /* 0x0000006969ba7220 */ /* 0x000fe20000400000 */
[----:B------:R-:W-:Y:S01]  /*7d40*/  FMUL R108, R108, R108 ;  /* 0x0000006c6c6c7220 */ /* 0x000fe20000400000 */
[----:B------:R-:W-:Y:S01]  /*7d50*/  FADD R162, R45, -R162 ;  /* 0x800000a22da27221 */ /* 0x000fe20000000000 */
[----:B------:R-:W-:Y:S01]  /*7d60*/  FADD R45, R23, R23 ;  /* 0x00000017172d7221 */ /* 0x000fe20000000000 */
[--C-:B------:R-:W-:Y:S01]  /*7d70*/  FFMA R164, R164, 2, R17.reuse ;  /* 0x40000000a4a47823 */ /* 0x100fe20000000011 */
[--C-:B------:R-:W-:Y:S01]  /*7d80*/  FFMA R186, R186, 2, R17.reuse ;  /* 0x40000000baba7823 */ /* 0x100fe20000000011 */
[----:B------:R-:W-:Y:S01]  /*7d90*/  FFMA R127, R108, 2, R17 ;  /* 0x400000006c7f7823 */ /* 0x000fe20000000011 */
[----:B------:R-:W-:Y:S01]  /*7da0*/  FADD R17, R15, R15 ;  /* 0x0000000f0f117221 */ /* 0x000fe20000000000 */
[----:B------:R-:W-:Y:S01]  /*7db0*/  FFMA R108, R124, 2, R45 ;  /* 0x400000007c6c7823 */ /* 0x000fe2000000002d */
[C---:B------:R-:W-:Y:S01]  /*7dc0*/  FFMA R9, R12.reuse, R118, R9 ;  /* 0x000000760c097223 */ /* 0x040fe20000000009 */
[C---:B------:R-:W-:Y:S01]  /*7dd0*/  FFMA R117, R12.reuse, R117, R120 ;  /* 0x000000750c757223 */ /* 0x040fe20000000078 */
[----:B------:R-:W-:Y:S01]  /*7de0*/  FFMA R122, R12, R115, R122 ;  /* 0x000000730c7a7223 */ /* 0x000fe2000000007a */
[----:B------:R-:W-:Y:S01]  /*7df0*/  FADD R105, R17, R45 ;  /* 0x0000002d11697221 */ /* 0x000fe20000000000 */
[----:B------:R-:W-:Y:S01]  /*7e00*/  FFMA R12, R124, 2, R17 ;  /* 0x400000007c0c7823 */ /* 0x000fe20000000011 */
[----:B------:R-:W-:Y:S01]  /*7e10*/  FFMA R108, R15, 4, R108 ;  /* 0x408000000f6c7823 */ /* 0x000fe2000000006c */
[----:B------:R-:W-:Y:S01]  /*7e20*/  FMUL R17, R109, 4 ;  /* 0x408000006d117820 */ /* 0x000fe20000400000 */
[----:B------:R-:W-:Y:S01]  /*7e30*/  FMUL R15, R103, 4 ;  /* 0x40800000670f7820 */ /* 0x000fe20000400000 */
[----:B------:R-:W-:Y:S01]  /*7e40*/  FADD R109, R109, R109 ;  /* 0x0000006d6d6d7221 */ /* 0x000fe20000000000 */
[C---:B------:R-:W-:Y:S01]  /*7e50*/  FFMA R111, R11.reuse, R111, RZ ;  /* 0x0000006f0b6f7223 */ /* 0x040fe200000000ff */
[----:B------:R-:W-:Y:S01]  /*7e60*/  FFMA R17, R128, 2, R17 ;  /* 0x4000000080117823 */ /* 0x000fe20000000011 */
[----:B------:R-:W-:Y:S01]  /*7e70*/  FFMA R15, R112, 2, R15 ;  /* 0x40000000700f7823 */ /* 0x000fe2000000000f */
[----:B------:R-:W-:Y:S01]  /*7e80*/  FFMA R114, R11, R114, RZ ;  /* 0x000000720b727223 */ /* 0x000fe200000000ff */
[----:B------:R-:W-:Y:S01]  /*7e90*/  FFMA R128, R128, 2, R109 ;  /* 0x4000000080807823 */ /* 0x000fe2000000006d */
[----:B------:R-:W-:Y:S01]  /*7ea0*/  FADD R111, R111, R122 ;  /* 0x0000007a6f6f7221 */ /* 0x000fe20000000000 */
[----:B------:R-:W-:Y:S01]  /*7eb0*/  FADD R45, -R158, R15 ;  /* 0x0000000f9e2d7221 */ /* 0x000fe20000000100 */
[----:B------:R-:W-:Y:S01]  /*7ec0*/  FFMA R23, R23, 4, R12 ;  /* 0x4080000017177823 */ /* 0x000fe2000000000c */
[----:B------:R-:W-:Y:S01]  /*7ed0*/  FADD R114, R114, R117 ;  /* 0x0000007572727221 */ /* 0x000fe20000000000 */
[----:B------:R-:W-:Y:S01]  /*7ee0*/  FADD R103, R103, R103 ;  /* 0x0000006767677221 */ /* 0x000fe20000000000 */
[----:B------:R-:W-:Y:S01]  /*7ef0*/  FFMA R116, R11, R116, RZ ;  /* 0x000000740b747223 */ /* 0x000fe200000000ff */
[----:B------:R-:W-:Y:S01]  /*7f00*/  FMUL R15, R111, R128 ;  /* 0x000000806f0f7220 */ /* 0x000fe20000400000 */
[----:B------:R-:W-:Y:S01]  /*7f10*/  FADD R109, R109, -R160 ;  /* 0x800000a06d6d7221 */ /* 0x000fe20000000000 */
[----:B------:R-:W-:Y:S01]  /*7f20*/  FADD R160, -R160, R17 ;  /* 0x00000011a0a07221 */ /* 0x000fe20000000100 */
[----:B------:R-:W-:Y:S01]  /*7f30*/  FFMA R121, R10, 4, R121 ;  /* 0x408000000a797823 */ /* 0x000fe20000000079 */
[----:B------:R-:W-:Y:S01]  /*7f40*/  FFMA R112, R112, 2, R103 ;  /* 0x4000000070707823 */ /* 0x000fe20000000067 */
[----:B------:R-:W-:Y:S01]  /*7f50*/  FADD R9, R116, R9 ;  /* 0x0000000974097221 */ /* 0x000fe20000000000 */
[----:B------:R-:W-:Y:S01]  /*7f60*/  FMUL R17, R111, R108 ;  /* 0x0000006c6f117220 */ /* 0x000fe20000400000 */
[----:B------:R-:W-:Y:S01]  /*7f70*/  FFMA R10, R114, R23, R15 ;  /* 0x00000017720a7223 */ /* 0x000fe2000000000f */
[----:B------:R-:W-:Y:S01]  /*7f80*/  FADD R23, R186, -1 ;  /* 0xbf800000ba177421 */ /* 0x000fe20000000000 */
[----:B------:R-:W-:Y:S01]  /*7f90*/  FFMA R105, R124, 4, R105 ;  /* 0x408000007c697823 */ /* 0x000fe20000000069 */
[----:B------:R-:W-:Y:S01]  /*7fa0*/  FFMA R17, R9, R112, R17 ;  /* 0x0000007009117223 */ /* 0x000fe20000000011 */
[C---:B------:R-:W-:Y:S01]  /*7fb0*/  FMUL R12, R114.reuse, R113 ;  /* 0x00000071720c7220 */ /* 0x040fe20000400000 */
[----:B------:R-:W-:Y:S01]  /*7fc0*/  FMUL R112, R114, R23 ;  /* 0x0000001772707220 */ /* 0x000fe20000400000 */
[----:B------:R-:W-:Y:S01]  /*7fd0*/  ISETP.NE.U32.AND P1, PT, RZ, c[0x0][0x6d0], PT ;  /* 0x0001b400ff007a0c */ /* 0x000fe20003f25070 */
[----:B------:R-:W-:Y:S01]  /*7fe0*/  FADD R107, R123, -R188 ;  /* 0x800000bc7b6b7221 */ /* 0x000fe20000000000 */
[----:B------:R-:W-:Y:S01]  /*7ff0*/  FADD R15, R164, -1 ;  /* 0xbf800000a40f7421 */ /* 0x000fe20000000000 */
[----:B------:R-:W-:Y:S01]  /*8000*/  FMUL R110, R111, R110 ;  /* 0x0000006e6f6e7220 */ /* 0x000fe20000400000 */
[----:B------:R-:W-:Y:S01]  /*8010*/  FFMA R112, R9, R125, R112 ;  /* 0x0000007d09707223 */ /* 0x000fe20000000070 */
[----:B------:R-:W-:Y:S01]  /*8020*/  FADD R103, R103, -R158 ;  /* 0x8000009e67677221 */ /* 0x000fe20000000000 */
[C---:B------:R-:W-:Y:S01]  /*8030*/  FFMA R12, R9.reuse, R105, R12 ;  /* 0x00000069090c7223 */ /* 0x040fe2000000000c */
[----:B------:R-:W-:Y:S01]  /*8040*/  ISETP.NE.AND.EX P1, PT, RZ, c[0x0][0x6d4], PT, P1 ;  /* 0x0001b500ff007a0c */ /* 0x000fe20003f25310 */
[----:B------:R-:W-:Y:S01]  /*8050*/  FFMA R15, R9, R15, R110 ;  /* 0x0000000f090f7223 */ /* 0x000fe2000000006e */
[C---:B------:R-:W-:Y:S01]  /*8060*/  FFMA R107, R111.reuse, -R107, R112 ;  /* 0x8000006b6f6b7223 */ /* 0x040fe20000000070 */
[C---:B------:R-:W-:Y:S01]  /*8070*/  FMUL R108, R114.reuse, R45 ;  /* 0x0000002d726c7220 */ /* 0x040fe20000400000 */
[----:B------:R-:W-:Y:S01]  /*8080*/  FFMA R12, R111, -R103, R12 ;  /* 0x800000676f0c7223 */ /* 0x000fe2000000000c */
[----:B------:R-:W-:Y:S01]  /*8090*/  FADD R112, RZ, R157 ;  /* 0x0000009dff707221 */ /* 0x000fe20000000000 */
[----:B------:R-:W-:Y:S01]  /*80a0*/  FADD R155, RZ, R155 ;  /* 0x0000009bff9b7221 */ /* 0x000fe20000000000 */
[----:B------:R-:W-:Y:S01]  /*80b0*/  FADD R103, RZ, R154 ;  /* 0x0000009aff677221 */ /* 0x000fe20000000000 */
[----:B------:R-:W-:Y:S01]  /*80c0*/  FFMA R166, R114, -R166, R15 ;  /* 0x800000a672a67223 */ /* 0x000fe2000000000f */
[C---:B------:R-:W-:Y:S01]  /*80d0*/  FMUL R162, R9.reuse, R162 ;  /* 0x000000a209a27220 */ /* 0x040fe20000400000 */
[C---:B------:R-:W-:Y:S01]  /*80e0*/  FFMA R108, R9.reuse, R160, R108 ;  /* 0x000000a0096c7223 */ /* 0x040fe2000000006c */
[----:B------:R-:W-:Y:S01]  /*80f0*/  FFMA R10, R9, -R119, R10 ;  /* 0x80000077090a7223 */ /* 0x000fe2000000000a */
[-C--:B------:R-:W-:Y:S01]  /*8100*/  FMUL R15, R69, R112.reuse ;  /* 0x00000070450f7220 */ /* 0x080fe20000400000 */
[----:B------:R-:W-:Y:S01]  /*8110*/  FADD R127, R127, -1 ;  /* 0xbf8000007f7f7421 */ /* 0x000fe20000000000 */
[----:B------:R-:W-:Y:S01]  /*8120*/  FMUL R110, R70, R155 ;  /* 0x0000009b466e7220 */ /* 0x000fe20000400000 */
[C---:B------:R-:W-:Y:S01]  /*8130*/  FMUL R9, R72.reuse, R103 ;  /* 0x0000006748097220 */ /* 0x040fe20000400000 */
[----:B------:R-:W-:Y:S01]  /*8140*/  FFMA R15, R72, R155, -R15 ;  /* 0x0000009b480f7223 */ /* 0x000fe2000000080f */
[----:B------:R-:W-:Y:S01]  /*8150*/  FADD R188, R123, R188 ;  /* 0x000000bc7bbc7221 */ /* 0x000fe20000000000 */
[C---:B------:R-:W-:Y:S01]  /*8160*/  FFMA R127, R111.reuse, R127, -R162 ;  /* 0x0000007f6f7f7223 */ /* 0x040fe200000008a2 */
[----:B------:R-:W-:Y:S01]  /*8170*/  FFMA R108, R111, R121, R108 ;  /* 0x000000796f6c7223 */ /* 0x000fe2000000006c */
[----:B------:R-:W-:Y:S01]  /*8180*/  FFMA R109, R114, -R109, R17 ;  /* 0x8000006d726d7223 */ /* 0x000fe20000000011 */
[----:B------:R-:W-:Y:S01]  /*8190*/  FFMA R110, R69, R103, -R110 ;  /* 0x00000067456e7223 */ /* 0x000fe2000000086e */
[----:B------:R-:W-:Y:S01]  /*81a0*/  FFMA R9, R70, R112, -R9 ;  /* 0x0000007046097223 */ /* 0x000fe20000000809 */
[----:B------:R-:W-:Y:S01]  /*81b0*/  FADD R117, RZ, R15 ;  /* 0x0000000fff757221 */ /* 0x000fe20000000000 */
[----:B------:R-:W-:Y:S01]  /*81c0*/  FFMA R127, R114, R188, R127 ;  /* 0x000000bc727f7223 */ /* 0x000fe2000000007f */
[----:B------:R-:W-:Y:S01]  /*81d0*/  FADD R111, RZ, R152 ;  /* 0x00000098ff6f7221 */ /* 0x000fe20000000000 */
[----:B------:R-:W-:Y:S01]  /*81e0*/  FADD R153, RZ, R153 ;  /* 0x00000099ff997221 */ /* 0x000fe20000000000 */
[----:B------:R-:W-:Y:S01]  /*81f0*/  FADD R24, R24, R11 ;  /* 0x0000000b18187221 */ /* 0x000fe20000000000 */
        /* <DEDUP_REMOVED lines=8> */
[----:B------:R-:W-:Y:S05]  /*8280*/  @!P1 BRA `(.L_x_88) ;  /* 0x000000c000009947 */ /* 0x000fea0003800000 */
[----:B------:R-:W-:Y:S01]  /*8290*/  MOV R12, c[0x0][0x6f0] ;  /* 0x0001bc00000c7a02 */ /* 0x000fe20000000f00 */
[----:B------:R-:W-:-:S04]  /*82a0*/  IMAD R10, R75, c[0x0][0x6f0], RZ ;  /* 0x0001bc004b0a7a24 */ /* 0x000fc800078e02ff */
[C---:B------:R-:W-:Y:S02]  /*82b0*/  IMAD R9, R99.reuse, UR27, R10 ;  /* 0x0000001b63097c24 */ /* 0x040fe4000f8e020a */
[----:B------:R-:W-:-:S05]  /*82c0*/  IMAD.WIDE.U32 R12, R99, R12, c[0x0][0x6d0] ;  /* 0x0001b400630c7625 */ /* 0x000fca00078e000c */
[----:B------:R-:W-:-:S05]  /*82d0*/  IADD3 R13, R13, R9, RZ ;  /* 0x000000090d0d7210 */ /* 0x000fca0007ffe0ff */
[----:B------:R0:W-:Y:S04]  /*82e0*/  RED.E.ADD.F32.FTZ.RN.STRONG.GPU [R12.64], R105 ;  /* 0x000000690c00798e */ /* 0x0001e8000c10e79e */
[----:B------:R0:W-:Y:S04]  /*82f0*/  RED.E.ADD.F32.FTZ.RN.STRONG.GPU [R12.64+0x4], R115 ;  /* 0x000004730c00798e */ /* 0x0001e8000c10e79e */
[----:B------:R0:W-:Y:S04]  /*8300*/  RED.E.ADD.F32.FTZ.RN.STRONG.GPU [R12.64+0x8], R117 ;  /* 0x000008750c00798e */ /* 0x0001e8000c10e79e */
[----:B------:R0:W-:Y:S04]  /*8310*/  RED.E.ADD.F32.FTZ.RN.STRONG.GPU [R12.64+0xc], R112 ;  /* 0x00000c700c00798e */ /* 0x0001e8000c10e79e */
[----:B------:R0:W-:Y:S04]  /*8320*/  RED.E.ADD.F32.FTZ.RN.STRONG.GPU [R12.64+0x10], R155 ;  /* 0x0000109b0c00798e */ /* 0x0001e8000c10e79e */
[----:B------:R0:W-:Y:S01]  /*8330*/  RED.E.ADD.F32.FTZ.RN.STRONG.GPU [R12.64+0x14], R103 ;  /* 0x000014670c00798e */ /* 0x0001e2000c10e79e */
[----:B------:R-:W-:Y:S05]  /*8340*/  BRA `(.L_x_89) ;  /* 0x000000e000007947 */ /* 0x000fea0003800000 */
.L_x_88:
        /* <DEDUP_REMOVED lines=13> */
[----:B------:R0:W-:Y:S02]  /*8420*/  RED.E.ADD.F32.FTZ.RN.STRONG.GPU [R12.64+0x14], R103 ;  /* 0x000014670c00798e */ /* 0x0001e4000c10e79e */
.L_x_89:
[----:B------:R-:W-:Y:S01]  /*8430*/  FMUL R10, R155, R52 ;  /* 0x000000349b0a7220 */ /* 0x000fe20000400000 */
[----:B------:R-:W-:Y:S01]  /*8440*/  FMUL R9, R103, R54 ;  /* 0x0000003667097220 */ /* 0x000fe20000400000 */
[C---:B0-----:R-:W-:Y:S01]  /*8450*/  FMUL R13, R112.reuse, R53 ;  /* 0x00000035700d7220 */ /* 0x041fe20000400000 */
[----:B------:R-:W-:Y:S01]  /*8460*/  FMUL R12, R153, R51 ;  /* 0x00000033990c7220 */ /* 0x000fe20000400000 */
[----:B------:R-:W-:Y:S01]  /*8470*/  FFMA R103, R103, R53, -R10 ;  /* 0x0000003567677223 */ /* 0x000fe2000000080a */
[----:B------:R-:W-:Y:S01]  /*8480*/  FFMA R105, R112, R52, -R9 ;  /* 0x0000003470697223 */ /* 0x000fe20000000809 */
[-C--:B------:R-:W-:Y:S01]  /*8490*/  FMUL R10, R111, R47.reuse ;  /* 0x0000002f6f0a7220 */ /* 0x080fe20000400000 */
[----:B------:R-:W-:Y:S01]  /*84a0*/  FADD R9, RZ, R107 ;  /* 0x0000006bff097221 */ /* 0x000fe20000000000 */
[----:B------:R-:W-:Y:S01]  /*84b0*/  FFMA R108, R155, R54, -R13 ;  /* 0x000000369b6c7223 */ /* 0x000fe2000000080d */
[----:B------:R-:W-:Y:S01]  /*84c0*/  FFMA R53, R113, R47, -R12 ;  /* 0x0000002f71357223 */ /* 0x000fe2000000080c */
[----:B------:R-:W-:Y:S01]  /*84d0*/  FFMA R52, R153, R49, -R10 ;  /* 0x0000003199347223 */ /* 0x000fe2000000080a */
[----:B------:R-:W-:Y:S01]  /*84e0*/  FADD R10, RZ, R127 ;  /* 0x0000007fff0a7221 */ /* 0x000fe20000000000 */
[C---:B------:R-:W-:Y:S01]  /*84f0*/  FMUL R12, R70.reuse, R111 ;  /* 0x0000006f460c7220 */ /* 0x040fe20000400000 */
[----:B------:R-:W-:Y:S01]  /*8500*/  FMUL R13, R70, R9 ;  /* 0x00000009460d7220 */ /* 0x000fe20000400000 */
[----:B------:R-:W-:Y:S01]  /*8510*/  FMUL R54, R113, R49 ;  /* 0x0000003171367220 */ /* 0x000fe20000400000 */
[C---:B------:R-:W-:Y:S01]  /*8520*/  FMUL R47, R69.reuse, R166 ;  /* 0x000000a6452f7220 */ /* 0x040fe20000400000 */
[C---:B------:R-:W-:Y:S01]  /*8530*/  FFMA R12, R69.reuse, R153, -R12 ;  /* 0x00000099450c7223 */ /* 0x040fe2000000080c */
[C---:B------:R-:W-:Y:S01]  /*8540*/  FFMA R13, R69.reuse, R10, -R13 ;  /* 0x0000000a450d7223 */ /* 0x040fe2000000080d */
[----:B------:R-:W-:Y:S01]  /*8550*/  FMUL R69, R69, R113 ;  /* 0x0000007145457220 */ /* 0x000fe20000400000 */
[----:B------:R-:W-:Y:S01]  /*8560*/  FMUL R107, R7, R166 ;  /* 0x000000a6076b7220 */ /* 0x000fe20000400000 */
[----:B------:R-:W-:Y:S01]  /*8570*/  FFMA R54, R111, R51, -R54 ;  /* 0x000000336f367223 */ /* 0x000fe20000000836 */
[C---:B------:R-:W-:Y:S01]  /*8580*/  FFMA R49, R72.reuse, R9, -R47 ;  /* 0x0000000948317223 */ /* 0x040fe2000000082f */
[----:B------:R-:W-:Y:S01]  /*8590*/  ISETP.NE.U32.AND P1, PT, RZ, c[0x0][0x740], PT ;  /* 0x0001d000ff007a0c */ /* 0x000fe20003f25070 */
[C---:B------:R-:W-:Y:S01]  /*85a0*/  FMUL R51, R72.reuse, R153 ;  /* 0x0000009948337220 */ /* 0x040fe20000400000 */
[C---:B------:R-:W-:Y:S01]  /*85b0*/  FFMA R69, R72.reuse, R111, -R69 ;  /* 0x0000006f48457223 */ /* 0x040fe20000000845 */
[-C--:B------:R-:W-:Y:S01]  /*85c0*/  FMUL R47, R72, R10.reuse ;  /* 0x0000000a482f7220 */ /* 0x080fe20000400000 */
[-C--:B------:R-:W-:Y:S01]  /*85d0*/  FFMA R109, R8, R9.reuse, -R107 ;  /* 0x00000009086d7223 */ /* 0x080fe2000000086b */
[----:B------:R-:W-:Y:S01]  /*85e0*/  FMUL R72, R6, R9 ;  /* 0x0000000906487220 */ /* 0x000fe20000400000 */
[-C--:B------:R-:W-:Y:S01]  /*85f0*/  FMUL R107, R8, R10.reuse ;  /* 0x0000000a086b7220 */ /* 0x080fe20000400000 */
[----:B------:R-:W-:Y:S01]  /*8600*/  ISETP.NE.AND.EX P1, PT, RZ, c[0x0][0x744], PT, P1 ;  /* 0x0001d100ff007a0c */ /* 0x000fe20003f25310 */
[----:B------:R-:W-:Y:S01]  /*8610*/  FADD R109, R144, R109 ;  /* 0x0000006d906d7221 */ /* 0x000fe20000000000 */
[----:B------:R-:W-:Y:S01]  /*8620*/  FFMA R9, R7, R10, -R72 ;  /* 0x0000000a07097223 */ /* 0x000fe20000000848 */
[-C--:B------:R-:W-:Y:S01]  /*8630*/  FFMA R10, R6, R166.reuse, -R107 ;  /* 0x000000a6060a7223 */ /* 0x080fe2000000086b */
[C---:B------:R-:W-:Y:S01]  /*8640*/  FFMA R47, R70.reuse, R166, -R47 ;  /* 0x000000a6462f7223 */ /* 0x040fe2000000082f */
[----:B------:R-:W-:Y:S01]  /*8650*/  FFMA R51, R70, R113, -R51 ;  /* 0x0000007146337223 */ /* 0x000fe20000000833 */
[----:B------:R-:W-:Y:S01]  /*8660*/  FADD R146, R146, R9 ;  /* 0x0000000992927221 */ /* 0x000fe20000000000 */
[----:B------:R-:W-:Y:S01]  /*8670*/  FADD R10, R145, R10 ;  /* 0x0000000a910a7221 */ /* 0x000fe20000000000 */
[----:B------:R-:W-:Y:S01]  /*8680*/  FADD R109, -R108, R109 ;  /* 0x0000006d6c6d7221 */ /* 0x000fe20000000100 */
[----:B------:R-:W-:Y:S01]  /*8690*/  FADD R18, R18, -R47 ;  /* 0x8000002f12127221 */ /* 0x000fe20000000000 */
[----:B------:R-:W-:Y:S01]  /*86a0*/  FADD R103, -R103, R146 ;  /* 0x0000009267677221 */ /* 0x000fe20000000100 */
[----:B------:R-:W-:Y:S01]  /*86b0*/  FADD R10, -R105, R10 ;  /* 0x0000000a690a7221 */ /* 0x000fe20000000100 */
[----:B------:R-:W-:Y:S01]  /*86c0*/  FADD R22, R22, -R49 ;  /* 0x8000003116167221 */ /* 0x000fe20000000000 */
[----:B------:R-:W-:Y:S01]  /*86d0*/  FADD R16, R16, -R13 ;  /* 0x8000000d10107221 */ /* 0x000fe20000000000 */
[----:B------:R-:W-:Y:S01]  /*86e0*/  FADD R144, -R54, R109 ;  /* 0x0000006d36907221 */ /* 0x000fe20000000100 */
[----:B------:R-:W-:Y:S01]  /*86f0*/  FADD R146, -R52, R103 ;  /* 0x0000006734927221 */ /* 0x000fe20000000100 */
[----:B------:R-:W-:Y:S01]  /*8700*/  FADD R145, -R53, R10 ;  /* 0x0000000a35917221 */ /* 0x000fe20000000100 */
        /* <DEDUP_REMOVED lines=16> */
.L_x_90:
        /* <DEDUP_REMOVED lines=14> */
.L_x_87:
[----:B------:R-:W-:Y:S05]  /*88f0*/  BSYNC B3 ;  /* 0x0000000000037941 */ /* 0x000fea0003800000 */
.L_x_86:
[----:B------:R-:W-:Y:S01]  /*8900*/  BSSY B3, `(.L_x_91) ;  /* 0x00000f9000037945 */ /* 0x000fe20003800000 */
[----:B0-----:R-:W-:Y:S01]  /*8910*/  CS2R R12, SRZ ;  /* 0x00000000000c7805 */ /* 0x001fe2000001ff00 */
[----:B------:R-:W-:-:S02]  /*8920*/  MOV R9, RZ ;  /* 0x000000ff00097202 */ /* 0x000fc40000000f00 */
[----:B------:R-:W-:Y:S01]  /*8930*/  MOV R10, RZ ;  /* 0x000000ff000a7202 */ /* 0x000fe20000000f00 */
[----:B------:R-:W-:Y:S05]  /*8940*/  @!P4 BRA `(.L_x_92) ;  /* 0x00000f400000c947 */ /* 0x000fea0003800000 */
[C---:B------:R-:W-:Y:S01]  /*8950*/  FFMA R10, R11.reuse, R2, RZ ;  /* 0x000000020b0a7223 */ /* 0x040fe200000000ff */
[C---:B------:R-:W-:Y:S01]  /*8960*/  FFMA R9, R11.reuse, R3, RZ ;  /* 0x000000030b097223 */ /* 0x040fe200000000ff */
[C---:B------:R-:W-:Y:S01]  /*8970*/  FFMA R2, R11.reuse, R4, RZ ;  /* 0x000000040b027223 */ /* 0x040fe200000000ff */
[----:B------:R-:W-:Y:S01]  /*8980*/  FFMA R13, R11, R5, RZ ;  /* 0x000000050b0d7223 */ /* 0x000fe200000000ff */
[----:B------:R-:W-:Y:S01]  /*8990*/  FMUL R12, R61, R62 ;  /* 0x0000003e3d0c7220 */ /* 0x000fe20000400000 */
[-C--:B------:R-:W-:Y:S01]  /*89a0*/  FFMA R176, R9, R3.reuse, R176 ;  /* 0x0000000309b07223 */ /* 0x080fe200000000b0 */
[CC--:B------:R-:W-:Y:S01]  /*89b0*/  FFMA R170, R2.reuse, R3.reuse, R170 ;  /* 0x0000000302aa7223 */ /* 0x0c0fe200000000aa */
[----:B------:R-:W-:Y:S01]  /*89c0*/  FFMA R172, R13, R3, R172 ;  /* 0x000000030dac7223 */ /* 0x000fe200000000ac */
[-C--:B------:R-:W-:Y:S01]  /*89d0*/  FFMA R173, R9, R4.reuse, R173 ;  /* 0x0000000409ad7223 */ /* 0x080fe200000000ad */
[CC--:B------:R-:W-:Y:S01]  /*89e0*/  FFMA R169, R2.reuse, R4.reuse, R169 ;  /* 0x0000000402a97223 */ /* 0x0c0fe200000000a9 */
[----:B------:R-:W-:Y:S01]  /*89f0*/  FFMA R171, R13, R4, R171 ;  /* 0x000000040dab7223 */ /* 0x000fe200000000ab */
[C---:B------:R-:W-:Y:S01]  /*8a00*/  FFMA R174, R2.reuse, R5, R174 ;  /* 0x0000000502ae7223 */ /* 0x040fe200000000ae */
[C---:B------:R-:W-:Y:S01]  /*8a10*/  FMUL R87, R2.reuse, R87 ;  /* 0x0000005702577220 */ /* 0x040fe20000400000 */
[C---:B------:R-:W-:Y:S01]  /*8a20*/  FMUL R85, R2.reuse, R85 ;  /* 0x0000005502557220 */ /* 0x040fe20000400000 */
[----:B------:R-:W-:Y:S01]  /*8a30*/  FMUL R83, R2, R83 ;  /* 0x0000005302537220 */ /* 0x000fe20000400000 */
[C---:B------:R-:W-:Y:S01]  /*8a40*/  FMUL R3, R64.reuse, R65 ;  /* 0x0000004140037220 */ /* 0x040fe20000400000 */
[----:B------:R-:W-:Y:S01]  /*8a50*/  FMUL R4, R63, R67 ;  /* 0x000000433f047220 */ /* 0x000fe20000400000 */
[----:B------:R-:W-:Y:S01]  /*8a60*/  FMUL R2, R61, R66 ;  /* 0x000000423d027220 */ /* 0x000fe20000400000 */
[-C--:B------:R-:W-:Y:S01]  /*8a70*/  FFMA R178, R9, R5.reuse, R178 ;  /* 0x0000000509b27223 */ /* 0x080fe200000000b2 */
[----:B------:R-:W-:Y:S01]  /*8a80*/  FFMA R168, R13, R5, R168 ;  /* 0x000000050da87223 */ /* 0x000fe200000000a8 */
[C---:B------:R-:W-:Y:S01]  /*8a90*/  FMUL R54, R63.reuse, R64 ;  /* 0x000000403f367220 */ /* 0x040fe20000400000 */
[----:B------:R-:W-:Y:S01]  /*8aa0*/  FFMA R5, R64, R65, R3 ;  /* 0x0000004140057223 */ /* 0x000fe20000000003 */
[----:B------:R-:W-:Y:S01]  /*8ab0*/  FFMA R4, R63, R67, R4 ;  /* 0x000000433f047223 */ /* 0x000fe20000000004 */
[----:B------:R-:W-:Y:S01]  /*8ac0*/  FADD R3, R2, R2 ;  /* 0x0000000202037221 */ /* 0x000fe20000000000 */
[C---:B------:R-:W-:Y:S01]  /*8ad0*/  FFMA R68, R11.reuse, R68, RZ ;  /* 0x000000440b447223 */ /* 0x040fe200000000ff */
[----:B------:R-:W-:Y:S01]  /*8ae0*/  FADD R180, R180, R11 ;  /* 0x0000000bb4b47221 */ /* 0x000fe20000000000 */
[----:B------:R-:W-:Y:S01]  /*8af0*/  FFMA R0, R11, R0, RZ ;  /* 0x000000000b007223 */ /* 0x000fe200000000ff */
[C---:B------:R-:W-:Y:S01]  /*8b00*/  FFMA R100, R9.reuse, R100, R87 ;  /* 0x0000006409647223 */ /* 0x040fe20000000057 */
[C---:B------:R-:W-:Y:S01]  /*8b10*/  FFMA R85, R9.reuse, R92, R85 ;  /* 0x0000005c09557223 */ /* 0x040fe20000000055 */
[----:B------:R-:W-:Y:S01]  /*8b20*/  FFMA R83, R9, R90, R83 ;  /* 0x0000005a09537223 */ /* 0x000fe20000000053 */
[C---:B------:R-:W-:Y:S01]  /*8b30*/  FMUL R52, R61.reuse, R63 ;  /* 0x0000003f3d347220 */ /* 0x040fe20000400000 */
[----:B------:R-:W-:Y:S01]  /*8b40*/  FMUL R9, R62, R64 ;  /* 0x000000403e097220 */ /* 0x000fe20000400000 */
[----:B------:R-:W-:Y:S01]  /*8b50*/  FFMA R12, R61, R62, R12 ;  /* 0x0000003e3d0c7223 */ /* 0x000fe2000000000c */
[-C--:B------:R-:W-:Y:S01]  /*8b60*/  FFMA R11, R63, R64.reuse, R54 ;  /* 0x000000403f0b7223 */ /* 0x080fe20000000036 */
[C---:B------:R-:W-:Y:S01]  /*8b70*/  FADD R47, R3.reuse, R4 ;  /* 0x00000004032f7221 */ /* 0x040fe20000000000 */
[--C-:B------:R-:W-:Y:S01]  /*8b80*/  FADD R51, R3, -R5.reuse ;  /* 0x8000000503337221 */ /* 0x100fe20000000000 */
[----:B------:R-:W-:Y:S01]  /*8b90*/  FADD R53, R4, -R5 ;  /* 0x8000000504357221 */ /* 0x000fe20000000000 */
[C---:B------:R-:W-:Y:S01]  /*8ba0*/  FMUL R3, R62.reuse, R67 ;  /* 0x000000433e037220 */ /* 0x040fe20000400000 */
[C---:B------:R-:W-:Y:S01]  /*8bb0*/  FFMA R52, R61.reuse, R63, R52 ;  /* 0x0000003f3d347223 */ /* 0x040fe20000000034 */
[----:B------:R-:W-:Y:S01]  /*8bc0*/  FFMA R9, R62, R64, R9 ;  /* 0x000000403e097223 */ /* 0x000fe20000000009 */
[C-C-:B------:R-:W-:Y:S01]  /*8bd0*/  FADD R72, R12.reuse, -R11.reuse ;  /* 0x8000000b0c487221 */ /* 0x140fe20000000000 */
[----:B------:R-:W-:Y:S01]  /*8be0*/  FADD R87, R12, R11 ;  /* 0x0000000b0c577221 */ /* 0x000fe20000000000 */
[----:B------:R-:W-:Y:S01]  /*8bf0*/  FMUL R4, R61, R61 ;  /* 0x0000003d3d047220 */ /* 0x000fe20000400000 */
[----:B------:R-:W-:Y:S01]  /*8c00*/  FMUL R70, R63, R66 ;  /* 0x000000423f467220 */ /* 0x000fe20000400000 */
[C---:B------:R-:W-:Y:S01]  /*8c10*/  FMUL R11, R62.reuse, R63 ;  /* 0x0000003f3e0b7220 */ /* 0x040fe20000400000 */
[C---:B------:R-:W-:Y:S01]  /*8c20*/  FMUL R5, R61.reuse, R64 ;  /* 0x000000403d057220 */ /* 0x040fe20000400000 */
[----:B------:R-:W-:Y:S01]  /*8c30*/  FFMA R54, R62, R67, R3 ;  /* 0x000000433e367223 */ /* 0x000fe20000000003 */
[C-C-:B------:R-:W-:Y:S01]  /*8c40*/  FADD R69, R52.reuse, R9.reuse ;  /* 0x0000000934457221 */ /* 0x140fe20000000000 */
[----:B------:R-:W-:Y:S01]  /*8c50*/  FADD R108, R52, -R9 ;  /* 0x80000009346c7221 */ /* 0x000fe20000000000 */
[----:B------:R-:W-:Y:S01]  /*8c60*/  FFMA R3, R61, R61, R4 ;  /* 0x0000003d3d037223 */ /* 0x000fe20000000004 */
[C---:B------:R-:W-:Y:S01]  /*8c70*/  FMUL R52, R62.reuse, R65 ;  /* 0x000000413e347220 */ /* 0x040fe20000400000 */
[CC--:B------:R-:W-:Y:S01]  /*8c80*/  FMUL R4, R62.reuse, R66.reuse ;  /* 0x000000423e047220 */ /* 0x0c0fe20000400000 */
[----:B------:R-:W-:Y:S01]  /*8c90*/  FFMA R70, R63, R66, R70 ;  /* 0x000000423f467223 */ /* 0x000fe20000000046 */
[----:B------:R-:W-:Y:S01]  /*8ca0*/  FFMA R92, R62, R63, R11 ;  /* 0x0000003f3e5c7223 */ /* 0x000fe2000000000b */
[C---:B------:R-:W-:Y:S01]  /*8cb0*/  FMUL R12, R64.reuse, R67 ;  /* 0x00000043400c7220 */ /* 0x040fe20000400000 */
[----:B------:R-:W-:Y:S01]  /*8cc0*/  FFMA R5, R61, R64, R5 ;  /* 0x000000403d057223 */ /* 0x000fe20000000005 */
[----:B------:R-:W-:Y:S01]  /*8cd0*/  FMUL R66, R64, R66 ;  /* 0x0000004240427220 */ /* 0x000fe20000400000 */
[----:B------:R-:W-:Y:S01]  /*8ce0*/  FMUL R62, R62, R62 ;  /* 0x0000003e3e3e7220 */ /* 0x000fe20000400000 */
[----:B------:R-:W-:Y:S01]  /*8cf0*/  FMUL R64, R64, R64 ;  /* 0x0000004040407220 */ /* 0x000fe20000400000 */
[C---:B------:R-:W-:Y:S01]  /*8d00*/  FMUL R90, R63.reuse, R63 ;  /* 0x0000003f3f5a7220 */ /* 0x040fe20000400000 */
[----:B------:R-:W-:Y:S01]  /*8d10*/  FADD R129, RZ, R129 ;  /* 0x00000081ff817221 */ /* 0x000fe20000000000 */
[----:B------:R-:W-:Y:S01]  /*8d20*/  FADD R151, RZ, R151 ;  /* 0x00000097ff977221 */ /* 0x000fe20000000000 */
[----:B------:R-:W-:Y:S01]  /*8d30*/  FMUL R9, R63, R65 ;  /* 0x000000413f097220 */ /* 0x000fe20000400000 */
[--C-:B------:R-:W-:Y:S01]  /*8d40*/  FFMA R63, R62, 2, R3.reuse ;  /* 0x400000003e3f7823 */ /* 0x100fe20000000003 */
[--C-:B------:R-:W-:Y:S01]  /*8d50*/  FFMA R64, R64, 2, R3.reuse ;  /* 0x4000000040407823 */ /* 0x100fe20000000003 */
[----:B------:R-:W-:Y:S01]  /*8d60*/  FFMA R90, R90, 2, R3 ;  /* 0x400000005a5a7823 */ /* 0x000fe20000000003 */
[----:B------:R-:W-:Y:S01]  /*8d70*/  FADD R126, RZ, R126 ;  /* 0x0000007eff7e7221 */ /* 0x000fe20000000000 */
[----:B------:R-:W-:Y:S01]  /*8d80*/  FMUL R110, R129, R58 ;  /* 0x0000003a816e7220 */ /* 0x000fe20000400000 */
[--C-:B------:R-:W-:Y:S01]  /*8d90*/  FADD R62, R5, -R92.reuse ;  /* 0x8000005c053e7221 */ /* 0x100fe20000000000 */
[----:B------:R-:W-:Y:S01]  /*8da0*/  FMUL R3, R151, R60 ;  /* 0x0000003c97037220 */ /* 0x000fe20000400000 */
[----:B------:R-:W-:Y:S01]  /*8db0*/  FADD R92, R5, R92 ;  /* 0x0000005c055c7221 */ /* 0x000fe20000000000 */
[----:B------:R-:W-:Y:S01]  /*8dc0*/  FADD R5, R4, R4 ;  /* 0x0000000404057221 */ /* 0x000fe20000000000 */
[----:B------:R-:W-:Y:S01]  /*8dd0*/  FADD R11, R9, R9 ;  /* 0x00000009090b7221 */ /* 0x000fe20000000000 */
[----:B------:R-:W-:Y:S01]  /*8de0*/  FMUL R67, R61, R67 ;  /* 0x000000433d437220 */ /* 0x000fe20000400000 */
[-C--:B------:R-:W-:Y:S01]  /*8df0*/  FFMA R110, R151, R59.reuse, -R110 ;  /* 0x0000003b976e7223 */ /* 0x080fe2000000086e */
[C---:B------:R-:W-:Y:S01]  /*8e00*/  FMUL R112, R126.reuse, R59 ;  /* 0x0000003b7e707220 */ /* 0x040fe20000400000 */
[----:B------:R-:W-:Y:S01]  /*8e10*/  FFMA R59, R126, R58, -R3 ;  /* 0x0000003a7e3b7223 */ /* 0x000fe20000000803 */
[----:B------:R-:W-:Y:S01]  /*8e20*/  FADD R49, R5, R11 ;  /* 0x0000000b05317221 */ /* 0x000fe20000000000 */
[----:B------:R-:W-:Y:S01]  /*8e30*/  FFMA R58, R12, 2, R5 ;  /* 0x400000000c3a7823 */ /* 0x000fe20000000005 */
[----:B------:R-:W-:Y:S01]  /*8e40*/  FMUL R5, R67, 4 ;  /* 0x4080000043057820 */ /* 0x000fe20000400000 */
[C---:B------:R-:W-:Y:S01]  /*8e50*/  FFMA R85, R13.reuse, R86, R85 ;  /* 0x000000560d557223 */ /* 0x040fe20000000055 */
[----:B------:R-:W-:Y:S01]  /*8e60*/  FFMA R83, R13, R84, R83 ;  /* 0x000000540d537223 */ /* 0x000fe20000000053 */
[----:B------:R-:W-:Y:S01]  /*8e70*/  FADD R67, R67, R67 ;  /* 0x0000004343437221 */ /* 0x000fe20000000000 */
[----:B------:R-:W-:Y:S01]  /*8e80*/  FFMA R58, R9, 4, R58 ;  /* 0x40800000093a7823 */ /* 0x000fe2000000003a */
[----:B------:R-:W-:Y:S01]  /*8e90*/  FMUL R61, R61, R65 ;  /* 0x000000413d3d7220 */ /* 0x000fe20000400000 */
[----:B------:R-:W-:Y:S01]  /*8ea0*/  FFMA R3, R13, R88, R100 ;  /* 0x000000580d037223 */ /* 0x000fe20000000064 */
[----:B------:R-:W-:Y:S01]  /*8eb0*/  FFMA R9, R52, 2, R5 ;  /* 0x4000000034097823 */ /* 0x000fe20000000005 */
[C---:B------:R-:W-:Y:S01]  /*8ec0*/  FFMA R11, R12.reuse, 2, R11 ;  /* 0x400000000c0b7823 */ /* 0x040fe2000000000b */
[----:B------:R-:W-:Y:S01]  /*8ed0*/  FFMA R49, R12, 4, R49 ;  /* 0x408000000c317823 */ /* 0x000fe20000000031 */
[----:B------:R-:W-:Y:S01]  /*8ee0*/  FFMA R5, R52, 2, R67 ;  /* 0x4000000034057823 */ /* 0x000fe20000000043 */
[----:B------:R-:W-:Y:S01]  /*8ef0*/  FADD R68, R68, R85 ;  /* 0x0000005544447221 */ /* 0x000fe20000000000 */
[----:B------:R-:W-:Y:S01]  /*8f00*/  FADD R0, R0, R83 ;  /* 0x0000005300007221 */ /* 0x000fe20000000000 */
[----:B------:R-:W-:Y:S01]  /*8f10*/  FADD R12, R67, -R70 ;  /* 0x80000046430c7221 */ /* 0x000fe20000000000 */
[----:B------:R-:W-:Y:S01]  /*8f20*/  FMUL R13, R61, 4 ;  /* 0x408000003d0d7820 */ /* 0x000fe20000400000 */
[----:B------:R-:W-:Y:S01]  /*8f30*/  FADD R70, -R70, R9 ;  /* 0x0000000946467221 */ /* 0x000fe20000000100 */
[----:B------:R-:W-:Y:S01]  /*8f40*/  FADD R3, R10, R3 ;  /* 0x000000030a037221 */ /* 0x000fe20000000000 */
[----:B------:R-:W-:Y:S01]  /*8f50*/  FFMA R11, R4, 4, R11 ;  /* 0x40800000040b7823 */ /* 0x000fe2000000000b */
[----:B------:R-:W-:Y:S01]  /*8f60*/  FADD R9, R90, -1 ;  /* 0xbf8000005a097421 */ /* 0x000fe20000000000 */
[----:B------:R-:W-:Y:S01]  /*8f70*/  FMUL R5, R0, R5 ;  /* 0x0000000500057220 */ /* 0x000fe20000400000 */
[----:B------:R-:W-:Y:S01]  /*8f80*/  FMUL R4, R68, R47 ;  /* 0x0000002f44047220 */ /* 0x000fe20000400000 */
[----:B------:R-:W-:Y:S01]  /*8f90*/  FFMA R13, R66, 2, R13 ;  /* 0x40000000420d7823 */ /* 0x000fe2000000000d */
[----:B------:R-:W-:Y:S01]  /*8fa0*/  FADD R63, R63, -1 ;  /* 0xbf8000003f3f7421 */ /* 0x000fe20000000000 */
[C---:B------:R-:W-:Y:S01]  /*8fb0*/  FMUL R47, R3.reuse, R108 ;  /* 0x0000006c032f7220 */ /* 0x040fe20000400000 */
[C---:B------:R-:W-:Y:S01]  /*8fc0*/  FMUL R10, R68.reuse, R9 ;  /* 0x00000009440a7220 */ /* 0x040fe20000400000 */
[----:B------:R-:W-:Y:S01]  /*8fd0*/  FFMA R58, R68, R58, R5 ;  /* 0x0000003a443a7223 */ /* 0x000fe20000000005 */
[----:B------:R-:W-:Y:S01]  /*8fe0*/  FFMA R49, R3, R49, R4 ;  /* 0x0000003103317223 */ /* 0x000fe20000000004 */
[----:B------:R-:W-:Y:S01]  /*8ff0*/  FADD R5, R64, -1 ;  /* 0xbf80000040057421 */ /* 0x000fe20000000000 */
[----:B------:R-:W-:Y:S01]  /*9000*/  FMUL R4, R0, R69 ;  /* 0x0000004500047220 */ /* 0x000fe20000400000 */
[----:B------:R-:W-:Y:S01]  /*9010*/  FADD R61, R61, R61 ;  /* 0x0000003d3d3d7221 */ /* 0x000fe20000000000 */
[----:B------:R-:W-:Y:S01]  /*9020*/  FADD R13, -R54, R13 ;  /* 0x0000000d360d7221 */ /* 0x000fe20000000100 */
[----:B------:R-:W-:Y:S01]  /*9030*/  FFMA R47, R0, R63, -R47 ;  /* 0x0000003f002f7223 */ /* 0x000fe2000000082f */
[C---:B------:R-:W-:Y:S01]  /*9040*/  FFMA R87, R3.reuse, R87, R10 ;  /* 0x0000005703577223 */ /* 0x040fe2000000000a */
[C---:B------:R-:W-:Y:S01]  /*9050*/  FFMA R5, R3.reuse, R5, R4 ;  /* 0x0000000503057223 */ /* 0x040fe20000000004 */
[----:B------:R-:W-:Y:S01]  /*9060*/  FFMA R66, R66, 2, R61 ;  /* 0x4000000042427823 */ /* 0x000fe2000000003d */
[----:B------:R-:W-:Y:S01]  /*9070*/  FMUL R11, R0, R11 ;  /* 0x0000000b000b7220 */ /* 0x000fe20000400000 */
[C---:B------:R-:W-:Y:S01]  /*9080*/  FMUL R13, R68.reuse, R13 ;  /* 0x0000000d440d7220 */ /* 0x040fe20000400000 */
[----:B------:R-:W-:Y:S01]  /*9090*/  FFMA R47, R68, R92, R47 ;  /* 0x0000005c442f7223 */ /* 0x000fe2000000002f */
[----:B------:R-:W-:Y:S01]  /*90a0*/  FFMA R62, R0, -R62, R87 ;  /* 0x8000003e003e7223 */ /* 0x000fe20000000057 */
[----:B------:R-:W-:Y:S01]  /*90b0*/  FFMA R5, R68, -R72, R5 ;  /* 0x8000004844057223 */ /* 0x000fe20000000005 */
[C---:B------:R-:W-:Y:S01]  /*90c0*/  FFMA R11, R3.reuse, R66, R11 ;  /* 0x00000042030b7223 */ /* 0x040fe2000000000b */
[C---:B------:R-:W-:Y:S01]  /*90d0*/  FFMA R13, R3.reuse, R70, R13 ;  /* 0x00000046030d7223 */ /* 0x040fe2000000000d */
[----:B------:R-:W-:Y:S01]  /*90e0*/  FFMA R51, R3, -R51, R58 ;  /* 0x8000003303337223 */ /* 0x000fe2000000003a */
[----:B------:R-:W-:Y:S01]  /*90f0*/  FADD R47, RZ, R47 ;  /* 0x0000002fff2f7221 */ /* 0x000fe20000000000 */
[----:B------:R-:W-:Y:S01]  /*9100*/  FADD R3, RZ, R62 ;  /* 0x0000003eff037221 */ /* 0x000fe20000000000 */
[----:B------:R-:W-:Y:S01]  /*9110*/  FADD R4, RZ, R5 ;  /* 0x00000005ff047221 */ /* 0x000fe20000000000 */
[----:B------:R-:W-:Y:S01]  /*9120*/  ISETP.NE.U32.AND P1, PT, RZ, c[0x0][0x6d0], PT ;  /* 0x0001b400ff007a0c */ /* 0x000fe20003f25070 */
[----:B------:R-:W-:Y:S01]  /*9130*/  FMUL R5, R8, R47 ;  /* 0x0000002f08057220 */ /* 0x000fe20000400000 */
[----:B------:R-:W-:Y:S01]  /*9140*/  FADD R61, R61, -R54 ;  /* 0x800000363d3d7221 */ /* 0x000fe20000000000 */
[----:B------:R-:W-:Y:S01]  /*9150*/  FFMA R2, R2, 4, R53 ;  /* 0x4080000002027823 */ /* 0x000fe20000000035 */
[C---:B------:R-:W-:Y:S01]  /*9160*/  FMUL R10, R6.reuse, R3 ;  /* 0x00000003060a7220 */ /* 0x040fe20000400000 */
[----:B------:R-:W-:Y:S01]  /*9170*/  FFMA R6, R6, R4, -R5 ;  /* 0x0000000406067223 */ /* 0x000fe20000000805 */
[----:B------:R-:W-:Y:S01]  /*9180*/  ISETP.NE.AND.EX P1, PT, RZ, c[0x0][0x6d4], PT, P1 ;  /* 0x0001b500ff007a0c */ /* 0x000fe20003f25310 */
[----:B------:R-:W-:Y:S01]  /*9190*/  FFMA R12, R68, -R12, R11 ;  /* 0x8000000c440c7223 */ /* 0x000fe2000000000b */
[C---:B------:R-:W-:Y:S01]  /*91a0*/  FFMA R49, R0.reuse, -R61, R49 ;  /* 0x8000003d00317223 */ /* 0x040fe20000000031 */
[----:B------:R-:W-:Y:S01]  /*91b0*/  FFMA R13, R0, R2, R13 ;  /* 0x00000002000d7223 */ /* 0x000fe2000000000d */
[C---:B------:R-:W-:Y:S01]  /*91c0*/  FFMA R5, R7.reuse, R47, -R10 ;  /* 0x0000002f07057223 */ /* 0x040fe2000000080a */
[-C--:B------:R-:W-:Y:S01]  /*91d0*/  FMUL R7, R7, R4.reuse ;  /* 0x0000000407077220 */ /* 0x080fe20000400000 */
[----:B------:R-:W-:Y:S01]  /*91e0*/  FMUL R0, R71, R3 ;  /* 0x0000000347007220 */ /* 0x000fe20000400000 */
[----:B------:R-:W-:Y:S01]  /*91f0*/  FMUL R2, R74, R47 ;  /* 0x0000002f4a027220 */ /* 0x000fe20000400000 */
[CC--:B------:R-:W-:Y:S01]  /*9200*/  FMUL R11, R73.reuse, R4.reuse ;  /* 0x00000004490b7220 */ /* 0x0c0fe20000400000 */
[----:B------:R-:W-:Y:S01]  /*9210*/  FFMA R7, R8, R3, -R7 ;  /* 0x0000000308077223 */ /* 0x000fe20000000807 */
[----:B------:R-:W-:Y:S01]  /*9220*/  FFMA R47, R73, R47, -R0 ;  /* 0x0000002f492f7223 */ /* 0x000fe20000000800 */
[C---:B------:R-:W-:Y:S01]  /*9230*/  FFMA R9, R71.reuse, R4, -R2 ;  /* 0x0000000447097223 */ /* 0x040fe20000000802 */
[C---:B------:R-:W-:Y:S01]  /*9240*/  FFMA R11, R74.reuse, R3, -R11 ;  /* 0x000000034a0b7223 */ /* 0x040fe2000000080b */
[----:B------:R-:W-:Y:S01]  /*9250*/  FMUL R0, R71, R129 ;  /* 0x0000008147007220 */ /* 0x000fe20000400000 */
[-C--:B------:R-:W-:Y:S01]  /*9260*/  FMUL R2, R74, R151.reuse ;  /* 0x000000974a027220 */ /* 0x080fe20000400000 */
[----:B------:R-:W-:Y:S01]  /*9270*/  FMUL R3, R73, R126 ;  /* 0x0000007e49037220 */ /* 0x000fe20000400000 */
[----:B------:R-:W-:Y:S01]  /*9280*/  FFMA R112, R129, R60, -R112 ;  /* 0x0000003c81707223 */ /* 0x000fe20000000870 */
[----:B------:R-:W-:Y:S01]  /*9290*/  FADD R7, R182, R7 ;  /* 0x00000007b6077221 */ /* 0x000fe20000000000 */
[----:B------:R-:W-:Y:S01]  /*92a0*/  FADD R5, R184, R5 ;  /* 0x00000005b8057221 */ /* 0x000fe20000000000 */
[----:B------:R-:W-:Y:S01]  /*92b0*/  FADD R6, R183, R6 ;  /* 0x00000006b7067221 */ /* 0x000fe20000000000 */
[----:B------:R-:W-:Y:S01]  /*92c0*/  FFMA R0, R73, R151, -R0 ;  /* 0x0000009749007223 */ /* 0x000fe20000000800 */
[----:B------:R-:W-:Y:S01]  /*92d0*/  FFMA R2, R71, R126, -R2 ;  /* 0x0000007e47027223 */ /* 0x000fe20000000802 */
[----:B------:R-:W-:Y:S01]  /*92e0*/  FFMA R3, R74, R129, -R3 ;  /* 0x000000814a037223 */ /* 0x000fe20000000803 */
[----:B------:R-:W-:Y:S01]  /*92f0*/  FADD R16, R16, -R47 ;  /* 0x8000002f10107221 */ /* 0x000fe20000000000 */
[----:B------:R-:W-:Y:S01]  /*9300*/  FADD R18, R18, -R9 ;  /* 0x8000000912127221 */ /* 0x000fe20000000000 */
[----:B------:R-:W-:Y:S01]  /*9310*/  FADD R22, R22, -R11 ;  /* 0x8000000b16167221 */ /* 0x000fe20000000000 */
[----:B------:R-:W-:Y:S01]  /*9320*/  FADD R61, R7, -R112 ;  /* 0x80000070073d7221 */ /* 0x000fe20000000000 */
[----:B------:R-:W-:Y:S01]  /*9330*/  FADD R110, R5, -R110 ;  /* 0x8000006e056e7221 */ /* 0x000fe20000000000 */
[----:B------:R-:W-:Y:S01]  /*9340*/  FADD R59, R6, -R59 ;  /* 0x8000003b063b7221 */ /* 0x000fe20000000000 */
        /* <DEDUP_REMOVED lines=23> */
.L_x_93:
        /* <DEDUP_REMOVED lines=14> */
.L_x_94:
[----:B------:R-:W-:Y:S01]  /*95a0*/  ISETP.NE.U32.AND P1, PT, RZ, c[0x0][0x740], PT ;  /* 0x0001d000ff007a0c */ /* 0x000fe20003f25070 */
[----:B------:R-:W-:Y:S01]  /*95b0*/  FMUL R0, R71, R131 ;  /* 0x0000008347007220 */ /* 0x000fe20000400000 */
[----:B0-----:R-:W-:Y:S01]  /*95c0*/  FMUL R2, R74, R150 ;  /* 0x000000964a027220 */ /* 0x001fe20000400000 */
[----:B------:R-:W-:Y:S01]  /*95d0*/  FMUL R3, R73, R7 ;  /* 0x0000000749037220 */ /* 0x000fe20000400000 */
[----:B------:R-:W-:Y:S01]  /*95e0*/  ISETP.NE.AND.EX P1, PT, RZ, c[0x0][0x744], PT, P1 ;  /* 0x0001d100ff007a0c */ /* 0x000fe20003f25310 */
[----:B------:R-:W-:Y:S01]  /*95f0*/  FMUL R5, R131, R55 ;  /* 0x0000003783057220 */ /* 0x000fe20000400000 */
[----:B------:R-:W-:Y:S01]  /*9600*/  FMUL R4, R150, R57 ;  /* 0x0000003996047220 */ /* 0x000fe20000400000 */
[----:B------:R-:W-:Y:S01]  /*9610*/  FMUL R6, R7, R56 ;  /* 0x0000003807067220 */ /* 0x000fe20000400000 */
[----:B------:R-:W-:Y:S01]  /*9620*/  FFMA R0, R73, R150, -R0 ;  /* 0x0000009649007223 */ /* 0x000fe20000000800 */
[----:B------:R-:W-:Y:S01]  /*9630*/  FFMA R2, R71, R7, -R2 ;  /* 0x0000000747027223 */ /* 0x000fe20000000802 */
[----:B------:R-:W-:Y:S01]  /*9640*/  FFMA R3, R74, R131, -R3 ;  /* 0x000000834a037223 */ /* 0x000fe20000000803 */
[----:B------:R-:W-:Y:S01]  /*9650*/  FFMA R5, R150, R56, -R5 ;  /* 0x0000003896057223 */ /* 0x000fe20000000805 */
[----:B------:R-:W-:Y:S01]  /*9660*/  FFMA R4, R7, R55, -R4 ;  /* 0x0000003707047223 */ /* 0x000fe20000000804 */
[----:B------:R-:W-:Y:S01]  /*9670*/  FFMA R6, R131, R57, -R6 ;  /* 0x0000003983067223 */ /* 0x000fe20000000806 */
[----:B------:R-:W-:Y:S01]  /*9680*/  FADD R11, RZ, R0 ;  /* 0x00000000ff0b7221 */ /* 0x000fe20000000000 */
[----:B------:R-:W-:Y:S01]  /*9690*/  FADD R184, R110, -R5 ;  /* 0x800000056eb87221 */ /* 0x000fe20000000000 */
[----:B------:R-:W-:Y:S01]  /*96a0*/  FADD R183, R59, -R4 ;  /* 0x800000043bb77221 */ /* 0x000fe20000000000 */
[----:B------:R-:W-:Y:S01]  /*96b0*/  FADD R182, R61, -R6 ;  /* 0x800000063db67221 */ /* 0x000fe20000000000 */
        /* <DEDUP_REMOVED lines=15> */
.L_x_95:
        /* <DEDUP_REMOVED lines=14> */
.L_x_92:
[----:B------:R-:W-:Y:S05]  /*9890*/  BSYNC B3 ;  /* 0x0000000000037941 */ /* 0x000fea0003800000 */
.L_x_91:
[----:B------:R-:W-:Y:S01]  /*98a0*/  ISETP.NE.U32.AND P1, PT, RZ, c[0x0][0x8c8], PT ;  /* 0x00023200ff007a0c */ /* 0x000fe20003f25070 */
[----:B0-----:R-:W-:Y:S01]  /*98b0*/  FADD R7, RZ, R16 ;  /* 0x00000010ff077221 */ /* 0x001fe20000000000 */
[----:B------:R-:W-:Y:S01]  /*98c0*/  FADD R11, RZ, R18 ;  /* 0x00000012ff0b7221 */ /* 0x000fe20000000000 */
[----:B------:R-:W-:Y:S01]  /*98d0*/  FADD R47, RZ, R22 ;  /* 0x00000016ff2f7221 */ /* 0x000fe20000000000 */
[----:B------:R-:W-:-:S13]  /*98e0*/  ISETP.NE.AND.EX P1, PT, RZ, c[0x0][0x8cc], PT, P1 ;  /* 0x00023300ff007a0c */ /* 0x000fda0003f25310 */
[----:B------:R-:W-:Y:S05]  /*98f0*/  @!P1 BRA `(.L_x_96) ;  /* 0x000000a000009947 */ /* 0x000fea0003800000 */
[----:B------:R-:W-:Y:S02]  /*9900*/  SHF.R.S32.HI R5, RZ, 0x1f, R26 ;  /* 0x0000001fff057819 */ /* 0x000fe4000001141a */
[----:B------:R-:W-:-:S03]  /*9910*/  MOV R3, c[0x0][0x8e8] ;  /* 0x00023a0000037a02 */ /* 0x000fc60000000f00 */
[----:B------:R-:W-:Y:S02]  /*9920*/  IMAD R5, R5, c[0x0][0x8e8], RZ ;  /* 0x00023a0005057a24 */ /* 0x000fe400078e02ff */
[----:B------:R-:W-:-:S04]  /*9930*/  IMAD.WIDE.U32 R2, R26, R3, c[0x0][0x8c8] ;  /* 0x000232001a027625 */ /* 0x000fc800078e0003 */
[----:B------:R-:W-:-:S05]  /*9940*/  IMAD R5, R26, UR17, R5 ;  /* 0x000000111a057c24 */ /* 0x000fca000f8e0205 */
[----:B------:R-:W-:-:S05]  /*9950*/  IADD3 R3, R3, R5, RZ ;  /* 0x0000000503037210 */ /* 0x000fca0007ffe0ff */
[----:B------:R0:W-:Y:S04]  /*9960*/  RED.E.ADD.F32.FTZ.RN.STRONG.GPU [R2.64], R7 ;  /* 0x000000070200798e */ /* 0x0001e8000c10e79e */
[----:B------:R0:W-:Y:S04]  /*9970*/  RED.E.ADD.F32.FTZ.RN.STRONG.GPU [R2.64+0x4], R11 ;  /* 0x0000040b0200798e */ /* 0x0001e8000c10e79e */
[----:B------:R0:W-:Y:S01]  /*9980*/  RED.E.ADD.F32.FTZ.RN.STRONG.GPU [R2.64+0x8], R47 ;  /* 0x0000082f0200798e */ /* 0x0001e2000c10e79e */
[----:B------:R-:W-:Y:S05]  /*9990*/  BRA `(.L_x_97) ;  /* 0x000000c000007947 */ /* 0x000fea0003800000 */
.L_x_96:
[----:B------:R-:W-:-:S04]  /*99a0*/  ISETP.NE.U32.AND P1, PT, RZ, c[0x0][0x3b8], PT ;  /* 0x0000ee00ff007a0c */ /* 0x000fc80003f25070 */
[----:B------:R-:W-:-:S13]  /*99b0*/  ISETP.NE.AND.EX P1, PT, RZ, c[0x0][0x3bc], PT, P1 ;  /* 0x0000ef00ff007a0c */ /* 0x000fda0003f25310 */
[----:B------:R-:W-:Y:S05]  /*99c0*/  @!P1 BRA `(.L_x_97) ;  /* 0x0000009000009947 */ /* 0x000fea0003800000 */
[----:B------:R-:W-:Y:S01]  /*99d0*/  MOV R3, c[0x0][0x3d0] ;  /* 0x0000f40000037a02 */ /* 0x000fe20000000f00 */
[----:B------:R-:W-:-:S03]  /*99e0*/  IMAD R0, R102, c[0x0][0x3d0], RZ ;  /* 0x0000f40066007a24 */ /* 0x000fc600078e02ff */
[----:B------:R-:W-:Y:S01]  /*99f0*/  SHF.R.S32.HI R5, RZ, 0x1f, R3 ;  /* 0x0000001fff057819 */ /* 0x000fe20000011403 */
[----:B------:R-:W-:-:S04]  /*9a00*/  IMAD.WIDE.U32 R2, R26, R3, c[0x0][0x3b8] ;  /* 0x0000ee001a027625 */ /* 0x000fc800078e0003 */
[----:B------:R-:W-:-:S05]  /*9a10*/  IMAD R5, R26, R5, R0 ;  /* 0x000000051a057224 */ /* 0x000fca00078e0200 */
[----:B------:R-:W-:-:S05]  /*9a20*/  IADD3 R3, R5, R3, RZ ;  /* 0x0000000305037210 */ /* 0x000fca0007ffe0ff */
[----:B------:R0:W-:Y:S04]  /*9a30*/  RED.E.ADD.F32.FTZ.RN.STRONG.GPU [R2.64], R7 ;  /* 0x000000070200798e */ /* 0x0001e8000c10e79e */
[----:B------:R0:W-:Y:S04]  /*9a40*/  RED.E.ADD.F32.FTZ.RN.STRONG.GPU [R2.64+0x4], R11 ;  /* 0x0000040b0200798e */ /* 0x0001e8000c10e79e */
[----:B------:R0:W-:Y:S02]  /*9a50*/  RED.E.ADD.F32.FTZ.RN.STRONG.GPU [R2.64+0x8], R47 ;  /* 0x0000082f0200798e */ /* 0x0001e4000c10e79e */
.L_x_97:
[----:B0-----:R-:W-:Y:S01]  /*9a60*/  FMUL R3, R76, R77 ;  /* 0x0000004d4c037220 */ /* 0x001fe20000400000 */
[-C--:B------:R-:W-:Y:S01]  /*9a70*/  FMUL R5, R78, R79.reuse ;  /* 0x0000004f4e057220 */ /* 0x080fe20000400000 */
[CC--:B------:R-:W-:Y:S01]  /*9a80*/  FMUL R4, R77.reuse, R78.reuse ;  /* 0x0000004e4d047220 */ /* 0x0c0fe20000400000 */
[C---:B------:R-:W-:Y:S01]  /*9a90*/  FMUL R2, R76.reuse, R79 ;  /* 0x0000004f4c027220 */ /* 0x040fe20000400000 */
[----:B------:R-:W-:Y:S01]  /*9aa0*/  FFMA R3, R76, R77, R3 ;  /* 0x0000004d4c037223 */ /* 0x000fe20000000003 */
[-C--:B------:R-:W-:Y:S01]  /*9ab0*/  FFMA R0, R78, R79.reuse, R5 ;  /* 0x0000004f4e007223 */ /* 0x080fe20000000005 */
[----:B------:R-:W-:Y:S01]  /*9ac0*/  FFMA R5, R77, R78, R4 ;  /* 0x0000004e4d057223 */ /* 0x000fe20000000004 */
[----:B------:R-:W-:Y:S01]  /*9ad0*/  FSEL R18, R80, RZ, P5 ;  /* 0x000000ff50127208 */ /* 0x000fe20002800000 */
[-C--:B------:R-:W-:Y:S01]  /*9ae0*/  FFMA R2, R76, R79.reuse, R2 ;  /* 0x0000004f4c027223 */ /* 0x080fe20000000002 */
[----:B------:R-:W-:Y:S01]  /*9af0*/  FSEL R8, R81, RZ, P5 ;  /* 0x000000ff51087208 */ /* 0x000fe20002800000 */
[-C--:B------:R-:W-:Y:S01]  /*9b00*/  FMUL R4, R77, R79.reuse ;  /* 0x0000004f4d047220 */ /* 0x080fe20000400000 */
[----:B------:R-:W-:Y:S01]  /*9b10*/  FSEL R11, R82, RZ, P5 ;  /* 0x000000ff520b7208 */ /* 0x000fe20002800000 */
[C-C-:B------:R-:W-:Y:S01]  /*9b20*/  FADD R85, R3.reuse, R0.reuse ;  /* 0x0000000003557221 */ /* 0x140fe20000000000 */
[----:B------:R-:W-:Y:S01]  /*9b30*/  FADD R71, R3, -R0 ;  /* 0x8000000003477221 */ /* 0x000fe20000000000 */
[C---:B------:R-:W-:Y:S01]  /*9b40*/  FMUL R3, R76.reuse, R76 ;  /* 0x0000004c4c037220 */ /* 0x040fe20000400000 */
[-C--:B------:R-:W-:Y:S01]  /*9b50*/  FMUL R47, R76, R78.reuse ;  /* 0x0000004e4c2f7220 */ /* 0x080fe20000400000 */
[C-C-:B------:R-:W-:Y:S01]  /*9b60*/  FADD R65, R2.reuse, R5.reuse ;  /* 0x0000000502417221 */ /* 0x140fe20000000000 */
[----:B------:R-:W-:Y:S01]  /*9b70*/  FADD R90, R2, -R5 ;  /* 0x80000005025a7221 */ /* 0x000fe20000000000 */
[-C--:B------:R-:W-:Y:S01]  /*9b80*/  FMUL R49, R79, R79.reuse ;  /* 0x0000004f4f317220 */ /* 0x080fe20000400000 */
[-C--:B------:R-:W-:Y:S01]  /*9b90*/  FMUL R54, R18, R79.reuse ;  /* 0x0000004f12367220 */ /* 0x080fe20000400000 */
[-C--:B------:R-:W-:Y:S01]  /*9ba0*/  FFMA R70, R77, R79.reuse, R4 ;  /* 0x0000004f4d467223 */ /* 0x080fe20000000004 */
[----:B------:R-:W-:Y:S01]  /*9bb0*/  FMUL R6, R8, R79 ;  /* 0x0000004f08067220 */ /* 0x000fe20000400000 */
[C---:B------:R-:W-:Y:S01]  /*9bc0*/  FMUL R7, R18.reuse, R77 ;  /* 0x0000004d12077220 */ /* 0x040fe20000400000 */
[CC--:B------:R-:W-:Y:S01]  /*9bd0*/  FMUL R5, R18.reuse, R78.reuse ;  /* 0x0000004e12057220 */ /* 0x0c0fe20000400000 */
[C---:B------:R-:W-:Y:S01]  /*9be0*/  FMUL R84, R11.reuse, R78 ;  /* 0x0000004e0b547220 */ /* 0x040fe20000400000 */
[C---:B------:R-:W-:Y:S01]  /*9bf0*/  FMUL R79, R11.reuse, R79 ;  /* 0x0000004f0b4f7220 */ /* 0x040fe20000400000 */
[CC--:B------:R-:W-:Y:S01]  /*9c00*/  FMUL R56, R11.reuse, R77.reuse ;  /* 0x0000004d0b387220 */ /* 0x0c0fe20000400000 */
[----:B------:R-:W-:Y:S01]  /*9c10*/  FMUL R18, R18, R76 ;  /* 0x0000004c12127220 */ /* 0x000fe20000400000 */
[C---:B------:R-:W-:Y:S01]  /*9c20*/  FFMA R61, R76.reuse, R78, R47 ;  /* 0x0000004e4c3d7223 */ /* 0x040fe2000000002f */
[-C--:B------:R-:W-:Y:S01]  /*9c30*/  FMUL R11, R11, R76.reuse ;  /* 0x0000004c0b0b7220 */ /* 0x080fe20000400000 */
[----:B------:R-:W-:Y:S01]  /*9c40*/  FFMA R4, R76, R76, R3 ;  /* 0x0000004c4c047223 */ /* 0x000fe20000000003 */
[C---:B------:R-:W-:Y:S01]  /*9c50*/  FMUL R58, R8.reuse, R78 ;  /* 0x0000004e083a7220 */ /* 0x040fe20000400000 */
[C---:B------:R-:W-:Y:S01]  /*9c60*/  FMUL R76, R8.reuse, R76 ;  /* 0x0000004c084c7220 */ /* 0x040fe20000400000 */
[-C--:B------:R-:W-:Y:S01]  /*9c70*/  FMUL R8, R8, R77.reuse ;  /* 0x0000004d08087220 */ /* 0x080fe20000400000 */
[----:B------:R-:W-:Y:S01]  /*9c80*/  FMUL R51, R78, R78 ;  /* 0x0000004e4e337220 */ /* 0x000fe20000400000 */
[----:B------:R-:W-:Y:S01]  /*9c90*/  FMUL R77, R77, R77 ;  /* 0x0000004d4d4d7220 */ /* 0x000fe20000400000 */
[C---:B------:R-:W-:Y:S01]  /*9ca0*/  FMUL R47, R94.reuse, R91 ;  /* 0x0000005b5e2f7220 */ /* 0x040fe20000400000 */
[--C-:B------:R-:W-:Y:S01]  /*9cb0*/  FFMA R86, R49, 2, R4.reuse ;  /* 0x4000000031567823 */ /* 0x100fe20000000004 */
[--C-:B------:R-:W-:Y:S01]  /*9cc0*/  FFMA R88, R51, 2, R4.reuse ;  /* 0x4000000033587823 */ /* 0x100fe20000000004 */
[----:B------:R-:W-:Y:S01]  /*9cd0*/  FFMA R73, R77, 2, R4 ;  /* 0x400000004d497823 */ /* 0x000fe20000000004 */
[CC--:B------:R-:W-:Y:S01]  /*9ce0*/  FMUL R16, R89.reuse, R96.reuse ;  /* 0x0000006059107220 */ /* 0x0c0fe20000400000 */
[----:B------:R-:W-:Y:S01]  /*9cf0*/  FMUL R4, R89, R89 ;  /* 0x0000005959047220 */ /* 0x000fe20000400000 */
[-C--:B------:R-:W-:Y:S01]  /*9d00*/  FFMA R52, R94, R91.reuse, R47 ;  /* 0x0000005b5e347223 */ /* 0x080fe2000000002f */
[-C--:B------:R-:W-:Y:S01]  /*9d10*/  FMUL R2, R91, R96.reuse ;  /* 0x000000605b027220 */ /* 0x080fe20000400000 */
[-C--:B------:R-:W-:Y:S01]  /*9d20*/  FFMA R47, R89, R96.reuse, R16 ;  /* 0x00000060592f7223 */ /* 0x080fe20000000010 */
[----:B------:R-:W-:Y:S01]  /*9d30*/  FMUL R53, R91, R91 ;  /* 0x0000005b5b357220 */ /* 0x000fe20000400000 */
[----:B------:R-:W-:Y:S01]  /*9d40*/  FMUL R49, R96, R96 ;  /* 0x0000006060317220 */ /* 0x000fe20000400000 */
[C---:B------:R-:W-:Y:S01]  /*9d50*/  FFMA R16, R89.reuse, R89, R4 ;  /* 0x0000005959107223 */ /* 0x040fe20000000004 */
[-C--:B------:R-:W-:Y:S01]  /*9d60*/  FMUL R55, R94, R94.reuse ;  /* 0x0000005e5e377220 */ /* 0x080fe20000400000 */
[----:B------:R-:W-:Y:S01]  /*9d70*/  FMUL R0, R89, R94 ;  /* 0x0000005e59007220 */ /* 0x000fe20000400000 */
[----:B------:R-:W-:Y:S01]  /*9d80*/  FFMA R3, R91, R96, R2 ;  /* 0x000000605b037223 */ /* 0x000fe20000000002 */
[--C-:B------:R-:W-:Y:S01]  /*9d90*/  FFMA R74, R53, 2, R16.reuse ;  /* 0x40000000354a7823 */ /* 0x100fe20000000010 */
[--C-:B------:R-:W-:Y:S01]  /*9da0*/  FFMA R68, R49, 2, R16.reuse ;  /* 0x4000000031447823 */ /* 0x100fe20000000010 */
[----:B------:R-:W-:Y:S01]  /*9db0*/  FFMA R80, R55, 2, R16 ;  /* 0x4000000037507823 */ /* 0x000fe20000000010 */
[----:B------:R-:W-:Y:S01]  /*9dc0*/  FFMA R0, R89, R94, R0 ;  /* 0x0000005e59007223 */ /* 0x000fe20000000000 */
[----:B------:R-:W-:Y:S01]  /*9dd0*/  FSEL R62, R95, RZ, P4 ;  /* 0x000000ff5f3e7208 */ /* 0x000fe20002000000 */
[-C--:B------:R-:W-:Y:S01]  /*9de0*/  FMUL R2, R89, R91.reuse ;  /* 0x0000005b59027220 */ /* 0x080fe20000400000 */
[----:B------:R-:W-:Y:S01]  /*9df0*/  FSEL R98, R98, RZ, P4 ;  /* 0x000000ff62627208 */ /* 0x000fe20002000000 */
[C-C-:B------:R-:W-:Y:S01]  /*9e00*/  FADD R72, R47.reuse, R52.reuse ;  /* 0x000000342f487221 */ /* 0x140fe20000000000 */
[----:B------:R-:W-:Y:S01]  /*9e10*/  FADD R78, R47, -R52 ;  /* 0x800000342f4e7221 */ /* 0x000fe20000000000 */
[----:B------:R-:W-:Y:S01]  /*9e20*/  FADD R16, R18, R18 ;  /* 0x0000001212107221 */ /* 0x000fe20000000000 */
[----:B------:R-:W-:Y:S01]  /*9e30*/  FADD R79, R79, R79 ;  /* 0x0000004f4f4f7221 */ /* 0x000fe20000000000 */
[----:B------:R-:W-:Y:S01]  /*9e40*/  FSEL R59, R97, RZ, P4 ;  /* 0x000000ff613b7208 */ /* 0x000fe20002000000 */
[----:B------:R-:W-:Y:S01]  /*9e50*/  FMUL R51, R94, R96 ;  /* 0x000000605e337220 */ /* 0x000fe20000400000 */
[----:B------:R-:W-:Y:S01]  /*9e60*/  FADD R47, R58, R58 ;  /* 0x0000003a3a2f7221 */ /* 0x000fe20000000000 */
[C-C-:B------:R-:W-:Y:S01]  /*9e70*/  FADD R66, R0.reuse, R3.reuse ;  /* 0x0000000300427221 */ /* 0x140fe20000000000 */
[----:B------:R-:W-:Y:S01]  /*9e80*/  FADD R81, R0, -R3 ;  /* 0x8000000300517221 */ /* 0x000fe20000000000 */
[-C--:B------:R-:W-:Y:S01]  /*9e90*/  FFMA R22, R89, R91.reuse, R2 ;  /* 0x0000005b59167223 */ /* 0x080fe20000000002 */
[----:B------:R-:W-:Y:S01]  /*9ea0*/  FADD R55, R16, R79 ;  /* 0x0000004f10377221 */ /* 0x000fe20000000000 */
[C---:B------:R-:W-:Y:S01]  /*9eb0*/  FMUL R3, R62.reuse, R94 ;  /* 0x0000005e3e037220 */ /* 0x040fe20000400000 */
[CC--:B------:R-:W-:Y:S01]  /*9ec0*/  FMUL R83, R62.reuse, R96.reuse ;  /* 0x000000603e537220 */ /* 0x0c0fe20000400000 */
[----:B------:R-:W-:Y:S01]  /*9ed0*/  FMUL R0, R62, R91 ;  /* 0x0000005b3e007220 */ /* 0x000fe20000400000 */
[-C--:B------:R-:W-:Y:S01]  /*9ee0*/  FFMA R51, R94, R96.reuse, R51 ;  /* 0x000000605e337223 */ /* 0x080fe20000000033 */
[-C--:B------:R-:W-:Y:S01]  /*9ef0*/  FMUL R2, R98, R96.reuse ;  /* 0x0000006062027220 */ /* 0x080fe20000400000 */
[----:B------:R-:W-:Y:S01]  /*9f00*/  FADD R53, -R16, R47 ;  /* 0x0000002f10357221 */ /* 0x000fe20000000100 */
[----:B------:R-:W-:Y:S01]  /*9f10*/  FADD R79, -R47, R79 ;  /* 0x0000004f2f4f7221 */ /* 0x000fe20000000100 */
[----:B------:R-:W-:Y:S01]  /*9f20*/  FMUL R62, R62, R89 ;  /* 0x000000593e3e7220 */ /* 0x000fe20000400000 */
[-C--:B------:R-:W-:Y:S01]  /*9f30*/  FMUL R57, R98, R91.reuse ;  /* 0x0000005b62397220 */ /* 0x080fe20000400000 */
[----:B------:R-:W-:Y:S01]  /*9f40*/  FMUL R96, R59, R96 ;  /* 0x000000603b607220 */ /* 0x000fe20000400000 */
[----:B------:R-:W-:Y:S01]  /*9f50*/  FADD R47, R84, R84 ;  /* 0x00000054542f7221 */ /* 0x000fe20000000000 */
[----:B------:R-:W-:Y:S01]  /*9f60*/  FADD R49, R7, R7 ;  /* 0x0000000707317221 */ /* 0x000fe20000000000 */
[C-C-:B------:R-:W-:Y:S01]  /*9f70*/  FADD R87, R61.reuse, -R70.reuse ;  /* 0x800000463d577221 */ /* 0x140fe20000000000 */
[----:B------:R-:W-:Y:S01]  /*9f80*/  FADD R92, R61, R70 ;  /* 0x000000463d5c7221 */ /* 0x000fe20000000000 */
[C-C-:B------:R-:W-:Y:S01]  /*9f90*/  FADD R70, R22.reuse, -R51.reuse ;  /* 0x8000003316467221 */ /* 0x140fe20000000000 */
[----:B------:R-:W-:Y:S01]  /*9fa0*/  FADD R82, R22, R51 ;  /* 0x0000003316527221 */ /* 0x000fe20000000000 */
[----:B------:R-:W-:Y:S01]  /*9fb0*/  FADD R57, R57, R57 ;  /* 0x0000003939397221 */ /* 0x000fe20000000000 */
[----:B------:R-:W-:Y:S01]  /*9fc0*/  FADD R96, R96, R96 ;  /* 0x0000006060607221 */ /* 0x000fe20000000000 */
[----:B------:R-:W-:Y:S01]  /*9fd0*/  FADD R22, R62, R62 ;  /* 0x0000003e3e167221 */ /* 0x000fe20000000000 */
[--C-:B------:R-:W-:Y:S01]  /*9fe0*/  FADD R51, R47, R49.reuse ;  /* 0x000000312f337221 */ /* 0x100fe20000000000 */
[C---:B------:R-:W-:Y:S01]  /*9ff0*/  FFMA R49, R6.reuse, 2, R49 ;  /* 0x4000000006317823 */ /* 0x040fe20000000031 */
[----:B------:R-:W-:Y:S01]  /*a000*/  FFMA R16, R6, 2, R47 ;  /* 0x4000000006107823 */ /* 0x000fe2000000002f */
[C---:B------:R-:W-:Y:S01]  /*a010*/  FADD R67, -R22.reuse, R57 ;  /* 0x0000003916437221 */ /* 0x040fe20000000100 */
[----:B------:R-:W-:Y:S01]  /*a020*/  FADD R69, R22, R96 ;  /* 0x0000006016457221 */ /* 0x000fe20000000000 */
[----:B------:R-:W-:Y:S01]  /*a030*/  FFMA R51, R6, 4, R51 ;  /* 0x4080000006337823 */ /* 0x000fe20000000033 */
[----:B------:R-:W-:Y:S01]  /*a040*/  FFMA R22, R84, 4, R49 ;  /* 0x4080000054167823 */ /* 0x000fe20000000031 */
[----:B------:R-:W-:Y:S01]  /*a050*/  FFMA R49, R7, 4, R16 ;  /* 0x4080000007317823 */ /* 0x000fe20000000010 */
[C---:B------:R-:W-:Y:S01]  /*a060*/  FADD R6, R76.reuse, R76 ;  /* 0x0000004c4c067221 */ /* 0x040fe20000000000 */
[----:B------:R-:W-:Y:S01]  /*a070*/  FMUL R76, R76, 4 ;  /* 0x408000004c4c7820 */ /* 0x000fe20000400000 */
[C---:B------:R-:W-:Y:S01]  /*a080*/  FADD R7, R11.reuse, R11 ;  /* 0x0000000b0b077221 */ /* 0x040fe20000000000 */
[----:B------:R-:W-:Y:S01]  /*a090*/  FMUL R11, R11, 4 ;  /* 0x408000000b0b7820 */ /* 0x000fe20000400000 */
[C---:B------:R-:W-:Y:S01]  /*a0a0*/  FFMA R52, R5.reuse, 2, R6 ;  /* 0x4000000005347823 */ /* 0x040fe20000000006 */
[----:B------:R-:W-:Y:S01]  /*a0b0*/  FFMA R76, R5, 2, R76 ;  /* 0x40000000054c7823 */ /* 0x000fe2000000004c */
[----:B------:R-:W-:Y:S01]  /*a0c0*/  FADD R16, R54, R54 ;  /* 0x0000003636107221 */ /* 0x000fe20000000000 */
[C---:B------:R-:W-:Y:S01]  /*a0d0*/  FFMA R5, R8.reuse, 2, R11 ;  /* 0x4000000008057823 */ /* 0x040fe2000000000b */
[----:B------:R-:W-:Y:S01]  /*a0e0*/  FFMA R8, R8, 2, R7 ;  /* 0x4000000008087823 */ /* 0x000fe20000000007 */
[----:B------:R-:W-:Y:S01]  /*a0f0*/  FMUL R64, R59, R91 ;  /* 0x0000005b3b407220 */ /* 0x000fe20000400000 */
[----:B------:R-:W-:Y:S01]  /*a100*/  FADD R11, R7, -R16 ;  /* 0x80000010070b7221 */ /* 0x000fe20000000000 */
[----:B------:R-:W-:Y:S01]  /*a110*/  FADD R54, -R16, R5 ;  /* 0x0000000510367221 */ /* 0x000fe20000000100 */
[----:B------:R-:W-:Y:S01]  /*a120*/  FADD R16, RZ, -R146 ;  /* 0x80000092ff107221 */ /* 0x000fe20000000000 */
[----:B------:R-:W-:Y:S01]  /*a130*/  FADD R7, RZ, -R145 ;  /* 0x80000091ff077221 */ /* 0x000fe20000000000 */
[----:B------:R-:W-:Y:S01]  /*a140*/  FADD R77, -R57, R96 ;  /* 0x00000060394d7221 */ /* 0x000fe20000000100 */
[----:B------:R-:W-:Y:S01]  /*a150*/  FADD R47, R56, R56 ;  /* 0x00000038382f7221 */ /* 0x000fe20000000000 */
[----:B------:R-:W-:Y:S01]  /*a160*/  FMUL R60, R59, R94 ;  /* 0x0000005e3b3c7220 */ /* 0x000fe20000400000 */
[----:B------:R-:W-:Y:S01]  /*a170*/  FADD R5, RZ, -R144 ;  /* 0x80000090ff057221 */ /* 0x000fe20000000000 */
[----:B------:R-:W-:Y:S01]  /*a180*/  FMUL R56, R71, R16 ;  /* 0x0000001047387220 */ /* 0x000fe20000400000 */
[----:B------:R-:W-:Y:S01]  /*a190*/  FMUL R58, R90, R7 ;  /* 0x000000075a3a7220 */ /* 0x000fe20000400000 */
[----:B------:R-:W-:Y:S01]  /*a1a0*/  FADD R57, R73, -1 ;  /* 0xbf80000049397421 */ /* 0x000fe20000000000 */
[-C--:B------:R-:W-:Y:S01]  /*a1b0*/  FMUL R59, R59, R89.reuse ;  /* 0x000000593b3b7220 */ /* 0x080fe20000400000 */
[----:B------:R-:W-:Y:S01]  /*a1c0*/  FADD R61, R64, R64 ;  /* 0x00000040403d7221 */ /* 0x000fe20000000000 */
[----:B------:R-:W-:Y:S01]  /*a1d0*/  FADD R63, R3, R3 ;  /* 0x00000003033f7221 */ /* 0x000fe20000000000 */
[----:B------:R-:W-:Y:S01]  /*a1e0*/  FMUL R89, R98, R89 ;  /* 0x0000005962597220 */ /* 0x000fe20000400000 */
[-C--:B------:R-:W-:Y:S01]  /*a1f0*/  FFMA R56, R65, R5.reuse, -R56 ;  /* 0x0000000541387223 */ /* 0x080fe20000000838 */
[----:B------:R-:W-:Y:S01]  /*a200*/  FFMA R57, R57, R5, -R58 ;  /* 0x0000000539397223 */ /* 0x000fe2000000083a */
[----:B------:R-:W-:Y:S01]  /*a210*/  FADD R65, R61, R63 ;  /* 0x0000003f3d417221 */ /* 0x000fe20000000000 */
[C---:B------:R-:W-:Y:S01]  /*a220*/  FFMA R58, R2.reuse, 2, R61 ;  /* 0x40000000023a7823 */ /* 0x040fe2000000003d */
[----:B------:R-:W-:Y:S01]  /*a230*/  FFMA R63, R2, 2, R63 ;  /* 0x40000000023f7823 */ /* 0x000fe2000000003f */
[C---:B------:R-:W-:Y:S01]  /*a240*/  FMUL R61, R89.reuse, 4 ;  /* 0x40800000593d7820 */ /* 0x040fe20000400000 */
[----:B------:R-:W-:Y:S01]  /*a250*/  FADD R89, R89, R89 ;  /* 0x0000005959597221 */ /* 0x000fe20000000000 */
[----:B------:R-:W-:Y:S01]  /*a260*/  FMUL R4, R98, R94 ;  /* 0x0000005e62047220 */ /* 0x000fe20000400000 */
[C---:B------:R-:W-:Y:S01]  /*a270*/  FMUL R73, R59.reuse, 4 ;  /* 0x408000003b497820 */ /* 0x040fe20000400000 */
[----:B------:R-:W-:Y:S01]  /*a280*/  FFMA R79, R18, 4, R79 ;  /* 0x40800000124f7823 */ /* 0x000fe2000000004f */
[----:B------:R-:W-:Y:S01]  /*a290*/  FFMA R18, R64, 4, R63 ;  /* 0x4080000040127823 */ /* 0x000fe2000000003f */
[C---:B------:R-:W-:Y:S01]  /*a2a0*/  FFMA R61, R0.reuse, 2, R61 ;  /* 0x40000000003d7823 */ /* 0x040fe2000000003d */
[----:B------:R-:W-:Y:S01]  /*a2b0*/  FFMA R64, R0, 2, R89 ;  /* 0x4000000000407823 */ /* 0x000fe20000000059 */
[----:B------:R-:W-:Y:S01]  /*a2c0*/  FADD R59, R59, R59 ;  /* 0x0000003b3b3b7221 */ /* 0x000fe20000000000 */
[----:B------:R-:W-:Y:S01]  /*a2d0*/  FADD R0, R83, R83 ;  /* 0x0000005353007221 */ /* 0x000fe20000000000 */
[----:B------:R-:W-:Y:S01]  /*a2e0*/  FFMA R73, R4, 2, R73 ;  /* 0x4000000004497823 */ /* 0x000fe20000000049 */
[----:B------:R-:W-:Y:S01]  /*a2f0*/  FFMA R65, R2, 4, R65 ;  /* 0x4080000002417823 */ /* 0x000fe20000000041 */
[----:B------:R-:W-:Y:S01]  /*a300*/  FFMA R3, R3, 4, R58 ;  /* 0x4080000003037823 */ /* 0x000fe2000000003a */
[----:B------:R-:W-:Y:S01]  /*a310*/  FADD R2, R60, R60 ;  /* 0x0000003c3c027221 */ /* 0x000fe20000000000 */
[----:B------:R-:W-:Y:S01]  /*a320*/  FFMA R58, R4, 2, R59 ;  /* 0x40000000043a7823 */ /* 0x000fe2000000003b */
[----:B------:R-:W-:Y:S01]  /*a330*/  FADD R60, RZ, -R184 ;  /* 0x800000b8ff3c7221 */ /* 0x000fe20000000000 */
[----:B------:R-:W-:Y:S01]  /*a340*/  FADD R59, R59, -R0 ;  /* 0x800000003b3b7221 */ /* 0x000fe20000000000 */
[----:B------:R-:W-:Y:S01]  /*a350*/  FADD R73, -R0, R73 ;  /* 0x0000004900497221 */ /* 0x000fe20000000100 */
[----:B------:R-:W-:Y:S01]  /*a360*/  FADD R63, RZ, -R183 ;  /* 0x800000b7ff3f7221 */ /* 0x000fe20000000000 */
[----:B------:R-:W-:Y:S01]  /*a370*/  FMUL R0, R16, R55 ;  /* 0x0000003710007220 */ /* 0x000fe20000400000 */
[----:B------:R-:W-:Y:S01]  /*a380*/  FADD R55, R88, -1 ;  /* 0xbf80000058377421 */ /* 0x000fe20000000000 */
[----:B------:R-:W-:Y:S01]  /*a390*/  FADD R89, R89, -R2 ;  /* 0x8000000259597221 */ /* 0x000fe20000000000 */
[----:B------:R-:W-:Y:S01]  /*a3a0*/  FADD R71, -R2, R61 ;  /* 0x0000003d02477221 */ /* 0x000fe20000000100 */
[----:B------:R-:W-:Y:S01]  /*a3b0*/  FMUL R2, R60, R81 ;  /* 0x000000513c027220 */ /* 0x000fe20000400000 */
[----:B------:R-:W-:Y:S01]  /*a3c0*/  FADD R61, RZ, -R182 ;  /* 0x800000b6ff3d7221 */ /* 0x000fe20000000000 */
[----:B------:R-:W-:Y:S01]  /*a3d0*/  FMUL R78, R63, R78 ;  /* 0x0000004e3f4e7220 */ /* 0x000fe20000400000 */
[----:B------:R-:W-:Y:S01]  /*a3e0*/  FADD R81, R80, -1 ;  /* 0xbf80000050517421 */ /* 0x000fe20000000000 */
[----:B------:R-:W-:Y:S01]  /*a3f0*/  FFMA R56, R55, R7, R56 ;  /* 0x0000000737387223 */ /* 0x000fe20000000038 */
[----:B------:R-:W-:Y:S01]  /*a400*/  FADD R55, R68, -1 ;  /* 0xbf80000044377421 */ /* 0x000fe20000000000 */
[----:B------:R-:W-:Y:S01]  /*a410*/  ISETP.NE.U32.AND P1, PT, RZ, c[0x0][0xaf8], PT ;  /* 0x0002be00ff007a0c */ /* 0x000fe20003f25070 */
[----:B------:R-:W-:Y:S01]  /*a420*/  FFMA R22, R7, R22, R0 ;  /* 0x0000001607167223 */ /* 0x000fe20000000000 */
[----:B------:R-:W-:Y:S01]  /*a430*/  FMUL R64, R63, R64 ;  /* 0x000000403f407220 */ /* 0x000fe20000400000 */
[----:B------:R-:W-:Y:S01]  /*a440*/  FADD R6, R6, -R47 ;  /* 0x8000002f06067221 */ /* 0x000fe20000000000 */
[----:B------:R-:W-:Y:S01]  /*a450*/  FFMA R83, R61, R81, -R78 ;  /* 0x000000513d537223 */ /* 0x000fe2000000084e */
[----:B------:R-:W-:Y:S01]  /*a460*/  FMUL R0, R60, R69 ;  /* 0x000000453c007220 */ /* 0x000fe20000400000 */
[----:B------:R-:W-:Y:S01]  /*a470*/  FADD R47, -R47, R76 ;  /* 0x0000004c2f2f7221 */ /* 0x000fe20000000100 */
[----:B------:R-:W-:Y:S01]  /*a480*/  FADD R81, R86, -1 ;  /* 0xbf80000056517421 */ /* 0x000fe20000000000 */
[----:B------:R-:W-:Y:S01]  /*a490*/  FMUL R69, R60, R55 ;  /* 0x000000373c457220 */ /* 0x000fe20000400000 */
[----:B------:R-:W-:Y:S01]  /*a4a0*/  ISETP.NE.AND.EX P1, PT, RZ, c[0x0][0xafc], PT, P1 ;  /* 0x0002bf00ff007a0c */ /* 0x000fe20003f25310 */
[----:B------:R-:W-:Y:S01]  /*a4b0*/  FFMA R77, R62, 4, R77 ;  /* 0x408000003e4d7823 */ /* 0x000fe2000000004d */
[----:B------:R-:W-:Y:S01]  /*a4c0*/  FMUL R52, R7, R52 ;  /* 0x0000003407347220 */ /* 0x000fe20000400000 */
[C---:B------:R-:W-:Y:S01]  /*a4d0*/  FFMA R55, R61.reuse, R3, R64 ;  /* 0x000000033d377223 */ /* 0x040fe20000000040 */
[----:B------:R-:W-:Y:S01]  /*a4e0*/  FFMA R72, R61, R72, -R2 ;  /* 0x000000483d487223 */ /* 0x000fe20000000802 */
[----:B------:R-:W-:Y:S01]  /*a4f0*/  FFMA R62, R63, R18, R0 ;  /* 0x000000123f3e7223 */ /* 0x000fe20000000000 */
[----:B------:R-:W-:Y:S01]  /*a500*/  FFMA R3, R5, -R6, R22 ;  /* 0x8000000605037223 */ /* 0x000fe20000000016 */
[-C--:B------:R-:W-:Y:S01]  /*a510*/  FMUL R2, R81, R16.reuse ;  /* 0x0000001051027220 */ /* 0x080fe20000400000 */
[----:B------:R-:W-:Y:S01]  /*a520*/  FMUL R51, R51, R16 ;  /* 0x0000001033337220 */ /* 0x000fe20000400000 */
[----:B------:R-:W-:Y:S01]  /*a530*/  FMUL R18, R16, R47 ;  /* 0x0000002f10127220 */ /* 0x000fe20000400000 */
[----:B------:R-:W-:Y:S01]  /*a540*/  FMUL R65, R65, R60 ;  /* 0x0000003c41417220 */ /* 0x000fe20000400000 */
[----:B------:R-:W-:Y:S01]  /*a550*/  FMUL R6, R60, R71 ;  /* 0x000000473c067220 */ /* 0x000fe20000400000 */
[----:B------:R-:W-:Y:S01]  /*a560*/  FFMA R49, R5, R49, R52 ;  /* 0x0000003105317223 */ /* 0x000fe20000000034 */
[----:B------:R-:W-:Y:S01]  /*a570*/  FFMA R52, R85, R7, R2 ;  /* 0x0000000755347223 */ /* 0x000fe20000000002 */
[----:B------:R-:W-:Y:S01]  /*a580*/  FFMA R8, R8, R5, R51 ;  /* 0x0000000508087223 */ /* 0x000fe20000000033 */
[----:B------:R-:W-:Y:S01]  /*a590*/  FFMA R18, R7, R54, R18 ;  /* 0x0000003607127223 */ /* 0x000fe20000000012 */
[----:B------:R-:W-:Y:S01]  /*a5a0*/  FFMA R58, R58, R61, R65 ;  /* 0x0000003d3a3a7223 */ /* 0x000fe20000000041 */
[C---:B------:R-:W-:Y:S01]  /*a5b0*/  FFMA R22, R63.reuse, R73, R6 ;  /* 0x000000493f167223 */ /* 0x040fe20000000006 */
[----:B------:R-:W-:Y:S01]  /*a5c0*/  FFMA R4, R16, -R11, R49 ;  /* 0x8000000b10047223 */ /* 0x000fe20000000031 */
[----:B------:R-:W-:Y:S01]  /*a5d0*/  FADD R81, R74, -1 ;  /* 0xbf8000004a517421 */ /* 0x000fe20000000000 */
[----:B------:R-:W-:Y:S01]  /*a5e0*/  FFMA R66, R63, R66, R69 ;  /* 0x000000423f427223 */ /* 0x000fe20000000045 */
[----:B------:R-:W-:Y:S01]  /*a5f0*/  FFMA R57, R92, R16, R57 ;  /* 0x000000105c397223 */ /* 0x000fe20000000039 */
[----:B------:R-:W-:Y:S01]  /*a600*/  FFMA R62, R61, -R89, R62 ;  /* 0x800000593d3e7223 */ /* 0x000fe2000000003e */
[----:B------:R-:W-:Y:S01]  /*a610*/  FFMA R55, R60, -R59, R55 ;  /* 0x8000003b3c377223 */ /* 0x000fe20000000037 */
[----:B------:R-:W-:Y:S01]  /*a620*/  FFMA R52, -R87, R5, R52 ;  /* 0x0000000557347223 */ /* 0x000fe20000000134 */
[----:B------:R-:W-:Y:S01]  /*a630*/  FFMA R8, R53, R7, R8 ;  /* 0x0000000735087223 */ /* 0x000fe20000000008 */
[----:B------:R-:W-:Y:S01]  /*a640*/  FFMA R18, R5, R79, R18 ;  /* 0x0000004f05127223 */ /* 0x000fe20000000012 */
[----:B------:R-:W-:Y:S01]  /*a650*/  FFMA R58, R67, R63, R58 ;  /* 0x0000003f433a7223 */ /* 0x000fe2000000003a */
[----:B------:R-:W-:Y:S01]  /*a660*/  FFMA R22, R61, R77, R22 ;  /* 0x0000004d3d167223 */ /* 0x000fe20000000016 */
[----:B------:R-:W-:Y:S01]  /*a670*/  FADD R142, R3, R142 ;  /* 0x0000008e038e7221 */ /* 0x000fe20000000000 */
[----:B------:R-:W-:Y:S01]  /*a680*/  FADD R141, R4, R141 ;  /* 0x0000008d048d7221 */ /* 0x000fe20000000000 */
[----:B------:R-:W-:Y:S01]  /*a690*/  FADD R67, RZ, R5 ;  /* 0x00000005ff437221 */ /* 0x000fe20000000000 */
[----:B------:R-:W-:Y:S01]  /*a6a0*/  FFMA R0, R63, R81, R72 ;  /* 0x000000513f007223 */ /* 0x000fe20000000048 */
[----:B------:R-:W-:Y:S01]  /*a6b0*/  FFMA R2, R60, R82, R83 ;  /* 0x000000523c027223 */ /* 0x000fe20000000053 */
[----:B------:R-:W-:Y:S01]  /*a6c0*/  FFMA R6, R61, -R70, R66 ;  /* 0x800000463d067223 */ /* 0x000fe20000000042 */
[----:B------:R-:W-:Y:S01]  /*a6d0*/  FADD R3, RZ, R63 ;  /* 0x0000003fff037221 */ /* 0x000fe20000000000 */
[----:B------:R-:W-:Y:S01]  /*a6e0*/  FADD R4, RZ, R60 ;  /* 0x0000003cff047221 */ /* 0x000fe20000000000 */
[----:B------:R-:W-:Y:S01]  /*a6f0*/  FADD R5, RZ, R61 ;  /* 0x0000003dff057221 */ /* 0x000fe20000000000 */
[----:B------:R-:W-:Y:S01]  /*a700*/  FADD R21, R62, R21 ;  /* 0x000000153e157221 */ /* 0x000fe20000000000 */
        /* <DEDUP_REMOVED lines=27> */
.L_x_98:
        /* <DEDUP_REMOVED lines=12> */
.L_x_99:
[----:B------:R-:W-:-:S04]  /*a980*/  ISETP.NE.U32.AND P1, PT, RZ, c[0x0][0xac0], PT ;  /* 0x0002b000ff007a0c */ /* 0x000fc80003f25070 */
[----:B------:R-:W-:-:S13]  /*a990*/  ISETP.NE.AND.EX P1, PT, RZ, c[0x0][0xac4], PT, P1 ;  /* 0x0002b100ff007a0c */ /* 0x000fda0003f25310 */
[----:B------:R-:W-:Y:S05]  /*a9a0*/  @!P1 BRA `(.L_x_100) ;  /* 0x000000a000009947 */ /* 0x000fea0003800000 */
[----:B------:R-:W-:Y:S02]  /*a9b0*/  SHF.R.S32.HI R7, RZ, 0x1f, R26 ;  /* 0x0000001fff077819 */ /* 0x000fe4000001141a */
[----:B0-----:R-:W-:-:S03]  /*a9c0*/  MOV R53, c[0x0][0xae0] ;  /* 0x0002b80000357a02 */ /* 0x001fc60000000f00 */
        /* <DEDUP_REMOVED lines=8> */
.L_x_100:
[----:B------:R-:W-:-:S04]  /*aa50*/  ISETP.NE.U32.AND P1, PT, RZ, c[0x0][0x5b0], PT ;  /* 0x00016c00ff007a0c */ /* 0x000fc80003f25070 */
[----:B------:R-:W-:-:S13]  /*aa60*/  ISETP.NE.AND.EX P1, PT, RZ, c[0x0][0x5b4], PT, P1 ;  /* 0x00016d00ff007a0c */ /* 0x000fda0003f25310 */
[----:B------:R-:W-:Y:S05]  /*aa70*/  @!P1 BRA `(.L_x_101) ;  /* 0x0000009000009947 */ /* 0x000fea0003800000 */
[----:B0-----:R-:W-:Y:S01]  /*aa80*/  MOV R53, c[0x0][0x5c8] ;  /* 0x0001720000357a02 */ /* 0x001fe20000000f00 */
        /* <DEDUP_REMOVED lines=8> */
.L_x_101:
[----:B------:R-:W-:Y:S01]  /*ab10*/  BSSY B3, `(.L_x_102) ;  /* 0x000001f000037945 */ /* 0x000fe20003800000 */
[----:B------:R-:W-:Y:S01]  /*ab20*/  MOV R7, RZ ;  /* 0x000000ff00077202 */ /* 0x000fe20000000f00 */
[----:B0-----:R-:W-:Y:S01]  /*ab30*/  CS2R R52, SRZ ;  /* 0x0000000000347805 */ /* 0x001fe2000001ff00 */
        /* <DEDUP_REMOVED lines=10> */
[----:B------:R-:W-:Y:S01]  /*abe0*/  MOV R58, RZ ;  /* 0x000000ff003a7202 */ /* 0x000fe20000000f00 */
[----:B------:R-:W-:Y:S05]  /*abf0*/  @!P5 BRA `(.L_x_103) ;  /* 0x000001000000d947 */ /* 0x000fea0003800000 */
        /* <DEDUP_REMOVED lines=13> */
[----:B------:R-:W-:-:S02]  /*acd0*/  MOV R16, R61 ;  /* 0x0000003d00107202 */ /* 0x000fc40000000f00 */
[----:B------:R-:W-:Y:S02]  /*ace0*/  MOV R57, R60 ;  /* 0x0000003c00397202 */ /* 0x000fe40000000f00 */
[----:B------:R-:W-:Y:S02]  /*acf0*/  MOV R58, R59 ;  /* 0x0000003b003a7202 */ /* 0x000fe40000000f00 */
.L_x_103:
[----:B------:R-:W-:Y:S05]  /*ad00*/  BSYNC B3 ;  /* 0x0000000000037941 */ /* 0x000fea0003800000 */
.L_x_102:
[----:B------:R-:W-:Y:S01]  /*ad10*/  BSSY B3, `(.L_x_104) ;  /* 0x00000a2000037945 */ /* 0x000fe20003800000 */
[----:B------:R-:W-:Y:S01]  /*ad20*/  FADD R23, RZ, R24 ;  /* 0x00000018ff177221 */ /* 0x000fe20000000000 */
[----:B------:R-:W-:Y:S05]  /*ad30*/  @!P5 BRA `(.L_x_105) ;  /* 0x000009f00000d947 */ /* 0x000fea0003800000 */
[----:B------:R-:W-:Y:S01]  /*ad40*/  ISETP.NE.U32.AND P1, PT, RZ, c[0x0][0x778], PT ;  /* 0x0001de00ff007a0c */ /* 0x000fe20003f25070 */
[----:B------:R-:W-:Y:S01]  /*ad50*/  FADD R45, RZ, R58 ;  /* 0x0000003aff2d7221 */ /* 0x000fe20000000000 */
[----:B------:R-:W-:Y:S01]  /*ad60*/  FADD R57, RZ, R57 ;  /* 0x00000039ff397221 */ /* 0x000fe20000000000 */
[----:B------:R-:W-:Y:S01]  /*ad70*/  FADD R59, RZ, R16 ;  /* 0x00000010ff3b7221 */ /* 0x000fe20000000000 */
[----:B------:R-:W-:-:S13]  /*ad80*/  ISETP.NE.AND.EX P1, PT, RZ, c[0x0][0x77c], PT, P1 ;  /* 0x0001df00ff007a0c */ /* 0x000fda0003f25310 */
[----:B------:R-:W-:Y:S05]  /*ad90*/  @!P1 BRA `(.L_x_106) ;  /* 0x0000009000009947 */ /* 0x000fea0003800000 */
[----:B------:R-:W-:Y:S01]  /*ada0*/  IMAD R16, R75, c[0x0][0x798], RZ ;  /* 0x0001e6004b107a24 */ /* 0x000fe200078e02ff */
[----:B------:R-:W-:-:S03]  /*adb0*/  MOV R24, c[0x0][0x798] ;  /* 0x0001e60000187a02 */ /* 0x000fc60000000f00 */
[C---:B------:R-:W-:Y:S02]  /*adc0*/  IMAD R15, R99.reuse, UR22, R16 ;  /* 0x00000016630f7c24 */ /* 0x040fe4000f8e0210 */
[----:B------:R-:W-:-:S05]  /*add0*/  IMAD.WIDE.U32 R16, R99, R24, c[0x0][0x778] ;  /* 0x0001de0063107625 */ /* 0x000fca00078e0018 */
[----:B------:R-:W-:-:S05]  /*ade0*/  IADD3 R17, R17, R15, RZ ;  /* 0x0000000f11117210 */ /* 0x000fca0007ffe0ff */
[----:B------:R0:W-:Y:S04]  /*adf0*/  RED.E.ADD.F32.FTZ.RN.STRONG.GPU [R16.64], R45 ;  /* 0x0000002d1000798e */ /* 0x0001e8000c10e79e */
[----:B------:R0:W-:Y:S04]  /*ae00*/  RED.E.ADD.F32.FTZ.RN.STRONG.GPU [R16.64+0x4], R57 ;  /* 0x000004391000798e */ /* 0x0001e8000c10e79e */
[----:B------:R0:W-:Y:S01]  /*ae10*/  RED.E.ADD.F32.FTZ.RN.STRONG.GPU [R16.64+0x8], R59 ;  /* 0x0000083b1000798e */ /* 0x0001e2000c10e79e */
[----:B------:R-:W-:Y:S05]  /*ae20*/  BRA `(.L_x_107) ;  /* 0x000000b000007947 */ /* 0x000fea0003800000 */
.L_x_106:
        /* <DEDUP_REMOVED lines=10> */
[----:B------:R0:W-:Y:S02]  /*aed0*/  RED.E.ADD.F32.FTZ.RN.STRONG.GPU [R16.64+0x8], R59 ;  /* 0x0000083b1000798e */ /* 0x0001e4000c10e79e */
.L_x_107:
[----:B------:R-:W-:Y:S01]  /*aee0*/  ISETP.NE.U32.AND P1, PT, RZ, c[0x0][0x7e8], PT ;  /* 0x0001fa00ff007a0c */ /* 0x000fe20003f25070 */
[----:B------:R-:W-:Y:S01]  /*aef0*/  FADD R15, RZ, R52 ;  /* 0x00000034ff0f7221 */ /* 0x000fe20000000000 */
[----:B------:R-:W-:Y:S01]  /*af00*/  FADD R51, RZ, R51 ;  /* 0x00000033ff337221 */ /* 0x000fe20000000000 */
[----:B------:R-:W-:Y:S01]  /*af10*/  FADD R49, RZ, R49 ;  /* 0x00000031ff317221 */ /* 0x000fe20000000000 */
[----:B------:R-:W-:Y:S01]  /*af20*/  ISETP.NE.AND.EX P1, PT, RZ, c[0x0][0x7ec], PT, P1 ;  /* 0x0001fb00ff007a0c */ /* 0x000fe20003f25310 */
[----:B------:R-:W-:Y:S01]  /*af30*/  FADD R47, RZ, R47 ;  /* 0x0000002fff2f7221 */ /* 0x000fe20000000000 */
[----:B0-----:R-:W-:Y:S01]  /*af40*/  FADD R45, RZ, R22 ;  /* 0x00000016ff2d7221 */ /* 0x001fe20000000000 */
[----:B------:R-:W-:Y:S01]  /*af50*/  FADD R57, RZ, R18 ;  /* 0x00000012ff397221 */ /* 0x000fe20000000000 */
[----:B------:R-:W-:Y:S01]  /*af60*/  FADD R11, RZ, R11 ;  /* 0x0000000bff0b7221 */ /* 0x000fe20000000000 */
[----:B------:R-:W-:Y:S01]  /*af70*/  FADD R59, RZ, R8 ;  /* 0x00000008ff3b7221 */ /* 0x000fe20000000000 */
[----:B------:R-:W-:-:S07]  /*af80*/  FADD R61, RZ, R7 ;  /* 0x00000007ff3d7221 */ /* 0x000fce0000000000 */
        /* <DEDUP_REMOVED lines=11> */
[----:B------:R0:W-:Y:S04]  /*b040*/  RED.E.ADD.F32.FTZ.RN.STRONG.GPU [R16.64+0x14], R57 ;  /* 0x000014391000798e */ /* 0x0001e8000c10e79e */
[----:B------:R0:W-:Y:S04]  /*b050*/  RED.E.ADD.F32.FTZ.RN.STRONG.GPU [R16.64+0x18], R11 ;  /* 0x0000180b1000798e */ /* 0x0001e8000c10e79e */
[----:B------:R0:W-:Y:S04]  /*b060*/  RED.E.ADD.F32.FTZ.RN.STRONG.GPU [R16.64+0x1c], R59 ;  /* 0x00001c3b1000798e */ /* 0x0001e8000c10e79e */
[----:B------:R0:W-:Y:S01]  /*b070*/  RED.E.ADD.F32.FTZ.RN.STRONG.GPU [R16.64+0x20], R61 ;  /* 0x0000203d1000798e */ /* 0x0001e2000c10e79e */
[----:B------:R-:W-:Y:S05]  /*b080*/  BRA `(.L_x_109) ;  /* 0x0000011000007947 */ /* 0x000fea0003800000 */
.L_x_108:
        /* <DEDUP_REMOVED lines=16> */
[----:B------:R0:W-:Y:S02]  /*b190*/  RED.E.ADD.F32.FTZ.RN.STRONG.GPU [R16.64+0x20], R61 ;  /* 0x0000203d1000798e */ /* 0x0001e4000c10e79e */
.L_x_109:
        /* <DEDUP_REMOVED lines=8> */
[----:B------:R0:W-:Y:S01]  /*b220*/  RED.E.ADD.F32.FTZ.RN.STRONG.GPU [R16.64], R23 ;  /* 0x000000171000798e */ /* 0x0001e2000c10e79e */
[----:B------:R-:W-:Y:S05]  /*b230*/  BRA `(.L_x_111) ;  /* 0x0000009000007947 */ /* 0x000fea0003800000 */
.L_x_110:
        /* <DEDUP_REMOVED lines=8> */
[----:B------:R0:W-:Y:S02]  /*b2c0*/  RED.E.ADD.F32.FTZ.RN.STRONG.GPU [R16.64], R23 ;  /* 0x000000171000798e */ /* 0x0001e4000c10e79e */
.L_x_111:
[----:B------:R-:W-:Y:S01]  /*b2d0*/  ISETP.NE.U32.AND P1, PT, RZ, c[0x0][0x698], PT ;  /* 0x0001a600ff007a0c */ /* 0x000fe20003f25070 */
[----:B------:R-:W-:Y:S01]  /*b2e0*/  FADD R143, RZ, R143 ;  /* 0x0000008fff8f7221 */ /* 0x000fe20000000000 */
[----:B0-----:R-:W-:Y:S01]  /*b2f0*/  FADD R11, RZ, R142 ;  /* 0x0000008eff0b7221 */ /* 0x001fe20000000000 */
[----:B------:R-:W-:Y:S01]  /*b300*/  FADD R141, RZ, R141 ;  /* 0x0000008dff8d7221 */ /* 0x000fe20000000000 */
[----:B------:R-:W-:Y:S01]  /*b310*/  ISETP.NE.AND.EX P1, PT, RZ, c[0x0][0x69c], PT, P1 ;  /* 0x0001a700ff007a0c */ /* 0x000fe20003f25310 */
[----:B------:R-:W-:-:S12]  /*b320*/  FADD R139, RZ, R139 ;  /* 0x0000008bff8b7221 */ /* 0x000fd80000000000 */
        /* <DEDUP_REMOVED lines=12> */
[----:B------:R0:W-:Y:S01]  /*b3f0*/  RED.E.ADD.F32.FTZ.RN.STRONG.GPU [R16.64+0x18], R139 ;  /* 0x0000188b1000798e */ /* 0x0001e2000c10e79e */
[----:B------:R-:W-:Y:S05]  /*b400*/  BRA `(.L_x_113) ;  /* 0x000000f000007947 */ /* 0x000fea0003800000 */
.L_x_112:
        /* <DEDUP_REMOVED lines=14> */
[----:B------:R0:W-:Y:S02]  /*b4f0*/  RED.E.ADD.F32.FTZ.RN.STRONG.GPU [R16.64+0x18], R139 ;  /* 0x0000188b1000798e */ /* 0x0001e4000c10e79e */
.L_x_113:
        /* <DEDUP_REMOVED lines=12> */
[----:B------:R0:W-:Y:S04]  /*b5c0*/  RED.E.ADD.F32.FTZ.RN.STRONG.GPU [R16.64], RZ ;  /* 0x000000ff1000798e */ /* 0x0001e8000c10e79e */
[----:B------:R0:W-:Y:S04]  /*b5d0*/  RED.E.ADD.F32.FTZ.RN.STRONG.GPU [R16.64+0x4], RZ ;  /* 0x000004ff1000798e */ /* 0x0001e8000c10e79e */
[----:B------:R0:W-:Y:S04]  /*b5e0*/  RED.E.ADD.F32.FTZ.RN.STRONG.GPU [R16.64+0x8], RZ ;  /* 0x000008ff1000798e */ /* 0x0001e8000c10e79e */
[----:B------:R0:W-:Y:S04]  /*b5f0*/  RED.E.ADD.F32.FTZ.RN.STRONG.GPU [R16.64+0xc], R53 ;  /* 0x00000c351000798e */ /* 0x0001e8000c10e79e */
[----:B------:R0:W-:Y:S04]  /*b600*/  RED.E.ADD.F32.FTZ.RN.STRONG.GPU [R16.64+0x10], R11 ;  /* 0x0000100b1000798e */ /* 0x0001e8000c10e79e */
[----:B------:R0:W-:Y:S04]  /*b610*/  RED.E.ADD.F32.FTZ.RN.STRONG.GPU [R16.64+0x14], R55 ;  /* 0x000014371000798e */ /* 0x0001e8000c10e79e */
[----:B------:R0:W-:Y:S01]  /*b620*/  RED.E.ADD.F32.FTZ.RN.STRONG.GPU [R16.64+0x18], R15 ;  /* 0x0000180f1000798e */ /* 0x0001e2000c10e79e */
[----:B------:R-:W-:Y:S05]  /*b630*/  BRA `(.L_x_105) ;  /* 0x000000f000007947 */ /* 0x000fea0003800000 */
.L_x_114:
        /* <DEDUP_REMOVED lines=14> */
[----:B------:R0:W-:Y:S02]  /*b720*/  RED.E.ADD.F32.FTZ.RN.STRONG.GPU [R16.64+0x18], R15 ;  /* 0x0000180f1000798e */ /* 0x0001e4000c10e79e */
.L_x_105:
[----:B------:R-:W-:Y:S05]  /*b730*/  BSYNC B3 ;  /* 0x0000000000037941 */ /* 0x000fea0003800000 */
.L_x_104:
        /* <DEDUP_REMOVED lines=30> */
[----:B------:R-:W-:-:S02]  /*b920*/  FADD R53, RZ, R6 ;  /* 0x00000006ff357221 */ /* 0x000fc40000000000 */
.L_x_116:
[----:B------:R-:W-:Y:S05]  /*b930*/  BSYNC B3 ;  /* 0x0000000000037941 */ /* 0x000fea0003800000 */
.L_x_115:
        /* <DEDUP_REMOVED lines=16> */
[----:B------:R0:W-:Y:S01]  /*ba40*/  RED.E.ADD.F32.FTZ.RN.STRONG.GPU [R6.64+0x8], R57 ;  /* 0x000008390600798e */ /* 0x0001e2000c10e79e */
[----:B------:R-:W-:Y:S05]  /*ba50*/  BRA `(.L_x_120) ;  /* 0x000000b000007947 */ /* 0x000fea0003800000 */
.L_x_119:
        /* <DEDUP_REMOVED lines=11> */
.L_x_120:
[----:B------:R-:W-:Y:S01]  /*bb10*/  ISETP.NE.U32.AND P1, PT, RZ, c[0x0][0x7e8], PT ;  /* 0x0001fa00ff007a0c */ /* 0x000fe20003f25070 */
[----:B0-----:R-:W-:Y:S01]  /*bb20*/  FADD R53, RZ, R24 ;  /* 0x00000018ff357221 */ /* 0x001fe20000000000 */
[----:B------:R-:W-:Y:S01]  /*bb30*/  FADD R23, RZ, R23 ;  /* 0x00000017ff177221 */ /* 0x000fe20000000000 */
[----:B------:R-:W-:Y:S01]  /*bb40*/  FADD R55, RZ, R22 ;  /* 0x00000016ff377221 */ /* 0x000fe20000000000 */
[----:B------:R-:W-:Y:S01]  /*bb50*/  ISETP.NE.AND.EX P1, PT, RZ, c[0x0][0x7ec], PT, P1 ;  /* 0x0001fb00ff007a0c */ /* 0x000fe20003f25310 */
[----:B------:R-:W-:Y:S01]  /*bb60*/  FADD R57, RZ, R18 ;  /* 0x00000012ff397221 */ /* 0x000fe20000000000 */
[----:B------:R-:W-:Y:S01]  /*bb70*/  FADD R17, RZ, R17 ;  /* 0x00000011ff117221 */ /* 0x000fe20000000000 */
        /* <DEDUP_REMOVED lines=20> */
.L_x_121:
        /* <DEDUP_REMOVED lines=17> */
.L_x_122:
        /* <DEDUP_REMOVED lines=10> */
.L_x_123:
        /* <DEDUP_REMOVED lines=9> */
.L_x_124:
[----:B------:R-:W-:Y:S01]  /*bf00*/  ISETP.NE.U32.AND P1, PT, RZ, c[0x0][0x698], PT ;  /* 0x0001a600ff007a0c */ /* 0x000fe20003f25070 */
[----:B------:R-:W-:Y:S01]  /*bf10*/  FADD R181, RZ, R181 ;  /* 0x000000b5ffb57221 */ /* 0x000fe20000000000 */
[----:B------:R-:W-:Y:S01]  /*bf20*/  FADD R21, RZ, R21 ;  /* 0x00000015ff157221 */ /* 0x000fe20000000000 */
[----:B0-----:R-:W-:Y:S01]  /*bf30*/  FADD R11, RZ, R20 ;  /* 0x00000014ff0b7221 */ /* 0x001fe20000000000 */
        /* <DEDUP_REMOVED lines=16> */
.L_x_125:
        /* <DEDUP_REMOVED lines=15> */
.L_x_126:
[----:B------:R-:W-:Y:S01]  /*c130*/  ISETP.NE.U32.AND P1, PT, RZ, c[0x0][0x708], PT ;  /* 0x0001c200ff007a0c */ /* 0x000fe20003f25070 */
[----:B------:R-:W-:Y:S01]  /*c140*/  FADD R45, RZ, R45 ;  /* 0x0000002dff2d7221 */ /* 0x000fe20000000000 */
[----:B------:R-:W-:Y:S01]  /*c150*/  FADD R47, RZ, R47 ;  /* 0x0000002fff2f7221 */ /* 0x000fe20000000000 */
[----:B------:R-:W-:Y:S01]  /*c160*/  FADD R49, RZ, R49 ;  /* 0x00000031ff317221 */ /* 0x000fe20000000000 */
[----:B------:R-:W-:Y:S01]  /*c170*/  ISETP.NE.AND.EX P1, PT, RZ, c[0x0][0x70c], PT, P1 ;  /* 0x0001c300ff007a0c */ /* 0x000fe20003f25310 */
[----:B------:R-:W-:-:S12]  /*c180*/  FADD R51, RZ, R51 ;  /* 0x00000033ff337221 */ /* 0x000fd80000000000 */
[----:B------:R-:W-:Y:S05]  /*c190*/  @!P1 BRA `(.L_x_127) ;  /* 0x000000d000009947 */ /* 0x000fea0003800000 */
[----:B------:R-:W-:Y:S01]  /*c1a0*/  MOV R2, c[0x0][0x728] ;  /* 0x0001ca0000027a02 */ /* 0x000fe20000000f00 */
[----:B------:R-:W-:-:S04]  /*c1b0*/  IMAD R0, R93, c[0x0][0x728], RZ ;  /* 0x0001ca005d007a24 */ /* 0x000fc800078e02ff */
[C---:B0-----:R-:W-:Y:S02]  /*c1c0*/  IMAD R5, R101.reuse, UR26, R0 ;  /* 0x0000001a65057c24 */ /* 0x041fe4000f8e0200 */
        /* <DEDUP_REMOVED lines=10> */
.L_x_127:
[----:B------:R-:W-:-:S04]  /*c270*/  ISETP.NE.U32.AND P1, PT, RZ, c[0x0][0x1f8], PT ;  /* 0x00007e00ff007a0c */ /* 0x000fc80003f25070 */
[----:B------:R-:W-:-:S13]  /*c280*/  ISETP.NE.AND.EX P1, PT, RZ, c[0x0][0x1fc], PT, P1 ;  /* 0x00007f00ff007a0c */ /* 0x000fda0003f25310 */
        /* <DEDUP_REMOVED lines=13> */
.L_x_118:
[----:B------:R-:W-:Y:S05]  /*c360*/  BSYNC B3 ;  /* 0x0000000000037941 */ /* 0x000fea0003800000 */
.L_x_117:
[----:B------:R-:W-:Y:S01]  /*c370*/  ISETP.GE.AND P1, PT, R50, RZ, PT ;  /* 0x000000ff3200720c */ /* 0x000fe20003f26270 */
[----:B------:R-:W-:Y:S01]  /*c380*/  BSSY B5, `(.L_x_128) ;  /* 0x0000019000057945 */ /* 0x000fe20003800000 */
[----:B------:R-:W-:Y:S01]  /*c390*/  ISETP.GE.AND P2, PT, R48, RZ, PT ;  /* 0x000000ff3000720c */ /* 0x000fe20003f46270 */
[----:B------:R-:W-:Y:S01]  /*c3a0*/  FADD R14, RZ, R14 ;  /* 0x0000000eff0e7221 */ /* 0x000fe20000000000 */
[----:B0-----:R-:W-:-:S04]  /*c3b0*/  SEL R3, RZ, 0x1, !P1 ;  /* 0x00000001ff037807 */ /* 0x001fc80004800000 */
[----:B------:R-:W-:-:S04]  /*c3c0*/  SEL R3, R3, R42, !P2 ;  /* 0x0000002a03037207 */ /* 0x000fc80005000000 */
[C---:B------:R-:W-:Y:S02]  /*c3d0*/  ISETP.GE.AND P1, PT, R3.reuse, 0x1, PT ;  /* 0x000000010300780c */ /* 0x040fe40003f26270 */
[----:B------:R-:W-:-:S11]  /*c3e0*/  ISETP.GT.AND P4, PT, R3, RZ, PT ;  /* 0x000000ff0300720c */ /* 0x000fd60003f84270 */
[----:B------:R-:W-:Y:S05]  /*c3f0*/  @!P1 BRA `(.L_x_129) ;  /* 0x0000011000009947 */ /* 0x000fea0003800000 */
[----:B------:R-:W0:Y:S01]  /*c400*/  MUFU.RCP R3, R34 ;  /* 0x0000002200037308 */ /* 0x000e220000001000 */
[----:B------:R-:W-:Y:S01]  /*c410*/  FSEL R22, R14, RZ, P4 ;  /* 0x000000ff0e167208 */ /* 0x000fe20002000000 */
[----:B------:R-:W-:Y:S06]  /*c420*/  BSSY B6, `(.L_x_130) ;  /* 0x000000c000067945 */ /* 0x000fec0003800000 */
        /* <DEDUP_REMOVED lines=11> */
.L_x_131:
[----:B------:R-:W-:Y:S05]  /*c4e0*/  BSYNC B6 ;  /* 0x0000000000067941 */ /* 0x000fea0003800000 */
.L_x_130:
[----:B------:R-:W-:-:S05]  /*c4f0*/  FSEL R3, R14, RZ, !P4 ;  /* 0x000000ff0e037208 */ /* 0x000fca0006000000 */
[----:B------:R-:W-:Y:S02]  /*c500*/  FADD R14, R3, R0 ;  /* 0x00000000030e7221 */ /* 0x000fe40000000000 */
.L_x_129:
[----:B------:R-:W-:Y:S05]  /*c510*/  BSYNC B5 ;  /* 0x0000000000057941 */ /* 0x000fea0003800000 */
.L_x_128:
[----:B------:R-:W-:Y:S01]  /*c520*/  ISETP.NE.U32.AND P1, PT, R149, RZ, PT ;  /* 0x000000ff9500720c */ /* 0x000fe20003f25070 */
[----:B------:R-:W-:Y:S01]  /*c530*/  BSSY B3, `(.L_x_132) ;  /* 0x0000010000037945 */ /* 0x000fe20003800000 */
[----:B------:R-:W-:Y:S01]  /*c540*/  ISETP.NE.U32.AND P2, PT, R41, RZ, PT ;  /* 0x000000ff2900720c */ /* 0x000fe20003f45070 */
[----:B------:R-:W-:Y:S01]  /*c550*/  FADD R5, RZ, R14 ;  /* 0x0000000eff057221 */ /* 0x000fe20000000000 */
[----:B------:R-:W-:Y:S02]  /*c560*/  ISETP.NE.AND.EX P1, PT, R147, RZ, PT, P1 ;  /* 0x000000ff9300720c */ /* 0x000fe40003f25310 */
[----:B------:R-:W-:Y:S02]  /*c570*/  ISETP.NE.AND.EX P2, PT, R39, RZ, PT, P2 ;  /* 0x000000ff2700720c */ /* 0x000fe40003f45320 */
[----:B------:R-:W-:Y:S02]  /*c580*/  ISETP.LT.OR P1, PT, R48, RZ, !P1 ;  /* 0x000000ff3000720c */ /* 0x000fe40004f21670 */
[----:B------:R-:W-:-:S11]  /*c590*/  ISETP.LT.OR P2, PT, R50, RZ, !P2 ;  /* 0x000000ff3200720c */ /* 0x000fd60005741670 */
[----:B------:R-:W-:Y:S05]  /*c5a0*/  @P1 BRA `(.L_x_133) ;  /* 0x0000008000001947 */ /* 0x000fea0003800000 */
[----:B------:R-:W-:Y:S02]  /*c5b0*/  SHF.R.S32.HI R3, RZ, 0x1f, R31 ;  /* 0x0000001fff037819 */ /* 0x000fe4000001141f */
[----:B------:R-:W-:-:S03]  /*c5c0*/  MOV R2, R36 ;  /* 0x0000002400027202 */ /* 0x000fc60000000f00 */
[----:B------:R-:W-:Y:S01]  /*c5d0*/  IMAD R0, R3, R48, RZ ;  /* 0x0000003003007224 */ /* 0x000fe200078e02ff */
[----:B------:R-:W-:-:S05]  /*c5e0*/  MOV R3, R33 ;  /* 0x0000002100037202 */ /* 0x000fca0000000f00 */
[----:B------:R-:W-:-:S04]  /*c5f0*/  IMAD.WIDE.U32 R48, R48, R31, R2 ;  /* 0x0000001f30307225 */ /* 0x000fc800078e0002 */
[----:B------:R-:W-:-:S05]  /*c600*/  IMAD R31, R31, R44, R0 ;  /* 0x0000002c1f1f7224 */ /* 0x000fca00078e0200 */
[----:B------:R-:W-:-:S05]  /*c610*/  IADD3 R49, R49, R31, RZ ;  /* 0x0000001f31317210 */ /* 0x000fca0007ffe0ff */
[----:B------:R0:W-:Y:S02]  /*c620*/  RED.E.ADD.F32.FTZ.RN.STRONG.GPU [R48.64], R5 ;  /* 0x000000053000798e */ /* 0x0001e4000c10e79e */
.L_x_133:
[----:B------:R-:W-:Y:S05]  /*c630*/  BSYNC B3 ;  /* 0x0000000000037941 */ /* 0x000fea0003800000 */
.L_x_132:
[----:B------:R-:W-:Y:S05]  /*c640*/  @P2 BRA `(.L_x_4) ;  /* 0x0000007000002947 */ /* 0x000fea0003800000 */
[----:B------:R-:W-:Y:S02]  /*c650*/  SHF.R.S32.HI R3, RZ, 0x1f, R35 ;  /* 0x0000001fff037819 */ /* 0x000fe40000011423 */
[----:B------:R-:W-:-:S03]  /*c660*/  MOV R39, R37 ;  /* 0x0000002500277202 */ /* 0x000fc60000000f00 */
[----:B------:R-:W-:Y:S02]  /*c670*/  IMAD R3, R3, R50, RZ ;  /* 0x0000003203037224 */ /* 0x000fe400078e02ff */
[----:B------:R-:W-:-:S04]  /*c680*/  IMAD.WIDE.U32 R50, R50, R35, R38 ;  /* 0x0000002332327225 */ /* 0x000fc800078e0026 */
[----:B------:R-:W-:-:S05]  /*c690*/  IMAD R3, R35, R46, R3 ;  /* 0x0000002e23037224 */ /* 0x000fca00078e0203 */
[----:B------:R-:W-:-:S05]  /*c6a0*/  IADD3 R51, R51, R3, RZ ;  /* 0x0000000333337210 */ /* 0x000fca0007ffe0ff */
[----:B------:R1:W-:Y:S02]  /*c6b0*/  RED.E.ADD.F32.FTZ.RN.STRONG.GPU [R50.64], R5 ;  /* 0x000000053200798e */ /* 0x0003e4000c10e79e */
.L_x_4:
[----:B------:R-:W-:Y:S05]  /*c6c0*/  BSYNC B0 ;  /* 0x0000000000007941 */ /* 0x000fea0003800000 */
.L_x_3:
[----:B------:R-:W-:-:S04]  /*c6d0*/  ISETP.NE.U32.AND P1, PT, RZ, c[0x0][0xa88], PT ;  /* 0x0002a200ff007a0c */ /* 0x000fc80003f25070 */
[----:B------:R-:W-:-:S13]  /*c6e0*/  ISETP.NE.AND.EX P1, PT, RZ, c[0x0][0xa8c], PT, P1 ;  /* 0x0002a300ff007a0c */ /* 0x000fda0003f25310 */
[----:B------:R-:W-:Y:S05]  /*c6f0*/  @!P1 BRA `(.L_x_134) ;  /* 0x0000008000009947 */ /* 0x000fea0003800000 */
[----:B01----:R-:W-:Y:S02]  /*c700*/  SHF.R.S32.HI R5, RZ, 0x1f, R26 ;  /* 0x0000001fff057819 */ /* 0x003fe4000001141a */
[----:B------:R-:W-:-:S03]  /*c710*/  MOV R3, c[0x0][0xaa8] ;  /* 0x0002aa0000037a02 */ /* 0x000fc60000000f00 */
[----:B------:R-:W-:Y:S02]  /*c720*/  IMAD R5, R5, c[0x0][0xaa8], RZ ;  /* 0x0002aa0005057a24 */ /* 0x000fe400078e02ff */
[----:B------:R-:W-:-:S04]  /*c730*/  IMAD.WIDE.U32 R2, R26, R3, c[0x0][0xa88] ;  /* 0x0002a2001a027625 */ /* 0x000fc800078e0003 */
[----:B------:R-:W-:-:S05]  /*c740*/  IMAD R5, R26, UR6, R5 ;  /* 0x000000061a057c24 */ /* 0x000fca000f8e0205 */
[----:B------:R-:W-:-:S05]  /*c750*/  IADD3 R3, R3, R5, RZ ;  /* 0x0000000503037210 */ /* 0x000fca0007ffe0ff */
[----:B------:R0:W-:Y:S01]  /*c760*/  RED.E.ADD.F32.FTZ.RN.STRONG.GPU [R2.64], RZ ;  /* 0x000000ff0200798e */ /* 0x0001e2000c10e79e */
[----:B------:R-:W-:Y:S05]  /*c770*/  BRA `(.L_x_2) ;  /* 0x000000b000007947 */ /* 0x000fea0003800000 */
.L_x_134:
[----:B------:R-:W-:-:S04]  /*c780*/  ISETP.NE.U32.AND P1, PT, RZ, c[0x0][0x578], PT ;  /* 0x00015e00ff007a0c */ /* 0x000fc80003f25070 */
[----:B------:R-:W-:-:S13]  /*c790*/  ISETP.NE.AND.EX P1, PT, RZ, c[0x0][0x57c], PT, P1 ;  /* 0x00015f00ff007a0c */ /* 0x000fda0003f25310 */
[----:B------:R-:W-:Y:S05]  /*c7a0*/  @!P1 BRA `(.L_x_2) ;  /* 0x0000008000009947 */ /* 0x000fea0003800000 */
[----:B------:R-:W-:Y:S02]  /*c7b0*/  SHF.R.S32.HI R0, RZ, 0x1f, R26 ;  /* 0x0000001fff007819 */ /* 0x000fe4000001141a */
[----:B------:R-:W-:-:S03]  /*c7c0*/  MOV R3, c[0x0][0x590] ;  /* 0x0001640000037a02 */ /* 0x000fc60000000f00 */
[----:B------:R-:W-:Y:S01]  /*c7d0*/  IMAD R0, R0, c[0x0][0x590], RZ ;  /* 0x0001640000007a24 */ /* 0x000fe200078e02ff */
[----:B01----:R-:W-:Y:S01]  /*c7e0*/  SHF.R.S32.HI R5, RZ, 0x1f, R3 ;  /* 0x0000001fff057819 */ /* 0x003fe20000011403 */
[----:B------:R-:W-:-:S04]  /*c7f0*/  IMAD.WIDE.U32 R2, R26, R3, c[0x0][0x578] ;  /* 0x00015e001a027625 */ /* 0x000fc800078e0003 */
[----:B------:R-:W-:-:S05]  /*c800*/  IMAD R5, R26, R5, R0 ;  /* 0x000000051a057224 */ /* 0x000fca00078e0200 */
[----:B------:R-:W-:-:S05]  /*c810*/  IADD3 R3, R5, R3, RZ ;  /* 0x0000000305037210 */ /* 0x000fca0007ffe0ff */
[----:B------:R0:W-:Y:S02]  /*c820*/  RED.E.ADD.F32.FTZ.RN.STRONG.GPU [R2.64], RZ ;  /* 0x000000ff0200798e */ /* 0x0001e4000c10e79e */
.L_x_2:
[----:B------:R-:W-:Y:S05]  /*c830*/  BSYNC B1 ;  /* 0x0000000000017941 */ /* 0x000fea0003800000 */
.L_x_1:
[----:B0-----:R-:W-:-:S05]  /*c840*/  MOV R3, c[0x0][0x0] ;  /* 0x0000000000037a02 */ /* 0x001fca0000000f00 */
[----:B------:R-:W-:-:S05]  /*c850*/  IMAD.WIDE.U32 R26, R3, c[0x0][0xc], R26 ;  /* 0x00000300031a7a25 */ /* 0x000fca00078e001a */
[----:B------:R-:W-:-:S04]  /*c860*/  ISETP.GE.U32.AND P1, PT, R26, c[0x0][0x178], PT ;  /* 0x00005e001a007a0c */ /* 0x000fc80003f26070 */
[----:B------:R-:W-:-:S13]  /*c870*/  ISETP.GE.U32.AND.EX P1, PT, R27, c[0x0][0x17c], PT, P1 ;  /* 0x00005f001b007a0c */ /* 0x000fda0003f26110 */
[----:B------:R-:W-:Y:S01]  /*c880*/  @P1 CALL.REL.NOINC `(.L_x_135) ;  /* 0x0000001000001944 */ /* 0x000fe20003c00000 */
[----:B------:R-:W-:Y:S05]  /*c890*/  BRA `(.L_x_136) ;  /* 0xffff3b6000007947 */ /* 0x000fea000383ffff */
.L_x_135:
[----:B------:R-:W-:Y:S05]  /*c8a0*/  BSYNC B2 ;  /* 0x0000000000027941 */ /* 0x000fea0003800000 */
.L_x_0:
[----:B------:R-:W-:Y:S05]  /*c8b0*/  EXIT ;  /* 0x000000000000794d */ /* 0x000fea0003800000 */
        .weak           $__internal_0_$__cuda_sm3x_div_rn_noftz_f32_slowpath
        .type           $__internal_0_$__cuda_sm3x_div_rn_noftz_f32_slowpath,@function
        .size           $__internal_0_$__cuda_sm3x_div_rn_noftz_f32_slowpath,(.L_x_2414 - $__internal_0_$__cuda_sm3x_div_rn_noftz_f32_slowpath)
$__internal_0_$__cuda_sm3x_div_rn_noftz_f32_slowpath:
[----:B------:R-:W-:Y:S01]  /*c8c0*/  SHF.R.U32.HI R188, RZ, 0x17, R23 ;  /* 0x00000017ffbc7819 */ /* 0x000fe20000011617 */
[----:B------:R-:W-:Y:S01]  /*c8d0*/  BSSY B3, `(.L_x_137) ;  /* 0x0000063000037945 */ /* 0x000fe20003800000 */
[----:B------:R-:W-:Y:S02]  /*c8e0*/  SHF.R.U32.HI R187, RZ, 0x17, R22 ;  /* 0x00000017ffbb7819 */ /* 0x000fe40000011616 */
[----:B------:R-:W-:Y:S02]  /*c8f0*/  LOP3.LUT R192, R188, 0xff, RZ, 0xc0, !PT ;  /* 0x000000ffbcc07812 */ /* 0x000fe400078ec0ff */
[----:B------:R-:W-:Y:S02]  /*c900*/  LOP3.LUT R190, R187, 0xff, RZ, 0xc0, !PT ;  /* 0x000000ffbbbe7812 */ /* 0x000fe400078ec0ff */
[----:B------:R-:W-:Y:S02]  /*c910*/  IADD3 R189, R192, -0x1, RZ ;  /* 0xffffffffc0bd7810 */ /* 0x000fe40007ffe0ff */
[----:B------:R-:W-:-:S02]  /*c920*/  IADD3 R188, R190, -0x1, RZ ;  /* 0xffffffffbebc7810 */ /* 0x000fc40007ffe0ff */
[----:B------:R-:W-:-:S04]  /*c930*/  ISETP.GT.U32.AND P1, PT, R189, 0xfd, PT ;  /* 0x000000fdbd00780c */ /* 0x000fc80003f24070 */
[----:B------:R-:W-:-:S13]  /*c940*/  ISETP.GT.U32.OR P1, PT, R188, 0xfd, P1 ;  /* 0x000000fdbc00780c */ /* 0x000fda0000f24470 */
[----:B------:R-:W-:Y:S01]  /*c950*/  @!P1 MOV R187, RZ ;  /* 0x000000ff00bb9202 */ /* 0x000fe20000000f00 */
[----:B------:R-:W-:Y:S05]  /*c960*/  @!P1 BRA `(.L_x_138) ;  /* 0x0000018000009947 */ /* 0x000fea0003800000 */
[----:B------:R-:W-:Y:S02]  /*c970*/  FSETP.GTU.FTZ.AND P1, PT, |R22|, +INF , PT ;  /* 0x7f8000001600780b */ /* 0x000fe40003f3c200 */
[----:B------:R-:W-:-:S04]  /*c980*/  FSETP.GTU.FTZ.AND P2, PT, |R23|, +INF , PT ;  /* 0x7f8000001700780b */ /* 0x000fc80003f5c200 */
[----:B------:R-:W-:-:S13]  /*c990*/  PLOP3.LUT P1, PT, P1, P2, PT, 0xa8, 0x0 ;  /* 0x000000000000781c */ /* 0x000fda0000f25570 */
[----:B------:R-:W-:Y:S05]  /*c9a0*/  @P1 BRA `(.L_x_139) ;  /* 0x0000054000001947 */ /* 0x000fea0003800000 */
[----:B------:R-:W-:-:S13]  /*c9b0*/  LOP3.LUT P1, RZ, R23, 0x7fffffff, R22, 0xc8, !PT ;  /* 0x7fffffff17ff7812 */ /* 0x000fda000782c816 */
[----:B------:R-:W-:Y:S05]  /*c9c0*/  @!P1 BRA `(.L_x_140) ;  /* 0x0000050000009947 */ /* 0x000fea0003800000 */
[C---:B------:R-:W-:Y:S02]  /*c9d0*/  FSETP.NEU.FTZ.AND P2, PT, |R22|.reuse, +INF , PT ;  /* 0x7f8000001600780b */ /* 0x040fe40003f5d200 */
[----:B------:R-:W-:Y:S02]  /*c9e0*/  FSETP.NEU.FTZ.AND P1, PT, |R23|, +INF , PT ;  /* 0x7f8000001700780b */ /* 0x000fe40003f3d200 */
[----:B------:R-:W-:-:S04]  /*c9f0*/  FSETP.NEU.FTZ.AND P3, PT, |R22|, +INF , PT ;  /* 0x7f8000001600780b */ /* 0x000fc80003f7d200 */
[----:B------:R-:W-:-:S07]  /*ca00*/  P2R R187, PR, RZ, 0x8 ;  /* 0x00000008ffbb7803 */ /* 0x000fce0000000000 */
[----:B------:R-:W-:Y:S05]  /*ca10*/  @!P1 BRA !P2, `(.L_x_140) ;  /* 0x000004b000009947 */ /* 0x000fea0005000000 */
[----:B------:R-:W-:-:S04]  /*ca20*/  LOP3.LUT P2, RZ, R22, 0x7fffffff, RZ, 0xc0, !PT ;  /* 0x7fffffff16ff7812 */ /* 0x000fc8000784c0ff */
[----:B------:R-:W-:-:S13]  /*ca30*/  PLOP3.LUT P2, PT, P1, P2, PT, 0x2a, 0x0 ;  /* 0x000000000000781c */ /* 0x000fda0000f44572 */
[----:B------:R-:W-:Y:S05]  /*ca40*/  @P2 BRA `(.L_x_141) ;  /* 0x0000046000002947 */ /* 0x000fea0003800000 */
[----:B------:R-:W-:-:S04]  /*ca50*/  LOP3.LUT P1, RZ, R23, 0x7fffffff, RZ, 0xc0, !PT ;  /* 0x7fffffff17ff7812 */ /* 0x000fc8000782c0ff */
[----:B------:R-:W-:-:S13]  /*ca60*/  PLOP3.LUT P1, PT, P3, P1, PT, 0x2a, 0x0 ;  /* 0x000000000000781c */ /* 0x000fda0001f22572 */
[----:B------:R-:W-:Y:S05]  /*ca70*/  @P1 BRA `(.L_x_142) ;  /* 0x0000040000001947 */ /* 0x000fea0003800000 */
[----:B------:R-:W-:Y:S02]  /*ca80*/  ISETP.GE.AND P1, PT, R188, RZ, PT ;  /* 0x000000ffbc00720c */ /* 0x000fe40003f26270 */
[----:B------:R-:W-:-:S11]  /*ca90*/  ISETP.GE.AND P2, PT, R189, RZ, PT ;  /* 0x000000ffbd00720c */ /* 0x000fd60003f46270 */
[----:B------:R-:W-:Y:S01]  /*caa0*/  @P1 MOV R187, RZ ;  /* 0x000000ff00bb1202 */ /* 0x000fe20000000f00 */
[----:B------:R-:W-:Y:S01]  /*cab0*/  @!P1 FFMA R22, R22, 1.84467440737095516160e+19, RZ ;  /* 0x5f80000016169823 */ /* 0x000fe200000000ff */
[----:B------:R-:W-:Y:S01]  /*cac0*/  @!P1 MOV R187, 0xffffffc0 ;  /* 0xffffffc000bb9802 */ /* 0x000fe20000000f00 */
[----:B------:R-:W-:-:S03]  /*cad0*/  @!P2 FFMA R23, R23, 1.84467440737095516160e+19, RZ ;  /* 0x5f8000001717a823 */ /* 0x000fc600000000ff */
[----:B------:R-:W-:Y:S02]  /*cae0*/  @!P2 IADD3 R187, R187, 0x40, RZ ;  /* 0x00000040bbbba810 */ /* 0x000fe40007ffe0ff */
.L_x_138:
[----:B------:R-:W-:Y:S01]  /*caf0*/  LEA R188, R192, 0xc0800000, 0x17 ;  /* 0xc0800000c0bc7811 */ /* 0x000fe200078eb8ff */
[----:B------:R-:W-:Y:S03]  /*cb00*/  BSSY B4, `(.L_x_143) ;  /* 0x0000036000047945 */ /* 0x000fe60003800000 */
[----:B------:R-:W-:Y:S02]  /*cb10*/  IADD3 R188, -R188, R23, RZ ;  /* 0x00000017bcbc7210 */ /* 0x000fe40007ffe1ff */
[----:B------:R-:W-:Y:S02]  /*cb20*/  IADD3 R23, R190, -0x7f, RZ ;  /* 0xffffff81be177810 */ /* 0x000fe40007ffe0ff */
[----:B------:R0:W1:Y:S01]  /*cb30*/  MUFU.RCP R189, R188 ;  /* 0x000000bc00bd7308 */ /* 0x0000620000001000 */
[----:B------:R-:W-:Y:S02]  /*cb40*/  FADD.FTZ R191, -R188, -RZ ;  /* 0x800000ffbcbf7221 */ /* 0x000fe40000010100 */
[C---:B------:R-:W-:Y:S01]  /*cb50*/  IMAD R22, R23.reuse, -0x800000, R22 ;  /* 0xff80000017167824 */ /* 0x040fe200078e0216 */
[----:B0-----:R-:W-:-:S04]  /*cb60*/  IADD3 R188, R23, 0x7f, -R192 ;  /* 0x0000007f17bc7810 */ /* 0x001fc80007ffe8c0 */
[----:B------:R-:W-:Y:S01]  /*cb70*/  IADD3 R188, R188, R187, RZ ;  /* 0x000000bbbcbc7210 */ /* 0x000fe20007ffe0ff */
[----:B-1----:R-:W-:-:S04]  /*cb80*/  FFMA R190, R189, R191, 1 ;  /* 0x3f800000bdbe7423 */ /* 0x002fc800000000bf */
[----:B------:R-:W-:-:S04]  /*cb90*/  FFMA R194, R189, R190, R189 ;  /* 0x000000bebdc27223 */ /* 0x000fc800000000bd */
[----:B------:R-:W-:-:S04]  /*cba0*/  FFMA R189, R22, R194, RZ ;  /* 0x000000c216bd7223 */ /* 0x000fc800000000ff */
[----:B------:R-:W-:-:S04]  /*cbb0*/  FFMA R190, R191, R189, R22 ;  /* 0x000000bdbfbe7223 */ /* 0x000fc80000000016 */
[----:B------:R-:W-:-:S04]  /*cbc0*/  FFMA R193, R194, R190, R189 ;  /* 0x000000bec2c17223 */ /* 0x000fc800000000bd */
[----:B------:R-:W-:-:S04]  /*cbd0*/  FFMA R190, R191, R193, R22 ;  /* 0x000000c1bfbe7223 */ /* 0x000fc80000000016 */
[----:B------:R-:W-:-:S05]  /*cbe0*/  FFMA R189, R194, R190, R193 ;  /* 0x000000bec2bd7223 */ /* 0x000fca00000000c1 */
[----:B------:R-:W-:-:S04]  /*cbf0*/  SHF.R.U32.HI R22, RZ, 0x17, R189 ;  /* 0x00000017ff167819 */ /* 0x000fc800000116bd */
[----:B------:R-:W-:-:S04]  /*cc00*/  LOP3.LUT R22, R22, 0xff, RZ, 0xc0, !PT ;  /* 0x000000ff16167812 */ /* 0x000fc800078ec0ff */
[----:B------:R-:W-:-:S04]  /*cc10*/  IADD3 R191, R22, R188, RZ ;  /* 0x000000bc16bf7210 */ /* 0x000fc80007ffe0ff */
[----:B------:R-:W-:-:S04]  /*cc20*/  IADD3 R22, R191, -0x1, RZ ;  /* 0xffffffffbf167810 */ /* 0x000fc80007ffe0ff */
[----:B------:R-:W-:-:S13]  /*cc30*/  ISETP.GE.U32.AND P1, PT, R22, 0xfe, PT ;  /* 0x000000fe1600780c */ /* 0x000fda0003f26070 */
[----:B------:R-:W-:Y:S05]  /*cc40*/  @!P1 BRA `(.L_x_144) ;  /* 0x0000020000009947 */ /* 0x000fea0003800000 */
[----:B------:R-:W-:-:S13]  /*cc50*/  ISETP.GT.AND P1, PT, R191, 0xfe, PT ;  /* 0x000000febf00780c */ /* 0x000fda0003f24270 */
[----:B------:R-:W-:Y:S05]  /*cc60*/  @P1 BRA `(.L_x_145) ;  /* 0x000001b000001947 */ /* 0x000fea0003800000 */
[----:B------:R-:W-:-:S13]  /*cc70*/  ISETP.GE.AND P1, PT, R191, 0x1, PT ;  /* 0x00000001bf00780c */ /* 0x000fda0003f26270 */
[----:B------:R-:W-:Y:S05]  /*cc80*/  @P1 BRA `(.L_x_146) ;  /* 0x000001d000001947 */ /* 0x000fea0003800000 */
[----:B------:R-:W-:Y:S02]  /*cc90*/  ISETP.GE.AND P1, PT, R191, -0x18, PT ;  /* 0xffffffe8bf00780c */ /* 0x000fe40003f26270 */
[----:B------:R-:W-:-:S11]  /*cca0*/  LOP3.LUT R189, R189, 0x80000000, RZ, 0xc0, !PT ;  /* 0x80000000bdbd7812 */ /* 0x000fd600078ec0ff */
[----:B------:R-:W-:Y:S05]  /*ccb0*/  @!P1 BRA `(.L_x_146) ;  /* 0x000001a000009947 */ /* 0x000fea0003800000 */
[CCC-:B------:R-:W-:Y:S01]  /*ccc0*/  FFMA.RZ R22, R194.reuse, R190.reuse, R193.reuse ;  /* 0x000000bec2167223 */ /* 0x1c0fe2000000c0c1 */
[C---:B------:R-:W-:Y:S01]  /*ccd0*/  IADD3 R188, R191.reuse, 0x20, RZ ;  /* 0x00000020bfbc7810 */ /* 0x040fe20007ffe0ff */
[-CC-:B------:R-:W-:Y:S01]  /*cce0*/  FFMA.RM R23, R194, R190.reuse, R193.reuse ;  /* 0x000000bec2177223 */ /* 0x180fe200000040c1 */
[C---:B------:R-:W-:Y:S02]  /*ccf0*/  ISETP.NE.AND P2, PT, R191.reuse, RZ, PT ;  /* 0x000000ffbf00720c */ /* 0x040fe40003f45270 */
[----:B------:R-:W-:Y:S01]  /*cd00*/  LOP3.LUT R187, R22, 0x7fffff, RZ, 0xc0, !PT ;  /* 0x007fffff16bb7812 */ /* 0x000fe200078ec0ff */
[----:B------:R-:W-:Y:S01]  /*cd10*/  FFMA.RP R22, R194, R190, R193 ;  /* 0x000000bec2167223 */ /* 0x000fe200000080c1 */
[----:B------:R-:W-:Y:S02]  /*cd20*/  ISETP.NE.AND P1, PT, R191, RZ, PT ;  /* 0x000000ffbf00720c */ /* 0x000fe40003f25270 */
[----:B------:R-:W-:Y:S02]  /*cd30*/  LOP3.LUT R187, R187, 0x800000, RZ, 0xfc, !PT ;  /* 0x00800000bbbb7812 */ /* 0x000fe400078efcff */
[----:B------:R-:W-:-:S02]  /*cd40*/  IADD3 R190, -R191, RZ, RZ ;  /* 0x000000ffbfbe7210 */ /* 0x000fc40007ffe1ff */
[----:B------:R-:W-:Y:S02]  /*cd50*/  SHF.L.U32 R188, R187, R188, RZ ;  /* 0x000000bcbbbc7219 */ /* 0x000fe400000006ff */
[----:B------:R-:W-:Y:S02]  /*cd60*/  FSETP.NEU.FTZ.AND P3, PT, R22, R23, PT ;  /* 0x000000171600720b */ /* 0x000fe40003f7d000 */
[----:B------:R-:W-:Y:S02]  /*cd70*/  SEL R22, R190, RZ, P2 ;  /* 0x000000ffbe167207 */ /* 0x000fe40001000000 */
[----:B------:R-:W-:Y:S02]  /*cd80*/  ISETP.NE.AND P1, PT, R188, RZ, P1 ;  /* 0x000000ffbc00720c */ /* 0x000fe40000f25270 */
[----:B------:R-:W-:Y:S02]  /*cd90*/  SHF.R.U32.HI R22, RZ, R22, R187 ;  /* 0x00000016ff167219 */ /* 0x000fe400000116bb */
[----:B------:R-:W-:-:S02]  /*cda0*/  PLOP3.LUT P1, PT, P3, P1, PT, 0xa8, 0x0 ;  /* 0x000000000000781c */ /* 0x000fc40001f23570 */
[----:B------:R-:W-:Y:S02]  /*cdb0*/  SHF.R.U32.HI R188, RZ, 0x1, R22 ;  /* 0x00000001ffbc7819 */ /* 0x000fe40000011616 */
[----:B------:R-:W-:-:S04]  /*cdc0*/  SEL R23, RZ, 0x1, !P1 ;  /* 0x00000001ff177807 */ /* 0x000fc80004800000 */
[----:B------:R-:W-:-:S04]  /*cdd0*/  LOP3.LUT R23, R23, 0x1, R188, 0xf8, !PT ;  /* 0x0000000117177812 */ /* 0x000fc800078ef8bc */
[----:B------:R-:W-:-:S04]  /*cde0*/  LOP3.LUT R23, R23, R22, RZ, 0xc0, !PT ;  /* 0x0000001617177212 */ /* 0x000fc800078ec0ff */
[----:B------:R-:W-:-:S04]  /*cdf0*/  IADD3 R188, R188, R23, RZ ;  /* 0x00000017bcbc7210 */ /* 0x000fc80007ffe0ff */
[----:B------:R-:W-:Y:S01]  /*ce00*/  LOP3.LUT R189, R188, R189, RZ, 0xfc, !PT ;  /* 0x000000bdbcbd7212 */ /* 0x000fe200078efcff */
[----:B------:R-:W-:Y:S05]  /*ce10*/  BRA `(.L_x_146) ;  /* 0x0000004000007947 */ /* 0x000fea0003800000 */
.L_x_145:
[----:B------:R-:W-:-:S04]  /*ce20*/  LOP3.LUT R189, R189, 0x80000000, RZ, 0xc0, !PT ;  /* 0x80000000bdbd7812 */ /* 0x000fc800078ec0ff */
[----:B------:R-:W-:Y:S01]  /*ce30*/  LOP3.LUT R189, R189, 0x7f800000, RZ, 0xfc, !PT ;  /* 0x7f800000bdbd7812 */ /* 0x000fe200078efcff */
[----:B------:R-:W-:Y:S05]  /*ce40*/  BRA `(.L_x_146) ;  /* 0x0000001000007947 */ /* 0x000fea0003800000 */
.L_x_144:
[----:B------:R-:W-:Y:S02]  /*ce50*/  LEA R189, R188, R189, 0x17 ;  /* 0x000000bdbcbd7211 */ /* 0x000fe400078eb8ff */
.L_x_146:
[----:B------:R-:W-:Y:S05]  /*ce60*/  BSYNC B4 ;  /* 0x0000000000047941 */ /* 0x000fea0003800000 */
.L_x_143:
[----:B------:R-:W-:Y:S05]  /*ce70*/  BRA `(.L_x_147) ;  /* 0x0000008000007947 */ /* 0x000fea0003800000 */
.L_x_142:
[----:B------:R-:W-:-:S04]  /*ce80*/  LOP3.LUT R22, R23, 0x80000000, R22, 0x48, !PT ;  /* 0x8000000017167812 */ /* 0x000fc800078e4816 */
[----:B------:R-:W-:Y:S01]  /*ce90*/  LOP3.LUT R189, R22, 0x7f800000, RZ, 0xfc, !PT ;  /* 0x7f80000016bd7812 */ /* 0x000fe200078efcff */
[----:B------:R-:W-:Y:S05]  /*cea0*/  BRA `(.L_x_147) ;  /* 0x0000005000007947 */ /* 0x000fea0003800000 */
.L_x_141:
[----:B------:R-:W-:Y:S01]  /*ceb0*/  LOP3.LUT R189, R23, 0x80000000, R22, 0x48, !PT ;  /* 0x8000000017bd7812 */ /* 0x000fe200078e4816 */
[----:B------:R-:W-:Y:S05]  /*cec0*/  BRA `(.L_x_147) ;  /* 0x0000003000007947 */ /* 0x000fea0003800000 */
.L_x_140:
[----:B------:R-:W0:Y:S01]  /*ced0*/  MUFU.RSQ R189, -QNAN ;  /* 0xffc0000000bd7908 */ /* 0x000e220000001400 */
[----:B------:R-:W-:Y:S05]  /*cee0*/  BRA `(.L_x_147) ;  /* 0x0000001000007947 */ /* 0x000fea0003800000 */
.L_x_139:
[----:B------:R-:W-:Y:S02]  /*cef0*/  FADD.FTZ R189, R22, R23 ;  /* 0x0000001716bd7221 */ /* 0x000fe40000010000 */
.L_x_147:
[----:B------:R-:W-:Y:S05]  /*cf00*/  BSYNC B3 ;  /* 0x0000000000037941 */ /* 0x000fea0003800000 */
.L_x_137:
[----:B------:R-:W-:Y:S02]  /*cf10*/  MOV R22, R185 ;  /* 0x000000b900167202 */ /* 0x000fe40000000f00 */
[----:B------:R-:W-:-:S04]  /*cf20*/  MOV R23, 0x0 ;  /* 0x0000000000177802 */ /* 0x000fc80000000f00 */
[----:B------:R-:W-:Y:S05]  /*cf30*/  RET.REL.NODEC R22 `(apply_rigid_restitution_cuda_kernel_backward) ;  /* 0xffff30c016007950 */ /* 0x000fea0003c3ffff */
.L_x_148:
[----:B------:R-:W-:-:S00]  /*cf40*/  BRA `(.L_x_148) ;  /* 0xfffffff000007947 */ /* 0x000fc0000383ffff */
[----:B------:R-:W-:-:S00]  /*cf50*/  NOP ;  /* 0x0000000000007918 */ /* 0x000fc00000000000 */
        /* <DEDUP_REMOVED lines=10> */
.L_x_2414:


//--------------------- .text.apply_rigid_restitution_cuda_kernel_forward --------------------------
	.section	.text.apply_rigid_restitution_cuda_kernel_forward,"ax",@progbits
	.sectioninfo	@"SHI_REGISTERS=74"
	.align	128
        .global         apply_rigid_restitution_cuda_kernel_forward
        .type           apply_rigid_restitution_cuda_kernel_forward,@function
        .size           apply_rigid_restitution_cuda_kernel_forward,(.L_x_2415 - apply_rigid_restitution_cuda_kernel_forward)
        .other          apply_rigid_restitution_cuda_kernel_forward,@"STO_CUDA_ENTRY STV_DEFAULT"
apply_rigid_restitution_cuda_kernel_forward:
.text.apply_rigid_restitution_cuda_kernel_forward:
        /* <DEDUP_REMOVED lines=8> */
[----:B------:R-:W-:Y:S02]  /*0080*/  ULDC UR5, c[0x0][0x5c8] ;  /* 0x0001720000057ab9 */ /* 0x000fe40000000800 */
[----:B------:R-:W-:Y:S02]  /*0090*/  ULDC UR8, c[0x0][0x600] ;  /* 0x0001800000087ab9 */ /* 0x000fe40000000800 */
[----:B------:R-:W-:Y:S02]  /*00a0*/  ULDC UR9, c[0x0][0x248] ;  /* 0x0000920000097ab9 */ /* 0x000fe40000000800 */
[----:B------:R-:W-:Y:S02]  /*00b0*/  ULDC UR10, c[0x0][0x1d8] ;  /* 0x00007600000a7ab9 */ /* 0x000fe40000000800 */
[----:B------:R-:W-:Y:S02]  /*00c0*/  USHF.R.S32.HI UR5, URZ, 0x1f, UR5 ;  /* 0x0000001f3f057899 */ /* 0x000fe40008011405 */
[----:B------:R-:W-:-:S02]  /*00d0*/  USHF.R.S32.HI UR8, URZ, 0x1f, UR8 ;  /* 0x0000001f3f087899 */ /* 0x000fc40008011408 */
[----:B------:R-:W-:Y:S02]  /*00e0*/  USHF.R.S32.HI UR9, URZ, 0x1f, UR9 ;  /* 0x0000001f3f097899 */ /* 0x000fe40008011409 */
[----:B------:R-:W-:Y:S02]  /*00f0*/  USHF.R.S32.HI UR10, URZ, 0x1f, UR10 ;  /* 0x0000001f3f0a7899 */ /* 0x000fe4000801140a */
[----:B------:R-:W-:Y:S02]  /*0100*/  ULDC.64 UR14, c[0x0][0x118] ;  /* 0x00004600000e7ab9 */ /* 0x000fe40000000a00 */
.L_x_187:
[----:B0-----:R-:W-:Y:S02]  /*0110*/  MOV R3, c[0x0][0x30c] ;  /* 0x0000c30000037a02 */ /* 0x001fe40000000f00 */
[----:B------:R-:W-:-:S05]  /*0120*/  MOV R2, c[0x0][0x308] ;  /* 0x0000c20000027a02 */ /* 0x000fca0000000f00 */
[----:B------:R-:W2:Y:S01]  /*0130*/  LDG.E R3, [R2.64] ;  /* 0x0000000e02037981 */ /* 0x000ea2000c1e1900 */
[----:B------:R-:W-:Y:S01]  /*0140*/  YIELD ;  /* 0x0000000000007946 */ /* 0x000fe20003800000 */
[----:B--2---:R-:W-:-:S13]  /*0150*/  ISETP.GT.AND P0, PT, R3, R42, PT ;  /* 0x0000002a0300720c */ /* 0x004fda0003f04270 */
[----:B------:R-:W-:Y:S05]  /*0160*/  @!P0 EXIT ;  /* 0x000000000000894d */ /* 0x000fea0003800000 */
[----:B------:R-:W-:Y:S01]  /*0170*/  SHF.R.S32.HI R47, RZ, 0x1f, R42 ;  /* 0x0000001fff2f7819 */ /* 0x000fe2000001142a */
[----:B------:R-:W-:Y:S01]  /*0180*/  ULDC UR4, c[0x0][0x590] ;  /* 0x0001640000047ab9 */ /* 0x000fe20000000800 */
[----:B------:R-:W-:Y:S01]  /*0190*/  MOV R3, c[0x0][0x590] ;  /* 0x0001640000037a02 */ /* 0x000fe20000000f00 */
[----:B------:R-:W-:Y:S02]  /*01a0*/  USHF.R.S32.HI UR4, URZ, 0x1f, UR4 ;  /* 0x0000001f3f047899 */ /* 0x000fe40008011404 */
[----:B------:R-:W-:Y:S02]  /*01b0*/  IMAD R5, R47, c[0x0][0x590], RZ ;  /* 0x000164002f057a24 */ /* 0x000fe400078e02ff */
[----:B------:R-:W-:-:S04]  /*01c0*/  IMAD.WIDE.U32 R2, R42, R3, c[0x0][0x570] ;  /* 0x00015c002a027625 */ /* 0x000fc800078e0003 */
[----:B------:R-:W-:-:S05]  /*01d0*/  IMAD R5, R42, UR4, R5 ;  /* 0x000000042a057c24 */ /* 0x000fca000f8e0205 */
[----:B------:R-:W-:-:S05]  /*01e0*/  IADD3 R3, R3, R5, RZ ;  /* 0x0000000503037210 */ /* 0x000fca0007ffe0ff */
[----:B------:R-:W2:Y:S02]  /*01f0*/  LDG.E R2, [R2.64] ;  /* 0x0000000e02027981 */ /* 0x000ea4000c1e1900 */
[----:B--2---:R-:W-:-:S13]  /*0200*/  FSETP.GE.AND P0, PT, R2, RZ, PT ;  /* 0x000000ff0200720b */ /* 0x004fda0003f06000 */
[----:B------:R-:W-:Y:S05]  /*0210*/  @P0 EXIT ;  /* 0x000000000000094d */ /* 0x000fea0003800000 */
[----:B------:R-:W-:Y:S01]  /*0220*/  ULDC UR4, c[0x0][0x408] ;  /* 0x0001020000047ab9 */ /* 0x000fe20000000800 */
[----:B------:R-:W-:Y:S01]  /*0230*/  MOV R3, c[0x0][0x408] ;  /* 0x0001020000037a02 */ /* 0x000fe20000000f00 */
[----:B------:R-:W-:Y:S01]  /*0240*/  USHF.R.S32.HI UR4, URZ, 0x1f, UR4 ;  /* 0x0000001f3f047899 */ /* 0x000fe20008011404 */
[C---:B------:R-:W-:Y:S01]  /*0250*/  IMAD R5, R47.reuse, c[0x0][0x408], RZ ;  /* 0x000102002f057a24 */ /* 0x040fe200078e02ff */
[----:B------:R-:W-:Y:S01]  /*0260*/  MOV R9, c[0x0][0x440] ;  /* 0x0001100000097a02 */ /* 0x000fe20000000f00 */
[----:B------:R-:W-:Y:S02]  /*0270*/  IMAD R7, R47, c[0x0][0x440], RZ ;  /* 0x000110002f077a24 */ /* 0x000fe400078e02ff */
[----:B------:R-:W-:-:S04]  /*0280*/  IMAD.WIDE.U32 R2, R42, R3, c[0x0][0x3e8] ;  /* 0x0000fa002a027625 */ /* 0x000fc800078e0003 */
[C---:B------:R-:W-:Y:S01]  /*0290*/  IMAD R5, R42.reuse, UR4, R5 ;  /* 0x000000042a057c24 */ /* 0x040fe2000f8e0205 */
[----:B------:R-:W-:Y:S02]  /*02a0*/  ULDC UR4, c[0x0][0x440] ;  /* 0x0001100000047ab9 */ /* 0x000fe40000000800 */
[----:B------:R-:W-:Y:S02]  /*02b0*/  USHF.R.S32.HI UR4, URZ, 0x1f, UR4 ;  /* 0x0000001f3f047899 */ /* 0x000fe40008011404 */
        /* <DEDUP_REMOVED lines=10> */
[----:B------:R-:W-:Y:S02]  /*0360*/  @P0 SHF.R.S32.HI R0, RZ, 0x1f, R6 ;  /* 0x0000001fff000819 */ /* 0x000fe40000011406 */
[----:B------:R-:W-:-:S03]  /*0370*/  @P2 MOV R13, c[0x0][0x558] ;  /* 0x00015600000d2a02 */ /* 0x000fc60000000f00 */
[----:B------:R-:W-:Y:S02]  /*0380*/  @P0 IMAD R0, R0, R9, RZ ;  /* 0x0000000900000224 */ /* 0x000fe400078e02ff */
[----:B------:R-:W-:Y:S01]  /*0390*/  @P0 IMAD.WIDE.U32 R2, R9, R6, c[0x0][0x538] ;  /* 0x00014e0009020625 */ /* 0x000fe200078e0006 */
[----:B------:R-:W-:-:S03]  /*03a0*/  @P2 SHF.R.S32.HI R15, RZ, 0x1f, R13 ;  /* 0x0000001fff0f2819 */ /* 0x000fc6000001140d */
[----:B------:R-:W-:Y:S01]  /*03b0*/  @P0 IMAD R7, R7, c[0x0][0x558], R0 ;  /* 0x0001560007070a24 */ /* 0x000fe200078e0200 */
[----:B------:R-:W-:Y:S01]  /*03c0*/  SHF.R.S32.HI R11, RZ, 0x1f, R4 ;  /* 0x0000001fff0b7819 */ /* 0x000fe20000011404 */
[----:B------:R-:W-:-:S03]  /*03d0*/  @P2 IMAD R0, R15, R4, RZ ;  /* 0x000000040f002224 */ /* 0x000fc600078e02ff */
[----:B------:R-:W-:Y:S01]  /*03e0*/  @P0 IADD3 R5, R3, R7, RZ ;  /* 0x0000000703050210 */ /* 0x000fe20007ffe0ff */
[----:B------:R-:W-:Y:S01]  /*03f0*/  @P2 IMAD.WIDE.U32 R6, R4, R13, c[0x0][0x538] ;  /* 0x00014e0004062625 */ /* 0x000fe200078e000d */
[----:B------:R-:W-:-:S03]  /*0400*/  @P0 MOV R4, R2 ;  /* 0x0000000200040202 */ /* 0x000fc60000000f00 */
[----:B------:R-:W-:-:S03]  /*0410*/  @P2 IMAD R3, R11, c[0x0][0x558], R0 ;  /* 0x000156000b032a24 */ /* 0x000fc600078e0200 */
[----:B------:R-:W2:Y:S02]  /*0420*/  @P0 LDG.E R4, [R4.64] ;  /* 0x0000000e04040981 */ /* 0x000ea4000c1e1900 */
[----:B------:R-:W-:-:S05]  /*0430*/  @P2 IADD3 R7, R7, R3, RZ ;  /* 0x0000000307072210 */ /* 0x000fca0007ffe0ff */
[----:B------:R-:W3:Y:S01]  /*0440*/  @P2 LDG.E R6, [R6.64] ;  /* 0x0000000e06062981 */ /* 0x000ee2000c1e1900 */
[----:B------:R-:W-:Y:S02]  /*0450*/  ISETP.GE.AND P1, PT, R9, RZ, PT ;  /* 0x000000ff0900720c */ /* 0x000fe40003f26270 */
[----:B------:R-:W-:Y:S02]  /*0460*/  @P2 MOV R0, 0x1 ;  /* 0x0000000100002802 */ /* 0x000fe40000000f00 */
[----:B------:R-:W-:Y:S02]  /*0470*/  SEL R2, RZ, 0x1, !P1 ;  /* 0x00000001ff027807 */ /* 0x000fe40004800000 */
[----:B------:R-:W-:-:S04]  /*0480*/  @P2 SEL R37, R0, 0x2, !P1 ;  /* 0x0000000200252807 */ /* 0x000fc80004800000 */
[----:B------:R-:W-:Y:S01]  /*0490*/  SEL R2, R2, R37, !P2 ;  /* 0x0000002502027207 */ /* 0x000fe20005000000 */
[----:B------:R-:W-:Y:S01]  /*04a0*/  BSSY B2, `(.L_x_149) ;  /* 0x0000014000027945 */ /* 0x000fe20003800000 */
[----:B--2---:R-:W-:Y:S02]  /*04b0*/  @P0 FADD R36, RZ, R4 ;  /* 0x00000004ff240221 */ /* 0x004fe40000000000 */
[----:B------:R-:W-:-:S03]  /*04c0*/  ISETP.GE.AND P0, PT, R2, 0x1, PT ;  /* 0x000000010200780c */ /* 0x000fc60003f06270 */
[----:B------:R-:W-:-:S05]  /*04d0*/  FSEL R3, R36, RZ, P1 ;  /* 0x000000ff24037208 */ /* 0x000fca0000800000 */
[----:B---3--:R-:W-:-:S05]  /*04e0*/  @P2 FADD R34, R3, R6 ;  /* 0x0000000603222221 */ /* 0x008fca0000000000 */
[----:B------:R-:W-:Y:S01]  /*04f0*/  FSEL R0, R3, R34, !P2 ;  /* 0x0000002203007208 */ /* 0x000fe20005000000 */
        /* <DEDUP_REMOVED lines=12> */
[----:B------:R-:W-:Y:S05]  /*05c0*/  CALL.REL.NOINC `($__internal_1_$__cuda_sm3x_div_rn_noftz_f32_slowpath) ;  /* 0x000037f000007944 */ /* 0x000fea0003c00000 */
[----:B------:R-:W-:Y:S02]  /*05d0*/  MOV R35, R60 ;  /* 0x0000003c00237202 */ /* 0x000fe40000000f00 */
.L_x_150:
[----:B------:R-:W-:Y:S05]  /*05e0*/  BSYNC B2 ;  /* 0x0000000000027941 */ /* 0x000fea0003800000 */
.L_x_149:
[----:B------:R-:W-:Y:S01]  /*05f0*/  ULDC UR4, c[0x0][0x360] ;  /* 0x0000d80000047ab9 */ /* 0x000fe20000000800 */
[----:B------:R-:W-:Y:S01]  /*0600*/  MOV R5, c[0x0][0x360] ;  /* 0x0000d80000057a02 */ /* 0x000fe20000000f00 */
[----:B------:R-:W-:Y:S01]  /*0610*/  USHF.R.S32.HI UR4, URZ, 0x1f, UR4 ;  /* 0x0000001f3f047899 */ /* 0x000fe20008011404 */
[----:B------:R-:W-:Y:S01]  /*0620*/  IMAD R3, R47, c[0x0][0x360], RZ ;  /* 0x0000d8002f037a24 */ /* 0x000fe200078e02ff */
[----:B------:R-:W-:Y:S02]  /*0630*/  MOV R7, c[0x0][0x398] ;  /* 0x0000e60000077a02 */ /* 0x000fe40000000f00 */
[----:B------:R-:W-:-:S04]  /*0640*/  IMAD.WIDE.U32 R4, R42, R5, c[0x0][0x340] ;  /* 0x0000d0002a047625 */ /* 0x000fc800078e0005 */
[----:B------:R-:W-:Y:S01]  /*0650*/  IMAD R3, R42, UR4, R3 ;  /* 0x000000042a037c24 */ /* 0x000fe2000f8e0203 */
[----:B------:R-:W-:Y:S01]  /*0660*/  ISETP.GT.AND P0, PT, R2, RZ, PT ;  /* 0x000000ff0200720c */ /* 0x000fe20003f04270 */
[----:B------:R-:W-:-:S03]  /*0670*/  ULDC UR4, c[0x0][0x398] ;  /* 0x0000e60000047ab9 */ /* 0x000fc60000000800 */
[----:B------:R-:W-:-:S05]  /*0680*/  IADD3 R5, R5, R3, RZ ;  /* 0x0000000305057210 */ /* 0x000fca0007ffe0ff */
[----:B------:R-:W2:Y:S01]  /*0690*/  LDG.E R33, [R4.64] ;  /* 0x0000000e04217981 */ /* 0x000ea2000c1e1900 */
[----:B------:R-:W-:Y:S01]  /*06a0*/  USHF.R.S32.HI UR4, URZ, 0x1f, UR4 ;  /* 0x0000001f3f047899 */ /* 0x000fe20008011404 */
[----:B------:R-:W-:Y:S02]  /*06b0*/  IMAD R3, R47, c[0x0][0x398], RZ ;  /* 0x0000e6002f037a24 */ /* 0x000fe400078e02ff */
[----:B------:R-:W-:-:S04]  /*06c0*/  IMAD.WIDE.U32 R6, R42, R7, c[0x0][0x378] ;  /* 0x0000de002a067625 */ /* 0x000fc800078e0007 */
[----:B------:R-:W-:Y:S01]  /*06d0*/  IMAD R3, R42, UR4, R3 ;  /* 0x000000042a037c24 */ /* 0x000fe2000f8e0203 */
[----:B------:R-:W-:Y:S04]  /*06e0*/  BSSY B0, `(.L_x_151) ;  /* 0x0000053000007945 */ /* 0x000fe80003800000 */
[----:B------:R-:W-:Y:S01]  /*06f0*/  IADD3 R7, R7, R3, RZ ;  /* 0x0000000307077210 */ /* 0x000fe20007ffe0ff */
[----:B------:R-:W-:Y:S01]  /*0700*/  CS2R R30, SRZ ;  /* 0x00000000001e7805 */ /* 0x000fe2000001ff00 */
[----:B------:R-:W-:Y:S01]  /*0710*/  CS2R R10, SRZ ;  /* 0x00000000000a7805 */ /* 0x000fe2000001ff00 */
[----:B------:R-:W-:Y:S01]  /*0720*/  MOV R13, RZ ;  /* 0x000000ff000d7202 */ /* 0x000fe20000000f00 */
[----:B------:R-:W-:Y:S01]  /*0730*/  CS2R R16, SRZ ;  /* 0x0000000000107805 */ /* 0x000fe2000001ff00 */
[----:B------:R0:W5:Y:S01]  /*0740*/  LDG.E R32, [R6.64] ;  /* 0x0000000e06207981 */ /* 0x000162000c1e1900 */
[----:B------:R-:W-:Y:S01]  /*0750*/  CS2R R28, SRZ ;  /* 0x00000000001c7805 */ /* 0x000fe2000001ff00 */
[----:B------:R-:W-:Y:S01]  /*0760*/  MOV R27, RZ ;  /* 0x000000ff001b7202 */ /* 0x000fe20000000f00 */
[----:B------:R-:W-:Y:S01]  /*0770*/  CS2R R62, SRZ ;  /* 0x00000000003e7805 */ /* 0x000fe2000001ff00 */
[----:B------:R-:W-:Y:S01]  /*0780*/  CS2R R14, SRZ ;  /* 0x00000000000e7805 */ /* 0x000fe2000001ff00 */
[----:B------:R-:W-:Y:S01]  /*0790*/  CS2R R18, SRZ ;  /* 0x0000000000127805 */ /* 0x000fe2000001ff00 */
[----:B------:R-:W-:Y:S01]  /*07a0*/  CS2R R20, SRZ ;  /* 0x0000000000147805 */ /* 0x000fe2000001ff00 */
[----:B------:R-:W-:-:S02]  /*07b0*/  MOV R22, RZ ;  /* 0x000000ff00167202 */ /* 0x000fc40000000f00 */
[----:B------:R-:W-:Y:S01]  /*07c0*/  MOV R58, RZ ;  /* 0x000000ff003a7202 */ /* 0x000fe20000000f00 */
[----:B0-----:R-:W-:Y:S01]  /*07d0*/  CS2R R6, SRZ ;  /* 0x0000000000067805 */ /* 0x001fe2000001ff00 */
[----:B------:R-:W-:Y:S02]  /*07e0*/  MOV R61, RZ ;  /* 0x000000ff003d7202 */ /* 0x000fe40000000f00 */
[----:B------:R-:W-:Y:S02]  /*07f0*/  MOV R64, RZ ;  /* 0x000000ff00407202 */ /* 0x000fe40000000f00 */
[----:B--2---:R-:W-:Y:S02]  /*0800*/  SHF.R.S32.HI R2, RZ, 0x1f, R33 ;  /* 0x0000001fff027819 */ /* 0x004fe40000011421 */
[----:B------:R-:W-:Y:S02]  /*0810*/  ISETP.GE.AND P2, PT, R33, RZ, PT ;  /* 0x000000ff2100720c */ /* 0x000fe40003f46270 */
[----:B------:R-:W-:-:S13]  /*0820*/  ISETP.GE.AND P1, PT, R2, RZ, PT ;  /* 0x000000ff0200720c */ /* 0x000fda0003f26270 */
[----:B------:R-:W-:Y:S05]  /*0830*/  @!P1 BRA `(.L_x_152) ;  /* 0x000003d000009947 */ /* 0x000fea0003800000 */
[----:B------:R-:W-:Y:S01]  /*0840*/  ULDC UR4, c[0x0][0x210] ;  /* 0x0000840000047ab9 */ /* 0x000fe20000000800 */
[C---:B------:R-:W-:Y:S01]  /*0850*/  IMAD R18, R2.reuse, c[0x0][0x2b8], RZ ;  /* 0x0000ae0002127a24 */ /* 0x040fe200078e02ff */
[----:B------:R-:W-:Y:S01]  /*0860*/  ULDC UR7, c[0x0][0x2b8] ;  /* 0x0000ae0000077ab9 */ /* 0x000fe20000000800 */
[C---:B------:R-:W-:Y:S01]  /*0870*/  IMAD R14, R2.reuse, c[0x0][0x210], RZ ;  /* 0x00008400020e7a24 */ /* 0x040fe200078e02ff */
[----:B------:R-:W-:Y:S01]  /*0880*/  ULDC UR6, c[0x0][0x1a0] ;  /* 0x0000680000067ab9 */ /* 0x000fe20000000800 */
[C---:B------:R-:W-:Y:S01]  /*0890*/  IMAD R16, R2.reuse, c[0x0][0x1a0], RZ ;  /* 0x0000680002107a24 */ /* 0x040fe200078e02ff */
[----:B------:R-:W-:Y:S01]  /*08a0*/  ULDC UR11, c[0x0][0x2f0] ;  /* 0x0000bc00000b7ab9 */ /* 0x000fe20000000800 */
[C---:B------:R-:W-:Y:S01]  /*08b0*/  IMAD R20, R2.reuse, c[0x0][0x2f0], RZ ;  /* 0x0000bc0002147a24 */ /* 0x040fe200078e02ff */
[----:B------:R-:W-:Y:S01]  /*08c0*/  ULDC UR12, c[0x0][0x280] ;  /* 0x0000a000000c7ab9 */ /* 0x000fe20000000800 */
[----:B------:R-:W-:Y:S01]  /*08d0*/  IMAD R22, R2, c[0x0][0x280], RZ ;  /* 0x0000a00002167a24 */ /* 0x000fe200078e02ff */
[----:B------:R-:W-:Y:S01]  /*08e0*/  USHF.R.S32.HI UR4, URZ, 0x1f, UR4 ;  /* 0x0000001f3f047899 */ /* 0x000fe20008011404 */
[----:B------:R-:W-:Y:S01]  /*08f0*/  MOV R2, c[0x0][0x2b8] ;  /* 0x0000ae0000027a02 */ /* 0x000fe20000000f00 */
        /* <DEDUP_REMOVED lines=8> */
[----:B------:R-:W-:-:S04]  /*0980*/  IMAD.WIDE.U32 R2, R33, R2, c[0x0][0x298] ;  /* 0x0000a60021027625 */ /* 0x000fc800078e0002 */
[----:B------:R-:W-:-:S04]  /*0990*/  IMAD.WIDE.U32 R6, R33, R6, c[0x0][0x1f0] ;  /* 0x00007c0021067625 */ /* 0x000fc800078e0006 */
[C---:B------:R-:W-:Y:S02]  /*09a0*/  IMAD R15, R33.reuse, UR7, R18 ;  /* 0x00000007210f7c24 */ /* 0x040fe4000f8e0212 */
[C---:B------:R-:W-:Y:S01]  /*09b0*/  IMAD R13, R33.reuse, UR4, R14 ;  /* 0x00000004210d7c24 */ /* 0x040fe2000f8e020e */
[----:B------:R-:W-:Y:S01]  /*09c0*/  MOV R14, R2 ;  /* 0x00000002000e7202 */ /* 0x000fe20000000f00 */
[----:B------:R-:W-:Y:S01]  /*09d0*/  IMAD.WIDE.U32 R8, R33, R8, c[0x0][0x180] ;  /* 0x0000600021087625 */ /* 0x000fe200078e0008 */
[----:B------:R-:W-:Y:S02]  /*09e0*/  IADD3 R15, R3, R15, RZ ;  /* 0x0000000f030f7210 */ /* 0x000fe40007ffe0ff */
[----:B------:R-:W-:Y:S01]  /*09f0*/  IADD3 R7, R7, R13, RZ ;  /* 0x0000000d07077210 */ /* 0x000fe20007ffe0ff */
[C---:B------:R-:W-:Y:S02]  /*0a00*/  IMAD.WIDE.U32 R4, R33.reuse, R4, c[0x0][0x2d0] ;  /* 0x0000b40021047625 */ /* 0x040fe400078e0004 */
[----:B------:R0:W5:Y:S02]  /*0a10*/  LDG.E R26, [R14.64] ;  /* 0x0000000e0e1a7981 */ /* 0x000164000c1e1900 */
[----:B------:R-:W-:-:S02]  /*0a20*/  IMAD.WIDE.U32 R10, R33, R10, c[0x0][0x260] ;  /* 0x00009800210a7625 */ /* 0x000fc400078e000a */
[----:B------:R1:W5:Y:S02]  /*0a30*/  LDG.E R13, [R6.64+0x14] ;  /* 0x0000140e060d7981 */ /* 0x000364000c1e1900 */
[C---:B------:R-:W-:Y:S01]  /*0a40*/  IMAD R17, R33.reuse, UR6, R16 ;  /* 0x0000000621117c24 */ /* 0x040fe2000f8e0210 */
[----:B------:R-:W-:Y:S01]  /*0a50*/  MOV R2, R10 ;  /* 0x0000000a00027202 */ /* 0x000fe20000000f00 */
[C---:B------:R-:W-:Y:S01]  /*0a60*/  IMAD R19, R33.reuse, UR11, R20 ;  /* 0x0000000b21137c24 */ /* 0x040fe2000f8e0214 */
[----:B------:R1:W5:Y:S01]  /*0a70*/  LDG.E R16, [R6.64+0x10] ;  /* 0x0000100e06107981 */ /* 0x000362000c1e1900 */
[----:B------:R-:W-:Y:S01]  /*0a80*/  IMAD R21, R33, UR12, R22 ;  /* 0x0000000c21157c24 */ /* 0x000fe2000f8e0216 */
[----:B------:R-:W-:Y:S02]  /*0a90*/  IADD3 R9, R9, R17, RZ ;  /* 0x0000001109097210 */ /* 0x000fe40007ffe0ff */
[----:B------:R-:W-:Y:S01]  /*0aa0*/  IADD3 R5, R5, R19, RZ ;  /* 0x0000001305057210 */ /* 0x000fe20007ffe0ff */
[----:B------:R1:W5:Y:S01]  /*0ab0*/  LDG.E R17, [R6.64+0xc] ;  /* 0x00000c0e06117981 */ /* 0x000362000c1e1900 */
[----:B------:R-:W-:-:S03]  /*0ac0*/  IADD3 R3, R11, R21, RZ ;  /* 0x000000150b037210 */ /* 0x000fc60007ffe0ff */
        /* <DEDUP_REMOVED lines=13> */
[----:B0-----:R2:W5:Y:S04]  /*0ba0*/  LDG.E R15, [R4.64+0x14] ;  /* 0x0000140e040f7981 */ /* 0x001568000c1e1900 */
[----:B------:R2:W5:Y:S04]  /*0bb0*/  LDG.E R14, [R4.64+0x18] ;  /* 0x0000180e040e7981 */ /* 0x000568000c1e1900 */
[----:B-1----:R2:W5:Y:S04]  /*0bc0*/  LDG.E R7, [R4.64+0x1c] ;  /* 0x00001c0e04077981 */ /* 0x002568000c1e1900 */
[----:B------:R2:W5:Y:S04]  /*0bd0*/  LDG.E R6, [R4.64+0x20] ;  /* 0x0000200e04067981 */ /* 0x000568000c1e1900 */
[----:B------:R2:W5:Y:S04]  /*0be0*/  LDG.E R64, [R2.64] ;  /* 0x0000000e02407981 */ /* 0x000568000c1e1900 */
[----:B------:R2:W5:Y:S04]  /*0bf0*/  LDG.E R61, [R2.64+0x4] ;  /* 0x0000040e023d7981 */ /* 0x000568000c1e1900 */
[----:B------:R2:W5:Y:S02]  /*0c00*/  LDG.E R58, [R2.64+0x8] ;  /* 0x0000080e023a7981 */ /* 0x000564000c1e1900 */
.L_x_152:
[----:B------:R-:W-:Y:S05]  /*0c10*/  BSYNC B0 ;  /* 0x0000000000007941 */ /* 0x000fea0003800000 */
.L_x_151:
[----:B-----5:R-:W-:Y:S01]  /*0c20*/  ISETP.GE.AND P3, PT, R32, RZ, PT ;  /* 0x000000ff2000720c */ /* 0x020fe20003f66270 */
[----:B------:R-:W-:Y:S01]  /*0c30*/  CS2R R24, SRZ ;  /* 0x0000000000187805 */ /* 0x000fe2000001ff00 */
[----:B------:R-:W-:Y:S01]  /*0c40*/  @P2 MOV R31, R22 ;  /* 0x00000016001f2202 */ /* 0x000fe20000000f00 */
[----:B------:R-:W-:Y:S01]  /*0c50*/  BSSY B0, `(.L_x_153) ;  /* 0x000005e000007945 */ /* 0x000fe20003800000 */
[----:B------:R-:W-:Y:S01]  /*0c60*/  CS2R R22, SRZ ;  /* 0x0000000000167805 */ /* 0x000fe2000001ff00 */
[----:B------:R-:W-:Y:S01]  /*0c70*/  @P2 MOV R25, R21 ;  /* 0x0000001500192202 */ /* 0x000fe20000000f00 */
[----:B------:R-:W-:Y:S01]  /*0c80*/  CS2R R52, SRZ ;  /* 0x0000000000347805 */ /* 0x000fe2000001ff00 */
[----:B------:R-:W-:Y:S01]  /*0c90*/  @P2 MOV R24, R20 ;  /* 0x0000001400182202 */ /* 0x000fe20000000f00 */
[----:B------:R-:W-:Y:S01]  /*0ca0*/  CS2R R38, SRZ ;  /* 0x0000000000267805 */ /* 0x000fe2000001ff00 */
[----:B------:R-:W-:Y:S01]  /*0cb0*/  @P2 MOV R23, R19 ;  /* 0x0000001300172202 */ /* 0x000fe20000000f00 */
[----:B------:R-:W-:Y:S01]  /*0cc0*/  CS2R R20, SRZ ;  /* 0x0000000000147805 */ /* 0x000fe2000001ff00 */
[----:B------:R-:W-:Y:S01]  /*0cd0*/  @P2 MOV R22, R18 ;  /* 0x0000001200162202 */ /* 0x000fe20000000f00 */
[----:B------:R-:W-:Y:S01]  /*0ce0*/  CS2R R44, SRZ ;  /* 0x00000000002c7805 */ /* 0x000fe2000001ff00 */
[----:B------:R-:W-:Y:S01]  /*0cf0*/  CS2R R18, SRZ ;  /* 0x0000000000127805 */ /* 0x000fe2000001ff00 */
[----:B------:R-:W-:Y:S01]  /*0d00*/  MOV R40, 0x3f800000 ;  /* 0x3f80000000287802 */ /* 0x000fe20000000f00 */
[----:B------:R-:W-:Y:S01]  /*0d10*/  CS2R R54, SRZ ;  /* 0x0000000000367805 */ /* 0x000fe2000001ff00 */
[----:B------:R-:W-:Y:S01]  /*0d20*/  MOV R41, RZ ;  /* 0x000000ff00297202 */ /* 0x000fe20000000f00 */
[----:B------:R-:W-:Y:S01]  /*0d30*/  CS2R R56, SRZ ;  /* 0x0000000000387805 */ /* 0x000fe2000001ff00 */
[----:B------:R-:W-:Y:S01]  /*0d40*/  MOV R59, RZ ;  /* 0x000000ff003b7202 */ /* 0x000fe20000000f00 */
[----:B--2---:R-:W-:Y:S01]  /*0d50*/  CS2R R8, SRZ ;  /* 0x0000000000087805 */ /* 0x004fe2000001ff00 */
[----:B------:R-:W-:Y:S01]  /*0d60*/  MOV R60, RZ ;  /* 0x000000ff003c7202 */ /* 0x000fe20000000f00 */
[----:B------:R-:W-:Y:S01]  /*0d70*/  CS2R R66, SRZ ;  /* 0x0000000000427805 */ /* 0x000fe2000001ff00 */
[----:B------:R-:W-:-:S02]  /*0d80*/  @P2 MOV R21, R15 ;  /* 0x0000000f00152202 */ /* 0x000fc40000000f00 */
[----:B------:R-:W-:Y:S02]  /*0d90*/  @P2 MOV R20, R14 ;  /* 0x0000000e00142202 */ /* 0x000fe40000000f00 */
[----:B------:R-:W-:Y:S01]  /*0da0*/  @P2 MOV R19, R7 ;  /* 0x0000000700132202 */ /* 0x000fe20000000f00 */
[----:B------:R-:W-:Y:S01]  /*0db0*/  CS2R R14, SRZ ;  /* 0x00000000000e7805 */ /* 0x000fe2000001ff00 */
[----:B------:R-:W-:Y:S02]  /*0dc0*/  @P2 MOV R18, R6 ;  /* 0x0000000600122202 */ /* 0x000fe40000000f00 */
[----:B------:R-:W-:Y:S01]  /*0dd0*/  @P2 MOV R40, R10 ;  /* 0x0000000a00282202 */ /* 0x000fe20000000f00 */
[----:B------:R-:W-:Y:S01]  /*0de0*/  CS2R R6, SRZ ;  /* 0x0000000000067805 */ /* 0x000fe2000001ff00 */
[----:B------:R-:W-:Y:S02]  /*0df0*/  @P2 MOV R41, R17 ;  /* 0x0000001100292202 */ /* 0x000fe40000000f00 */
[----:B------:R-:W-:-:S02]  /*0e00*/  @P2 MOV R59, R16 ;  /* 0x00000010003b2202 */ /* 0x000fc40000000f00 */
[----:B------:R-:W-:Y:S01]  /*0e10*/  @P2 MOV R60, R13 ;  /* 0x0000000d003c2202 */ /* 0x000fe20000000f00 */
[----:B------:R-:W-:Y:S01]  /*0e20*/  CS2R R16, SRZ ;  /* 0x0000000000107805 */ /* 0x000fe2000001ff00 */
[----:B------:R-:W-:Y:S02]  /*0e30*/  MOV R10, RZ ;  /* 0x000000ff000a7202 */ /* 0x000fe40000000f00 */
[----:B------:R-:W-:Y:S02]  /*0e40*/  MOV R46, RZ ;  /* 0x000000ff002e7202 */ /* 0x000fe40000000f00 */
[----:B------:R-:W-:Y:S02]  /*0e50*/  MOV R65, RZ ;  /* 0x000000ff00417202 */ /* 0x000fe40000000f00 */
[----:B------:R-:W-:Y:S01]  /*0e60*/  SHF.R.S32.HI R13, RZ, 0x1f, R32 ;  /* 0x0000001fff0d7819 */ /* 0x000fe20000011420 */
[----:B------:R-:W-:Y:S05]  /*0e70*/  @!P3 BRA `(.L_x_154) ;  /* 0x000003b00000b947 */ /* 0x000fea0003800000 */
[----:B------:R-:W-:Y:S01]  /*0e80*/  ULDC UR7, c[0x0][0x210] ;  /* 0x0000840000077ab9 */ /* 0x000fe20000000800 */
[----:B------:R-:W-:Y:S01]  /*0e90*/  MOV R7, c[0x0][0x2b8] ;  /* 0x0000ae0000077a02 */ /* 0x000fe20000000f00 */
[----:B------:R-:W-:Y:S01]  /*0ea0*/  ULDC UR11, c[0x0][0x2b8] ;  /* 0x0000ae00000b7ab9 */ /* 0x000fe20000000800 */
[----:B------:R-:W-:Y:S01]  /*0eb0*/  MOV R55, c[0x0][0x210] ;  /* 0x0000840000377a02 */ /* 0x000fe20000000f00 */
[----:B------:R-:W-:Y:S01]  /*0ec0*/  ULDC UR4, c[0x0][0x1a0] ;  /* 0x0000680000047ab9 */ /* 0x000fe20000000800 */
[C---:B------:R-:W-:Y:S01]  /*0ed0*/  IMAD R17, R13.reuse, c[0x0][0x2b8], RZ ;  /* 0x0000ae000d117a24 */ /* 0x040fe200078e02ff */
[----:B------:R-:W-:Y:S01]  /*0ee0*/  ULDC UR6, c[0x0][0x2f0] ;  /* 0x0000bc0000067ab9 */ /* 0x000fe20000000800 */
[C---:B------:R-:W-:Y:S01]  /*0ef0*/  IMAD R9, R13.reuse, c[0x0][0x210], RZ ;  /* 0x000084000d097a24 */ /* 0x040fe200078e02ff */
[----:B------:R-:W-:Y:S01]  /*0f00*/  ULDC UR12, c[0x0][0x280] ;  /* 0x0000a000000c7ab9 */ /* 0x000fe20000000800 */
[----:B------:R-:W-:Y:S01]  /*0f10*/  MOV R49, c[0x0][0x1a0] ;  /* 0x0000680000317a02 */ /* 0x000fe20000000f00 */
[----:B------:R-:W-:Y:S01]  /*0f20*/  USHF.R.S32.HI UR7, URZ, 0x1f, UR7 ;  /* 0x0000001f3f077899 */ /* 0x000fe20008011407 */
[----:B------:R-:W-:Y:S01]  /*0f30*/  MOV R3, c[0x0][0x2f0] ;  /* 0x0000bc0000037a02 */ /* 0x000fe20000000f00 */
[----:B------:R-:W-:Y:S01]  /*0f40*/  USHF.R.S32.HI UR11, URZ, 0x1f, UR11 ;  /* 0x0000001f3f0b7899 */ /* 0x000fe2000801140b */
[----:B------:R-:W-:Y:S01]  /*0f50*/  MOV R5, c[0x0][0x280] ;  /* 0x0000a00000057a02 */ /* 0x000fe20000000f00 */
[----:B------:R-:W-:Y:S01]  /*0f60*/  USHF.R.S32.HI UR4, URZ, 0x1f, UR4 ;  /* 0x0000001f3f047899 */ /* 0x000fe20008011404 */
[C---:B------:R-:W-:Y:S01]  /*0f70*/  IMAD R15, R13.reuse, c[0x0][0x1a0], RZ ;  /* 0x000068000d0f7a24 */ /* 0x040fe200078e02ff */
[----:B------:R-:W-:Y:S01]  /*0f80*/  USHF.R.S32.HI UR6, URZ, 0x1f, UR6 ;  /* 0x0000001f3f067899 */ /* 0x000fe20008011406 */
[C---:B------:R-:W-:Y:S01]  /*0f90*/  IMAD R39, R13.reuse, c[0x0][0x2f0], RZ ;  /* 0x0000bc000d277a24 */ /* 0x040fe200078e02ff */
[----:B------:R-:W-:Y:S01]  /*0fa0*/  USHF.R.S32.HI UR12, URZ, 0x1f, UR12 ;  /* 0x0000001f3f0c7899 */ /* 0x000fe2000801140c */
[----:B------:R-:W-:-:S02]  /*0fb0*/  IMAD R45, R13, c[0x0][0x280], RZ ;  /* 0x0000a0000d2d7a24 */ /* 0x000fc400078e02ff */
[----:B------:R-:W-:-:S04]  /*0fc0*/  IMAD.WIDE.U32 R6, R32, R7, c[0x0][0x298] ;  /* 0x0000a60020067625 */ /* 0x000fc800078e0007 */
[----:B------:R-:W-:-:S04]  /*0fd0*/  IMAD.WIDE.U32 R54, R32, R55, c[0x0][0x1f0] ;  /* 0x00007c0020367625 */ /* 0x000fc800078e0037 */
[C---:B------:R-:W-:Y:S02]  /*0fe0*/  IMAD R17, R32.reuse, UR11, R17 ;  /* 0x0000000b20117c24 */ /* 0x040fe4000f8e0211 */
[C---:B------:R-:W-:Y:S02]  /*0ff0*/  IMAD R9, R32.reuse, UR7, R9 ;  /* 0x0000000720097c24 */ /* 0x040fe4000f8e0209 */
[C---:B------:R-:W-:Y:S01]  /*1000*/  IMAD.WIDE.U32 R48, R32.reuse, R49, c[0x0][0x180] ;  /* 0x0000600020307625 */ /* 0x040fe200078e0031 */
[----:B------:R-:W-:Y:S02]  /*1010*/  IADD3 R7, R7, R17, RZ ;  /* 0x0000001107077210 */ /* 0x000fe40007ffe0ff */
[----:B------:R-:W-:Y:S01]  /*1020*/  IADD3 R55, R55, R9, RZ ;  /* 0x0000000937377210 */ /* 0x000fe20007ffe0ff */
[C---:B------:R-:W-:Y:S02]  /*1030*/  IMAD.WIDE.U32 R2, R32.reuse, R3, c[0x0][0x2d0] ;  /* 0x0000b40020027625 */ /* 0x040fe400078e0003 */
[----:B------:R0:W5:Y:S02]  /*1040*/  LDG.E R12, [R6.64] ;  /* 0x0000000e060c7981 */ /* 0x000164000c1e1900 */
[----:B------:R-:W-:-:S02]  /*1050*/  IMAD.WIDE.U32 R4, R32, R5, c[0x0][0x260] ;  /* 0x0000980020047625 */ /* 0x000fc400078e0005 */
[----:B------:R1:W5:Y:S02]  /*1060*/  LDG.E R10, [R54.64+0xc] ;  /* 0x00000c0e360a7981 */ /* 0x000364000c1e1900 */
[C---:B------:R-:W-:Y:S02]  /*1070*/  IMAD R15, R32.reuse, UR4, R15 ;  /* 0x00000004200f7c24 */ /* 0x040fe4000f8e020f */
        /* <DEDUP_REMOVED lines=17> */
[----:B0-----:R2:W5:Y:S04]  /*1190*/  LDG.E R7, [R2.64+0x8] ;  /* 0x0000080e02077981 */ /* 0x001568000c1e1900 */
[----:B------:R2:W5:Y:S04]  /*11a0*/  LDG.E R6, [R2.64+0xc] ;  /* 0x00000c0e02067981 */ /* 0x000568000c1e1900 */
        /* <DEDUP_REMOVED lines=8> */
.L_x_154:
[----:B------:R-:W-:Y:S05]  /*1230*/  BSYNC B0 ;  /* 0x0000000000007941 */ /* 0x000fea0003800000 */
.L_x_153:
[----:B------:R-:W-:Y:S02]  /*1240*/  FSEL R64, R64, RZ, P2 ;  /* 0x000000ff40407208 */ /* 0x000fe40001000000 */
[----:B--2---:R-:W-:-:S02]  /*1250*/  FSEL R2, R61, RZ, P2 ;  /* 0x000000ff3d027208 */ /* 0x004fc40001000000 */
[----:B------:R-:W-:Y:S01]  /*1260*/  FSEL R58, R58, RZ, P2 ;  /* 0x000000ff3a3a7208 */ /* 0x000fe20001000000 */
[----:B------:R-:W-:Y:S01]  /*1270*/  FMUL R3, R64, R27 ;  /* 0x0000001b40037220 */ /* 0x000fe20000400000 */
[----:B------:R-:W-:Y:S01]  /*1280*/  MOV R71, c[0x0][0x5c8] ;  /* 0x0001720000477a02 */ /* 0x000fe20000000f00 */
[CC--:B------:R-:W-:Y:S02]  /*1290*/  FMUL R5, R2.reuse, R29.reuse ;  /* 0x0000001d02057220 */ /* 0x0c0fe40000400000 */
[-C--:B------:R-:W-:Y:S02]  /*12a0*/  FFMA R3, R2, R28.reuse, R3 ;  /* 0x0000001c02037223 */ /* 0x080fe40000000003 */
[C---:B------:R-:W-:Y:S02]  /*12b0*/  FFMA R49, R58.reuse, R28, -R5 ;  /* 0x0000001c3a317223 */ /* 0x040fe40000000805 */
[----:B------:R-:W-:Y:S02]  /*12c0*/  FFMA R3, R58, R29, R3 ;  /* 0x0000001d3a037223 */ /* 0x000fe40000000003 */
[----:B------:R-:W-:-:S02]  /*12d0*/  FMUL R49, R49, R30 ;  /* 0x0000001e31317220 */ /* 0x000fc40000400000 */
[----:B------:R-:W-:Y:S01]  /*12e0*/  FADD R48, R3, R3 ;  /* 0x0000000303307221 */ /* 0x000fe20000000000 */
[----:B------:R-:W-:-:S03]  /*12f0*/  FADD R3, R30, R30 ;  /* 0x0000001e1e037221 */ /* 0x000fc60000000000 */
[----:B------:R-:W-:Y:S01]  /*1300*/  FMUL R5, R48, R27 ;  /* 0x0000001b30057220 */ /* 0x000fe20000400000 */
[----:B------:R-:W-:-:S04]  /*1310*/  FFMA R3, R3, R30, -1 ;  /* 0xbf80000003037423 */ /* 0x000fc8000000001e */
[----:B------:R-:W-:Y:S01]  /*1320*/  FFMA R4, R64, R3, R5 ;  /* 0x0000000340047223 */ /* 0x000fe20000000005 */
[----:B------:R-:W-:-:S03]  /*1330*/  FMUL R5, R48, R28 ;  /* 0x0000001c30057220 */ /* 0x000fc60000400000 */
[----:B------:R-:W-:Y:S01]  /*1340*/  FFMA R4, R49, 2, R4 ;  /* 0x4000000031047823 */ /* 0x000fe20000000004 */
[----:B------:R-:W-:Y:S01]  /*1350*/  FMUL R49, R48, R29 ;  /* 0x0000001d30317220 */ /* 0x000fe20000400000 */
[-C--:B------:R-:W-:Y:S01]  /*1360*/  FFMA R48, R2, R3.reuse, R5 ;  /* 0x0000000302307223 */ /* 0x080fe20000000005 */
[----:B------:R-:W-:Y:S02]  /*1370*/  FMUL R5, R64, R28 ;  /* 0x0000001c40057220 */ /* 0x000fe40000400000 */
[C---:B------:R-:W-:Y:S01]  /*1380*/  FFMA R49, R58.reuse, R3, R49 ;  /* 0x000000033a317223 */ /* 0x040fe20000000031 */
[-C--:B------:R-:W-:Y:S01]  /*1390*/  FMUL R3, R58, R27.reuse ;  /* 0x0000001b3a037220 */ /* 0x080fe20000400000 */
[----:B------:R-:W-:-:S03]  /*13a0*/  FFMA R69, R2, R27, -R5 ;  /* 0x0000001b02457223 */ /* 0x000fc60000000805 */
[----:B------:R-:W-:Y:S01]  /*13b0*/  FFMA R61, R64, R29, -R3 ;  /* 0x0000001d403d7223 */ /* 0x000fe20000000803 */
[----:B------:R-:W-:-:S04]  /*13c0*/  IMAD R3, R47, c[0x0][0x5c8], RZ ;  /* 0x000172002f037a24 */ /* 0x000fc800078e02ff */
[C---:B------:R-:W-:Y:S02]  /*13d0*/  IMAD R5, R42.reuse, UR5, R3 ;  /* 0x000000052a057c24 */ /* 0x040fe4000f8e0203 */
[----:B------:R-:W-:-:S05]  /*13e0*/  IMAD.WIDE.U32 R2, R42, R71, c[0x0][0x5a8] ;  /* 0x00016a002a027625 */ /* 0x000fca00078e0047 */
[----:B------:R-:W-:-:S05]  /*13f0*/  IADD3 R3, R3, R5, RZ ;  /* 0x0000000503037210 */ /* 0x000fca0007ffe0ff */
[----:B------:R0:W2:Y:S01]  /*1400*/  LDG.E R5, [R2.64] ;  /* 0x0000000e02057981 */ /* 0x0000a2000c1e1900 */
[----:B------:R-:W-:-:S04]  /*1410*/  FMUL R61, R61, R30 ;  /* 0x0000001e3d3d7220 */ /* 0x000fc80000400000 */
[----:B------:R-:W-:Y:S01]  /*1420*/  FFMA R58, R61, 2, R48 ;  /* 0x400000003d3a7823 */ /* 0x000fe20000000030 */
[----:B-----5:R-:W-:Y:S01]  /*1430*/  FSEL R61, R67, RZ, P3 ;  /* 0x000000ff433d7208 */ /* 0x020fe20001800000 */
[----:B------:R-:W-:Y:S01]  /*1440*/  FMUL R48, R69, R30 ;  /* 0x0000001e45307220 */ /* 0x000fe20000400000 */
[----:B------:R-:W-:-:S03]  /*1450*/  FSEL R65, R65, RZ, P3 ;  /* 0x000000ff41417208 */ /* 0x000fc60001800000 */
[----:B------:R-:W-:Y:S01]  /*1460*/  FMUL R64, R61, R14 ;  /* 0x0000000e3d407220 */ /* 0x000fe20000400000 */
[----:B------:R-:W-:Y:S01]  /*1470*/  FSEL R69, R66, RZ, P3 ;  /* 0x000000ff42457208 */ /* 0x000fe20001800000 */
[----:B------:R-:W-:Y:S02]  /*1480*/  FFMA R71, R48, 2, R49 ;  /* 0x4000000030477823 */ /* 0x000fe40000000031 */
[----:B------:R-:W-:Y:S01]  /*1490*/  FFMA R64, R65, R15, R64 ;  /* 0x0000000f41407223 */ /* 0x000fe20000000040 */
[----:B------:R-:W-:Y:S01]  /*14a0*/  FADD R63, R58, R63 ;  /* 0x0000003f3a3f7221 */ /* 0x000fe20000000000 */
[----:B------:R0:W3:Y:S02]  /*14b0*/  LDG.E R48, [R2.64+0x4] ;  /* 0x0000040e02307981 */ /* 0x0000e4000c1e1900 */
[-C--:B------:R-:W-:Y:S01]  /*14c0*/  FFMA R64, R69, R16.reuse, R64 ;  /* 0x0000001045407223 */ /* 0x080fe20000000040 */
[----:B------:R-:W-:Y:S01]  /*14d0*/  FADD R62, R71, R62 ;  /* 0x0000003e473e7221 */ /* 0x000fe20000000000 */
[----:B------:R0:W4:Y:S01]  /*14e0*/  LDG.E R49, [R2.64+0x8] ;  /* 0x0000080e02317981 */ /* 0x000122000c1e1900 */
[----:B------:R-:W-:Y:S01]  /*14f0*/  FMUL R58, R65, R16 ;  /* 0x00000010413a7220 */ /* 0x000fe20000400000 */
[----:B------:R-:W-:Y:S01]  /*1500*/  FADD R71, R64, R64 ;  /* 0x0000004040477221 */ /* 0x000fe20000000000 */
[----:B------:R-:W-:-:S02]  /*1510*/  FADD R4, R4, R11 ;  /* 0x0000000b04047221 */ /* 0x000fc40000000000 */
[----:B------:R-:W-:Y:S01]  /*1520*/  FFMA R64, R69, R15, -R58 ;  /* 0x0000000f45407223 */ /* 0x000fe2000000083a */
[C---:B------:R-:W-:Y:S01]  /*1530*/  FMUL R58, R71.reuse, R14 ;  /* 0x0000000e473a7220 */ /* 0x040fe20000400000 */
[----:B------:R-:W-:Y:S02]  /*1540*/  FMUL R68, R71, R16 ;  /* 0x0000001047447220 */ /* 0x000fe40000400000 */
[----:B------:R-:W-:Y:S01]  /*1550*/  FMUL R67, R64, R17 ;  /* 0x0000001140437220 */ /* 0x000fe20000400000 */
[----:B0-----:R-:W-:Y:S01]  /*1560*/  FADD R2, R17, R17 ;  /* 0x0000001111027221 */ /* 0x001fe20000000000 */
[----:B------:R-:W-:-:S03]  /*1570*/  IMAD R3, R47, c[0x0][0x600], RZ ;  /* 0x000180002f037a24 */ /* 0x000fc600078e02ff */
[----:B------:R-:W-:-:S04]  /*1580*/  FFMA R2, R2, R17, -1 ;  /* 0xbf80000002027423 */ /* 0x000fc80000000011 */
[-C--:B------:R-:W-:Y:S01]  /*1590*/  FFMA R58, R61, R2.reuse, R58 ;  /* 0x000000023d3a7223 */ /* 0x080fe2000000003a */
[----:B------:R-:W-:-:S03]  /*15a0*/  FFMA R68, R69, R2, R68 ;  /* 0x0000000245447223 */ /* 0x000fc60000000044 */
[----:B------:R-:W-:Y:S01]  /*15b0*/  FFMA R67, R67, 2, R58 ;  /* 0x4000000043437823 */ /* 0x000fe2000000003a */
[----:B------:R-:W-:Y:S02]  /*15c0*/  ULDC UR4, c[0x0][0x3d0] ;  /* 0x0000f40000047ab9 */ /* 0x000fe40000000800 */
[----:B------:R-:W-:Y:S01]  /*15d0*/  USHF.R.S32.HI UR4, URZ, 0x1f, UR4 ;  /* 0x0000001f3f047899 */ /* 0x000fe20008011404 */
[----:B------:R-:W-:-:S05]  /*15e0*/  IMAD R47, R47, c[0x0][0x3d0], RZ ;  /* 0x0000f4002f2f7a24 */ /* 0x000fca00078e02ff */
[----:B------:R-:W-:Y:S01]  /*15f0*/  IMAD R47, R42, UR4, R47 ;  /* 0x000000042a2f7c24 */ /* 0x000fe2000f8e022f */
[----:B--2---:R-:W-:Y:S01]  /*1600*/  FADD R11, -R4, R5 ;  /* 0x00000005040b7221 */ /* 0x004fe20000000100 */
[----:B------:R-:W-:Y:S01]  /*1610*/  FMUL R4, R69, R14 ;  /* 0x0000000e45047220 */ /* 0x000fe20000400000 */
[----:B------:R-:W-:-:S03]  /*1620*/  IMAD R5, R42, UR8, R3 ;  /* 0x000000082a057c24 */ /* 0x000fc6000f8e0203 */
[C---:B------:R-:W-:Y:S01]  /*1630*/  FFMA R58, R61.reuse, R16, -R4 ;  /* 0x000000103d3a7223 */ /* 0x040fe20000000804 */
[-C--:B------:R-:W-:Y:S01]  /*1640*/  FMUL R61, R61, R15.reuse ;  /* 0x0000000f3d3d7220 */ /* 0x080fe20000400000 */
[----:B------:R-:W-:-:S03]  /*1650*/  FMUL R4, R71, R15 ;  /* 0x0000000f47047220 */ /* 0x000fc60000400000 */
[C---:B------:R-:W-:Y:S01]  /*1660*/  FFMA R70, R65.reuse, R14, -R61 ;  /* 0x0000000e41467223 */ /* 0x040fe2000000083d */
[----:B------:R-:W-:Y:S01]  /*1670*/  MOV R61, c[0x0][0x600] ;  /* 0x00018000003d7a02 */ /* 0x000fe20000000f00 */
[----:B------:R-:W-:-:S04]  /*1680*/  FFMA R4, R65, R2, R4 ;  /* 0x0000000241047223 */ /* 0x000fc80000000004 */
[----:B------:R-:W-:-:S05]  /*1690*/  IMAD.WIDE.U32 R2, R42, R61, c[0x0][0x5e0] ;  /* 0x000178002a027625 */ /* 0x000fca00078e003d */
[----:B------:R-:W-:Y:S01]  /*16a0*/  IADD3 R3, R3, R5, RZ ;  /* 0x0000000503037210 */ /* 0x000fe20007ffe0ff */
[----:B------:R-:W-:-:S04]  /*16b0*/  FMUL R5, R58, R17 ;  /* 0x000000113a057220 */ /* 0x000fc80000400000 */
[----:B------:R-:W-:Y:S01]  /*16c0*/  FFMA R66, R5, 2, R4 ;  /* 0x4000000005427823 */ /* 0x000fe20000000004 */
[----:B------:R0:W2:Y:S01]  /*16d0*/  LDG.E R64, [R2.64] ;  /* 0x0000000e02407981 */ /* 0x0000a2000c1e1900 */
[----:B------:R-:W-:Y:S02]  /*16e0*/  CS2R R4, SRZ ;  /* 0x0000000000047805 */ /* 0x000fe4000001ff00 */
[----:B------:R-:W-:Y:S01]  /*16f0*/  @P3 MOV R5, R56 ;  /* 0x0000003800053202 */ /* 0x000fe20000000f00 */
[----:B------:R0:W2:Y:S01]  /*1700*/  LDG.E R61, [R2.64+0x4] ;  /* 0x0000040e023d7981 */ /* 0x0000a2000c1e1900 */
[----:B------:R-:W-:Y:S02]  /*1710*/  MOV R56, RZ ;  /* 0x000000ff00387202 */ /* 0x000fe40000000f00 */
[----:B------:R-:W-:Y:S01]  /*1720*/  @P3 MOV R56, R39 ;  /* 0x0000002700383202 */ /* 0x000fe20000000f00 */
[----:B------:R-:W-:Y:S01]  /*1730*/  FMUL R39, R70, R17 ;  /* 0x0000001146277220 */ /* 0x000fe20000400000 */
[----:B------:R0:W2:Y:S01]  /*1740*/  LDG.E R65, [R2.64+0x8] ;  /* 0x0000080e02417981 */ /* 0x0000a2000c1e1900 */
[----:B------:R-:W-:Y:S01]  /*1750*/  MOV R58, RZ ;  /* 0x000000ff003a7202 */ /* 0x000fe20000000f00 */
[----:B------:R-:W-:Y:S01]  /*1760*/  FADD R67, R67, R46 ;  /* 0x0000002e43437221 */ /* 0x000fe20000000000 */
[----:B------:R-:W-:Y:S01]  /*1770*/  FFMA R69, R39, 2, R68 ;  /* 0x4000000027457823 */ /* 0x000fe20000000044 */
[----:B------:R-:W-:-:S02]  /*1780*/  MOV R39, c[0x0][0x3d0] ;  /* 0x0000f40000277a02 */ /* 0x000fc40000000f00 */
[----:B------:R-:W-:Y:S02]  /*1790*/  @P3 MOV R58, R10 ;  /* 0x0000000a003a3202 */ /* 0x000fe40000000f00 */
[----:B------:R-:W-:Y:S01]  /*17a0*/  MOV R10, RZ ;  /* 0x000000ff000a7202 */ /* 0x000fe20000000f00 */
[----:B0-----:R-:W-:Y:S01]  /*17b0*/  CS2R R2, SRZ ;  /* 0x0000000000027805 */ /* 0x001fe2000001ff00 */
[----:B------:R-:W-:Y:S02]  /*17c0*/  @P3 MOV R10, R9 ;  /* 0x00000009000a3202 */ /* 0x000fe40000000f00 */
[----:B------:R-:W-:Y:S02]  /*17d0*/  @P3 MOV R2, R55 ;  /* 0x0000003700023202 */ /* 0x000fe40000000f00 */
[----:B------:R-:W-:Y:S02]  /*17e0*/  MOV R55, RZ ;  /* 0x000000ff00377202 */ /* 0x000fe40000000f00 */
[----:B------:R-:W-:Y:S01]  /*17f0*/  @P3 MOV R55, R38 ;  /* 0x0000002600373202 */ /* 0x000fe20000000f00 */
[----:B------:R-:W-:Y:S01]  /*1800*/  IMAD.WIDE.U32 R38, R42, R39, c[0x0][0x3b0] ;  /* 0x0000ec002a267625 */ /* 0x000fe200078e0027 */
[----:B------:R-:W-:-:S02]  /*1810*/  MOV R9, RZ ;  /* 0x000000ff00097202 */ /* 0x000fc40000000f00 */
[----:B------:R-:W-:Y:S02]  /*1820*/  @P3 MOV R9, R8 ;  /* 0x0000000800093202 */ /* 0x000fe40000000f00 */
[----:B------:R-:W-:Y:S02]  /*1830*/  MOV R8, RZ ;  /* 0x000000ff00087202 */ /* 0x000fe40000000f00 */
[----:B------:R-:W-:Y:S02]  /*1840*/  @P3 MOV R8, R7 ;  /* 0x0000000700083202 */ /* 0x000fe40000000f00 */
[----:B------:R-:W-:Y:S02]  /*1850*/  MOV R7, RZ ;  /* 0x000000ff00077202 */ /* 0x000fe40000000f00 */
[----:B------:R-:W-:Y:S02]  /*1860*/  @P3 MOV R7, R6 ;  /* 0x0000000600073202 */ /* 0x000fe40000000f00 */
[----:B------:R-:W-:-:S02]  /*1870*/  IADD3 R39, R39, R47, RZ ;  /* 0x0000002f27277210 */ /* 0x000fc40007ffe0ff */
[----:B------:R-:W-:Y:S02]  /*1880*/  MOV R6, RZ ;  /* 0x000000ff00067202 */ /* 0x000fe40000000f00 */
[----:B------:R-:W-:Y:S02]  /*1890*/  @P3 MOV R6, R57 ;  /* 0x0000003900063202 */ /* 0x000fe40000000f00 */
[----:B------:R-:W-:Y:S02]  /*18a0*/  MOV R57, 0x3f800000 ;  /* 0x3f80000000397802 */ /* 0x000fe40000000f00 */
[----:B------:R-:W-:Y:S02]  /*18b0*/  @P3 MOV R4, R54 ;  /* 0x0000003600043202 */ /* 0x000fe40000000f00 */
[----:B------:R-:W-:Y:S01]  /*18c0*/  @P3 MOV R3, R53 ;  /* 0x0000003500033202 */ /* 0x000fe20000000f00 */
[----:B------:R0:W5:Y:S01]  /*18d0*/  LDG.E R54, [R38.64+0x8] ;  /* 0x0000080e26367981 */ /* 0x000162000c1e1900 */
[----:B------:R-:W-:-:S03]  /*18e0*/  @P3 MOV R57, R52 ;  /* 0x0000003400393202 */ /* 0x000fc60000000f00 */
[----:B------:R0:W5:Y:S04]  /*18f0*/  LDG.E R52, [R38.64] ;  /* 0x0000000e26347981 */ /* 0x000168000c1e1900 */
[----:B------:R0:W5:Y:S01]  /*1900*/  LDG.E R53, [R38.64+0x4] ;  /* 0x0000040e26357981 */ /* 0x000162000c1e1900 */
[----:B------:R-:W-:Y:S01]  /*1910*/  FADD R66, R66, R45 ;  /* 0x0000002d42427221 */ /* 0x000fe20000000000 */
[----:B------:R-:W-:Y:S01]  /*1920*/  FADD R68, R69, R44 ;  /* 0x0000002c45447221 */ /* 0x000fe20000000000 */
[----:B------:R-:W-:Y:S01]  /*1930*/  BSSY B0, `(.L_x_155) ;  /* 0x0000068000007945 */ /* 0x000fe20003800000 */
[----:B---3--:R-:W-:Y:S01]  /*1940*/  FADD R44, -R63, R48 ;  /* 0x000000303f2c7221 */ /* 0x008fe20000000100 */
[----:B----4-:R-:W-:Y:S01]  /*1950*/  FADD R45, -R62, R49 ;  /* 0x000000313e2d7221 */ /* 0x010fe20000000100 */
[----:B------:R-:W-:Y:S01]  /*1960*/  FSEL R49, R26, RZ, P2 ;  /* 0x000000ff1a317208 */ /* 0x000fe20001000000 */
[----:B------:R-:W-:Y:S01]  /*1970*/  CS2R R62, SRZ ;  /* 0x00000000003e7805 */ /* 0x000fe2000001ff00 */
[----:B--2---:R-:W-:Y:S01]  /*1980*/  FADD R46, -R67, R64 ;  /* 0x00000040432e7221 */ /* 0x004fe20000000100 */
[----:B------:R-:W-:Y:S01]  /*1990*/  FADD R47, -R66, R61 ;  /* 0x0000003d422f7221 */ /* 0x000fe20000000100 */
[----:B------:R-:W-:Y:S01]  /*19a0*/  MOV R61, RZ ;  /* 0x000000ff003d7202 */ /* 0x000fe20000000f00 */
[----:B------:R-:W-:Y:S01]  /*19b0*/  CS2R R66, SRZ ;  /* 0x0000000000427805 */ /* 0x000fe2000001ff00 */
[----:B------:R-:W-:-:S02]  /*19c0*/  FADD R48, -R68, R65 ;  /* 0x0000004144307221 */ /* 0x000fc40000000100 */
[----:B------:R-:W-:Y:S01]  /*19d0*/  CS2R R64, SRZ ;  /* 0x0000000000407805 */ /* 0x000fe2000001ff00 */
[----:B------:R-:W-:Y:S05]  /*19e0*/  @!P2 BRA `(.L_x_156) ;  /* 0x000005c00000a947 */ /* 0x000fea0003800000 */
[----:B0----5:R-:W-:Y:S01]  /*19f0*/  FMUL R38, R11, R54 ;  /* 0x000000360b267220 */ /* 0x021fe20000400000 */
[CC--:B------:R-:W-:Y:S01]  /*1a00*/  FMUL R39, R45.reuse, R53.reuse ;  /* 0x000000352d277220 */ /* 0x0c0fe20000400000 */
[CC--:B------:R-:W-:Y:S02]  /*1a10*/  FMUL R62, R44.reuse, R52.reuse ;  /* 0x000000342c3e7220 */ /* 0x0c0fe40000400000 */
[----:B------:R-:W-:Y:S01]  /*1a20*/  FFMA R38, R45, R52, -R38 ;  /* 0x000000342d267223 */ /* 0x000fe20000000826 */
[----:B------:R-:W-:Y:S01]  /*1a30*/  FFMA R64, R44, R54, -R39 ;  /* 0x000000362c407223 */ /* 0x000fe20000000827 */
[----:B------:R-:W-:Y:S02]  /*1a40*/  FFMA R62, R11, R53, -R62 ;  /* 0x000000350b3e7223 */ /* 0x000fe4000000083e */
[-C--:B------:R-:W-:Y:S01]  /*1a50*/  FMUL R39, R38, R59.reuse ;  /* 0x0000003b26277220 */ /* 0x080fe20000400000 */
[----:B------:R-:W-:Y:S01]  /*1a60*/  FMUL R67, R64, R59 ;  /* 0x0000003b40437220 */ /* 0x000fe20000400000 */
[----:B------:R-:W-:-:S02]  /*1a70*/  FMUL R63, R62, R41 ;  /* 0x000000293e3f7220 */ /* 0x000fc40000400000 */
[-C--:B------:R-:W-:Y:S01]  /*1a80*/  FFMA R39, R64, R41.reuse, R39 ;  /* 0x0000002940277223 */ /* 0x080fe20000000027 */
[----:B------:R-:W-:Y:S01]  /*1a90*/  FFMA R67, R38, R41, -R67 ;  /* 0x0000002926437223 */ /* 0x000fe20000000843 */
[-C--:B------:R-:W-:Y:S02]  /*1aa0*/  FFMA R63, R64, R60.reuse, -R63 ;  /* 0x0000003c403f7223 */ /* 0x080fe4000000083f */
[----:B------:R-:W-:Y:S02]  /*1ab0*/  FFMA R39, R62, R60, R39 ;  /* 0x0000003c3e277223 */ /* 0x000fe40000000027 */
[-C--:B------:R-:W-:Y:S02]  /*1ac0*/  FMUL R50, R63, R40.reuse ;  /* 0x000000283f327220 */ /* 0x080fe40000400000 */
[----:B------:R-:W-:Y:S01]  /*1ad0*/  FADD R66, R39, R39 ;  /* 0x0000002727427221 */ /* 0x000fe20000000000 */
[----:B------:R-:W-:Y:S01]  /*1ae0*/  FADD R39, R40, R40 ;  /* 0x0000002828277221 */ /* 0x000fe20000000000 */
[----:B------:R-:W-:-:S02]  /*1af0*/  FFMA R65, R63, R40, R50 ;  /* 0x000000283f417223 */ /* 0x000fc40000000032 */
[----:B------:R-:W-:Y:S01]  /*1b00*/  FMUL R63, R66, R59 ;  /* 0x0000003b423f7220 */ /* 0x000fe20000400000 */
[----:B------:R-:W-:-:S04]  /*1b10*/  FFMA R39, R39, R40, -1 ;  /* 0xbf80000027277423 */ /* 0x000fc80000000028 */
[----:B------:R-:W-:Y:S01]  /*1b20*/  FFMA R50, R38, R39, R63 ;  /* 0x0000002726327223 */ /* 0x000fe2000000003f */
[C---:B------:R-:W-:Y:S01]  /*1b30*/  FMUL R63, R66.reuse, R41 ;  /* 0x00000029423f7220 */ /* 0x040fe20000400000 */
[-C--:B------:R-:W-:Y:S02]  /*1b40*/  FMUL R66, R66, R60.reuse ;  /* 0x0000003c42427220 */ /* 0x080fe40000400000 */
[----:B------:R-:W-:Y:S01]  /*1b50*/  FADD R50, R50, -R65 ;  /* 0x8000004132327221 */ /* 0x000fe20000000000 */
[----:B------:R-:W-:Y:S01]  /*1b60*/  FMUL R65, R38, R60 ;  /* 0x0000003c26417220 */ /* 0x000fe20000400000 */
[----:B------:R-:W-:Y:S01]  /*1b70*/  FFMA R63, R64, R39, R63 ;  /* 0x00000027403f7223 */ /* 0x000fe2000000003f */
[CC--:B------:R-:W-:Y:S02]  /*1b80*/  FMUL R64, R67.reuse, R40.reuse ;  /* 0x0000002843407220 */ /* 0x0c0fe40000400000 */
[C---:B------:R-:W-:Y:S01]  /*1b90*/  FFMA R65, R62.reuse, R59, -R65 ;  /* 0x0000003b3e417223 */ /* 0x040fe20000000841 */
[----:B------:R-:W-:Y:S01]  /*1ba0*/  FFMA R62, R62, R39, R66 ;  /* 0x000000273e3e7223 */ /* 0x000fe20000000042 */
[-C--:B------:R-:W-:Y:S01]  /*1bb0*/  FFMA R67, R67, R40.reuse, R64 ;  /* 0x0000002843437223 */ /* 0x080fe20000000040 */
[----:B------:R-:W-:Y:S01]  /*1bc0*/  MOV R64, c[0x0][0x248] ;  /* 0x0000920000407a02 */ /* 0x000fe20000000f00 */
[----:B------:R-:W-:-:S02]  /*1bd0*/  FMUL R38, R65, R40 ;  /* 0x0000002841267220 */ /* 0x000fc40000400000 */
[----:B------:R-:W-:Y:S01]  /*1be0*/  FADD R67, R62, -R67 ;  /* 0x800000433e437221 */ /* 0x000fe20000000000 */
[----:B------:R-:W-:Y:S01]  /*1bf0*/  FMUL R62, R50, R25 ;  /* 0x00000019323e7220 */ /* 0x000fe20000400000 */
[----:B------:R-:W-:Y:S01]  /*1c00*/  FFMA R60, R65, R40, R38 ;  /* 0x00000028413c7223 */ /* 0x000fe20000000026 */
[----:B------:R-:W-:-:S03]  /*1c10*/  SHF.R.S32.HI R40, RZ, 0x1f, R33 ;  /* 0x0000001fff287819 */ /* 0x000fc60000011421 */
[----:B------:R-:W-:Y:S02]  /*1c20*/  FADD R66, R63, -R60 ;  /* 0x8000003c3f427221 */ /* 0x000fe40000000000 */
[----:B------:R-:W-:-:S04]  /*1c30*/  IMAD R38, R40, c[0x0][0x248], RZ ;  /* 0x0000920028267a24 */ /* 0x000fc800078e02ff */
[C---:B------:R-:W-:Y:S02]  /*1c40*/  IMAD R41, R33.reuse, UR9, R38 ;  /* 0x0000000921297c24 */ /* 0x040fe4000f8e0226 */
[----:B------:R-:W-:-:S05]  /*1c50*/  IMAD.WIDE.U32 R38, R33, R64, c[0x0][0x228] ;  /* 0x00008a0021267625 */ /* 0x000fca00078e0040 */
[----:B------:R-:W-:Y:S01]  /*1c60*/  IADD3 R39, R39, R41, RZ ;  /* 0x0000002927277210 */ /* 0x000fe20007ffe0ff */
[----:B------:R-:W-:-:S04]  /*1c70*/  FMUL R41, R50, R22 ;  /* 0x0000001632297220 */ /* 0x000fc80000400000 */
[----:B------:R-:W2:Y:S01]  /*1c80*/  LDG.E R60, [R38.64] ;  /* 0x0000000e263c7981 */ /* 0x000ea2000c1e1900 */
[C---:B------:R-:W-:Y:S01]  /*1c90*/  FFMA R64, R66.reuse, R23, R41 ;  /* 0x0000001742407223 */ /* 0x040fe20000000029 */
[----:B------:R-:W-:Y:S02]  /*1ca0*/  FFMA R41, R66, R31, R62 ;  /* 0x0000001f42297223 */ /* 0x000fe4000000003e */
[----:B------:R-:W3:Y:S01]  /*1cb0*/  LDG.E R63, [R38.64+0x8] ;  /* 0x0000080e263f7981 */ /* 0x000ee2000c1e1900 */
[C---:B------:R-:W-:Y:S01]  /*1cc0*/  FFMA R59, R67.reuse, R21, R64 ;  /* 0x00000015433b7223 */ /* 0x040fe20000000040 */
[----:B------:R-:W-:Y:S02]  /*1cd0*/  FFMA R41, R67, R24, R41 ;  /* 0x0000001843297223 */ /* 0x000fe40000000029 */
[----:B------:R-:W4:Y:S01]  /*1ce0*/  LDG.E R64, [R38.64+0x4] ;  /* 0x0000040e26407981 */ /* 0x000f22000c1e1900 */
[----:B------:R-:W-:Y:S01]  /*1cf0*/  FMUL R59, R50, R59 ;  /* 0x0000003b323b7220 */ /* 0x000fe20000400000 */
[----:B------:R-:W-:-:S02]  /*1d00*/  MOV R70, c[0x0][0x1d8] ;  /* 0x0000760000467a02 */ /* 0x000fc40000000f00 */
[----:B------:R0:W4:Y:S01]  /*1d10*/  LDG.E R62, [R38.64+0xc] ;  /* 0x00000c0e263e7981 */ /* 0x000122000c1e1900 */
[----:B------:R-:W-:Y:S01]  /*1d20*/  FFMA R59, R66, R41, R59 ;  /* 0x00000029423b7223 */ /* 0x000fe2000000003b */
[----:B------:R-:W-:Y:S02]  /*1d30*/  FMUL R41, R50, R19 ;  /* 0x0000001332297220 */ /* 0x000fe40000400000 */
[----:B------:R0:W4:Y:S02]  /*1d40*/  LDG.E R65, [R38.64+0x14] ;  /* 0x0000140e26417981 */ /* 0x000124000c1e1900 */
[----:B------:R-:W-:-:S04]  /*1d50*/  FFMA R66, R66, R20, R41 ;  /* 0x0000001442427223 */ /* 0x000fc80000000029 */
[----:B------:R-:W-:Y:S01]  /*1d60*/  FFMA R50, R67, R18, R66 ;  /* 0x0000001243327223 */ /* 0x000fe20000000042 */
[----:B------:R-:W-:-:S03]  /*1d70*/  IMAD R66, R40, c[0x0][0x1d8], RZ ;  /* 0x0000760028427a24 */ /* 0x000fc600078e02ff */
[----:B------:R-:W-:Y:S01]  /*1d80*/  FFMA R50, R67, R50, R59 ;  /* 0x0000003243327223 */ /* 0x000fe2000000003b */
[----:B------:R-:W-:Y:S01]  /*1d90*/  IMAD R67, R33, UR10, R66 ;  /* 0x0000000a21437c24 */ /* 0x000fe2000f8e0242 */
[----:B------:R0:W4:Y:S01]  /*1da0*/  LDG.E R59, [R38.64+0x10] ;  /* 0x0000100e263b7981 */ /* 0x000122000c1e1900 */
[----:B--2---:R-:W-:-:S04]  /*1db0*/  FMUL R40, R45, R60 ;  /* 0x0000003c2d287220 */ /* 0x004fc80000400000 */
[-C--:B---3--:R-:W-:Y:S01]  /*1dc0*/  FFMA R68, R11, R63.reuse, -R40 ;  /* 0x0000003f0b447223 */ /* 0x088fe20000000828 */
[----:B------:R-:W-:Y:S01]  /*1dd0*/  IMAD.WIDE.U32 R40, R33, R70, c[0x0][0x1b8] ;  /* 0x00006e0021287625 */ /* 0x000fe200078e0046 */
[----:B------:R-:W-:-:S04]  /*1de0*/  FMUL R66, R44, R63 ;  /* 0x0000003f2c427220 */ /* 0x000fc80000400000 */
[----:B------:R-:W-:Y:S01]  /*1df0*/  IADD3 R41, R41, R67, RZ ;  /* 0x0000004329297210 */ /* 0x000fe20007ffe0ff */
[----:B----4-:R-:W-:-:S04]  /*1e00*/  FFMA R63, R45, R64, -R66 ;  /* 0x000000402d3f7223 */ /* 0x010fc80000000842 */
[----:B0-----:R-:W2:Y:S04]  /*1e10*/  LDG.E R39, [R40.64+0x8] ;  /* 0x0000080e28277981 */ /* 0x001ea8000c1e1900 */
[----:B------:R-:W3:Y:S04]  /*1e20*/  LDG.E R38, [R40.64+0x4] ;  /* 0x0000040e28267981 */ /* 0x000ee8000c1e1900 */
[----:B------:R-:W4:Y:S01]  /*1e30*/  LDG.E R66, [R40.64] ;  /* 0x0000000e28427981 */ /* 0x000f22000c1e1900 */
[----:B------:R-:W-:-:S03]  /*1e40*/  FMUL R67, R11, R64 ;  /* 0x000000400b437220 */ /* 0x000fc60000400000 */
[----:B------:R-:W4:Y:S01]  /*1e50*/  LDG.E R70, [R40.64+0x14] ;  /* 0x0000140e28467981 */ /* 0x000f22000c1e1900 */
[----:B------:R-:W-:Y:S01]  /*1e60*/  FFMA R60, R44, R60, -R67 ;  /* 0x0000003c2c3c7223 */ /* 0x000fe20000000843 */
[----:B------:R-:W-:-:S03]  /*1e70*/  FADD R62, R63, R62 ;  /* 0x0000003e3f3e7221 */ /* 0x000fc60000000000 */
[----:B------:R-:W-:Y:S01]  /*1e80*/  FADD R60, R60, R65 ;  /* 0x000000413c3c7221 */ /* 0x000fe20000000000 */
[----:B------:R-:W-:Y:S02]  /*1e90*/  FADD R59, R68, R59 ;  /* 0x0000003b443b7221 */ /* 0x000fe40000000000 */
[----:B------:R-:W4:Y:S01]  /*1ea0*/  LDG.E R68, [R40.64+0xc] ;  /* 0x00000c0e28447981 */ /* 0x000f22000c1e1900 */
[----:B--2---:R-:W-:-:S04]  /*1eb0*/  FMUL R64, R44, R39 ;  /* 0x000000272c407220 */ /* 0x004fc80000400000 */
[-C--:B---3--:R-:W-:Y:S01]  /*1ec0*/  FFMA R63, R45, R38.reuse, -R64 ;  /* 0x000000262d3f7223 */ /* 0x088fe20000000840 */
[----:B------:R-:W-:Y:S01]  /*1ed0*/  FMUL R65, R11, R38 ;  /* 0x000000260b417220 */ /* 0x000fe20000400000 */
[----:B----4-:R-:W-:-:S04]  /*1ee0*/  FMUL R38, R45, R66 ;  /* 0x000000422d267220 */ /* 0x010fc80000400000 */
[----:B------:R-:W-:Y:S02]  /*1ef0*/  FFMA R38, R11, R39, -R38 ;  /* 0x000000270b267223 */ /* 0x000fe40000000826 */
[----:B------:R-:W2:Y:S01]  /*1f00*/  LDG.E R39, [R40.64+0x10] ;  /* 0x0000100e28277981 */ /* 0x000ea2000c1e1900 */
[----:B------:R-:W-:Y:S01]  /*1f10*/  MOV R69, c[0x0][0x65c] ;  /* 0x0001970000457a02 */ /* 0x000fe20000000f00 */
[----:B------:R-:W-:Y:S01]  /*1f20*/  FFMA R67, R44, R66, -R65 ;  /* 0x000000422c437223 */ /* 0x000fe20000000841 */
[----:B------:R-:W-:-:S03]  /*1f30*/  FADD R50, R49, R50 ;  /* 0x0000003231327221 */ /* 0x000fc60000000000 */
[----:B------:R-:W-:Y:S01]  /*1f40*/  FFMA R66, R69, c[0x0][0x650], R62 ;  /* 0x0001940045427a23 */ /* 0x000fe2000000003e */
[----:B------:R-:W-:Y:S01]  /*1f50*/  FADD R62, R63, R68 ;  /* 0x000000443f3e7221 */ /* 0x000fe20000000000 */
[C---:B------:R-:W-:Y:S01]  /*1f60*/  FFMA R65, R69.reuse, c[0x0][0x654], R59 ;  /* 0x0001950045417a23 */ /* 0x040fe2000000003b */
[----:B------:R-:W-:Y:S01]  /*1f70*/  FFMA R64, R69, c[0x0][0x658], R60 ;  /* 0x0001960045407a23 */ /* 0x000fe2000000003c */
[----:B------:R-:W-:Y:S01]  /*1f80*/  FADD R67, R67, R70 ;  /* 0x0000004643437221 */ /* 0x000fe20000000000 */
[----:B------:R-:W-:Y:S01]  /*1f90*/  FADD R50, RZ, R50 ;  /* 0x00000032ff327221 */ /* 0x000fe20000000000 */
[----:B--2---:R-:W-:Y:S02]  /*1fa0*/  FADD R63, R38, R39 ;  /* 0x00000027263f7221 */ /* 0x004fe40000000000 */
.L_x_156:
[----:B0-----:R-:W-:Y:S05]  /*1fb0*/  BSYNC B0 ;  /* 0x0000000000007941 */ /* 0x001fea0003800000 */
.L_x_155:
[----:B------:R-:W-:Y:S01]  /*1fc0*/  BSSY B0, `(.L_x_157) ;  /* 0x0000062000007945 */ /* 0x000fe20003800000 */
[----:B------:R-:W-:Y:S01]  /*1fd0*/  MOV R39, RZ ;  /* 0x000000ff00277202 */ /* 0x000fe20000000f00 */
[----:B------:R-:W-:Y:S01]  /*1fe0*/  CS2R R68, SRZ ;  /* 0x0000000000447805 */ /* 0x000fe2000001ff00 */
[----:B------:R-:W-:Y:S01]  /*1ff0*/  CS2R R70, SRZ ;  /* 0x0000000000467805 */ /* 0x000fe2000001ff00 */
[----:B------:R-:W-:-:S02]  /*2000*/  FSEL R59, R12, RZ, P3 ;  /* 0x000000ff0c3b7208 */ /* 0x000fc40001800000 */
[----:B------:R-:W-:Y:S01]  /*2010*/  FSEL R60, R50, RZ, P2 ;  /* 0x000000ff323c7208 */ /* 0x000fe20001000000 */
[----:B------:R-:W-:Y:S05]  /*2020*/  @!P3 BRA `(.L_x_158) ;  /* 0x000005b00000b947 */ /* 0x000fea0003800000 */
[----:B-----5:R-:W-:Y:S01]  /*2030*/  FMUL R51, R47, R52 ;  /* 0x000000342f337220 */ /* 0x020fe20000400000 */
[----:B------:R-:W-:-:S03]  /*2040*/  FMUL R38, R48, R53 ;  /* 0x0000003530267220 */ /* 0x000fc60000400000 */
[----:B------:R-:W-:Y:S01]  /*2050*/  FFMA R51, R46, R53, -R51 ;  /* 0x000000352e337223 */ /* 0x000fe20000000833 */
[----:B------:R-:W-:-:S03]  /*2060*/  FFMA R39, R47, R54, -R38 ;  /* 0x000000362f277223 */ /* 0x000fc60000000826 */
[----:B------:R-:W-:-:S04]  /*2070*/  FMUL R38, R51, R58 ;  /* 0x0000003a33267220 */ /* 0x000fc80000400000 */
[----:B------:R-:W-:-:S04]  /*2080*/  FFMA R38, R39, R55, -R38 ;  /* 0x0000003727267223 */ /* 0x000fc80000000826 */
[----:B------:R-:W-:-:S04]  /*2090*/  FMUL R41, R38, R57 ;  /* 0x0000003926297220 */ /* 0x000fc80000400000 */
[----:B------:R-:W-:Y:S01]  /*20a0*/  FFMA R69, R38, R57, R41 ;  /* 0x0000003926457223 */ /* 0x000fe20000000029 */
[----:B------:R-:W-:-:S04]  /*20b0*/  FMUL R41, R46, R54 ;  /* 0x000000362e297220 */ /* 0x000fc80000400000 */
[----:B------:R-:W-:-:S04]  /*20c0*/  FFMA R41, R48, R52, -R41 ;  /* 0x0000003430297223 */ /* 0x000fc80000000829 */
[C---:B------:R-:W-:Y:S01]  /*20d0*/  FMUL R38, R41.reuse, R56 ;  /* 0x0000003829267220 */ /* 0x040fe20000400000 */
[----:B------:R-:W-:-:S03]  /*20e0*/  FMUL R70, R41, R55 ;  /* 0x0000003729467220 */ /* 0x000fc60000400000 */
[----:B------:R-:W-:Y:S01]  /*20f0*/  FFMA R38, R39, R58, R38 ;  /* 0x0000003a27267223 */ /* 0x000fe20000000026 */
[----:B------:R-:W-:-:S03]  /*2100*/  FFMA R70, R51, R56, -R70 ;  /* 0x0000003833467223 */ /* 0x000fc60000000846 */
[----:B------:R-:W-:-:S04]  /*2110*/  FFMA R38, R51, R55, R38 ;  /* 0x0000003733267223 */ /* 0x000fc80000000026 */
[----:B------:R-:W-:Y:S01]  /*2120*/  FADD R61, R38, R38 ;  /* 0x00000026263d7221 */ /* 0x000fe20000000000 */
[----:B------:R-:W-:-:S03]  /*2130*/  FADD R38, R57, R57 ;  /* 0x0000003939267221 */ /* 0x000fc60000000000 */
[C---:B------:R-:W-:Y:S01]  /*2140*/  FMUL R55, R61.reuse, R55 ;  /* 0x000000373d377220 */ /* 0x040fe20000400000 */
[-C--:B------:R-:W-:Y:S01]  /*2150*/  FFMA R40, R38, R57.reuse, -1 ;  /* 0xbf80000026287423 */ /* 0x080fe20000000039 */
[-C--:B------:R-:W-:Y:S01]  /*2160*/  FMUL R38, R61, R56.reuse ;  /* 0x000000383d267220 */ /* 0x080fe20000400000 */
[----:B------:R-:W-:Y:S01]  /*2170*/  FMUL R56, R39, R56 ;  /* 0x0000003827387220 */ /* 0x000fe20000400000 */
[----:B------:R-:W-:Y:S01]  /*2180*/  FMUL R68, R61, R58 ;  /* 0x0000003a3d447220 */ /* 0x000fe20000400000 */
[-C--:B------:R-:W-:Y:S01]  /*2190*/  FFMA R55, R51, R40.reuse, R55 ;  /* 0x0000002833377223 */ /* 0x080fe20000000037 */
[C---:B------:R-:W-:Y:S01]  /*21a0*/  FFMA R38, R41.reuse, R40, R38 ;  /* 0x0000002829267223 */ /* 0x040fe20000000026 */
[-C--:B------:R-:W-:Y:S01]  /*21b0*/  FMUL R51, R70, R57.reuse ;  /* 0x0000003946337220 */ /* 0x080fe20000400000 */
[----:B------:R-:W-:Y:S01]  /*21c0*/  FFMA R56, R41, R58, -R56 ;  /* 0x0000003a29387223 */ /* 0x000fe20000000838 */
[----:B------:R-:W-:Y:S01]  /*21d0*/  FFMA R68, R39, R40, R68 ;  /* 0x0000002827447223 */ /* 0x000fe20000000044 */
[----:B------:R-:W-:Y:S01]  /*21e0*/  FADD R38, R38, -R69 ;  /* 0x8000004526267221 */ /* 0x000fe20000000000 */
[-C--:B------:R-:W-:Y:S01]  /*21f0*/  FFMA R51, R70, R57.reuse, R51 ;  /* 0x0000003946337223 */ /* 0x080fe20000000033 */
[----:B------:R-:W-:-:S02]  /*2200*/  FMUL R39, R56, R57 ;  /* 0x0000003938277220 */ /* 0x000fc40000400000 */
[----:B------:R-:W-:Y:S01]  /*2210*/  FMUL R40, R38, R6 ;  /* 0x0000000626287220 */ /* 0x000fe20000400000 */
[----:B------:R-:W-:Y:S01]  /*2220*/  FADD R51, R68, -R51 ;  /* 0x8000003344337221 */ /* 0x000fe20000000000 */
[----:B------:R-:W-:Y:S01]  /*2230*/  FFMA R56, R56, R57, R39 ;  /* 0x0000003938387223 */ /* 0x000fe20000000027 */
[----:B------:R-:W-:Y:S02]  /*2240*/  FMUL R39, R38, R9 ;  /* 0x0000000926277220 */ /* 0x000fe40000400000 */
[----:B------:R-:W-:Y:S01]  /*2250*/  FFMA R40, R51, R7, R40 ;  /* 0x0000000733287223 */ /* 0x000fe20000000028 */
[----:B------:R-:W-:-:S04]  /*2260*/  FADD R55, R55, -R56 ;  /* 0x8000003837377221 */ /* 0x000fc80000000000 */
[----:B------:R-:W-:Y:S01]  /*2270*/  FFMA R41, R55, R5, R40 ;  /* 0x0000000537297223 */ /* 0x000fe20000000028 */
[----:B------:R-:W-:-:S03]  /*2280*/  FFMA R40, R51, R10, R39 ;  /* 0x0000000a33287223 */ /* 0x000fc60000000027 */
[C---:B------:R-:W-:Y:S01]  /*2290*/  FMUL R41, R38.reuse, R41 ;  /* 0x0000002926297220 */ /* 0x040fe20000400000 */
[----:B------:R-:W-:Y:S01]  /*22a0*/  FMUL R38, R38, R3 ;  /* 0x0000000326267220 */ /* 0x000fe20000400000 */
[----:B------:R-:W-:-:S03]  /*22b0*/  FFMA R40, R55, R8, R40 ;  /* 0x0000000837287223 */ /* 0x000fc60000000028 */
[C---:B------:R-:W-:Y:S01]  /*22c0*/  FFMA R39, R51.reuse, R4, R38 ;  /* 0x0000000433277223 */ /* 0x040fe20000000026 */
[----:B------:R-:W-:Y:S01]  /*22d0*/  FFMA R41, R51, R40, R41 ;  /* 0x0000002833297223 */ /* 0x000fe20000000029 */
[----:B------:R-:W-:Y:S02]  /*22e0*/  MOV R51, c[0x0][0x248] ;  /* 0x0000920000337a02 */ /* 0x000fe40000000f00 */
[----:B------:R-:W-:Y:S01]  /*22f0*/  FFMA R56, R55, R2, R39 ;  /* 0x0000000237387223 */ /* 0x000fe20000000027 */
[----:B------:R-:W-:-:S03]  /*2300*/  IMAD R39, R13, c[0x0][0x248], RZ ;  /* 0x000092000d277a24 */ /* 0x000fc600078e02ff */
[----:B------:R-:W-:Y:S01]  /*2310*/  FFMA R56, R55, R56, R41 ;  /* 0x0000003837387223 */ /* 0x000fe20000000029 */
[C---:B------:R-:W-:Y:S02]  /*2320*/  IMAD R41, R32.reuse, UR9, R39 ;  /* 0x0000000920297c24 */ /* 0x040fe4000f8e0227 */
[----:B------:R-:W-:-:S05]  /*2330*/  IMAD.WIDE.U32 R38, R32, R51, c[0x0][0x228] ;  /* 0x00008a0020267625 */ /* 0x000fca00078e0033 */
[----:B------:R-:W-:-:S05]  /*2340*/  IADD3 R39, R39, R41, RZ ;  /* 0x0000002927277210 */ /* 0x000fca0007ffe0ff */
[----:B------:R-:W2:Y:S04]  /*2350*/  LDG.E R57, [R38.64] ;  /* 0x0000000e26397981 */ /* 0x000ea8000c1e1900 */
[----:B------:R-:W3:Y:S04]  /*2360*/  LDG.E R40, [R38.64+0x8] ;  /* 0x0000080e26287981 */ /* 0x000ee8000c1e1900 */
[----:B------:R-:W4:Y:S04]  /*2370*/  LDG.E R41, [R38.64+0x4] ;  /* 0x0000040e26297981 */ /* 0x000f28000c1e1900 */
[----:B------:R-:W4:Y:S04]  /*2380*/  LDG.E R68, [R38.64+0x10] ;  /* 0x0000100e26447981 */ /* 0x000f28000c1e1900 */
[----:B------:R-:W4:Y:S01]  /*2390*/  LDG.E R58, [R38.64+0xc] ;  /* 0x00000c0e263a7981 */ /* 0x000f22000c1e1900 */
[----:B------:R-:W-:-:S03]  /*23a0*/  MOV R69, c[0x0][0x1d8] ;  /* 0x0000760000457a02 */ /* 0x000fc60000000f00 */
[----:B------:R-:W4:Y:S01]  /*23b0*/  LDG.E R70, [R38.64+0x14] ;  /* 0x0000140e26467981 */ /* 0x000f22000c1e1900 */
[----:B--2---:R-:W-:-:S04]  /*23c0*/  FMUL R51, R48, R57 ;  /* 0x0000003930337220 */ /* 0x004fc80000400000 */
[CC--:B---3--:R-:W-:Y:S01]  /*23d0*/  FFMA R55, R46.reuse, R40.reuse, -R51 ;  /* 0x000000282e377223 */ /* 0x0c8fe20000000833 */
[----:B------:R-:W-:Y:S01]  /*23e0*/  FMUL R51, R47, R40 ;  /* 0x000000282f337220 */ /* 0x000fe20000400000 */
[----:B----4-:R-:W-:-:S03]  /*23f0*/  FMUL R40, R46, R41 ;  /* 0x000000292e287220 */ /* 0x010fc60000400000 */
[----:B------:R-:W-:Y:S01]  /*2400*/  FFMA R51, R48, R41, -R51 ;  /* 0x0000002930337223 */ /* 0x000fe20000000833 */
[----:B------:R-:W-:Y:S01]  /*2410*/  IMAD R41, R13, c[0x0][0x1d8], RZ ;  /* 0x000076000d297a24 */ /* 0x000fe200078e02ff */
[----:B------:R-:W-:-:S03]  /*2420*/  FFMA R57, R47, R57, -R40 ;  /* 0x000000392f397223 */ /* 0x000fc60000000828 */
[C---:B------:R-:W-:Y:S02]  /*2430*/  IMAD R61, R32.reuse, UR10, R41 ;  /* 0x0000000a203d7c24 */ /* 0x040fe4000f8e0229 */
[----:B------:R-:W-:Y:S01]  /*2440*/  IMAD.WIDE.U32 R40, R32, R69, c[0x0][0x1b8] ;  /* 0x00006e0020287625 */ /* 0x000fe200078e0045 */
[----:B------:R-:W-:-:S04]  /*2450*/  FADD R55, R55, R68 ;  /* 0x0000004437377221 */ /* 0x000fc80000000000 */
[----:B------:R-:W-:Y:S01]  /*2460*/  IADD3 R41, R41, R61, RZ ;  /* 0x0000003d29297210 */ /* 0x000fe20007ffe0ff */
[----:B------:R-:W-:-:S04]  /*2470*/  FADD R51, R51, R58 ;  /* 0x0000003a33337221 */ /* 0x000fc80000000000 */
[----:B------:R-:W2:Y:S04]  /*2480*/  LDG.E R68, [R40.64] ;  /* 0x0000000e28447981 */ /* 0x000ea8000c1e1900 */
[----:B------:R-:W3:Y:S01]  /*2490*/  LDG.E R58, [R40.64+0x8] ;  /* 0x0000080e283a7981 */ /* 0x000ee2000c1e1900 */
[----:B------:R-:W-:-:S03]  /*24a0*/  FADD R38, R57, R70 ;  /* 0x0000004639267221 */ /* 0x000fc60000000000 */
[----:B------:R-:W4:Y:S01]  /*24b0*/  LDG.E R61, [R40.64+0x4] ;  /* 0x0000040e283d7981 */ /* 0x000f22000c1e1900 */
[----:B--2---:R-:W-:Y:S01]  /*24c0*/  FMUL R57, R48, R68 ;  /* 0x0000004430397220 */ /* 0x004fe20000400000 */
[----:B---3--:R-:W-:-:S03]  /*24d0*/  FMUL R39, R47, R58 ;  /* 0x0000003a2f277220 */ /* 0x008fc60000400000 */
[----:B------:R-:W-:Y:S02]  /*24e0*/  FFMA R57, R46, R58, -R57 ;  /* 0x0000003a2e397223 */ /* 0x000fe40000000839 */
[----:B------:R-:W2:Y:S01]  /*24f0*/  LDG.E R58, [R40.64+0xc] ;  /* 0x00000c0e283a7981 */ /* 0x000ea2000c1e1900 */
[-C--:B----4-:R-:W-:Y:S01]  /*2500*/  FFMA R39, R48, R61.reuse, -R39 ;  /* 0x0000003d30277223 */ /* 0x090fe20000000827 */
[----:B------:R-:W-:-:S03]  /*2510*/  FMUL R70, R46, R61 ;  /* 0x0000003d2e467220 */ /* 0x000fc60000400000 */
[----:B--2---:R-:W-:Y:S02]  /*2520*/  FADD R61, R39, R58 ;  /* 0x0000003a273d7221 */ /* 0x004fe40000000000 */
[----:B------:R-:W2:Y:S01]  /*2530*/  LDG.E R58, [R40.64+0x10] ;  /* 0x0000100e283a7981 */ /* 0x000ea2000c1e1900 */
[----:B------:R-:W-:Y:S01]  /*2540*/  FFMA R68, R47, R68, -R70 ;  /* 0x000000442f447223 */ /* 0x000fe20000000846 */
[----:B--2---:R-:W-:Y:S02]  /*2550*/  FADD R39, R57, R58 ;  /* 0x0000003a39277221 */ /* 0x004fe40000000000 */
[----:B------:R-:W2:Y:S01]  /*2560*/  LDG.E R57, [R40.64+0x14] ;  /* 0x0000140e28397981 */ /* 0x000ea2000c1e1900 */
[----:B------:R-:W-:-:S05]  /*2570*/  MOV R58, c[0x0][0x65c] ;  /* 0x00019700003a7a02 */ /* 0x000fca0000000f00 */
[C---:B------:R-:W-:Y:S01]  /*2580*/  FFMA R71, R58.reuse, c[0x0][0x650], R51 ;  /* 0x000194003a477a23 */ /* 0x040fe20000000033 */
[C---:B------:R-:W-:Y:S01]  /*2590*/  FFMA R70, R58.reuse, c[0x0][0x654], R55 ;  /* 0x000195003a467a23 */ /* 0x040fe20000000037 */
[----:B------:R-:W-:Y:S01]  /*25a0*/  FFMA R69, R58, c[0x0][0x658], R38 ;  /* 0x000196003a457a23 */ /* 0x000fe20000000026 */
[----:B--2---:R-:W-:Y:S01]  /*25b0*/  FADD R68, R68, R57 ;  /* 0x0000003944447221 */ /* 0x004fe20000000000 */
[----:B------:R-:W-:-:S04]  /*25c0*/  FADD R57, R59, R56 ;  /* 0x000000383b397221 */ /* 0x000fc80000000000 */
[----:B------:R-:W-:Y:S02]  /*25d0*/  FADD R51, R60, R57 ;  /* 0x000000393c337221 */ /* 0x000fe40000000000 */
.L_x_158:
[----:B------:R-:W-:Y:S05]  /*25e0*/  BSYNC B0 ;  /* 0x0000000000007941 */ /* 0x000fea0003800000 */
.L_x_157:
[----:B------:R-:W-:-:S04]  /*25f0*/  FSEL R55, R60, R51, !P3 ;  /* 0x000000333c377208 */ /* 0x000fc80005800000 */
[----:B------:R-:W-:-:S13]  /*2600*/  FSETP.NEU.AND P1, PT, R55, RZ, PT ;  /* 0x000000ff3700720b */ /* 0x000fda0003f2d000 */
[----:B------:R-:W-:Y:S05]  /*2610*/  @!P1 EXIT ;  /* 0x000000000000994d */ /* 0x000fea0003800000 */
[----:B------:R-:W-:Y:S01]  /*2620*/  FADD R71, -R71, R66 ;  /* 0x0000004247477221 */ /* 0x000fe20000000100 */
[----:B------:R-:W-:Y:S01]  /*2630*/  FSEL R40, R39, RZ, P3 ;  /* 0x000000ff27287208 */ /* 0x000fe20001800000 */
[----:B------:R-:W-:Y:S01]  /*2640*/  FADD R65, -R70, R65 ;  /* 0x0000004146417221 */ /* 0x000fe20000000100 */
[----:B------:R-:W-:Y:S01]  /*2650*/  FSEL R63, R63, RZ, P2 ;  /* 0x000000ff3f3f7208 */ /* 0x000fe20001000000 */
[----:B-----5:R-:W-:Y:S01]  /*2660*/  FMUL R38, R52, R71 ;  /* 0x0000004734267220 */ /* 0x020fe20000400000 */
[----:B------:R-:W-:Y:S01]  /*2670*/  FSEL R39, R61, RZ, P3 ;  /* 0x000000ff3d277208 */ /* 0x000fe20001800000 */
[----:B------:R-:W-:Y:S01]  /*2680*/  FADD R64, -R69, R64 ;  /* 0x0000004045407221 */ /* 0x000fe20000000100 */
[----:B------:R-:W-:Y:S01]  /*2690*/  FSEL R62, R62, RZ, P2 ;  /* 0x000000ff3e3e7208 */ /* 0x000fe20001000000 */
[----:B------:R-:W-:Y:S01]  /*26a0*/  FADD R40, -R40, R63 ;  /* 0x0000003f28287221 */ /* 0x000fe20000000100 */
[----:B------:R-:W-:Y:S01]  /*26b0*/  FSEL R57, R35, R0, P0 ;  /* 0x0000000023397208 */ /* 0x000fe20000000000 */
[----:B------:R-:W-:Y:S01]  /*26c0*/  FFMA R65, R53, R65, R38 ;  /* 0x0000004135417223 */ /* 0x000fe20000000026 */
[----:B------:R-:W-:Y:S01]  /*26d0*/  FSEL R0, R68, RZ, P3 ;  /* 0x000000ff44007208 */ /* 0x000fe20001800000 */
[----:B------:R-:W-:Y:S01]  /*26e0*/  FADD R39, -R39, R62 ;  /* 0x0000003e27277221 */ /* 0x000fe20000000100 */
[----:B------:R-:W-:Y:S01]  /*26f0*/  FSEL R67, R67, RZ, P2 ;  /* 0x000000ff43437208 */ /* 0x000fe20001000000 */
[----:B------:R-:W-:Y:S01]  /*2700*/  FMUL R41, R53, R40 ;  /* 0x0000002835297220 */ /* 0x000fe20000400000 */
[----:B------:R-:W-:Y:S01]  /*2710*/  FFMA R64, R54, R64, R65 ;  /* 0x0000004036407223 */ /* 0x000fe20000000041 */
[----:B------:R-:W-:Y:S01]  /*2720*/  FADD R57, RZ, -R57 ;  /* 0x80000039ff397221 */ /* 0x000fe20000000000 */
[----:B------:R-:W0:Y:S01]  /*2730*/  MUFU.RCP R40, R55 ;  /* 0x0000003700287308 */ /* 0x000e220000001000 */
[----:B------:R-:W-:Y:S01]  /*2740*/  FADD R0, -R0, R67 ;  /* 0x0000004300007221 */ /* 0x000fe20000000100 */
[----:B------:R-:W-:Y:S01]  /*2750*/  FFMA R39, R52, R39, R41 ;  /* 0x0000002734277223 */ /* 0x000fe20000000029 */
[----:B------:R-:W-:Y:S01]  /*2760*/  FMUL R57, R64, R57 ;  /* 0x0000003940397220 */ /* 0x000fe20000400000 */
[----:B------:R-:W-:Y:S02]  /*2770*/  BSSY B2, `(.L_x_159) ;  /* 0x0000013000027945 */ /* 0x000fe40003800000 */
[----:B------:R-:W-:-:S02]  /*2780*/  FFMA R0, R54, R0, R39 ;  /* 0x0000000036007223 */ /* 0x000fc40000000027 */
[----:B------:R-:W-:Y:S02]  /*2790*/  FMNMX R57, RZ, R57, !PT ;  /* 0x00000039ff397209 */ /* 0x000fe40007800000 */
[----:B------:R-:W-:-:S04]  /*27a0*/  FADD R0, RZ, -R0 ;  /* 0x80000000ff007221 */ /* 0x000fc80000000000 */
[----:B------:R-:W-:Y:S01]  /*27b0*/  FADD R57, R0, R57 ;  /* 0x0000003900397221 */ /* 0x000fe20000000000 */
[----:B0-----:R-:W-:-:S03]  /*27c0*/  FFMA R39, -R55, R40, 1 ;  /* 0x3f80000037277423 */ /* 0x001fc60000000128 */
[-C--:B------:R-:W-:Y:S01]  /*27d0*/  FMUL R38, R52, R57.reuse ;  /* 0x0000003934267220 */ /* 0x080fe20000400000 */
[----:B------:R-:W-:Y:S01]  /*27e0*/  FMUL R53, R53, R57 ;  /* 0x0000003935357220 */ /* 0x000fe20000400000 */
[----:B------:R-:W-:Y:S01]  /*27f0*/  FFMA R39, R40, R39, R40 ;  /* 0x0000002728277223 */ /* 0x000fe20000000028 */
[----:B------:R-:W-:Y:S01]  /*2800*/  FMUL R54, R54, R57 ;  /* 0x0000003936367220 */ /* 0x000fe20000400000 */
[----:B------:R-:W0:Y:S02]  /*2810*/  FCHK P0, R38, R55 ;  /* 0x0000003726007302 */ /* 0x000e240000000000 */
[----:B------:R-:W-:-:S04]  /*2820*/  FFMA R0, R38, R39, RZ ;  /* 0x0000002726007223 */ /* 0x000fc800000000ff */
[----:B------:R-:W-:-:S04]  /*2830*/  FFMA R40, -R55, R0, R38 ;  /* 0x0000000037287223 */ /* 0x000fc80000000126 */
[----:B------:R-:W-:Y:S01]  /*2840*/  FFMA R0, R39, R40, R0 ;  /* 0x0000002827007223 */ /* 0x000fe20000000000 */
[----:B0-----:R-:W-:Y:S05]  /*2850*/  @!P0 BRA `(.L_x_160) ;  /* 0x0000004000008947 */ /* 0x001fea0003800000 */
[----:B------:R-:W-:Y:S02]  /*2860*/  MOV R39, R55 ;  /* 0x0000003700277202 */ /* 0x000fe40000000f00 */
[----:B------:R-:W-:Y:S02]  /*2870*/  MOV R57, 0x2890 ;  /* 0x0000289000397802 */ /* 0x000fe40000000f00 */
[----:B------:R-:W-:Y:S05]  /*2880*/  CALL.REL.NOINC `($__internal_1_$__cuda_sm3x_div_rn_noftz_f32_slowpath) ;  /* 0x0000153000007944 */ /* 0x000fea0003c00000 */
[----:B------:R-:W-:Y:S02]  /*2890*/  MOV R0, R60 ;  /* 0x0000003c00007202 */ /* 0x000fe40000000f00 */
.L_x_160:
[----:B------:R-:W-:Y:S05]  /*28a0*/  BSYNC B2 ;  /* 0x0000000000027941 */ /* 0x000fea0003800000 */
.L_x_159:
        /* <DEDUP_REMOVED lines=12> */
[----:B------:R-:W-:Y:S05]  /*2970*/  CALL.REL.NOINC `($__internal_1_$__cuda_sm3x_div_rn_noftz_f32_slowpath) ;  /* 0x0000144000007944 */ /* 0x000fea0003c00000 */
[----:B------:R-:W-:Y:S02]  /*2980*/  MOV R41, R60 ;  /* 0x0000003c00297202 */ /* 0x000fe40000000f00 */
.L_x_162:
[----:B------:R-:W-:Y:S05]  /*2990*/  BSYNC B2 ;  /* 0x0000000000027941 */ /* 0x000fea0003800000 */
.L_x_161:
        /* <DEDUP_REMOVED lines=14> */
.L_x_164:
[----:B------:R-:W-:Y:S05]  /*2a80*/  BSYNC B2 ;  /* 0x0000000000027941 */ /* 0x000fea0003800000 */
.L_x_163:
[----:B------:R-:W-:Y:S01]  /*2a90*/  MOV R53, c[0x0][0x638] ;  /* 0x00018e0000357a02 */ /* 0x000fe20000000f00 */
[----:B------:R-:W-:Y:S01]  /*2aa0*/  BSSY B2, `(.L_x_165) ;  /* 0x0000094000027945 */ /* 0x000fe20003800000 */
[----:B------:R-:W-:Y:S02]  /*2ab0*/  MOV R52, c[0x0][0x680] ;  /* 0x0001a00000347a02 */ /* 0x000fe40000000f00 */
[----:B------:R-:W-:Y:S02]  /*2ac0*/  SHF.R.S32.HI R53, RZ, 0x1f, R53 ;  /* 0x0000001fff357819 */ /* 0x000fe40000011435 */
[----:B------:R-:W-:Y:S01]  /*2ad0*/  SHF.R.S32.HI R52, RZ, 0x1f, R52 ;  /* 0x0000001fff347819 */ /* 0x000fe20000011434 */
[----:B------:R-:W-:Y:S05]  /*2ae0*/  @!P2 BRA `(.L_x_166) ;  /* 0x000008f00000a947 */ /* 0x000fea0003800000 */
[----:B------:R-:W-:Y:S01]  /*2af0*/  ISETP.NE.U32.AND P0, PT, RZ, c[0x0][0x618], PT ;  /* 0x00018600ff007a0c */ /* 0x000fe20003f05070 */
[----:B------:R-:W-:Y:S01]  /*2b00*/  BSSY B3, `(.L_x_167) ;  /* 0x000003f000037945 */ /* 0x000fe20003800000 */
[----:B------:R-:W-:-:S02]  /*2b10*/  SHF.R.S32.HI R54, RZ, 0x1f, R33 ;  /* 0x0000001fff367819 */ /* 0x000fc40000011421 */
[----:B------:R-:W-:-:S13]  /*2b20*/  ISETP.NE.AND.EX P0, PT, RZ, c[0x0][0x61c], PT, P0 ;  /* 0x00018700ff007a0c */ /* 0x000fda0003f05300 */
[----:B------:R-:W-:Y:S05]  /*2b30*/  @!P0 BRA `(.L_x_168) ;  /* 0x0000038000008947 */ /* 0x000fea0003800000 */
[----:B------:R-:W-:Y:S01]  /*2b40*/  IMAD R38, R54, c[0x0][0x638], RZ ;  /* 0x00018e0036267a24 */ /* 0x000fe200078e02ff */
[----:B------:R-:W-:-:S03]  /*2b50*/  MOV R56, c[0x0][0x638] ;  /* 0x00018e0000387a02 */ /* 0x000fc60000000f00 */
[C---:B------:R-:W-:Y:S02]  /*2b60*/  IMAD R55, R33.reuse, R53, R38 ;  /* 0x0000003521377224 */ /* 0x040fe400078e0226 */
[----:B------:R-:W-:-:S05]  /*2b70*/  IMAD.WIDE.U32 R38, R33, R56, c[0x0][0x618] ;  /* 0x0001860021267625 */ /* 0x000fca00078e0038 */
[----:B------:R-:W-:-:S05]  /*2b80*/  IADD3 R39, R39, R55, RZ ;  /* 0x0000003727277210 */ /* 0x000fca0007ffe0ff */
[----:B------:R-:W2:Y:S01]  /*2b90*/  LDG.E R55, [R38.64] ;  /* 0x0000000e26377981 */ /* 0x000ea2000c1e1900 */
        /* <DEDUP_REMOVED lines=19> */
.L_x_171:
[----:B------:R-:W-:Y:S05]  /*2cd0*/  BSYNC B4 ;  /* 0x0000000000047941 */ /* 0x000fea0003800000 */
.L_x_170:
        /* <DEDUP_REMOVED lines=14> */
.L_x_173:
[----:B------:R-:W-:Y:S05]  /*2dc0*/  BSYNC B4 ;  /* 0x0000000000047941 */ /* 0x000fea0003800000 */
.L_x_172:
        /* <DEDUP_REMOVED lines=13> */
.L_x_175:
[----:B------:R-:W-:Y:S05]  /*2ea0*/  BSYNC B4 ;  /* 0x0000000000047941 */ /* 0x000fea0003800000 */
.L_x_174:
[----:B------:R-:W-:Y:S05]  /*2eb0*/  BRA `(.L_x_169) ;  /* 0x0000003000007947 */ /* 0x000fea0003800000 */
.L_x_168:
[----:B------:R-:W-:Y:S02]  /*2ec0*/  MOV R56, R0 ;  /* 0x0000000000387202 */ /* 0x000fe40000000f00 */
[----:B------:R-:W-:Y:S02]  /*2ed0*/  MOV R58, R41 ;  /* 0x00000029003a7202 */ /* 0x000fe40000000f00 */
[----:B------:R-:W-:Y:S02]  /*2ee0*/  MOV R60, R40 ;  /* 0x00000028003c7202 */ /* 0x000fe40000000f00 */
.L_x_169:
[----:B------:R-:W-:Y:S05]  /*2ef0*/  BSYNC B3 ;  /* 0x0000000000037941 */ /* 0x000fea0003800000 */
.L_x_167:
[----:B------:R-:W-:Y:S01]  /*2f00*/  FMUL R38, R11, R60 ;  /* 0x0000003c0b267220 */ /* 0x000fe20000400000 */
[C---:B------:R-:W-:Y:S01]  /*2f10*/  FMUL R39, R45.reuse, R58 ;  /* 0x0000003a2d277220 */ /* 0x040fe20000400000 */
[----:B------:R-:W-:Y:S01]  /*2f20*/  FADD R55, R30, R30 ;  /* 0x0000001e1e377221 */ /* 0x000fe20000000000 */
[----:B------:R-:W-:Y:S01]  /*2f30*/  IMAD R54, R54, c[0x0][0x680], RZ ;  /* 0x0001a00036367a24 */ /* 0x000fe200078e02ff */
[-C--:B------:R-:W-:Y:S01]  /*2f40*/  FFMA R62, R45, R56.reuse, -R38 ;  /* 0x000000382d3e7223 */ /* 0x080fe20000000826 */
[C---:B------:R-:W-:Y:S01]  /*2f50*/  FMUL R38, R44.reuse, R56 ;  /* 0x000000382c267220 */ /* 0x040fe20000400000 */
[----:B------:R-:W-:-:S02]  /*2f60*/  FFMA R44, R44, R60, -R39 ;  /* 0x0000003c2c2c7223 */ /* 0x000fc40000000827 */
[----:B------:R-:W-:Y:S01]  /*2f70*/  FMUL R39, R62, R28 ;  /* 0x0000001c3e277220 */ /* 0x000fe20000400000 */
[----:B------:R-:W-:-:S03]  /*2f80*/  FFMA R38, R11, R58, -R38 ;  /* 0x0000003a0b267223 */ /* 0x000fc60000000826 */
[-C--:B------:R-:W-:Y:S01]  /*2f90*/  FFMA R39, R44, R27.reuse, R39 ;  /* 0x0000001b2c277223 */ /* 0x080fe20000000027 */
[----:B------:R-:W-:-:S03]  /*2fa0*/  FMUL R11, R38, R27 ;  /* 0x0000001b260b7220 */ /* 0x000fc60000400000 */
[-C--:B------:R-:W-:Y:S01]  /*2fb0*/  FFMA R39, R38, R29.reuse, R39 ;  /* 0x0000001d26277223 */ /* 0x080fe20000000027 */
[-C--:B------:R-:W-:Y:S01]  /*2fc0*/  FFMA R45, R44, R29.reuse, -R11 ;  /* 0x0000001d2c2d7223 */ /* 0x080fe2000000080b */
[-C--:B------:R-:W-:Y:S02]  /*2fd0*/  FFMA R11, R55, R30.reuse, -1 ;  /* 0xbf800000370b7423 */ /* 0x080fe4000000001e */
[----:B------:R-:W-:Y:S01]  /*2fe0*/  FADD R64, R39, R39 ;  /* 0x0000002727407221 */ /* 0x000fe20000000000 */
[C---:B------:R-:W-:Y:S01]  /*2ff0*/  FMUL R68, R45.reuse, R30 ;  /* 0x0000001e2d447220 */ /* 0x040fe20000400000 */
[----:B------:R-:W-:Y:S02]  /*3000*/  FMUL R39, R62, R29 ;  /* 0x0000001d3e277220 */ /* 0x000fe40000400000 */
[----:B------:R-:W-:Y:S01]  /*3010*/  FMUL R66, R64, R28 ;  /* 0x0000001c40427220 */ /* 0x000fe20000400000 */
[----:B------:R-:W-:Y:S01]  /*3020*/  FFMA R45, R45, R30, R68 ;  /* 0x0000001e2d2d7223 */ /* 0x000fe20000000044 */
[----:B------:R-:W-:-:S02]  /*3030*/  FFMA R39, R38, R28, -R39 ;  /* 0x0000001c26277223 */ /* 0x000fc40000000827 */
[----:B------:R-:W-:-:S04]  /*3040*/  FFMA R66, R11, R62, R66 ;  /* 0x0000003e0b427223 */ /* 0x000fc80000000042 */
[----:B------:R-:W-:Y:S01]  /*3050*/  FADD R68, R66, -R45 ;  /* 0x8000002d42447221 */ /* 0x000fe20000000000 */
[----:B------:R-:W-:Y:S01]  /*3060*/  FMUL R45, R44, R28 ;  /* 0x0000001c2c2d7220 */ /* 0x000fe20000400000 */
[CC--:B------:R-:W-:Y:S02]  /*3070*/  FMUL R66, R39.reuse, R30.reuse ;  /* 0x0000001e27427220 */ /* 0x0c0fe40000400000 */
[----:B------:R-:W-:Y:S01]  /*3080*/  FMUL R19, R68, R19 ;  /* 0x0000001344137220 */ /* 0x000fe20000400000 */
[-C--:B------:R-:W-:Y:S01]  /*3090*/  FFMA R45, R62, R27.reuse, -R45 ;  /* 0x0000001b3e2d7223 */ /* 0x080fe2000000082d */
[C---:B------:R-:W-:Y:S01]  /*30a0*/  FMUL R62, R64.reuse, R27 ;  /* 0x0000001b403e7220 */ /* 0x040fe20000400000 */
[----:B------:R-:W-:Y:S01]  /*30b0*/  FFMA R39, R39, R30, R66 ;  /* 0x0000001e27277223 */ /* 0x000fe20000000042 */
[----:B------:R-:W-:Y:S02]  /*30c0*/  FMUL R64, R64, R29 ;  /* 0x0000001d40407220 */ /* 0x000fe40000400000 */
[----:B------:R-:W-:Y:S01]  /*30d0*/  FFMA R62, R11, R44, R62 ;  /* 0x0000002c0b3e7223 */ /* 0x000fe2000000003e */
[----:B------:R-:W-:Y:S01]  /*30e0*/  FMUL R44, R45, R30 ;  /* 0x0000001e2d2c7220 */ /* 0x000fe20000400000 */
[----:B------:R-:W-:-:S02]  /*30f0*/  FFMA R64, R11, R38, R64 ;  /* 0x000000260b407223 */ /* 0x000fc40000000040 */
[----:B------:R-:W-:Y:S01]  /*3100*/  FADD R62, R62, -R39 ;  /* 0x800000273e3e7221 */ /* 0x000fe20000000000 */
[----:B------:R-:W-:Y:S01]  /*3110*/  FFMA R45, R45, R30, R44 ;  /* 0x0000001e2d2d7223 */ /* 0x000fe2000000002c */
[C---:B------:R-:W-:Y:S01]  /*3120*/  FMUL R39, R68.reuse, R22 ;  /* 0x0000001644277220 */ /* 0x040fe20000400000 */
[----:B------:R-:W-:Y:S01]  /*3130*/  FMUL R22, R68, R25 ;  /* 0x0000001944167220 */ /* 0x000fe20000400000 */
[----:B------:R-:W-:Y:S01]  /*3140*/  FFMA R19, R62, R20, R19 ;  /* 0x000000143e137223 */ /* 0x000fe20000000013 */
[----:B------:R-:W-:Y:S01]  /*3150*/  FADD R45, R64, -R45 ;  /* 0x8000002d402d7221 */ /* 0x000fe20000000000 */
[C---:B------:R-:W-:Y:S01]  /*3160*/  FFMA R38, R62.reuse, R23, R39 ;  /* 0x000000173e267223 */ /* 0x040fe20000000027 */
[----:B------:R-:W-:Y:S01]  /*3170*/  FFMA R31, R62, R31, R22 ;  /* 0x0000001f3e1f7223 */ /* 0x000fe20000000016 */
[----:B------:R-:W-:Y:S01]  /*3180*/  MOV R44, c[0x0][0x680] ;  /* 0x0001a000002c7a02 */ /* 0x000fe20000000f00 */
[C---:B------:R-:W-:Y:S01]  /*3190*/  FFMA R20, R45.reuse, R18, R19 ;  /* 0x000000122d147223 */ /* 0x040fe20000000013 */
[C---:B------:R-:W-:Y:S01]  /*31a0*/  FFMA R38, R45.reuse, R21, R38 ;  /* 0x000000152d267223 */ /* 0x040fe20000000026 */
[----:B------:R-:W-:-:S02]  /*31b0*/  FFMA R24, R45, R24, R31 ;  /* 0x000000182d187223 */ /* 0x000fc4000000001f */
[----:B------:R-:W-:Y:S01]  /*31c0*/  FMUL R23, R20, R27 ;  /* 0x0000001b14177220 */ /* 0x000fe20000400000 */
[CC--:B------:R-:W-:Y:S01]  /*31d0*/  FMUL R21, R38.reuse, R28.reuse ;  /* 0x0000001c26157220 */ /* 0x0c0fe20000400000 */
[-C--:B------:R-:W-:Y:S01]  /*31e0*/  FMUL R19, R38, R29.reuse ;  /* 0x0000001d26137220 */ /* 0x080fe20000400000 */
[C---:B------:R-:W-:Y:S01]  /*31f0*/  FMUL R25, R24.reuse, R28 ;  /* 0x0000001c18197220 */ /* 0x040fe20000400000 */
[C---:B------:R-:W-:Y:S01]  /*3200*/  FFMA R23, R24.reuse, R29, -R23 ;  /* 0x0000001d18177223 */ /* 0x040fe20000000817 */
[-C--:B------:R-:W-:Y:S02]  /*3210*/  FFMA R21, R24, R27.reuse, R21 ;  /* 0x0000001b18157223 */ /* 0x080fe40000000015 */
[----:B------:R-:W-:Y:S01]  /*3220*/  FFMA R25, R38, R27, -R25 ;  /* 0x0000001b26197223 */ /* 0x000fe20000000819 */
[-C--:B------:R-:W-:Y:S01]  /*3230*/  FMUL R23, R23, R30.reuse ;  /* 0x0000001e17177220 */ /* 0x080fe20000400000 */
[----:B------:R-:W-:Y:S02]  /*3240*/  FFMA R21, R20, R29, R21 ;  /* 0x0000001d14157223 */ /* 0x000fe40000000015 */
[----:B------:R-:W-:-:S02]  /*3250*/  FMUL R25, R25, R30 ;  /* 0x0000001e19197220 */ /* 0x000fc40000400000 */
[----:B------:R-:W-:Y:S01]  /*3260*/  FADD R18, R21, R21 ;  /* 0x0000001515127221 */ /* 0x000fe20000000000 */
[----:B------:R-:W-:-:S03]  /*3270*/  FFMA R21, R20, R28, -R19 ;  /* 0x0000001c14157223 */ /* 0x000fc60000000813 */
[C---:B------:R-:W-:Y:S01]  /*3280*/  FMUL R19, R18.reuse, R28 ;  /* 0x0000001c12137220 */ /* 0x040fe20000400000 */
[C---:B------:R-:W-:Y:S01]  /*3290*/  FMUL R22, R18.reuse, R27 ;  /* 0x0000001b12167220 */ /* 0x040fe20000400000 */
[----:B------:R-:W-:Y:S01]  /*32a0*/  FMUL R28, R18, R29 ;  /* 0x0000001d121c7220 */ /* 0x000fe20000400000 */
[----:B------:R-:W-:Y:S01]  /*32b0*/  IMAD R27, R33, R52, R54 ;  /* 0x00000034211b7224 */ /* 0x000fe200078e0236 */
[----:B------:R-:W-:Y:S01]  /*32c0*/  FFMA R38, R11, R38, R19 ;  /* 0x000000260b267223 */ /* 0x000fe20000000013 */
[----:B------:R-:W-:Y:S01]  /*32d0*/  IMAD.WIDE.U32 R18, R33, R44, c[0x0][0x660] ;  /* 0x0001980021127625 */ /* 0x000fe200078e002c */
[----:B------:R-:W-:Y:S01]  /*32e0*/  FFMA R22, R11, R24, R22 ;  /* 0x000000180b167223 */ /* 0x000fe20000000016 */
[----:B------:R-:W-:Y:S01]  /*32f0*/  FMUL R21, R21, R30 ;  /* 0x0000001e15157220 */ /* 0x000fe20000400000 */
[----:B------:R-:W-:Y:S01]  /*3300*/  FFMA R28, R11, R20, R28 ;  /* 0x000000140b1c7223 */ /* 0x000fe2000000001c */
[----:B------:R-:W-:Y:S01]  /*3310*/  FFMA R23, R23, 2, R38 ;  /* 0x4000000017177823 */ /* 0x000fe20000000026 */
[----:B------:R-:W-:Y:S01]  /*3320*/  IADD3 R19, R19, R27, RZ ;  /* 0x0000001b13137210 */ /* 0x000fe20007ffe0ff */
[----:B------:R-:W-:Y:S01]  /*3330*/  FFMA R21, R21, 2, R22 ;  /* 0x4000000015157823 */ /* 0x000fe20000000016 */
[----:B------:R-:W-:Y:S01]  /*3340*/  FFMA R25, R25, 2, R28 ;  /* 0x4000000019197823 */ /* 0x000fe2000000001c */
[C---:B------:R-:W-:Y:S01]  /*3350*/  FMUL R11, R49.reuse, R56 ;  /* 0x00000038310b7220 */ /* 0x040fe20000400000 */
[C---:B------:R-:W-:Y:S01]  /*3360*/  FMUL R27, R49.reuse, R58 ;  /* 0x0000003a311b7220 */ /* 0x040fe20000400000 */
[----:B------:R-:W-:Y:S01]  /*3370*/  FMUL R49, R49, R60 ;  /* 0x0000003c31317220 */ /* 0x000fe20000400000 */
[----:B------:R0:W-:Y:S04]  /*3380*/  RED.E.ADD.F32.FTZ.RN.STRONG.GPU [R18.64], R21 ;  /* 0x000000151200798e */ /* 0x0001e8000c10e78e */
[----:B------:R0:W-:Y:S04]  /*3390*/  RED.E.ADD.F32.FTZ.RN.STRONG.GPU [R18.64+0x4], R23 ;  /* 0x000004171200798e */ /* 0x0001e8000c10e78e */
[----:B------:R0:W-:Y:S04]  /*33a0*/  RED.E.ADD.F32.FTZ.RN.STRONG.GPU [R18.64+0x8], R25 ;  /* 0x000008191200798e */ /* 0x0001e8000c10e78e */
[----:B------:R0:W-:Y:S04]  /*33b0*/  RED.E.ADD.F32.FTZ.RN.STRONG.GPU [R18.64+0xc], R11 ;  /* 0x00000c0b1200798e */ /* 0x0001e8000c10e78e */
[----:B------:R0:W-:Y:S04]  /*33c0*/  RED.E.ADD.F32.FTZ.RN.STRONG.GPU [R18.64+0x10], R27 ;  /* 0x0000101b1200798e */ /* 0x0001e8000c10e78e */
[----:B------:R0:W-:Y:S02]  /*33d0*/  RED.E.ADD.F32.FTZ.RN.STRONG.GPU [R18.64+0x14], R49 ;  /* 0x000014311200798e */ /* 0x0001e4000c10e78e */
.L_x_166:
[----:B------:R-:W-:Y:S05]  /*33e0*/  BSYNC B2 ;  /* 0x0000000000027941 */ /* 0x000fea0003800000 */
.L_x_165:
[----:B------:R-:W-:Y:S01]  /*33f0*/  BSSY B2, `(.L_x_176) ;  /* 0x0000090000027945 */ /* 0x000fe20003800000 */
[----:B------:R-:W-:Y:S05]  /*3400*/  @!P3 BRA `(.L_x_177) ;  /* 0x000008e00000b947 */ /* 0x000fea0003800000 */
[----:B------:R-:W-:-:S04]  /*3410*/  ISETP.NE.U32.AND P0, PT, RZ, c[0x0][0x618], PT ;  /* 0x00018600ff007a0c */ /* 0x000fc80003f05070 */
[----:B------:R-:W-:-:S13]  /*3420*/  ISETP.NE.AND.EX P0, PT, RZ, c[0x0][0x61c], PT, P0 ;  /* 0x00018700ff007a0c */ /* 0x000fda0003f05300 */
[----:B------:R-:W-:Y:S05]  /*3430*/  @!P0 BRA `(.L_x_178) ;  /* 0x000003a000008947 */ /* 0x000fea0003800000 */
[----:B0-----:R-:W-:Y:S01]  /*3440*/  MOV R19, c[0x0][0x638] ;  /* 0x00018e0000137a02 */ /* 0x001fe20000000f00 */
[----:B------:R-:W-:-:S04]  /*3450*/  IMAD R11, R13, c[0x0][0x638], RZ ;  /* 0x00018e000d0b7a24 */ /* 0x000fc800078e02ff */
[C---:B------:R-:W-:Y:S02]  /*3460*/  IMAD R11, R32.reuse, R53, R11 ;  /* 0x00000035200b7224 */ /* 0x040fe400078e020b */
[----:B------:R-:W-:-:S05]  /*3470*/  IMAD.WIDE.U32 R18, R32, R19, c[0x0][0x618] ;  /* 0x0001860020127625 */ /* 0x000fca00078e0013 */
[----:B------:R-:W-:-:S05]  /*3480*/  IADD3 R19, R19, R11, RZ ;  /* 0x0000000b13137210 */ /* 0x000fca0007ffe0ff */
[----:B------:R-:W2:Y:S01]  /*3490*/  LDG.E R11, [R18.64] ;  /* 0x0000000e120b7981 */ /* 0x000ea2000c1e1900 */
[----:B------:R-:W-:Y:S01]  /*34a0*/  BSSY B3, `(.L_x_178) ;  /* 0x0000033000037945 */ /* 0x000fe20003800000 */
        /* <DEDUP_REMOVED lines=16> */
.L_x_181:
[----:B------:R-:W-:Y:S05]  /*35b0*/  BSYNC B4 ;  /* 0x0000000000047941 */ /* 0x000fea0003800000 */
.L_x_180:
[----:B------:R-:W0:Y:S01]  /*35c0*/  MUFU.RCP R0, R11 ;  /* 0x0000000b00007308 */ /* 0x000e220000001000 */
[----:B------:R-:W-:Y:S07]  /*35d0*/  BSSY B4, `(.L_x_182) ;  /* 0x000000e000047945 */ /* 0x000fee0003800000 */
[----:B------:R-:W1:Y:S01]  /*35e0*/  FCHK P0, R41, R11 ;  /* 0x0000000b29007302 */ /* 0x000e620000000000 */
[----:B0-----:R-:W-:-:S04]  /*35f0*/  FFMA R19, -R11, R0, 1 ;  /* 0x3f8000000b137423 */ /* 0x001fc80000000100 */
[----:B------:R-:W-:Y:S01]  /*3600*/  FFMA R21, R0, R19, R0 ;  /* 0x0000001300157223 */ /* 0x000fe20000000000 */
[----:B------:R-:W-:-:S03]  /*3610*/  MOV R0, R18 ;  /* 0x0000001200007202 */ /* 0x000fc60000000f00 */
        /* <DEDUP_REMOVED lines=9> */
.L_x_183:
[----:B------:R-:W-:Y:S05]  /*36b0*/  BSYNC B4 ;  /* 0x0000000000047941 */ /* 0x000fea0003800000 */
.L_x_182:
[----:B------:R-:W0:Y:S01]  /*36c0*/  MUFU.RCP R18, R11 ;  /* 0x0000000b00127308 */ /* 0x000e220000001000 */
[----:B------:R-:W-:Y:S01]  /*36d0*/  BSSY B4, `(.L_x_184) ;  /* 0x000000e000047945 */ /* 0x000fe20003800000 */
[----:B------:R-:W-:-:S06]  /*36e0*/  MOV R41, R19 ;  /* 0x0000001300297202 */ /* 0x000fcc0000000f00 */
        /* <DEDUP_REMOVED lines=12> */
.L_x_185:
[----:B------:R-:W-:Y:S05]  /*37b0*/  BSYNC B4 ;  /* 0x0000000000047941 */ /* 0x000fea0003800000 */
.L_x_184:
[----:B------:R-:W-:Y:S02]  /*37c0*/  MOV R40, R18 ;  /* 0x0000001200287202 */ /* 0x000fe40000000f00 */
.L_x_179:
[----:B------:R-:W-:Y:S05]  /*37d0*/  BSYNC B3 ;  /* 0x0000000000037941 */ /* 0x000fea0003800000 */
.L_x_178:
[----:B0-----:R-:W-:Y:S01]  /*37e0*/  FMUL R11, R46, R40 ;  /* 0x000000282e0b7220 */ /* 0x001fe20000400000 */
[-C--:B------:R-:W-:Y:S01]  /*37f0*/  FMUL R19, R47, R0.reuse ;  /* 0x000000002f137220 */ /* 0x080fe20000400000 */
[----:B------:R-:W-:Y:S01]  /*3800*/  FADD R28, R17, R17 ;  /* 0x00000011111c7221 */ /* 0x000fe20000000000 */
[----:B------:R-:W-:Y:S01]  /*3810*/  IMAD R13, R13, c[0x0][0x680], RZ ;  /* 0x0001a0000d0d7a24 */ /* 0x000fe200078e02ff */
[C---:B------:R-:W-:Y:S01]  /*3820*/  FFMA R18, R48.reuse, R0, -R11 ;  /* 0x0000000030127223 */ /* 0x040fe2000000080b */
[-C--:B------:R-:W-:Y:S01]  /*3830*/  FMUL R48, R48, R41.reuse ;  /* 0x0000002930307220 */ /* 0x080fe20000400000 */
[----:B------:R-:W-:Y:S01]  /*3840*/  FFMA R19, R46, R41, -R19 ;  /* 0x000000292e137223 */ /* 0x000fe20000000813 */
[----:B------:R-:W-:Y:S01]  /*3850*/  IMAD R13, R32, R52, R13 ;  /* 0x00000034200d7224 */ /* 0x000fe200078e020d */
[C---:B------:R-:W-:Y:S01]  /*3860*/  FMUL R20, R18.reuse, R16 ;  /* 0x0000001012147220 */ /* 0x040fe20000400000 */
[----:B------:R-:W-:Y:S01]  /*3870*/  FFMA R48, R47, R40, -R48 ;  /* 0x000000282f307223 */ /* 0x000fe20000000830 */
[-C--:B------:R-:W-:Y:S01]  /*3880*/  FMUL R11, R18, R15.reuse ;  /* 0x0000000f120b7220 */ /* 0x080fe20000400000 */
[CC--:B------:R-:W-:Y:S01]  /*3890*/  FMUL R21, R19.reuse, R14.reuse ;  /* 0x0000000e13157220 */ /* 0x0c0fe20000400000 */
[-C--:B------:R-:W-:Y:S01]  /*38a0*/  FFMA R22, R19, R15.reuse, -R20 ;  /* 0x0000000f13167223 */ /* 0x080fe20000000814 */
[C---:B------:R-:W-:Y:S01]  /*38b0*/  FMUL R25, R48.reuse, R15 ;  /* 0x0000000f30197220 */ /* 0x040fe20000400000 */
[C---:B------:R-:W-:Y:S01]  /*38c0*/  FFMA R20, R48.reuse, R14, R11 ;  /* 0x0000000e30147223 */ /* 0x040fe2000000000b */
[-C--:B------:R-:W-:Y:S01]  /*38d0*/  FFMA R24, R48, R16.reuse, -R21 ;  /* 0x0000001030187223 */ /* 0x080fe20000000815 */
[----:B------:R-:W-:Y:S01]  /*38e0*/  FMUL R11, R22, R17 ;  /* 0x00000011160b7220 */ /* 0x000fe20000400000 */
[----:B------:R-:W-:Y:S01]  /*38f0*/  FFMA R41, -R59, R41, -RZ ;  /* 0x000000293b297223 */ /* 0x000fe200000009ff */
[----:B------:R-:W-:Y:S01]  /*3900*/  FFMA R20, R19, R16, R20 ;  /* 0x0000001013147223 */ /* 0x000fe20000000014 */
[-C--:B------:R-:W-:Y:S01]  /*3910*/  FMUL R23, R24, R17.reuse ;  /* 0x0000001118177220 */ /* 0x080fe20000400000 */
[-C--:B------:R-:W-:Y:S01]  /*3920*/  FFMA R22, R22, R17.reuse, R11 ;  /* 0x0000001116167223 */ /* 0x080fe2000000000b */
[-C--:B------:R-:W-:Y:S01]  /*3930*/  FFMA R11, R28, R17.reuse, -1 ;  /* 0xbf8000001c0b7423 */ /* 0x080fe20000000011 */
[----:B------:R-:W-:Y:S01]  /*3940*/  FADD R21, R20, R20 ;  /* 0x0000001414157221 */ /* 0x000fe20000000000 */
[----:B------:R-:W-:Y:S01]  /*3950*/  FFMA R28, R18, R14, -R25 ;  /* 0x0000000e121c7223 */ /* 0x000fe20000000819 */
[----:B------:R-:W-:-:S02]  /*3960*/  FFMA R25, R24, R17, R23 ;  /* 0x0000001118197223 */ /* 0x000fc40000000017 */
[C---:B------:R-:W-:Y:S01]  /*3970*/  FMUL R20, R21.reuse, R15 ;  /* 0x0000000f15147220 */ /* 0x040fe20000400000 */
[----:B------:R-:W-:Y:S01]  /*3980*/  FMUL R23, R21, R14 ;  /* 0x0000000e15177220 */ /* 0x000fe20000400000 */
[CC--:B------:R-:W-:Y:S02]  /*3990*/  FMUL R27, R28.reuse, R17.reuse ;  /* 0x000000111c1b7220 */ /* 0x0c0fe40000400000 */
[----:B------:R-:W-:Y:S01]  /*39a0*/  FFMA R20, R11, R18, R20 ;  /* 0x000000120b147223 */ /* 0x000fe20000000014 */
[----:B------:R-:W-:Y:S01]  /*39b0*/  FMUL R18, R21, R16 ;  /* 0x0000001015127220 */ /* 0x000fe20000400000 */
[C---:B------:R-:W-:Y:S01]  /*39c0*/  FFMA R23, R11.reuse, R48, R23 ;  /* 0x000000300b177223 */ /* 0x040fe20000000017 */
[----:B------:R-:W-:Y:S01]  /*39d0*/  FFMA R27, R28, R17, R27 ;  /* 0x000000111c1b7223 */ /* 0x000fe2000000001b */
[----:B------:R-:W-:Y:S01]  /*39e0*/  FADD R20, R20, -R25 ;  /* 0x8000001914147221 */ /* 0x000fe20000000000 */
[----:B------:R-:W-:Y:S01]  /*39f0*/  FFMA R18, R11, R19, R18 ;  /* 0x000000130b127223 */ /* 0x000fe20000000012 */
[----:B------:R-:W-:-:S02]  /*3a00*/  FADD R23, R23, -R22 ;  /* 0x8000001617177221 */ /* 0x000fc40000000000 */
[----:B------:R-:W-:Y:S01]  /*3a10*/  FMUL R6, R20, R6 ;  /* 0x0000000614067220 */ /* 0x000fe20000400000 */
[----:B------:R-:W-:Y:S01]  /*3a20*/  FADD R27, R18, -R27 ;  /* 0x8000001b121b7221 */ /* 0x000fe20000000000 */
[C---:B------:R-:W-:Y:S01]  /*3a30*/  FMUL R9, R20.reuse, R9 ;  /* 0x0000000914097220 */ /* 0x040fe20000400000 */
[----:B------:R-:W-:Y:S01]  /*3a40*/  FMUL R3, R20, R3 ;  /* 0x0000000314037220 */ /* 0x000fe20000400000 */
[C---:B------:R-:W-:Y:S02]  /*3a50*/  FFMA R6, R23.reuse, R7, R6 ;  /* 0x0000000717067223 */ /* 0x040fe40000000006 */
[C---:B------:R-:W-:Y:S01]  /*3a60*/  FFMA R9, R23.reuse, R10, R9 ;  /* 0x0000000a17097223 */ /* 0x040fe20000000009 */
[----:B------:R-:W-:Y:S01]  /*3a70*/  FFMA R3, R23, R4, R3 ;  /* 0x0000000417037223 */ /* 0x000fe20000000003 */
[C---:B------:R-:W-:Y:S02]  /*3a80*/  FFMA R6, R27.reuse, R5, R6 ;  /* 0x000000051b067223 */ /* 0x040fe40000000006 */
[C---:B------:R-:W-:Y:S01]  /*3a90*/  FFMA R9, R27.reuse, R8, R9 ;  /* 0x000000081b097223 */ /* 0x040fe20000000009 */
[----:B------:R-:W-:Y:S01]  /*3aa0*/  FFMA R3, R27, R2, R3 ;  /* 0x000000021b037223 */ /* 0x000fe20000000003 */
[CC--:B------:R-:W-:Y:S01]  /*3ab0*/  FMUL R4, R6.reuse, R15.reuse ;  /* 0x0000000f06047220 */ /* 0x0c0fe20000400000 */
[----:B------:R-:W-:Y:S01]  /*3ac0*/  FMUL R2, R6, R16 ;  /* 0x0000001006027220 */ /* 0x000fe20000400000 */
[----:B------:R-:W-:-:S02]  /*3ad0*/  FMUL R7, R9, R15 ;  /* 0x0000000f09077220 */ /* 0x000fc40000400000 */
[-C--:B------:R-:W-:Y:S01]  /*3ae0*/  FFMA R4, R9, R14.reuse, R4 ;  /* 0x0000000e09047223 */ /* 0x080fe20000000004 */
[C---:B------:R-:W-:Y:S01]  /*3af0*/  FFMA R2, R3.reuse, R15, -R2 ;  /* 0x0000000f03027223 */ /* 0x040fe20000000802 */
[----:B------:R-:W-:Y:S02]  /*3b00*/  FFMA R10, R6, R14, -R7 ;  /* 0x0000000e060a7223 */ /* 0x000fe40000000807 */
[----:B------:R-:W-:-:S04]  /*3b10*/  FFMA R4, R3, R16, R4 ;  /* 0x0000001003047223 */ /* 0x000fc80000000004 */
[----:B------:R-:W-:Y:S01]  /*3b20*/  FADD R5, R4, R4 ;  /* 0x0000000404057221 */ /* 0x000fe20000000000 */
[----:B------:R-:W-:-:S03]  /*3b30*/  FMUL R4, R3, R14 ;  /* 0x0000000e03047220 */ /* 0x000fc60000400000 */
[----:B------:R-:W-:Y:S01]  /*3b40*/  FMUL R14, R5, R14 ;  /* 0x0000000e050e7220 */ /* 0x000fe20000400000 */
[-C--:B------:R-:W-:Y:S01]  /*3b50*/  FFMA R8, R9, R16.reuse, -R4 ;  /* 0x0000001009087223 */ /* 0x080fe20000000804 */
[C---:B------:R-:W-:Y:S01]  /*3b60*/  FMUL R4, R5.reuse, R15 ;  /* 0x0000000f05047220 */ /* 0x040fe20000400000 */
[----:B------:R-:W-:Y:S01]  /*3b70*/  FMUL R16, R5, R16 ;  /* 0x0000001005107220 */ /* 0x000fe20000400000 */
[C---:B------:R-:W-:Y:S01]  /*3b80*/  FFMA R14, R11.reuse, R9, R14 ;  /* 0x000000090b0e7223 */ /* 0x040fe2000000000e */
[----:B------:R-:W-:Y:S01]  /*3b90*/  MOV R9, c[0x0][0x680] ;  /* 0x0001a00000097a02 */ /* 0x000fe20000000f00 */
[-C--:B------:R-:W-:Y:S01]  /*3ba0*/  FMUL R5, R2, R17.reuse ;  /* 0x0000001102057220 */ /* 0x080fe20000400000 */
[-C--:B------:R-:W-:Y:S01]  /*3bb0*/  FMUL R7, R8, R17.reuse ;  /* 0x0000001108077220 */ /* 0x080fe20000400000 */
[C---:B------:R-:W-:Y:S01]  /*3bc0*/  FFMA R4, R11.reuse, R6, R4 ;  /* 0x000000060b047223 */ /* 0x040fe20000000004 */
[----:B------:R-:W-:Y:S01]  /*3bd0*/  FMUL R17, R10, R17 ;  /* 0x000000110a117220 */ /* 0x000fe20000400000 */
[----:B------:R-:W-:Y:S01]  /*3be0*/  FFMA R16, R11, R3, R16 ;  /* 0x000000030b107223 */ /* 0x000fe20000000010 */
[----:B------:R-:W-:Y:S01]  /*3bf0*/  IMAD.WIDE.U32 R2, R32, R9, c[0x0][0x660] ;  /* 0x0001980020027625 */ /* 0x000fe200078e0009 */
[----:B------:R-:W-:Y:S01]  /*3c00*/  FFMA R5, R5, 2, R14 ;  /* 0x4000000005057823 */ /* 0x000fe2000000000e */
[----:B------:R-:W-:Y:S01]  /*3c10*/  FFMA R4, R7, 2, R4 ;  /* 0x4000000007047823 */ /* 0x000fe20000000004 */
[----:B------:R-:W-:Y:S01]  /*3c20*/  FFMA R16, R17, 2, R16 ;  /* 0x4000000011107823 */ /* 0x000fe20000000010 */
[----:B------:R-:W-:Y:S01]  /*3c30*/  FFMA R11, -R59, R0, -RZ ;  /* 0x000000003b0b7223 */ /* 0x000fe200000009ff */
[----:B------:R-:W-:Y:S01]  /*3c40*/  IADD3 R3, R3, R13, RZ ;  /* 0x0000000d03037210 */ /* 0x000fe20007ffe0ff */
[----:B------:R-:W-:Y:S01]  /*3c50*/  FADD R5, -R5, -RZ ;  /* 0x800000ff05057221 */ /* 0x000fe20000000100 */
[----:B------:R-:W-:Y:S01]  /*3c60*/  FADD R7, -R4, -RZ ;  /* 0x800000ff04077221 */ /* 0x000fe20000000100 */
[----:B------:R-:W-:Y:S01]  /*3c70*/  FADD R9, -R16, -RZ ;  /* 0x800000ff10097221 */ /* 0x000fe20000000100 */
[----:B------:R-:W-:-:S02]  /*3c80*/  FFMA R59, -R59, R40, -RZ ;  /* 0x000000283b3b7223 */ /* 0x000fc400000009ff */
[----:B------:R0:W-:Y:S04]  /*3c90*/  RED.E.ADD.F32.FTZ.RN.STRONG.GPU [R2.64], R5 ;  /* 0x000000050200798e */ /* 0x0001e8000c10e78e */
[----:B------:R0:W-:Y:S04]  /*3ca0*/  RED.E.ADD.F32.FTZ.RN.STRONG.GPU [R2.64+0x4], R7 ;  /* 0x000004070200798e */ /* 0x0001e8000c10e78e */
[----:B------:R0:W-:Y:S04]  /*3cb0*/  RED.E.ADD.F32.FTZ.RN.STRONG.GPU [R2.64+0x8], R9 ;  /* 0x000008090200798e */ /* 0x0001e8000c10e78e */
[----:B------:R0:W-:Y:S04]  /*3cc0*/  RED.E.ADD.F32.FTZ.RN.STRONG.GPU [R2.64+0xc], R11 ;  /* 0x00000c0b0200798e */ /* 0x0001e8000c10e78e */
[----:B------:R0:W-:Y:S04]  /*3cd0*/  RED.E.ADD.F32.FTZ.RN.STRONG.GPU [R2.64+0x10], R41 ;  /* 0x000010290200798e */ /* 0x0001e8000c10e78e */
[----:B------:R0:W-:Y:S02]  /*3ce0*/  RED.E.ADD.F32.FTZ.RN.STRONG.GPU [R2.64+0x14], R59 ;  /* 0x0000143b0200798e */ /* 0x0001e4000c10e78e */
.L_x_177:
[----:B------:R-:W-:Y:S05]  /*3cf0*/  BSYNC B2 ;  /* 0x0000000000027941 */ /* 0x000fea0003800000 */
.L_x_176:
[----:B------:R-:W-:Y:S02]  /*3d00*/  ULDC UR6, c[0x0][0x0] ;  /* 0x0000000000067ab9 */ /* 0x000fe40000000800 */
[----:B------:R-:W-:-:S02]  /*3d10*/  ULDC UR7, c[0x0][0xc] ;  /* 0x0000030000077ab9 */ /* 0x000fc40000000800 */
[----:B------:R-:W-:Y:S02]  /*3d20*/  UIMAD.WIDE.U32 UR6, UR6, UR7, URZ ;  /* 0x00000007060672a5 */ /* 0x000fe4000f8e003f */
[----:B------:R-:W-:Y:S02]  /*3d30*/  UMOV UR4, URZ ;  /* 0x0000003f00047c82 */ /* 0x000fe40008000000 */
[----:B------:R-:W-:Y:S02]  /*3d40*/  UIADD3 UR4, UR7, UR4, URZ ;  /* 0x0000000407047290 */ /* 0x000fe4000fffe03f */
[----:B------:R-:W-:-:S04]  /*3d50*/  IADD3 R42, P0, R42, UR6, RZ ;  /* 0x000000062a2a7c10 */ /* 0x000fc8000ff1e0ff */
[----:B------:R-:W-:Y:S02]  /*3d60*/  IADD3.X R43, R43, UR4, RZ, P0, !PT ;  /* 0x000000042b2b7c10 */ /* 0x000fe400087fe4ff */
[----:B------:R-:W-:-:S04]  /*3d70*/  ISETP.GE.U32.AND P0, PT, R42, c[0x0][0x178], PT ;  /* 0x00005e002a007a0c */ /* 0x000fc80003f06070 */
[----:B------:R-:W-:-:S13]  /*3d80*/  ISETP.GE.U32.AND.EX P0, PT, R43, c[0x0][0x17c], PT, P0 ;  /* 0x00005f002b007a0c */ /* 0x000fda0003f06100 */
[----:B------:R-:W-:Y:S01]  /*3d90*/  @P0 CALL.REL.NOINC `(.L_x_186) ;  /* 0x0000001000000944 */ /* 0x000fe20003c00000 */
[----:B------:R-:W-:Y:S05]  /*3da0*/  BRA `(.L_x_187) ;  /* 0xffffc36000007947 */ /* 0x000fea000383ffff */
.L_x_186:
[----:B------:R-:W-:Y:S05]  /*3db0*/  EXIT ;  /* 0x000000000000794d */ /* 0x000fea0003800000 */
        .weak           $__internal_1_$__cuda_sm3x_div_rn_noftz_f32_slowpath
        .type           $__internal_1_$__cuda_sm3x_div_rn_noftz_f32_slowpath,@function
        .size           $__internal_1_$__cuda_sm3x_div_rn_noftz_f32_slowpath,(.L_x_2415 - $__internal_1_$__cuda_sm3x_div_rn_noftz_f32_slowpath)
$__internal_1_$__cuda_sm3x_div_rn_noftz_f32_slowpath:
        /* <DEDUP_REMOVED lines=19> */
[----:B------:R-:W-:-:S11]  /*3ef0*/  FSETP.NEU.FTZ.AND P0, PT, |R38|, +INF , PT ;  /* 0x7f8000002600780b */ /* 0x000fd60003f1d200 */
        /* <DEDUP_REMOVED lines=14> */
.L_x_189:
[----:B------:R-:W-:Y:S01]  /*3fe0*/  LEA R62, R60, 0xc0800000, 0x17 ;  /* 0xc08000003c3e7811 */ /* 0x000fe200078eb8ff */
[----:B------:R-:W-:Y:S01]  /*3ff0*/  BSSY B1, `(.L_x_194) ;  /* 0x0000036000017945 */ /* 0x000fe20003800000 */
[----:B------:R-:W-:Y:S02]  /*4000*/  IADD3 R65, R65, -0x7f, RZ ;  /* 0xffffff8141417810 */ /* 0x000fe40007ffe0ff */
[----:B------:R-:W-:Y:S02]  /*4010*/  IADD3 R64, -R62, R39, RZ ;  /* 0x000000273e407210 */ /* 0x000fe40007ffe1ff */
[C---:B------:R-:W-:Y:S01]  /*4020*/  IADD3 R60, R65.reuse, 0x7f, -R60 ;  /* 0x0000007f413c7810 */ /* 0x040fe20007ffe83c */
[----:B------:R-:W-:Y:S01]  /*4030*/  IMAD R38, R65, -0x800000, R38 ;  /* 0xff80000041267824 */ /* 0x000fe200078e0226 */
[----:B------:R-:W0:Y:S01]  /*4040*/  MUFU.RCP R39, R64 ;  /* 0x0000004000277308 */ /* 0x000e220000001000 */
[----:B------:R-:W-:Y:S01]  /*4050*/  FADD.FTZ R63, -R64, -RZ ;  /* 0x800000ff403f7221 */ /* 0x000fe20000010100 */
[----:B------:R-:W-:-:S03]  /*4060*/  IADD3 R61, R60, R61, RZ ;  /* 0x0000003d3c3d7210 */ /* 0x000fc60007ffe0ff */
[----:B0-----:R-:W-:-:S04]  /*4070*/  FFMA R62, R39, R63, 1 ;  /* 0x3f800000273e7423 */ /* 0x001fc8000000003f */
        /* <DEDUP_REMOVED lines=20> */
[CCC-:B------:R-:W-:Y:S01]  /*41c0*/  FFMA.RP R60, R39.reuse, R63.reuse, R62.reuse ;  /* 0x0000003f273c7223 */ /* 0x1c0fe2000000803e */
[----:B------:R-:W-:Y:S01]  /*41d0*/  FFMA.RM R39, R39, R63, R62 ;  /* 0x0000003f27277223 */ /* 0x000fe2000000403e */
[C---:B------:R-:W-:Y:S02]  /*41e0*/  IADD3 R62, R64.reuse, 0x20, RZ ;  /* 0x00000020403e7810 */ /* 0x040fe40007ffe0ff */
[----:B------:R-:W-:Y:S02]  /*41f0*/  LOP3.LUT R61, R61, 0x7fffff, RZ, 0xc0, !PT ;  /* 0x007fffff3d3d7812 */ /* 0x000fe400078ec0ff */
[C---:B------:R-:W-:Y:S02]  /*4200*/  ISETP.NE.AND P4, PT, R64.reuse, RZ, PT ;  /* 0x000000ff4000720c */ /* 0x040fe40003f85270 */
[----:B------:R-:W-:Y:S02]  /*4210*/  LOP3.LUT R61, R61, 0x800000, RZ, 0xfc, !PT ;  /* 0x008000003d3d7812 */ /* 0x000fe400078efcff */
[----:B------:R-:W-:-:S02]  /*4220*/  ISETP.NE.AND P1, PT, R64, RZ, PT ;  /* 0x000000ff4000720c */ /* 0x000fc40003f25270 */
[----:B------:R-:W-:Y:S02]  /*4230*/  IADD3 R63, -R64, RZ, RZ ;  /* 0x000000ff403f7210 */ /* 0x000fe40007ffe1ff */
[----:B------:R-:W-:Y:S02]  /*4240*/  SHF.L.U32 R62, R61, R62, RZ ;  /* 0x0000003e3d3e7219 */ /* 0x000fe400000006ff */
[----:B------:R-:W-:Y:S02]  /*4250*/  FSETP.NEU.FTZ.AND P0, PT, R60, R39, PT ;  /* 0x000000273c00720b */ /* 0x000fe40003f1d000 */
[----:B------:R-:W-:Y:S02]  /*4260*/  SEL R60, R63, RZ, P4 ;  /* 0x000000ff3f3c7207 */ /* 0x000fe40002000000 */
[----:B------:R-:W-:Y:S02]  /*4270*/  ISETP.NE.AND P1, PT, R62, RZ, P1 ;  /* 0x000000ff3e00720c */ /* 0x000fe40000f25270 */
[----:B------:R-:W-:-:S02]  /*4280*/  SHF.R.U32.HI R60, RZ, R60, R61 ;  /* 0x0000003cff3c7219 */ /* 0x000fc4000001163d */
[----:B------:R-:W-:Y:S02]  /*4290*/  PLOP3.LUT P0, PT, P0, P1, PT, 0xa8, 0x0 ;  /* 0x000000000000781c */ /* 0x000fe40000703570 */
[----:B------:R-:W-:Y:S02]  /*42a0*/  SHF.R.U32.HI R62, RZ, 0x1, R60 ;  /* 0x00000001ff3e7819 */ /* 0x000fe4000001163c */
[----:B------:R-:W-:-:S04]  /*42b0*/  SEL R39, RZ, 0x1, !P0 ;  /* 0x00000001ff277807 */ /* 0x000fc80004000000 */
[----:B------:R-:W-:-:S04]  /*42c0*/  LOP3.LUT R39, R39, 0x1, R62, 0xf8, !PT ;  /* 0x0000000127277812 */ /* 0x000fc800078ef83e */
[----:B------:R-:W-:-:S04]  /*42d0*/  LOP3.LUT R39, R39, R60, RZ, 0xc0, !PT ;  /* 0x0000003c27277212 */ /* 0x000fc800078ec0ff */
[----:B------:R-:W-:-:S04]  /*42e0*/  IADD3 R39, R62, R39, RZ ;  /* 0x000000273e277210 */ /* 0x000fc80007ffe0ff */
[----:B------:R-:W-:Y:S01]  /*42f0*/  LOP3.LUT R38, R39, R38, RZ, 0xfc, !PT ;  /* 0x0000002627267212 */ /* 0x000fe200078efcff */
[----:B------:R-:W-:Y:S05]  /*4300*/  BRA `(.L_x_197) ;  /* 0x0000004000007947 */ /* 0x000fea0003800000 */
.L_x_196:
[----:B------:R-:W-:-:S04]  /*4310*/  LOP3.LUT R38, R38, 0x80000000, RZ, 0xc0, !PT ;  /* 0x8000000026267812 */ /* 0x000fc800078ec0ff */
[----:B------:R-:W-:Y:S01]  /*4320*/  LOP3.LUT R38, R38, 0x7f800000, RZ, 0xfc, !PT ;  /* 0x7f80000026267812 */ /* 0x000fe200078efcff */
[----:B------:R-:W-:Y:S05]  /*4330*/  BRA `(.L_x_197) ;  /* 0x0000001000007947 */ /* 0x000fea0003800000 */
.L_x_195:
[----:B------:R-:W-:Y:S02]  /*4340*/  LEA R38, R61, R38, 0x17 ;  /* 0x000000263d267211 */ /* 0x000fe400078eb8ff */
.L_x_197:
[----:B------:R-:W-:Y:S05]  /*4350*/  BSYNC B1 ;  /* 0x0000000000017941 */ /* 0x000fea0003800000 */
.L_x_194:
[----:B------:R-:W-:Y:S05]  /*4360*/  BRA `(.L_x_198) ;  /* 0x0000008000007947 */ /* 0x000fea0003800000 */
.L_x_193:
[----:B------:R-:W-:-:S04]  /*4370*/  LOP3.LUT R38, R39, 0x80000000, R38, 0x48, !PT ;  /* 0x8000000027267812 */ /* 0x000fc800078e4826 */
[----:B------:R-:W-:Y:S01]  /*4380*/  LOP3.LUT R38, R38, 0x7f800000, RZ, 0xfc, !PT ;  /* 0x7f80000026267812 */ /* 0x000fe200078efcff */
[----:B------:R-:W-:Y:S05]  /*4390*/  BRA `(.L_x_198) ;  /* 0x0000005000007947 */ /* 0x000fea0003800000 */
.L_x_192:
[----:B------:R-:W-:Y:S01]  /*43a0*/  LOP3.LUT R38, R39, 0x80000000, R38, 0x48, !PT ;  /* 0x8000000027267812 */ /* 0x000fe200078e4826 */
[----:B------:R-:W-:Y:S05]  /*43b0*/  BRA `(.L_x_198) ;  /* 0x0000003000007947 */ /* 0x000fea0003800000 */
.L_x_191:
[----:B------:R-:W0:Y:S01]  /*43c0*/  MUFU.RSQ R38, -QNAN ;  /* 0xffc0000000267908 */ /* 0x000e220000001400 */
[----:B------:R-:W-:Y:S05]  /*43d0*/  BRA `(.L_x_198) ;  /* 0x0000001000007947 */ /* 0x000fea0003800000 */
.L_x_190:
[----:B------:R-:W-:Y:S02]  /*43e0*/  FADD.FTZ R38, R38, R39 ;  /* 0x0000002726267221 */ /* 0x000fe40000010000 */
.L_x_198:
[----:B------:R-:W-:Y:S05]  /*43f0*/  BSYNC B0 ;  /* 0x0000000000007941 */ /* 0x000fea0003800000 */
.L_x_188:
[----:B0-----:R-:W-:Y:S02]  /*4400*/  MOV R60, R38 ;  /* 0x00000026003c7202 */ /* 0x001fe40000000f00 */
[----:B------:R-:W-:Y:S02]  /*4410*/  MOV R38, R57 ;  /* 0x0000003900267202 */ /* 0x000fe40000000f00 */
[----:B------:R-:W-:-:S04]  /*4420*/  MOV R39, 0x0 ;  /* 0x0000000000277802 */ /* 0x000fc80000000f00 */
[----:B------:R-:W-:Y:S05]  /*4430*/  RET.REL.NODEC R38 `(apply_rigid_restitution_cuda_kernel_forward) ;  /* 0xffffbbc026007950 */ /* 0x000fea0003c3ffff */
.L_x_199:
        /* <DEDUP_REMOVED lines=12> */
.L_x_2415:


//--------------------- .text.update_body_velocities_cuda_kernel_backward --------------------------
	.section	.text.update_body_velocities_cuda_kernel_backward,"ax",@progbits
	.sectioninfo	@"SHI_REGISTERS=55"
	.align	128
        .global         update_body_velocities_cuda_kernel_backward
        .type           update_body_velocities_cuda_kernel_backward,@function
        .size           update_body_velocities_cuda_kernel_backward,(.L_x_2416 - update_body_velocities_cuda_kernel_backward)
        .other          update_body_velocities_cuda_kernel_backward,@"STO_CUDA_ENTRY STV_DEFAULT"
update_body_velocities_cuda_kernel_backward:
.text.update_body_velocities_cuda_kernel_backward:
        /* <DEDUP_REMOVED lines=8> */
[----:B------:R-:W0:Y:S01]  /*0080*/  MUFU.RCP R3, c[0x0][0x228] ;  /* 0x00008a0000037b08 */ /* 0x000e220000001000 */
[----:B------:R-:W-:Y:S01]  /*0090*/  UMOV UR4, 0x40000000 ;  /* 0x4000000000047882 */ /* 0x000fe20000000000 */
[----:B------:R-:W-:Y:S02]  /*00a0*/  MOV R6, c[0x0][0x228] ;  /* 0x00008a0000067a02 */ /* 0x000fe40000000f00 */
[----:B------:R-:W-:Y:S02]  /*00b0*/  MOV R4, UR4 ;  /* 0x0000000400047c02 */ /* 0x000fe40008000f00 */
[----:B------:R-:W-:Y:S02]  /*00c0*/  MOV R7, R9 ;  /* 0x0000000900077202 */ /* 0x000fe40000000f00 */
[----:B------:R-:W1:Y:S01]  /*00d0*/  FCHK P0, R4, c[0x0][0x228] ;  /* 0x00008a0004007b02 */ /* 0x000e620000000000 */
[----:B0-----:R-:W-:-:S04]  /*00e0*/  FFMA R0, R3, -R6, 1 ;  /* 0x3f80000003007423 */ /* 0x001fc80000000806 */
[----:B------:R-:W-:-:S04]  /*00f0*/  FFMA R0, R3, R0, R3 ;  /* 0x0000000003007223 */ /* 0x000fc80000000003 */
[----:B------:R-:W-:-:S04]  /*0100*/  FFMA R21, R0, 2, RZ ;  /* 0x4000000000157823 */ /* 0x000fc800000000ff */
[----:B------:R-:W-:-:S04]  /*0110*/  FFMA R2, R21, -R6, 2 ;  /* 0x4000000015027423 */ /* 0x000fc80000000806 */
[----:B------:R-:W-:Y:S01]  /*0120*/  FFMA R21, R0, R2, R21 ;  /* 0x0000000200157223 */ /* 0x000fe20000000015 */
[----:B-1----:R-:W-:Y:S05]  /*0130*/  @!P0 BRA `(.L_x_200) ;  /* 0x0000004000008947 */ /* 0x002fea0003800000 */
[----:B------:R-:W-:Y:S02]  /*0140*/  MOV R3, 0x40000000 ;  /* 0x4000000000037802 */ /* 0x000fe40000000f00 */
[----:B------:R-:W-:Y:S02]  /*0150*/  MOV R41, 0x170 ;  /* 0x0000017000297802 */ /* 0x000fe40000000f00 */
[----:B------:R-:W-:Y:S05]  /*0160*/  CALL.REL.NOINC `($__internal_2_$__cuda_sm3x_div_rn_noftz_f32_slowpath) ;  /* 0x000020a000007944 */ /* 0x000fea0003c00000 */
[----:B------:R-:W-:Y:S02]  /*0170*/  MOV R21, R43 ;  /* 0x0000002b00157202 */ /* 0x000fe40000000f00 */
.L_x_200:
[----:B------:R-:W-:Y:S02]  /*0180*/  ULDC UR5, c[0x0][0x2f8] ;  /* 0x0000be0000057ab9 */ /* 0x000fe40000000800 */
[----:B------:R-:W-:Y:S02]  /*0190*/  ULDC UR8, c[0x0][0x210] ;  /* 0x0000840000087ab9 */ /* 0x000fe40000000800 */
[----:B------:R-:W-:Y:S02]  /*01a0*/  USHF.R.S32.HI UR5, URZ, 0x1f, UR5 ;  /* 0x0000001f3f057899 */ /* 0x000fe40008011405 */
[----:B------:R-:W-:Y:S02]  /*01b0*/  USHF.R.S32.HI UR8, URZ, 0x1f, UR8 ;  /* 0x0000001f3f087899 */ /* 0x000fe40008011408 */
[----:B------:R-:W-:-:S02]  /*01c0*/  ULDC.64 UR10, c[0x0][0x118] ;  /* 0x00004600000a7ab9 */ /* 0x000fc40000000a00 */
.L_x_217:
[----:B------:R-:W-:Y:S02]  /*01d0*/  ISETP.NE.U32.AND P0, PT, RZ, c[0x0][0x318], PT ;  /* 0x0000c600ff007a0c */ /* 0x000fe40003f05070 */
[----:B0-----:R-:W-:-:S02]  /*01e0*/  MOV R29, c[0x0][0x1a0] ;  /* 0x00006800001d7a02 */ /* 0x001fc40000000f00 */
[----:B------:R-:W-:Y:S02]  /*01f0*/  ISETP.NE.AND.EX P0, PT, RZ, c[0x0][0x31c], PT, P0 ;  /* 0x0000c700ff007a0c */ /* 0x000fe40003f05300 */
[----:B------:R-:W-:Y:S02]  /*0200*/  SHF.R.S32.HI R18, RZ, 0x1f, R8 ;  /* 0x0000001fff127819 */ /* 0x000fe40000011408 */
[----:B------:R-:W-:Y:S02]  /*0210*/  MOV R27, c[0x0][0x1d8] ;  /* 0x00007600001b7a02 */ /* 0x000fe40000000f00 */
[----:B------:R-:W-:Y:S01]  /*0220*/  MOV R31, c[0x0][0x338] ;  /* 0x0000ce00001f7a02 */ /* 0x000fe20000000f00 */
[C---:B------:R-:W-:Y:S01]  /*0230*/  IMAD R0, R18.reuse, c[0x0][0x1a0], RZ ;  /* 0x0000680012007a24 */ /* 0x040fe200078e02ff */
[----:B------:R-:W-:Y:S01]  /*0240*/  SHF.R.S32.HI R19, RZ, 0x1f, R29 ;  /* 0x0000001fff137819 */ /* 0x000fe2000001141d */
[----:B------:R-:W-:Y:S01]  /*0250*/  IMAD R2, R18, c[0x0][0x1d8], RZ ;  /* 0x0000760012027a24 */ /* 0x000fe200078e02ff */
[----:B------:R-:W-:Y:S01]  /*0260*/  SHF.R.S32.HI R17, RZ, 0x1f, R27 ;  /* 0x0000001fff117819 */ /* 0x000fe2000001141b */
[----:B------:R-:W-:Y:S01]  /*0270*/  IMAD.WIDE.U32 R28, R8, R29, c[0x0][0x180] ;  /* 0x00006000081c7625 */ /* 0x000fe200078e001d */
[----:B------:R-:W-:-:S03]  /*0280*/  SHF.R.S32.HI R11, RZ, 0x1f, R31 ;  /* 0x0000001fff0b7819 */ /* 0x000fc6000001141f */
[----:B------:R-:W-:Y:S02]  /*0290*/  @P0 IMAD R9, R18, c[0x0][0x338], RZ ;  /* 0x0000ce0012090a24 */ /* 0x000fe400078e02ff */
[----:B------:R-:W-:-:S04]  /*02a0*/  IMAD.WIDE.U32 R26, R8, R27, c[0x0][0x1b8] ;  /* 0x00006e00081a7625 */ /* 0x000fc800078e001b */
[-C--:B------:R-:W-:Y:S02]  /*02b0*/  IMAD R3, R19, R8.reuse, R0 ;  /* 0x0000000813037224 */ /* 0x080fe400078e0200 */
[-C--:B------:R-:W-:Y:S02]  /*02c0*/  IMAD R5, R17, R8.reuse, R2 ;  /* 0x0000000811057224 */ /* 0x080fe400078e0202 */
[----:B------:R-:W-:Y:S01]  /*02d0*/  @P0 IMAD R11, R11, R8, R9 ;  /* 0x000000080b0b0224 */ /* 0x000fe200078e0209 */
[----:B------:R-:W-:Y:S01]  /*02e0*/  IADD3 R29, R29, R3, RZ ;  /* 0x000000031d1d7210 */ /* 0x000fe20007ffe0ff */
[----:B------:R-:W-:Y:S01]  /*02f0*/  IMAD R9, R18, c[0x0][0x210], RZ ;  /* 0x0000840012097a24 */ /* 0x000fe200078e02ff */
[----:B------:R-:W-:Y:S01]  /*0300*/  IADD3 R27, R27, R5, RZ ;  /* 0x000000051b1b7210 */ /* 0x000fe20007ffe0ff */
[C---:B------:R-:W-:Y:S02]  /*0310*/  @P0 IMAD.WIDE.U32 R30, R8.reuse, R31, c[0x0][0x318] ;  /* 0x0000c600081e0625 */ /* 0x040fe400078e001f */
[----:B------:R-:W2:Y:S02]  /*0320*/  LDG.E R15, [R28.64+0xc] ;  /* 0x00000c0a1c0f7981 */ /* 0x000ea4000c1e1900 */
[C---:B------:R-:W-:Y:S01]  /*0330*/  IMAD.WIDE.U32 R4, R8.reuse, c[0x0][0x210], RZ ;  /* 0x0000840008047a25 */ /* 0x040fe200078e00ff */
[----:B------:R-:W-:Y:S01]  /*0340*/  @P0 IADD3 R31, R31, R11, RZ ;  /* 0x0000000b1f1f0210 */ /* 0x000fe20007ffe0ff */
[----:B------:R-:W2:Y:S02]  /*0350*/  LDG.E R24, [R26.64+0xc] ;  /* 0x00000c0a1a187981 */ /* 0x000ea4000c1e1900 */
[----:B------:R-:W-:Y:S01]  /*0360*/  IMAD R9, R8, UR8, R9 ;  /* 0x0000000808097c24 */ /* 0x000fe2000f8e0209 */
[----:B------:R-:W-:Y:S01]  /*0370*/  IADD3 R2, P1, R4, c[0x0][0x1f0], RZ ;  /* 0x00007c0004027a10 */ /* 0x000fe20007f3e0ff */
[----:B------:R-:W3:Y:S03]  /*0380*/  LDG.E R12, [R28.64+0x18] ;  /* 0x0000180a1c0c7981 */ /* 0x000ee6000c1e1900 */
[----:B------:R-:W-:Y:S01]  /*0390*/  IADD3 R16, R5, R9, RZ ;  /* 0x0000000905107210 */ /* 0x000fe20007ffe0ff */
[----:B------:R-:W3:Y:S03]  /*03a0*/  LDG.E R23, [R26.64+0x18] ;  /* 0x0000180a1a177981 */ /* 0x000ee6000c1e1900 */
[----:B------:R-:W-:Y:S01]  /*03b0*/  IADD3.X R3, R16, c[0x0][0x1f4], RZ, P1, !PT ;  /* 0x00007d0010037a10 */ /* 0x000fe20000ffe4ff */
[----:B------:R-:W4:Y:S04]  /*03c0*/  @P0 LDG.E R34, [R30.64+0xc] ;  /* 0x00000c0a1e220981 */ /* 0x000f28000c1e1900 */
[----:B------:R-:W4:Y:S04]  /*03d0*/  LDG.E R14, [R28.64+0x10] ;  /* 0x0000100a1c0e7981 */ /* 0x000f28000c1e1900 */
[----:B------:R4:W4:Y:S04]  /*03e0*/  @P0 LDG.E R25, [R30.64] ;  /* 0x0000000a1e190981 */ /* 0x000928000c1e1900 */
[----:B------:R4:W4:Y:S04]  /*03f0*/  @P0 LDG.E R32, [R30.64+0x4] ;  /* 0x0000040a1e200981 */ /* 0x000928000c1e1900 */
[----:B------:R4:W4:Y:S04]  /*0400*/  @P0 LDG.E R33, [R30.64+0x8] ;  /* 0x0000080a1e210981 */ /* 0x000928000c1e1900 */
[----:B------:R4:W4:Y:S04]  /*0410*/  @P0 LDG.E R35, [R30.64+0x10] ;  /* 0x0000100a1e230981 */ /* 0x000928000c1e1900 */
[----:B------:R0:W4:Y:S04]  /*0420*/  LDG.E R22, [R26.64+0x10] ;  /* 0x0000100a1a167981 */ /* 0x000128000c1e1900 */
[----:B------:R4:W4:Y:S04]  /*0430*/  @P0 LDG.E R36, [R30.64+0x14] ;  /* 0x0000140a1e240981 */ /* 0x000928000c1e1900 */
[----:B------:R1:W5:Y:S04]  /*0440*/  LDG.E R13, [R28.64+0x14] ;  /* 0x0000140a1c0d7981 */ /* 0x000368000c1e1900 */
[----:B------:R1:W5:Y:S04]  /*0450*/  LDG.E R11, [R2.64] ;  /* 0x0000000a020b7981 */ /* 0x000368000c1e1900 */
[----:B------:R1:W5:Y:S04]  /*0460*/  LDG.E R10, [R2.64+0x4] ;  /* 0x0000040a020a7981 */ /* 0x000368000c1e1900 */
[----:B------:R1:W5:Y:S01]  /*0470*/  LDG.E R9, [R2.64+0x8] ;  /* 0x0000080a02097981 */ /* 0x000362000c1e1900 */
[----:B------:R-:W0:Y:S01]  /*0480*/  MUFU.RCP R37, c[0x0][0x228] ;  /* 0x00008a0000257b08 */ /* 0x000e220000001000 */
[----:B------:R-:W-:Y:S02]  /*0490*/  YIELD ;  /* 0x0000000000007946 */ /* 0x000fe40003800000 */
[----:B------:R0:W5:Y:S02]  /*04a0*/  LDG.E R20, [R26.64+0x14] ;  /* 0x0000140a1a147981 */ /* 0x000164000c1e1900 */
[----:B0-----:R-:W-:-:S04]  /*04b0*/  FFMA R0, R37, -R6, 1 ;  /* 0x3f80000025007423 */ /* 0x001fc80000000806 */
[----:B------:R-:W-:Y:S01]  /*04c0*/  FFMA R0, R37, R0, R37 ;  /* 0x0000000025007223 */ /* 0x000fe20000000025 */
[----:B--2---:R-:W-:-:S04]  /*04d0*/  FMUL R38, R15, R24 ;  /* 0x000000180f267220 */ /* 0x004fc80000400000 */
[----:B---3--:R-:W-:Y:S01]  /*04e0*/  FFMA R37, R23, R12, R38 ;  /* 0x0000000c17257223 */ /* 0x008fe20000000026 */
[----:B----4-:R-:W-:Y:S01]  /*04f0*/  @P0 FADD R31, RZ, R34 ;  /* 0x00000022ff1f0221 */ /* 0x010fe20000000000 */
[----:B------:R-:W-:Y:S01]  /*0500*/  @P0 FADD R25, RZ, R25 ;  /* 0x00000019ff190221 */ /* 0x000fe20000000000 */
[----:B------:R-:W-:Y:S01]  /*0510*/  @P0 FADD R32, RZ, R32 ;  /* 0x00000020ff200221 */ /* 0x000fe20000000000 */
[----:B------:R-:W-:Y:S01]  /*0520*/  @P0 FADD R33, RZ, R33 ;  /* 0x00000021ff210221 */ /* 0x000fe20000000000 */
[----:B------:R-:W-:Y:S01]  /*0530*/  @P0 FADD R27, RZ, R35 ;  /* 0x00000023ff1b0221 */ /* 0x000fe20000000000 */
[----:B------:R-:W-:Y:S01]  /*0540*/  FFMA R38, R14, R22, R37 ;  /* 0x000000160e267223 */ /* 0x000fe20000000025 */
[----:B------:R-:W-:Y:S01]  /*0550*/  @P0 FADD R34, RZ, R36 ;  /* 0x00000024ff220221 */ /* 0x000fe20000000000 */
[----:B------:R-:W-:Y:S05]  /*0560*/  @P0 BRA `(.L_x_201) ;  /* 0x000001a000000947 */ /* 0x000fea0003800000 */
[----:B-1----:R-:W-:Y:S01]  /*0570*/  ISETP.NE.U32.AND P0, PT, RZ, c[0x0][0x238], PT ;  /* 0x00008e00ff007a0c */ /* 0x002fe20003f05070 */
[----:B------:R-:W-:Y:S02]  /*0580*/  ULDC UR4, c[0x0][0x250] ;  /* 0x0000940000047ab9 */ /* 0x000fe40000000800 */
[----:B------:R-:W-:Y:S01]  /*0590*/  USHF.R.S32.HI UR4, URZ, 0x1f, UR4 ;  /* 0x0000001f3f047899 */ /* 0x000fe20008011404 */
        /* <DEDUP_REMOVED lines=9> */
[----:B------:R-:W4:Y:S04]  /*0630*/  @P0 LDG.E R28, [R2.64+0xc] ;  /* 0x00000c0a021c0981 */ /* 0x000f28000c1e1900 */
[----:B------:R-:W4:Y:S04]  /*0640*/  @P0 LDG.E R29, [R2.64+0x10] ;  /* 0x0000100a021d0981 */ /* 0x000f28000c1e1900 */
[----:B------:R-:W4:Y:S01]  /*0650*/  @P0 LDG.E R30, [R2.64+0x14] ;  /* 0x0000140a021e0981 */ /* 0x000f22000c1e1900 */
[----:B------:R-:W-:Y:S01]  /*0660*/  MOV R25, RZ ;  /* 0x000000ff00197202 */ /* 0x000fe20000000f00 */
[----:B------:R-:W-:Y:S01]  /*0670*/  CS2R R32, SRZ ;  /* 0x0000000000207805 */ /* 0x000fe2000001ff00 */
[----:B------:R-:W-:-:S02]  /*0680*/  MOV R31, RZ ;  /* 0x000000ff001f7202 */ /* 0x000fc40000000f00 */
[----:B------:R-:W-:Y:S01]  /*0690*/  MOV R34, RZ ;  /* 0x000000ff00227202 */ /* 0x000fe20000000f00 */
[----:B--2---:R-:W-:Y:S01]  /*06a0*/  @P0 FADD R25, RZ, R27 ;  /* 0x0000001bff190221 */ /* 0x004fe20000000000 */
[----:B------:R-:W-:Y:S01]  /*06b0*/  MOV R27, RZ ;  /* 0x000000ff001b7202 */ /* 0x000fe20000000f00 */
[----:B---3--:R-:W-:Y:S01]  /*06c0*/  @P0 FADD R32, RZ, R18 ;  /* 0x00000012ff200221 */ /* 0x008fe20000000000 */
[----:B----4-:R-:W-:Y:S01]  /*06d0*/  @P0 FADD R33, RZ, R26 ;  /* 0x0000001aff210221 */ /* 0x010fe20000000000 */
[----:B------:R-:W-:Y:S01]  /*06e0*/  @P0 FADD R31, RZ, R28 ;  /* 0x0000001cff1f0221 */ /* 0x000fe20000000000 */
[----:B------:R-:W-:Y:S01]  /*06f0*/  @P0 FADD R27, RZ, R29 ;  /* 0x0000001dff1b0221 */ /* 0x000fe20000000000 */
[----:B------:R-:W-:Y:S01]  /*0700*/  @P0 FADD R34, RZ, R30 ;  /* 0x0000001eff220221 */ /* 0x000fe20000000000 */
.L_x_201:
[----:B-1---5:R-:W-:Y:S01]  /*0710*/  FFMA R38, R13, R20, R38 ;  /* 0x000000140d267223 */ /* 0x022fe20000000026 */
[----:B------:R-:W-:Y:S01]  /*0720*/  FADD R31, RZ, R31 ;  /* 0x0000001fff1f7221 */ /* 0x000fe20000000000 */
[----:B------:R-:W-:Y:S01]  /*0730*/  FADD R2, RZ, R32 ;  /* 0x00000020ff027221 */ /* 0x000fe20000000000 */
[----:B------:R-:W-:Y:S01]  /*0740*/  FMUL R26, RZ, R14 ;  /* 0x0000000eff1a7220 */ /* 0x000fe20000400000 */
[----:B------:R-:W-:Y:S01]  /*0750*/  FMUL R39, RZ, R15 ;  /* 0x0000000fff277220 */ /* 0x000fe20000400000 */
[----:B------:R-:W-:Y:S01]  /*0760*/  FFMA R18, R0, R31, RZ ;  /* 0x0000001f00127223 */ /* 0x000fe200000000ff */
[----:B------:R-:W-:Y:S01]  /*0770*/  FSETP.GEU.AND P0, PT, R38, RZ, PT ;  /* 0x000000ff2600720b */ /* 0x000fe20003f0e000 */
[----:B------:R-:W-:Y:S01]  /*0780*/  BSSY B0, `(.L_x_202) ;  /* 0x0000035000007945 */ /* 0x000fe20003800000 */
[----:B------:R-:W-:Y:S01]  /*0790*/  FMUL R30, R11, R24 ;  /* 0x000000180b1e7220 */ /* 0x000fe20000400000 */
[----:B------:R-:W-:Y:S01]  /*07a0*/  FFMA R3, R18, -c[0x0][0x228], R31 ;  /* 0x80008a0012037a23 */ /* 0x000fe2000000001f */
[----:B------:R-:W-:Y:S01]  /*07b0*/  FMUL R29, R10, R22 ;  /* 0x000000160a1d7220 */ /* 0x000fe20000400000 */
[----:B------:R-:W-:-:S02]  /*07c0*/  FMUL R28, R9, R20 ;  /* 0x00000014091c7220 */ /* 0x000fc40000400000 */
[----:B------:R-:W-:Y:S01]  /*07d0*/  FFMA R18, R0, R3, R18 ;  /* 0x0000000300127223 */ /* 0x000fe20000000012 */
[----:B------:R-:W-:Y:S01]  /*07e0*/  FADD R0, RZ, R25 ;  /* 0x00000019ff007221 */ /* 0x000fe20000000000 */
[----:B------:R-:W-:-:S04]  /*07f0*/  FADD R3, RZ, R33 ;  /* 0x00000021ff037221 */ /* 0x000fc80000000000 */
[----:B------:R-:W-:Y:S01]  /*0800*/  @!P0 FADD R0, RZ, -R0 ;  /* 0x80000000ff008221 */ /* 0x000fe20000000000 */
[----:B------:R-:W-:Y:S01]  /*0810*/  @!P0 FADD R2, RZ, -R2 ;  /* 0x80000002ff028221 */ /* 0x000fe20000000000 */
[----:B------:R-:W-:Y:S01]  /*0820*/  @!P0 FADD R3, RZ, -R3 ;  /* 0x80000003ff038221 */ /* 0x000fe20000000000 */
[----:B------:R-:W0:Y:S01]  /*0830*/  FCHK P0, R31, c[0x0][0x228] ;  /* 0x00008a001f007b02 */ /* 0x000e220000000000 */
[-C--:B------:R-:W-:Y:S01]  /*0840*/  FFMA R37, R0, R21.reuse, RZ ;  /* 0x0000001500257223 */ /* 0x080fe200000000ff */
[-C--:B------:R-:W-:Y:S01]  /*0850*/  FFMA R35, R2, R21.reuse, RZ ;  /* 0x0000001502237223 */ /* 0x080fe200000000ff */
[----:B------:R-:W-:Y:S02]  /*0860*/  FFMA R25, R3, R21, RZ ;  /* 0x0000001503197223 */ /* 0x000fe400000000ff */
[----:B------:R-:W-:Y:S01]  /*0870*/  FMUL R0, R15, R37 ;  /* 0x000000250f007220 */ /* 0x000fe20000400000 */
[----:B------:R-:W-:Y:S01]  /*0880*/  FFMA R32, R12, R35, -R26 ;  /* 0x000000230c207223 */ /* 0x000fe2000000081a */
[----:B------:R-:W-:Y:S01]  /*0890*/  FMUL R3, R23, R37 ;  /* 0x0000002517037220 */ /* 0x000fe20000400000 */
[-C--:B------:R-:W-:Y:S01]  /*08a0*/  FMUL R26, R24, R35.reuse ;  /* 0x00000023181a7220 */ /* 0x080fe20000400000 */
[-C--:B------:R-:W-:Y:S01]  /*08b0*/  FMUL R41, R15, R35.reuse ;  /* 0x000000230f297220 */ /* 0x080fe20000400000 */
[----:B------:R-:W-:Y:S01]  /*08c0*/  FMUL R33, R23, R35 ;  /* 0x0000002317217220 */ /* 0x000fe20000400000 */
[----:B------:R-:W-:Y:S01]  /*08d0*/  FFMA R43, RZ, R12, R0 ;  /* 0x0000000cff2b7223 */ /* 0x000fe20000000000 */
[C---:B------:R-:W-:Y:S01]  /*08e0*/  FFMA R36, R12.reuse, R37, -R39 ;  /* 0x000000250c247223 */ /* 0x040fe20000000827 */
[-C--:B------:R-:W-:Y:S01]  /*08f0*/  FFMA R32, R15, R25.reuse, R32 ;  /* 0x000000190f207223 */ /* 0x080fe20000000020 */
[-C--:B------:R-:W-:Y:S01]  /*0900*/  FFMA R39, R23, R25.reuse, -R26 ;  /* 0x0000001917277223 */ /* 0x080fe2000000081a */
[----:B------:R-:W-:Y:S01]  /*0910*/  FFMA R3, RZ, R24, R3 ;  /* 0x00000018ff037223 */ /* 0x000fe20000000003 */
[----:B------:R-:W-:Y:S01]  /*0920*/  FFMA R41, R12, R25, -R41 ;  /* 0x000000190c297223 */ /* 0x000fe20000000829 */
[----:B------:R-:W-:Y:S01]  /*0930*/  FFMA R33, RZ, R22, R33 ;  /* 0x00000016ff217223 */ /* 0x000fe20000000021 */
[----:B------:R-:W-:Y:S01]  /*0940*/  FFMA R26, R14, R35, R43 ;  /* 0x000000230e1a7223 */ /* 0x000fe2000000002b */
[-C--:B------:R-:W-:Y:S01]  /*0950*/  FMUL R2, R24, R37.reuse ;  /* 0x0000002518027220 */ /* 0x080fe20000400000 */
[CC--:B------:R-:W-:Y:S01]  /*0960*/  FFMA R32, -R13.reuse, R37.reuse, R32 ;  /* 0x000000250d207223 */ /* 0x0c0fe20000000120 */
[C---:B------:R-:W-:Y:S01]  /*0970*/  FFMA R39, R22.reuse, R37, R39 ;  /* 0x0000002516277223 */ /* 0x040fe20000000027 */
[----:B------:R-:W-:Y:S01]  /*0980*/  FFMA R3, R22, -R25, R3 ;  /* 0x8000001916037223 */ /* 0x000fe20000000003 */
[C---:B------:R-:W-:Y:S01]  /*0990*/  FFMA R0, R14.reuse, R37, R41 ;  /* 0x000000250e007223 */ /* 0x040fe20000000029 */
[-C--:B------:R-:W-:Y:S01]  /*09a0*/  FFMA R36, -R14, R25.reuse, R36 ;  /* 0x000000190e247223 */ /* 0x080fe20000000124 */
[-C--:B------:R-:W-:Y:S01]  /*09b0*/  FFMA R40, R24, R25.reuse, R33 ;  /* 0x0000001918287223 */ /* 0x080fe20000000021 */
[-C--:B------:R-:W-:Y:S01]  /*09c0*/  FFMA R41, R13, R25.reuse, R26 ;  /* 0x000000190d297223 */ /* 0x080fe2000000001a */
[C---:B------:R-:W-:Y:S01]  /*09d0*/  FMUL R38, R20.reuse, R25 ;  /* 0x0000001914267220 */ /* 0x040fe20000400000 */
[----:B------:R-:W-:Y:S01]  /*09e0*/  FFMA R25, RZ, R23, -R2 ;  /* 0x00000017ff197223 */ /* 0x000fe20000000802 */
[----:B------:R-:W-:Y:S01]  /*09f0*/  FADD R32, RZ, R32 ;  /* 0x00000020ff207221 */ /* 0x000fe20000000000 */
[-C--:B------:R-:W-:Y:S01]  /*0a00*/  FFMA R3, R20, R35.reuse, R3 ;  /* 0x0000002314037223 */ /* 0x080fe20000000003 */
[----:B------:R-:W-:Y:S01]  /*0a10*/  FFMA R26, RZ, R20, R39 ;  /* 0x00000014ff1a7223 */ /* 0x000fe20000000027 */
[----:B------:R-:W-:Y:S01]  /*0a20*/  FFMA R39, R22, -R35, R25 ;  /* 0x8000002316277223 */ /* 0x000fe20000000019 */
[----:B------:R-:W-:Y:S01]  /*0a30*/  FADD R33, RZ, -R32 ;  /* 0x80000020ff217221 */ /* 0x000fe20000000000 */
[----:B------:R-:W-:Y:S01]  /*0a40*/  FMUL R37, R20, R37 ;  /* 0x0000002514257220 */ /* 0x000fe20000400000 */
[----:B------:R-:W-:Y:S01]  /*0a50*/  FADD R25, RZ, R3 ;  /* 0x00000003ff197221 */ /* 0x000fe20000000000 */
[----:B------:R-:W-:Y:S01]  /*0a60*/  FADD R26, RZ, R26 ;  /* 0x0000001aff1a7221 */ /* 0x000fe20000000000 */
[----:B------:R-:W-:Y:S01]  /*0a70*/  FADD R32, RZ, R41 ;  /* 0x00000029ff207221 */ /* 0x000fe20000000000 */
[----:B0-----:R-:W-:Y:S05]  /*0a80*/  @!P0 BRA `(.L_x_203) ;  /* 0x0000004000008947 */ /* 0x001fea0003800000 */
[----:B------:R-:W-:Y:S02]  /*0a90*/  MOV R3, R31 ;  /* 0x0000001f00037202 */ /* 0x000fe40000000f00 */
[----:B------:R-:W-:-:S02]  /*0aa0*/  MOV R41, 0xac0 ;  /* 0x00000ac000297802 */ /* 0x000fc40000000f00 */
[----:B------:R-:W-:Y:S05]  /*0ab0*/  CALL.REL.NOINC `($__internal_2_$__cuda_sm3x_div_rn_noftz_f32_slowpath) ;  /* 0x0000175000007944 */ /* 0x000fea0003c00000 */
[----:B------:R-:W-:Y:S02]  /*0ac0*/  MOV R18, R43 ;  /* 0x0000002b00127202 */ /* 0x000fe40000000f00 */
.L_x_203:
[----:B------:R-:W-:Y:S05]  /*0ad0*/  BSYNC B0 ;  /* 0x0000000000007941 */ /* 0x000fea0003800000 */
.L_x_202:
[----:B------:R-:W0:Y:S01]  /*0ae0*/  MUFU.RCP R31, c[0x0][0x228] ;  /* 0x00008a00001f7b08 */ /* 0x000e220000001000 */
[----:B------:R-:W-:Y:S01]  /*0af0*/  FADD R3, RZ, R27 ;  /* 0x0000001bff037221 */ /* 0x000fe20000000000 */
[----:B------:R-:W-:Y:S06]  /*0b00*/  BSSY B0, `(.L_x_204) ;  /* 0x000000c000007945 */ /* 0x000fec0003800000 */
[----:B------:R-:W1:Y:S01]  /*0b10*/  FCHK P0, R3, c[0x0][0x228] ;  /* 0x00008a0003007b02 */ /* 0x000e620000000000 */
[----:B0-----:R-:W-:-:S04]  /*0b20*/  FFMA R2, R31, -R6, 1 ;  /* 0x3f8000001f027423 */ /* 0x001fc80000000806 */
[----:B------:R-:W-:Y:S01]  /*0b30*/  FFMA R2, R31, R2, R31 ;  /* 0x000000021f027223 */ /* 0x000fe2000000001f */
[----:B------:R-:W-:-:S03]  /*0b40*/  FADD R31, RZ, R18 ;  /* 0x00000012ff1f7221 */ /* 0x000fc60000000000 */
[----:B------:R-:W-:-:S04]  /*0b50*/  FFMA R27, R2, R3, RZ ;  /* 0x00000003021b7223 */ /* 0x000fc800000000ff */
[----:B------:R-:W-:-:S04]  /*0b60*/  FFMA R42, R27, -c[0x0][0x228], R3 ;  /* 0x80008a001b2a7a23 */ /* 0x000fc80000000003 */
[----:B------:R-:W-:Y:S01]  /*0b70*/  FFMA R27, R2, R42, R27 ;  /* 0x0000002a021b7223 */ /* 0x000fe2000000001b */
[----:B-1----:R-:W-:Y:S05]  /*0b80*/  @!P0 BRA `(.L_x_205) ;  /* 0x0000003000008947 */ /* 0x002fea0003800000 */
[----:B------:R-:W-:Y:S02]  /*0b90*/  MOV R41, 0xbb0 ;  /* 0x00000bb000297802 */ /* 0x000fe40000000f00 */
[----:B------:R-:W-:Y:S05]  /*0ba0*/  CALL.REL.NOINC `($__internal_2_$__cuda_sm3x_div_rn_noftz_f32_slowpath) ;  /* 0x0000166000007944 */ /* 0x000fea0003c00000 */
[----:B------:R-:W-:Y:S02]  /*0bb0*/  MOV R27, R43 ;  /* 0x0000002b001b7202 */ /* 0x000fe40000000f00 */
.L_x_205:
[----:B------:R-:W-:Y:S05]  /*0bc0*/  BSYNC B0 ;  /* 0x0000000000007941 */ /* 0x000fea0003800000 */
.L_x_204:
[----:B------:R-:W0:Y:S01]  /*0bd0*/  MUFU.RCP R41, c[0x0][0x228] ;  /* 0x00008a0000297b08 */ /* 0x000e220000001000 */
[----:B------:R-:W-:Y:S01]  /*0be0*/  FADD R3, RZ, R34 ;  /* 0x00000022ff037221 */ /* 0x000fe20000000000 */
[----:B------:R-:W-:Y:S01]  /*0bf0*/  BSSY B0, `(.L_x_206) ;  /* 0x000000b000007945 */ /* 0x000fe20003800000 */
[----:B------:R-:W-:-:S05]  /*0c00*/  FADD R34, RZ, R27 ;  /* 0x0000001bff227221 */ /* 0x000fca0000000000 */
[----:B------:R-:W1:Y:S01]  /*0c10*/  FCHK P0, R3, c[0x0][0x228] ;  /* 0x00008a0003007b02 */ /* 0x000e620000000000 */
[----:B0-----:R-:W-:-:S04]  /*0c20*/  FFMA R2, R41, -R6, 1 ;  /* 0x3f80000029027423 */ /* 0x001fc80000000806 */
[----:B------:R-:W-:-:S04]  /*0c30*/  FFMA R2, R41, R2, R41 ;  /* 0x0000000229027223 */ /* 0x000fc80000000029 */
[----:B------:R-:W-:-:S04]  /*0c40*/  FFMA R43, R2, R3, RZ ;  /* 0x00000003022b7223 */ /* 0x000fc800000000ff */
[----:B------:R-:W-:-:S04]  /*0c50*/  FFMA R42, R43, -c[0x0][0x228], R3 ;  /* 0x80008a002b2a7a23 */ /* 0x000fc80000000003 */
[----:B------:R-:W-:Y:S01]  /*0c60*/  FFMA R43, R2, R42, R43 ;  /* 0x0000002a022b7223 */ /* 0x000fe2000000002b */
[----:B-1----:R-:W-:Y:S05]  /*0c70*/  @!P0 BRA `(.L_x_207) ;  /* 0x0000002000008947 */ /* 0x002fea0003800000 */
[----:B------:R-:W-:Y:S02]  /*0c80*/  MOV R41, 0xca0 ;  /* 0x00000ca000297802 */ /* 0x000fe40000000f00 */
[----:B------:R-:W-:Y:S05]  /*0c90*/  CALL.REL.NOINC `($__internal_2_$__cuda_sm3x_div_rn_noftz_f32_slowpath) ;  /* 0x0000157000007944 */ /* 0x000fea0003c00000 */
.L_x_207:
[----:B------:R-:W-:Y:S05]  /*0ca0*/  BSYNC B0 ;  /* 0x0000000000007941 */ /* 0x000fea0003800000 */
.L_x_206:
[----:B------:R-:W-:Y:S01]  /*0cb0*/  FADD R41, R29, R29 ;  /* 0x0000001d1d297221 */ /* 0x000fe20000000000 */
[----:B------:R-:W-:Y:S01]  /*0cc0*/  FADD R45, R28, R28 ;  /* 0x0000001c1c2d7221 */ /* 0x000fe20000000000 */
[----:B------:R-:W-:Y:S01]  /*0cd0*/  FADD R3, R40, -R37 ;  /* 0x8000002528037221 */ /* 0x000fe20000000000 */
[----:B------:R-:W-:Y:S01]  /*0ce0*/  FADD R2, R39, -R38 ;  /* 0x8000002627027221 */ /* 0x000fe20000000000 */
[C---:B------:R-:W-:Y:S01]  /*0cf0*/  FFMA R39, R30.reuse, 2, R41 ;  /* 0x400000001e277823 */ /* 0x040fe20000000029 */
[--C-:B------:R-:W-:Y:S01]  /*0d00*/  FADD R37, R41, R45.reuse ;  /* 0x0000002d29257221 */ /* 0x100fe20000000000 */
[----:B------:R-:W-:Y:S01]  /*0d10*/  FFMA R42, R30, 2, R45 ;  /* 0x400000001e2a7823 */ /* 0x000fe2000000002d */
[-C--:B------:R-:W-:Y:S01]  /*0d20*/  FMUL R41, R9, R23.reuse ;  /* 0x0000001709297220 */ /* 0x080fe20000400000 */
[----:B------:R-:W-:Y:S01]  /*0d30*/  FFMA R39, R28, 4, R39 ;  /* 0x408000001c277823 */ /* 0x000fe20000000027 */
[----:B------:R-:W-:Y:S01]  /*0d40*/  FFMA R40, R30, 4, R37 ;  /* 0x408000001e287823 */ /* 0x000fe20000000025 */
[----:B------:R-:W-:Y:S01]  /*0d50*/  FMUL R28, R11, R22 ;  /* 0x000000160b1c7220 */ /* 0x000fe20000400000 */
[C---:B------:R-:W-:Y:S01]  /*0d60*/  FMUL R37, R10.reuse, R24 ;  /* 0x000000180a257220 */ /* 0x040fe20000400000 */
[----:B------:R-:W-:Y:S01]  /*0d70*/  FFMA R42, R29, 4, R42 ;  /* 0x408000001d2a7823 */ /* 0x000fe2000000002a */
[----:B------:R-:W-:Y:S01]  /*0d80*/  FADD R48, R41, R41 ;  /* 0x0000002929307221 */ /* 0x000fe20000000000 */
[----:B------:R-:W-:Y:S01]  /*0d90*/  FFMA R29, R11, R22, R28 ;  /* 0x000000160b1d7223 */ /* 0x000fe2000000001c */
[----:B------:R-:W-:Y:S01]  /*0da0*/  FFMA R37, R10, R24, R37 ;  /* 0x000000180a257223 */ /* 0x000fe20000000025 */
[-C--:B------:R-:W-:Y:S01]  /*0db0*/  FMUL R45, R20, R23.reuse ;  /* 0x00000017142d7220 */ /* 0x080fe20000400000 */
[-C--:B------:R-:W-:Y:S01]  /*0dc0*/  FMUL R47, R24, R22.reuse ;  /* 0x00000016182f7220 */ /* 0x080fe20000400000 */
[----:B------:R-:W-:Y:S01]  /*0dd0*/  FADD R38, -R48, R29 ;  /* 0x0000001d30267221 */ /* 0x000fe20000000100 */
[----:B------:R-:W-:Y:S01]  /*0de0*/  FADD R52, -R29, R37 ;  /* 0x000000251d347221 */ /* 0x000fe20000000100 */
[-C--:B------:R-:W-:Y:S01]  /*0df0*/  FMUL R44, R10, R23.reuse ;  /* 0x000000170a2c7220 */ /* 0x080fe20000400000 */
[----:B------:R-:W-:Y:S01]  /*0e00*/  FADD R28, RZ, R43 ;  /* 0x0000002bff1c7221 */ /* 0x000fe20000000000 */
[----:B------:R-:W-:Y:S01]  /*0e10*/  FADD R29, RZ, -R31 ;  /* 0x8000001fff1d7221 */ /* 0x000fe20000000000 */
[----:B------:R-:W-:Y:S01]  /*0e20*/  FFMA R45, R20, R23, R45 ;  /* 0x00000017142d7223 */ /* 0x000fe2000000002d */
[----:B------:R-:W-:Y:S01]  /*0e30*/  FFMA R50, R24, R22, R47 ;  /* 0x0000001618327223 */ /* 0x000fe2000000002f */
[C---:B------:R-:W-:Y:S01]  /*0e40*/  FMUL R46, R44.reuse, 4 ;  /* 0x408000002c2e7820 */ /* 0x040fe20000400000 */
[----:B------:R-:W-:Y:S01]  /*0e50*/  FMUL R31, R11, R20 ;  /* 0x000000140b1f7220 */ /* 0x000fe20000400000 */
[----:B------:R-:W-:Y:S01]  /*0e60*/  FADD R30, RZ, -R28 ;  /* 0x8000001cff1e7221 */ /* 0x000fe20000000000 */
[----:B------:R-:W-:Y:S01]  /*0e70*/  FADD R44, R44, R44 ;  /* 0x0000002c2c2c7221 */ /* 0x000fe20000000000 */
[----:B------:R-:W-:Y:S01]  /*0e80*/  FADD R29, RZ, R29 ;  /* 0x0000001dff1d7221 */ /* 0x000fe20000000000 */
[----:B------:R-:W-:Y:S01]  /*0e90*/  FFMA R35, R13, R35, R36 ;  /* 0x000000230d237223 */ /* 0x000fe20000000024 */
[C-C-:B------:R-:W-:Y:S01]  /*0ea0*/  FADD R36, R45.reuse, R50.reuse ;  /* 0x000000322d247221 */ /* 0x140fe20000000000 */
[----:B------:R-:W-:Y:S01]  /*0eb0*/  FADD R48, R48, R37 ;  /* 0x0000002530307221 */ /* 0x000fe20000000000 */
[----:B------:R-:W-:Y:S01]  /*0ec0*/  FADD R50, R45, -R50 ;  /* 0x800000322d327221 */ /* 0x000fe20000000000 */
[----:B------:R-:W-:Y:S01]  /*0ed0*/  FADD R30, RZ, R30 ;  /* 0x0000001eff1e7221 */ /* 0x000fe20000000000 */
[C---:B------:R-:W-:Y:S01]  /*0ee0*/  FFMA R43, R31.reuse, 2, R46 ;  /* 0x400000001f2b7823 */ /* 0x040fe2000000002e */
[----:B------:R-:W-:Y:S01]  /*0ef0*/  FFMA R37, R31, 2, R44 ;  /* 0x400000001f257823 */ /* 0x000fe2000000002c */
[----:B------:R-:W-:Y:S01]  /*0f00*/  FMUL R45, R29, R40 ;  /* 0x000000281d2d7220 */ /* 0x000fe20000400000 */
[----:B------:R-:W-:Y:S01]  /*0f10*/  FADD R31, RZ, -R34 ;  /* 0x80000022ff1f7221 */ /* 0x000fe20000000000 */
[-C--:B------:R-:W-:Y:S01]  /*0f20*/  FMUL R46, R9, R22.reuse ;  /* 0x00000016092e7220 */ /* 0x080fe20000400000 */
[----:B------:R-:W-:Y:S01]  /*0f30*/  FMUL R34, R11, R23 ;  /* 0x000000170b227220 */ /* 0x000fe20000400000 */
[----:B------:R-:W-:Y:S01]  /*0f40*/  FFMA R40, R30, R37, R45 ;  /* 0x000000251e287223 */ /* 0x000fe2000000002d */
[----:B------:R-:W-:Y:S01]  /*0f50*/  FADD R31, RZ, R31 ;  /* 0x0000001fff1f7221 */ /* 0x000fe20000000000 */
[----:B------:R-:W-:Y:S01]  /*0f60*/  FFMA R45, R9, R22, R46 ;  /* 0x00000016092d7223 */ /* 0x000fe2000000002e */
[----:B------:R-:W-:Y:S01]  /*0f70*/  FADD R46, R34, R34 ;  /* 0x00000022222e7221 */ /* 0x000fe20000000000 */
[-C--:B------:R-:W-:Y:S01]  /*0f80*/  FMUL R37, R10, R20.reuse ;  /* 0x000000140a257220 */ /* 0x080fe20000400000 */
[----:B------:R-:W-:Y:S01]  /*0f90*/  FFMA R41, R41, 4, R52 ;  /* 0x4080000029297823 */ /* 0x000fe20000000034 */
[--C-:B------:R-:W-:Y:S01]  /*0fa0*/  FFMA R47, R34, 4, R45.reuse ;  /* 0x40800000222f7823 */ /* 0x100fe2000000002d */
[----:B------:R-:W-:Y:S01]  /*0fb0*/  FADD R45, R46, R45 ;  /* 0x0000002d2e2d7221 */ /* 0x000fe20000000000 */
[----:B------:R-:W-:Y:S01]  /*0fc0*/  FFMA R37, R10, R20, R37 ;  /* 0x000000140a257223 */ /* 0x000fe20000000025 */
[C---:B------:R-:W-:Y:S01]  /*0fd0*/  FMUL R34, R31.reuse, R42 ;  /* 0x0000002a1f227220 */ /* 0x040fe20000400000 */
[----:B------:R-:W-:Y:S01]  /*0fe0*/  FMUL R49, R22, R20 ;  /* 0x0000001416317220 */ /* 0x000fe20000400000 */
[----:B------:R-:W-:Y:S01]  /*0ff0*/  FMUL R45, R31, R45 ;  /* 0x0000002d1f2d7220 */ /* 0x000fe20000400000 */
[----:B------:R-:W-:Y:S01]  /*1000*/  FADD R42, -R37, R47 ;  /* 0x0000002f252a7221 */ /* 0x000fe20000000100 */
[----:B------:R-:W-:Y:S01]  /*1010*/  FADD R46, R46, -R37 ;  /* 0x800000252e2e7221 */ /* 0x000fe20000000000 */
[----:B------:R-:W-:Y:S01]  /*1020*/  FMUL R47, R24, R23 ;  /* 0x00000017182f7220 */ /* 0x000fe20000400000 */
[----:B------:R-:W-:Y:S01]  /*1030*/  FFMA R52, R30, R39, R45 ;  /* 0x000000271e347223 */ /* 0x000fe2000000002d */
[-C--:B------:R-:W-:Y:S01]  /*1040*/  FMUL R39, R23, R23.reuse ;  /* 0x0000001717277220 */ /* 0x080fe20000400000 */
[-C--:B------:R-:W-:Y:S01]  /*1050*/  FMUL R45, R22, R23.reuse ;  /* 0x00000017162d7220 */ /* 0x080fe20000400000 */
[----:B------:R-:W-:Y:S01]  /*1060*/  FFMA R37, R29, R48, R34 ;  /* 0x000000301d257223 */ /* 0x000fe20000000022 */
[----:B------:R-:W-:Y:S01]  /*1070*/  FMUL R34, R9, R24 ;  /* 0x0000001809227220 */ /* 0x000fe20000400000 */
[-C--:B------:R-:W-:Y:S01]  /*1080*/  FFMA R48, R24, R23.reuse, R47 ;  /* 0x0000001718307223 */ /* 0x080fe2000000002f */
[-C--:B------:R-:W-:Y:S01]  /*1090*/  FFMA R39, R23, R23.reuse, R39 ;  /* 0x0000001717277223 */ /* 0x080fe20000000027 */
[----:B------:R-:W-:Y:S01]  /*10a0*/  FFMA R45, R22, R23, R45 ;  /* 0x00000017162d7223 */ /* 0x000fe2000000002d */
[----:B------:R-:W-:Y:S01]  /*10b0*/  FMUL R23, R24, R20 ;  /* 0x0000001418177220 */ /* 0x000fe20000400000 */
[----:B------:R-:W-:Y:S01]  /*10c0*/  FFMA R34, R9, R24, R34 ;  /* 0x0000001809227223 */ /* 0x000fe20000000022 */
[C---:B------:R-:W-:Y:S01]  /*10d0*/  FFMA R49, R22.reuse, R20, R49 ;  /* 0x0000001416317223 */ /* 0x040fe20000000031 */
[----:B------:R-:W-:Y:S01]  /*10e0*/  FMUL R47, R22, R22 ;  /* 0x00000016162f7220 */ /* 0x000fe20000400000 */
[----:B------:R-:W-:Y:S01]  /*10f0*/  FFMA R22, R24, R20, R23 ;  /* 0x0000001418167223 */ /* 0x000fe20000000017 */
[----:B------:R-:W-:Y:S01]  /*1100*/  FADD R44, R44, -R34 ;  /* 0x800000222c2c7221 */ /* 0x000fe20000000000 */
[----:B------:R-:W-:Y:S01]  /*1110*/  FMUL R24, R24, R24 ;  /* 0x0000001818187220 */ /* 0x000fe20000400000 */
[----:B------:R-:W-:Y:S01]  /*1120*/  FADD R34, -R34, R43 ;  /* 0x0000002b22227221 */ /* 0x000fe20000000100 */
[--C-:B------:R-:W-:Y:S01]  /*1130*/  FADD R43, R48, R49.reuse ;  /* 0x00000031302b7221 */ /* 0x100fe20000000000 */
[----:B------:R-:W-:Y:S01]  /*1140*/  FMUL R23, R20, R20 ;  /* 0x0000001414177220 */ /* 0x000fe20000400000 */
[----:B------:R-:W-:Y:S01]  /*1150*/  FADD R48, R48, -R49 ;  /* 0x8000003130307221 */ /* 0x000fe20000000000 */
[--C-:B------:R-:W-:Y:S01]  /*1160*/  FFMA R20, R47, 2, R39.reuse ;  /* 0x400000002f147823 */ /* 0x100fe20000000027 */
[----:B------:R-:W-:Y:S01]  /*1170*/  ISETP.NE.U32.AND P0, PT, RZ, c[0x0][0x2d8], PT ;  /* 0x0000b600ff007a0c */ /* 0x000fe20003f05070 */
[--C-:B------:R-:W-:Y:S01]  /*1180*/  FFMA R47, R24, 2, R39.reuse ;  /* 0x40000000182f7823 */ /* 0x100fe20000000027 */
[----:B------:R-:W-:Y:S01]  /*1190*/  FMUL R49, R29, R50 ;  /* 0x000000321d317220 */ /* 0x000fe20000400000 */
[----:B------:R-:W-:Y:S01]  /*11a0*/  FFMA R39, R23, 2, R39 ;  /* 0x4000000017277823 */ /* 0x000fe20000000027 */
[----:B------:R-:W-:Y:S01]  /*11b0*/  ISETP.NE.AND.EX P0, PT, RZ, c[0x0][0x2dc], PT, P0 ;  /* 0x0000b700ff007a0c */ /* 0x000fe20003f05300 */
[--C-:B------:R-:W-:Y:S01]  /*11c0*/  FADD R23, R45, -R22.reuse ;  /* 0x800000162d177221 */ /* 0x100fe20000000000 */
[----:B------:R-:W-:Y:S01]  /*11d0*/  FFMA R24, R30, R43, -R49 ;  /* 0x0000002b1e187223 */ /* 0x000fe20000000831 */
[----:B------:R-:W-:Y:S01]  /*11e0*/  FMUL R36, R31, R36 ;  /* 0x000000241f247220 */ /* 0x000fe20000400000 */
[----:B------:R-:W-:Y:S01]  /*11f0*/  FADD R47, R47, -1 ;  /* 0xbf8000002f2f7421 */ /* 0x000fe20000000000 */
[----:B------:R-:W-:Y:S01]  /*1200*/  FADD R20, R20, -1 ;  /* 0xbf80000014147421 */ /* 0x000fe20000000000 */
[----:B------:R-:W-:Y:S01]  /*1210*/  FADD R22, R45, R22 ;  /* 0x000000162d167221 */ /* 0x000fe20000000000 */
[C---:B------:R-:W-:Y:S01]  /*1220*/  FMUL R34, R31.reuse, R34 ;  /* 0x000000221f227220 */ /* 0x040fe20000400000 */
[----:B------:R-:W-:Y:S01]  /*1230*/  FFMA R0, -RZ, R13, R0 ;  /* 0x0000000dff007223 */ /* 0x000fe20000000100 */
[----:B------:R-:W-:Y:S01]  /*1240*/  FMUL R43, R31, R48 ;  /* 0x000000301f2b7220 */ /* 0x000fe20000400000 */
[----:B------:R-:W-:Y:S01]  /*1250*/  FADD R45, R39, -1 ;  /* 0xbf800000272d7421 */ /* 0x000fe20000000000 */
[----:B------:R-:W-:Y:S01]  /*1260*/  FFMA R39, R29, R47, R36 ;  /* 0x0000002f1d277223 */ /* 0x000fe20000000024 */
[C---:B------:R-:W-:Y:S01]  /*1270*/  FFMA R46, R30.reuse, -R46, R37 ;  /* 0x8000002e1e2e7223 */ /* 0x040fe20000000025 */
[----:B------:R-:W-:Y:S01]  /*1280*/  FFMA R24, R31, R20, R24 ;  /* 0x000000141f187223 */ /* 0x000fe20000000018 */
[C---:B------:R-:W-:Y:S01]  /*1290*/  FFMA R37, R29.reuse, R42, R34 ;  /* 0x0000002a1d257223 */ /* 0x040fe20000000022 */
[----:B------:R-:W-:Y:S01]  /*12a0*/  FADD R20, RZ, R0 ;  /* 0x00000000ff147221 */ /* 0x000fe20000000000 */
[C---:B------:R-:W-:Y:S01]  /*12b0*/  FFMA R36, R30.reuse, R45, -R43 ;  /* 0x0000002d1e247223 */ /* 0x040fe2000000082b */
[----:B------:R-:W-:Y:S01]  /*12c0*/  FADD R35, RZ, R35 ;  /* 0x00000023ff237221 */ /* 0x000fe20000000000 */
[C---:B------:R-:W-:Y:S01]  /*12d0*/  FFMA R39, R30.reuse, -R23, R39 ;  /* 0x800000171e277223 */ /* 0x040fe20000000027 */
[----:B------:R-:W-:Y:S01]  /*12e0*/  FFMA R44, R29, -R44, R52 ;  /* 0x8000002c1d2c7223 */ /* 0x000fe20000000034 */
[----:B------:R-:W-:Y:S01]  /*12f0*/  FADD R23, RZ, -R20 ;  /* 0x80000014ff177221 */ /* 0x000fe20000000000 */
[----:B------:R-:W-:Y:S01]  /*1300*/  FFMA R37, R30, R41, R37 ;  /* 0x000000291e257223 */ /* 0x000fe20000000025 */
[----:B------:R-:W-:Y:S01]  /*1310*/  FFMA R38, R31, R38, R40 ;  /* 0x000000261f267223 */ /* 0x000fe20000000028 */
[----:B------:R-:W-:Y:S01]  /*1320*/  FADD R35, RZ, -R35 ;  /* 0x80000023ff237221 */ /* 0x000fe20000000000 */
[----:B------:R-:W-:Y:S01]  /*1330*/  FFMA R36, R29, R22, R36 ;  /* 0x000000161d247223 */ /* 0x000fe20000000024 */
        /* <DEDUP_REMOVED lines=20> */
.L_x_208:
[----:B------:R-:W-:-:S04]  /*1480*/  ISETP.NE.U32.AND P1, PT, RZ, c[0x0][0x1f8], PT ;  /* 0x00007e00ff007a0c */ /* 0x000fc80003f25070 */
[----:B------:R-:W-:-:S13]  /*1490*/  ISETP.NE.AND.EX P1, PT, RZ, c[0x0][0x1fc], PT, P1 ;  /* 0x00007f00ff007a0c */ /* 0x000fda0003f25310 */
[----:B------:R-:W-:Y:S05]  /*14a0*/  @!P1 BRA `(.L_x_209) ;  /* 0x0000005000009947 */ /* 0x000fea0003800000 */
[----:B------:R-:W-:-:S04]  /*14b0*/  IADD3 R2, P1, R4, c[0x0][0x1f8], RZ ;  /* 0x00007e0004027a10 */ /* 0x000fc80007f3e0ff */
[----:B------:R-:W-:-:S05]  /*14c0*/  IADD3.X R3, R16, c[0x0][0x1fc], RZ, P1, !PT ;  /* 0x00007f0010037a10 */ /* 0x000fca0000ffe4ff */
[----:B------:R0:W-:Y:S04]  /*14d0*/  RED.E.ADD.F32.FTZ.RN.STRONG.GPU [R2.64], R39 ;  /* 0x000000270200798e */ /* 0x0001e8000c10e78a */
[----:B------:R0:W-:Y:S04]  /*14e0*/  RED.E.ADD.F32.FTZ.RN.STRONG.GPU [R2.64+0x4], R37 ;  /* 0x000004250200798e */ /* 0x0001e8000c10e78a */
[----:B------:R0:W-:Y:S02]  /*14f0*/  RED.E.ADD.F32.FTZ.RN.STRONG.GPU [R2.64+0x8], R41 ;  /* 0x000008290200798e */ /* 0x0001e4000c10e78a */
.L_x_209:
[----:B------:R-:W-:Y:S01]  /*1500*/  FMUL R24, R11, R14 ;  /* 0x0000000e0b187220 */ /* 0x000fe20000400000 */
[----:B0-----:R-:W-:Y:S01]  /*1510*/  FMUL R2, R9, R12 ;  /* 0x0000000c09027220 */ /* 0x001fe20000400000 */
[----:B------:R-:W-:Y:S01]  /*1520*/  FMUL R34, R15, R10 ;  /* 0x0000000a0f227220 */ /* 0x000fe20000400000 */
[----:B------:R-:W-:Y:S01]  /*1530*/  FMUL R36, R13, R12 ;  /* 0x0000000c0d247220 */ /* 0x000fe20000400000 */
[-C--:B------:R-:W-:Y:S01]  /*1540*/  FMUL R3, R15, R14.reuse ;  /* 0x0000000e0f037220 */ /* 0x080fe20000400000 */
[----:B------:R-:W-:Y:S01]  /*1550*/  FFMA R35, R11, R14, R24 ;  /* 0x0000000e0b237223 */ /* 0x000fe20000000018 */
[C---:B------:R-:W-:Y:S01]  /*1560*/  FMUL R38, R15.reuse, R12 ;  /* 0x0000000c0f267220 */ /* 0x040fe20000400000 */
[-C--:B------:R-:W-:Y:S01]  /*1570*/  FMUL R39, R14, R13.reuse ;  /* 0x0000000d0e277220 */ /* 0x080fe20000400000 */
[----:B------:R-:W-:Y:S01]  /*1580*/  FADD R24, R2, R2 ;  /* 0x0000000202187221 */ /* 0x000fe20000000000 */
[----:B------:R-:W-:Y:S01]  /*1590*/  FFMA R34, R15, R10, R34 ;  /* 0x0000000a0f227223 */ /* 0x000fe20000000022 */
[----:B------:R-:W-:Y:S01]  /*15a0*/  FFMA R36, R13, R12, R36 ;  /* 0x0000000c0d247223 */ /* 0x000fe20000000024 */
[C---:B------:R-:W-:Y:S01]  /*15b0*/  FFMA R37, R15.reuse, R14, R3 ;  /* 0x0000000e0f257223 */ /* 0x040fe20000000003 */
[----:B------:R-:W-:Y:S01]  /*15c0*/  FADD R3, -R24, R35 ;  /* 0x0000002318037221 */ /* 0x000fe20000000100 */
[-C--:B------:R-:W-:Y:S01]  /*15d0*/  FFMA R38, R15, R12.reuse, R38 ;  /* 0x0000000c0f267223 */ /* 0x080fe20000000026 */
[----:B------:R-:W-:Y:S01]  /*15e0*/  FFMA R41, R14, R13, R39 ;  /* 0x0000000d0e297223 */ /* 0x000fe20000000027 */
[--C-:B------:R-:W-:Y:S01]  /*15f0*/  FADD R24, R24, R34.reuse ;  /* 0x0000002218187221 */ /* 0x100fe20000000000 */
[----:B------:R-:W-:Y:S01]  /*1600*/  FADD R35, -R35, R34 ;  /* 0x0000002223237221 */ /* 0x000fe20000000100 */
[C-C-:B------:R-:W-:Y:S01]  /*1610*/  FADD R34, R36.reuse, R37.reuse ;  /* 0x0000002524227221 */ /* 0x140fe20000000000 */
[----:B------:R-:W-:Y:S01]  /*1620*/  FADD R36, R36, -R37 ;  /* 0x8000002524247221 */ /* 0x000fe20000000000 */
[-C--:B------:R-:W-:Y:S01]  /*1630*/  FMUL R39, R14, R9.reuse ;  /* 0x000000090e277220 */ /* 0x080fe20000400000 */
[C---:B------:R-:W-:Y:S01]  /*1640*/  FMUL R40, R15.reuse, R9 ;  /* 0x000000090f287220 */ /* 0x040fe20000400000 */
[C-C-:B------:R-:W-:Y:S01]  /*1650*/  FADD R37, R38.reuse, R41.reuse ;  /* 0x0000002926257221 */ /* 0x140fe20000000000 */
[----:B------:R-:W-:Y:S01]  /*1660*/  FADD R38, R38, -R41 ;  /* 0x8000002926267221 */ /* 0x000fe20000000000 */
[-C--:B------:R-:W-:Y:S01]  /*1670*/  FMUL R41, R14, R12.reuse ;  /* 0x0000000c0e297220 */ /* 0x080fe20000400000 */
[----:B------:R-:W-:Y:S01]  /*1680*/  FMUL R47, R12, R12 ;  /* 0x0000000c0c2f7220 */ /* 0x000fe20000400000 */
[C---:B------:R-:W-:Y:S01]  /*1690*/  FMUL R48, R15.reuse, R13 ;  /* 0x0000000d0f307220 */ /* 0x040fe20000400000 */
[-C--:B------:R-:W-:Y:S01]  /*16a0*/  FFMA R39, R14, R9.reuse, R39 ;  /* 0x000000090e277223 */ /* 0x080fe20000000027 */
[----:B------:R-:W-:Y:S01]  /*16b0*/  FFMA R40, R15, R9, R40 ;  /* 0x000000090f287223 */ /* 0x000fe20000000028 */
[-C--:B------:R-:W-:Y:S01]  /*16c0*/  FMUL R43, R9, R13.reuse ;  /* 0x0000000d092b7220 */ /* 0x080fe20000400000 */
[CC--:B------:R-:W-:Y:S01]  /*16d0*/  FMUL R9, R10.reuse, R13.reuse ;  /* 0x0000000d0a097220 */ /* 0x0c0fe20000400000 */
[----:B------:R-:W-:Y:S01]  /*16e0*/  FMUL R42, R10, R14 ;  /* 0x0000000e0a2a7220 */ /* 0x000fe20000400000 */
[-C--:B------:R-:W-:Y:S01]  /*16f0*/  FFMA R46, R14, R12.reuse, R41 ;  /* 0x0000000c0e2e7223 */ /* 0x080fe20000000029 */
[----:B------:R-:W-:Y:S01]  /*1700*/  FFMA R47, R12, R12, R47 ;  /* 0x0000000c0c2f7223 */ /* 0x000fe2000000002f */
[----:B------:R-:W-:Y:S01]  /*1710*/  FMUL R14, R14, R14 ;  /* 0x0000000e0e0e7220 */ /* 0x000fe20000400000 */
[-C--:B------:R-:W-:Y:S01]  /*1720*/  FFMA R49, R15, R13.reuse, R48 ;  /* 0x0000000d0f317223 */ /* 0x080fe20000000030 */
[-C--:B------:R-:W-:Y:S01]  /*1730*/  FMUL R48, R13, R13.reuse ;  /* 0x0000000d0d307220 */ /* 0x080fe20000400000 */
[C---:B------:R-:W-:Y:S01]  /*1740*/  FFMA R9, R10.reuse, R13, R9 ;  /* 0x0000000d0a097223 */ /* 0x040fe20000000009 */
[-C--:B------:R-:W-:Y:S01]  /*1750*/  FMUL R10, R10, R12.reuse ;  /* 0x0000000c0a0a7220 */ /* 0x080fe20000400000 */
[C---:B------:R-:W-:Y:S01]  /*1760*/  FMUL R44, R11.reuse, R12 ;  /* 0x0000000c0b2c7220 */ /* 0x040fe20000400000 */
[C---:B------:R-:W-:Y:S01]  /*1770*/  FMUL R41, R11.reuse, R15 ;  /* 0x0000000f0b297220 */ /* 0x040fe20000400000 */
[----:B------:R-:W-:Y:S01]  /*1780*/  FMUL R45, R11, R13 ;  /* 0x0000000d0b2d7220 */ /* 0x000fe20000400000 */
[----:B------:R-:W-:Y:S01]  /*1790*/  FMUL R12, R15, R15 ;  /* 0x0000000f0f0c7220 */ /* 0x000fe20000400000 */
[--C-:B------:R-:W-:Y:S01]  /*17a0*/  FFMA R11, R14, 2, R47.reuse ;  /* 0x400000000e0b7823 */ /* 0x100fe2000000002f */
[----:B------:R-:W-:Y:S01]  /*17b0*/  FFMA R14, R48, 2, R47 ;  /* 0x40000000300e7823 */ /* 0x000fe2000000002f */
[C-C-:B------:R-:W-:Y:S01]  /*17c0*/  FADD R15, R46.reuse, -R49.reuse ;  /* 0x800000312e0f7221 */ /* 0x140fe20000000000 */
[----:B------:R-:W-:Y:S01]  /*17d0*/  FADD R13, R46, R49 ;  /* 0x000000312e0d7221 */ /* 0x000fe20000000000 */
[----:B------:R-:W-:Y:S01]  /*17e0*/  FADD R46, R42, R42 ;  /* 0x0000002a2a2e7221 */ /* 0x000fe20000000000 */
[----:B------:R-:W-:Y:S01]  /*17f0*/  FADD R48, R43, R43 ;  /* 0x0000002b2b307221 */ /* 0x000fe20000000000 */
[----:B------:R-:W-:Y:S01]  /*1800*/  FFMA R12, R12, 2, R47 ;  /* 0x400000000c0c7823 */ /* 0x000fe2000000002f */
[----:B------:R-:W-:Y:S01]  /*1810*/  FFMA R35, R2, 4, R35 ;  /* 0x4080000002237823 */ /* 0x000fe20000000023 */
[----:B------:R-:W-:Y:S01]  /*1820*/  FADD R18, RZ, R18 ;  /* 0x00000012ff127221 */ /* 0x000fe20000000000 */
[----:B------:R-:W-:Y:S01]  /*1830*/  FADD R50, R46, R48 ;  /* 0x000000302e327221 */ /* 0x000fe20000000000 */
[C---:B------:R-:W-:Y:S01]  /*1840*/  FFMA R46, R41.reuse, 2, R46 ;  /* 0x40000000292e7823 */ /* 0x040fe2000000002e */
[C---:B------:R-:W-:Y:S01]  /*1850*/  FFMA R47, R41.reuse, 2, R48 ;  /* 0x40000000292f7823 */ /* 0x040fe20000000030 */
[C---:B------:R-:W-:Y:S01]  /*1860*/  FFMA R48, R44.reuse, 4, R39 ;  /* 0x408000002c307823 */ /* 0x040fe20000000027 */
[----:B------:R-:W-:Y:S01]  /*1870*/  FFMA R41, R41, 4, R50 ;  /* 0x4080000029297823 */ /* 0x000fe20000000032 */
[----:B------:R-:W-:Y:S01]  /*1880*/  FFMA R43, R43, 4, R46 ;  /* 0x408000002b2b7823 */ /* 0x000fe2000000002e */
[----:B------:R-:W-:Y:S01]  /*1890*/  FADD R46, R44, R44 ;  /* 0x0000002c2c2e7221 */ /* 0x000fe20000000000 */
[----:B------:R-:W-:Y:S01]  /*18a0*/  FFMA R42, R42, 4, R47 ;  /* 0x408000002a2a7823 */ /* 0x000fe2000000002f */
[----:B------:R-:W-:Y:S01]  /*18b0*/  FADD R27, RZ, R27 ;  /* 0x0000001bff1b7221 */ /* 0x000fe20000000000 */
[----:B------:R-:W-:Y:S01]  /*18c0*/  FADD R12, R12, -1 ;  /* 0xbf8000000c0c7421 */ /* 0x000fe20000000000 */
[C---:B------:R-:W-:Y:S01]  /*18d0*/  FADD R44, R46.reuse, R39 ;  /* 0x000000272e2c7221 */ /* 0x040fe20000000000 */
[----:B------:R-:W-:Y:S01]  /*18e0*/  FADD R39, R46, -R9 ;  /* 0x800000092e277221 */ /* 0x000fe20000000000 */
[C---:B------:R-:W-:Y:S01]  /*18f0*/  FMUL R46, R10.reuse, 4 ;  /* 0x408000000a2e7820 */ /* 0x040fe20000400000 */
[----:B------:R-:W-:Y:S01]  /*1900*/  FADD R10, R10, R10 ;  /* 0x0000000a0a0a7221 */ /* 0x000fe20000000000 */
[----:B------:R-:W-:Y:S01]  /*1910*/  FADD R9, -R9, R48 ;  /* 0x0000003009097221 */ /* 0x000fe20000000100 */
[----:B------:R-:W-:Y:S01]  /*1920*/  FMUL R51, R38, R27 ;  /* 0x0000001b26337220 */ /* 0x000fe20000400000 */
[C---:B------:R-:W-:Y:S01]  /*1930*/  FFMA R49, R45.reuse, 2, R46 ;  /* 0x400000002d317823 */ /* 0x040fe2000000002e */
[----:B------:R-:W-:Y:S01]  /*1940*/  FFMA R47, R45, 2, R10 ;  /* 0x400000002d2f7823 */ /* 0x000fe2000000000a */
[----:B------:R-:W-:Y:S01]  /*1950*/  FADD R45, R10, -R40 ;  /* 0x800000280a2d7221 */ /* 0x000fe20000000000 */
[----:B------:R-:W-:Y:S01]  /*1960*/  FADD R14, R14, -1 ;  /* 0xbf8000000e0e7421 */ /* 0x000fe20000000000 */
[----:B------:R-:W-:Y:S01]  /*1970*/  FADD R40, -R40, R49 ;  /* 0x0000003128287221 */ /* 0x000fe20000000100 */
[----:B------:R-:W-:Y:S01]  /*1980*/  FMUL R2, R28, R47 ;  /* 0x0000002f1c027220 */ /* 0x000fe20000400000 */
[----:B------:R-:W-:Y:S01]  /*1990*/  FMUL R47, R34, R27 ;  /* 0x0000001b222f7220 */ /* 0x000fe20000400000 */
[-C--:B------:R-:W-:Y:S01]  /*19a0*/  FMUL R49, R36, R18.reuse ;  /* 0x0000001224317220 */ /* 0x080fe20000400000 */
[----:B------:R-:W-:Y:S01]  /*19b0*/  FMUL R43, R28, R43 ;  /* 0x0000002b1c2b7220 */ /* 0x000fe20000400000 */
[-C--:B------:R-:W-:Y:S01]  /*19c0*/  FFMA R2, R41, R18.reuse, R2 ;  /* 0x0000001229027223 */ /* 0x080fe20000000002 */
[----:B------:R-:W-:Y:S01]  /*19d0*/  FMUL R40, R40, R27 ;  /* 0x0000001b28287220 */ /* 0x000fe20000400000 */
[----:B------:R-:W-:Y:S01]  /*19e0*/  FFMA R10, R28, R37, -R49 ;  /* 0x000000251c0a7223 */ /* 0x000fe20000000831 */
[----:B------:R-:W-:Y:S01]  /*19f0*/  FFMA R47, R12, R18, R47 ;  /* 0x000000120c2f7223 */ /* 0x000fe2000000002f */
[-C--:B------:R-:W-:Y:S01]  /*1a00*/  FFMA R2, R3, R27.reuse, R2 ;  /* 0x0000001b03027223 */ /* 0x080fe20000000002 */
[-C--:B------:R-:W-:Y:S01]  /*1a10*/  FMUL R3, R42, R27.reuse ;  /* 0x0000001b2a037220 */ /* 0x080fe20000400000 */
[----:B------:R-:W-:Y:S01]  /*1a20*/  FFMA R14, R28, R14, -R51 ;  /* 0x0000000e1c0e7223 */ /* 0x000fe20000000833 */
[----:B------:R-:W-:Y:S01]  /*1a30*/  FADD R11, R11, -1 ;  /* 0xbf8000000b0b7421 */ /* 0x000fe20000000000 */
[-C--:B------:R-:W-:Y:S01]  /*1a40*/  FFMA R44, R44, R27.reuse, R43 ;  /* 0x0000001b2c2c7223 */ /* 0x080fe2000000002b */
[-C--:B------:R-:W-:Y:S01]  /*1a50*/  FFMA R24, R24, R18.reuse, R3 ;  /* 0x0000001218187223 */ /* 0x080fe20000000003 */
[-C--:B------:R-:W-:Y:S01]  /*1a60*/  FFMA R40, R9, R18.reuse, R40 ;  /* 0x0000001209287223 */ /* 0x080fe20000000028 */
[----:B------:R-:W-:Y:S01]  /*1a70*/  FFMA R10, R11, R27, R10 ;  /* 0x0000001b0b0a7223 */ /* 0x000fe2000000000a */
[C---:B------:R-:W-:Y:S01]  /*1a80*/  FFMA R15, R28.reuse, -R15, R47 ;  /* 0x8000000f1c0f7223 */ /* 0x040fe2000000002f */
[-C--:B------:R-:W-:Y:S01]  /*1a90*/  FFMA R13, R13, R18.reuse, R14 ;  /* 0x000000120d0d7223 */ /* 0x080fe2000000000e */
[C---:B------:R-:W-:Y:S01]  /*1aa0*/  FFMA R39, R28.reuse, -R39, R24 ;  /* 0x800000271c277223 */ /* 0x040fe20000000018 */
[----:B------:R-:W-:Y:S01]  /*1ab0*/  FFMA R45, -R45, R18, R44 ;  /* 0x000000122d2d7223 */ /* 0x000fe2000000012c */
        /* <DEDUP_REMOVED lines=19> */
.L_x_210:
        /* <DEDUP_REMOVED lines=8> */
.L_x_211:
        /* <DEDUP_REMOVED lines=9> */
[----:B------:R-:W-:-:S08]  /*1d00*/  FADD R23, RZ, R23 ;  /* 0x00000017ff177221 */ /* 0x000fd00000000000 */
[----:B------:R-:W-:Y:S05]  /*1d10*/  @!P0 BRA `(.L_x_212) ;  /* 0x0000010000008947 */ /* 0x000fea0003800000 */
        /* <DEDUP_REMOVED lines=16> */
.L_x_212:
[----:B------:R-:W-:-:S04]  /*1e20*/  ISETP.NE.U32.AND P0, PT, RZ, c[0x0][0x1c0], PT ;  /* 0x00007000ff007a0c */ /* 0x000fc80003f05070 */
[----:B------:R-:W-:-:S13]  /*1e30*/  ISETP.NE.AND.EX P0, PT, RZ, c[0x0][0x1c4], PT, P0 ;  /* 0x00007100ff007a0c */ /* 0x000fda0003f05300 */
[----:B------:R-:W-:Y:S05]  /*1e40*/  @!P0 BRA `(.L_x_213) ;  /* 0x000000d000008947 */ /* 0x000fea0003800000 */
[----:B------:R-:W-:Y:S02]  /*1e50*/  SHF.R.S32.HI R3, RZ, 0x1f, R8 ;  /* 0x0000001fff037819 */ /* 0x000fe40000011408 */
[----:B------:R-:W-:-:S03]  /*1e60*/  MOV R5, c[0x0][0x1d8] ;  /* 0x0000760000057a02 */ /* 0x000fc60000000f00 */
[----:B------:R-:W-:Y:S02]  /*1e70*/  IMAD R3, R3, c[0x0][0x1d8], RZ ;  /* 0x0000760003037a24 */ /* 0x000fe400078e02ff */
[----:B------:R-:W-:-:S04]  /*1e80*/  IMAD.WIDE.U32 R4, R8, R5, c[0x0][0x1c0] ;  /* 0x0000700008047625 */ /* 0x000fc800078e0005 */
[----:B------:R-:W-:-:S05]  /*1e90*/  IMAD R3, R17, R8, R3 ;  /* 0x0000000811037224 */ /* 0x000fca00078e0203 */
        /* <DEDUP_REMOVED lines=8> */
.L_x_213:
[----:B------:R-:W-:-:S04]  /*1f20*/  ISETP.NE.U32.AND P0, PT, RZ, c[0x0][0x268], PT ;  /* 0x00009a00ff007a0c */ /* 0x000fc80003f05070 */
[----:B------:R-:W-:-:S13]  /*1f30*/  ISETP.NE.AND.EX P0, PT, RZ, c[0x0][0x26c], PT, P0 ;  /* 0x00009b00ff007a0c */ /* 0x000fda0003f05300 */
[----:B------:R-:W-:Y:S05]  /*1f40*/  @!P0 BRA `(.L_x_214) ;  /* 0x0000010000008947 */ /* 0x000fea0003800000 */
[----:B------:R-:W-:Y:S01]  /*1f50*/  SHF.R.S32.HI R3, RZ, 0x1f, R8 ;  /* 0x0000001fff037819 */ /* 0x000fe20000011408 */
[----:B------:R-:W-:Y:S01]  /*1f60*/  ULDC UR4, c[0x0][0x288] ;  /* 0x0000a20000047ab9 */ /* 0x000fe20000000800 */
[----:B0-----:R-:W-:Y:S01]  /*1f70*/  MOV R5, c[0x0][0x288] ;  /* 0x0000a20000057a02 */ /* 0x001fe20000000f00 */
        /* <DEDUP_REMOVED lines=13> */
.L_x_214:
[----:B------:R-:W-:-:S04]  /*2050*/  ISETP.NE.U32.AND P0, PT, RZ, c[0x0][0x188], PT ;  /* 0x00006200ff007a0c */ /* 0x000fc80003f05070 */
[----:B------:R-:W-:-:S13]  /*2060*/  ISETP.NE.AND.EX P0, PT, RZ, c[0x0][0x18c], PT, P0 ;  /* 0x00006300ff007a0c */ /* 0x000fda0003f05300 */
[----:B------:R-:W-:Y:S05]  /*2070*/  @!P0 BRA `(.L_x_215) ;  /* 0x000000d000008947 */ /* 0x000fea0003800000 */
[----:B------:R-:W-:Y:S02]  /*2080*/  SHF.R.S32.HI R3, RZ, 0x1f, R8 ;  /* 0x0000001fff037819 */ /* 0x000fe40000011408 */
[----:B0-----:R-:W-:-:S03]  /*2090*/  MOV R5, c[0x0][0x1a0] ;  /* 0x0000680000057a02 */ /* 0x001fc60000000f00 */
        /* <DEDUP_REMOVED lines=11> */
.L_x_215:
        /* <DEDUP_REMOVED lines=11> */
.L_x_216:
[----:B------:R-:W-:Y:S05]  /*2200*/  EXIT ;  /* 0x000000000000794d */ /* 0x000fea0003800000 */
        .weak           $__internal_2_$__cuda_sm3x_div_rn_noftz_f32_slowpath
        .type           $__internal_2_$__cuda_sm3x_div_rn_noftz_f32_slowpath,@function
        .size           $__internal_2_$__cuda_sm3x_div_rn_noftz_f32_slowpath,(.L_x_2416 - $__internal_2_$__cuda_sm3x_div_rn_noftz_f32_slowpath)
$__internal_2_$__cuda_sm3x_div_rn_noftz_f32_slowpath:
[----:B------:R-:W-:Y:S01]  /*2210*/  SHF.R.U32.HI R42, RZ, 0x17, R6 ;  /* 0x00000017ff2a7819 */ /* 0x000fe20000011606 */
[----:B------:R-:W-:Y:S01]  /*2220*/  BSSY B1, `(.L_x_218) ;  /* 0x0000065000017945 */ /* 0x000fe20003800000 */
[----:B------:R-:W-:Y:S02]  /*2230*/  SHF.R.U32.HI R46, RZ, 0x17, R3 ;  /* 0x00000017ff2e7819 */ /* 0x000fe40000011603 */
[----:B------:R-:W-:Y:S02]  /*2240*/  LOP3.LUT R42, R42, 0xff, RZ, 0xc0, !PT ;  /* 0x000000ff2a2a7812 */ /* 0x000fe400078ec0ff */
[----:B------:R-:W-:Y:S02]  /*2250*/  LOP3.LUT R46, R46, 0xff, RZ, 0xc0, !PT ;  /* 0x000000ff2e2e7812 */ /* 0x000fe400078ec0ff */
[----:B------:R-:W-:Y:S02]  /*2260*/  IADD3 R47, R42, -0x1, RZ ;  /* 0xffffffff2a2f7810 */ /* 0x000fe40007ffe0ff */
[----:B------:R-:W-:-:S02]  /*2270*/  IADD3 R48, R46, -0x1, RZ ;  /* 0xffffffff2e307810 */ /* 0x000fc40007ffe0ff */
[----:B------:R-:W-:Y:S02]  /*2280*/  ISETP.GT.U32.AND P0, PT, R47, 0xfd, PT ;  /* 0x000000fd2f00780c */ /* 0x000fe40003f04070 */
[----:B------:R-:W-:Y:S02]  /*2290*/  MOV R44, R3 ;  /* 0x00000003002c7202 */ /* 0x000fe40000000f00 */
[----:B------:R-:W-:Y:S02]  /*22a0*/  ISETP.GT.U32.OR P0, PT, R48, 0xfd, P0 ;  /* 0x000000fd3000780c */ /* 0x000fe40000704470 */
[----:B------:R-:W-:-:S11]  /*22b0*/  MOV R45, c[0x0][0x228] ;  /* 0x00008a00002d7a02 */ /* 0x000fd60000000f00 */
[----:B------:R-:W-:Y:S01]  /*22c0*/  @!P0 MOV R43, RZ ;  /* 0x000000ff002b8202 */ /* 0x000fe20000000f00 */
[----:B------:R-:W-:Y:S05]  /*22d0*/  @!P0 BRA `(.L_x_219) ;  /* 0x0000018000008947 */ /* 0x000fea0003800000 */
[----:B------:R-:W-:Y:S02]  /*22e0*/  MOV R2, c[0x0][0x228] ;  /* 0x00008a0000027a02 */ /* 0x000fe40000000f00 */
        /* <DEDUP_REMOVED lines=23> */
.L_x_219:
        /* <DEDUP_REMOVED lines=29> */
[-CC-:B------:R-:W-:Y:S01]  /*2630*/  FFMA.RZ R42, R47, R45.reuse, R44.reuse ;  /* 0x0000002d2f2a7223 */ /* 0x180fe2000000c02c */
[C---:B------:R-:W-:Y:S02]  /*2640*/  ISETP.NE.AND P2, PT, R3.reuse, RZ, PT ;  /* 0x000000ff0300720c */ /* 0x040fe40003f45270 */
[----:B------:R-:W-:Y:S02]  /*2650*/  ISETP.NE.AND P1, PT, R3, RZ, PT ;  /* 0x000000ff0300720c */ /* 0x000fe40003f25270 */
[----:B------:R-:W-:Y:S01]  /*2660*/  LOP3.LUT R43, R42, 0x7fffff, RZ, 0xc0, !PT ;  /* 0x007fffff2a2b7812 */ /* 0x000fe200078ec0ff */
[CCC-:B------:R-:W-:Y:S01]  /*2670*/  FFMA.RP R42, R47.reuse, R45.reuse, R44.reuse ;  /* 0x0000002d2f2a7223 */ /* 0x1c0fe2000000802c */
[----:B------:R-:W-:Y:S01]  /*2680*/  FFMA.RM R45, R47, R45, R44 ;  /* 0x0000002d2f2d7223 */ /* 0x000fe2000000402c */
[----:B------:R-:W-:Y:S02]  /*2690*/  IADD3 R44, R3, 0x20, RZ ;  /* 0x00000020032c7810 */ /* 0x000fe40007ffe0ff */
[----:B------:R-:W-:-:S02]  /*26a0*/  LOP3.LUT R43, R43, 0x800000, RZ, 0xfc, !PT ;  /* 0x008000002b2b7812 */ /* 0x000fc400078efcff */
        /* <DEDUP_REMOVED lines=14> */
.L_x_226:
[----:B------:R-:W-:-:S04]  /*2790*/  LOP3.LUT R2, R2, 0x80000000, RZ, 0xc0, !PT ;  /* 0x8000000002027812 */ /* 0x000fc800078ec0ff */
[----:B------:R-:W-:Y:S01]  /*27a0*/  LOP3.LUT R2, R2, 0x7f800000, RZ, 0xfc, !PT ;  /* 0x7f80000002027812 */ /* 0x000fe200078efcff */
[----:B------:R-:W-:Y:S05]  /*27b0*/  BRA `(.L_x_227) ;  /* 0x0000001000007947 */ /* 0x000fea0003800000 */
.L_x_225:
[----:B------:R-:W-:Y:S02]  /*27c0*/  LEA R2, R42, R2, 0x17 ;  /* 0x000000022a027211 */ /* 0x000fe400078eb8ff */
.L_x_227:
[----:B------:R-:W-:Y:S05]  /*27d0*/  BSYNC B2 ;  /* 0x0000000000027941 */ /* 0x000fea0003800000 */
.L_x_224:
[----:B------:R-:W-:Y:S05]  /*27e0*/  BRA `(.L_x_228) ;  /* 0x0000008000007947 */ /* 0x000fea0003800000 */
.L_x_223:
[----:B------:R-:W-:-:S04]  /*27f0*/  LOP3.LUT R2, R45, 0x80000000, R44, 0x48, !PT ;  /* 0x800000002d027812 */ /* 0x000fc800078e482c */
[----:B------:R-:W-:Y:S01]  /*2800*/  LOP3.LUT R2, R2, 0x7f800000, RZ, 0xfc, !PT ;  /* 0x7f80000002027812 */ /* 0x000fe200078efcff */
[----:B------:R-:W-:Y:S05]  /*2810*/  BRA `(.L_x_228) ;  /* 0x0000005000007947 */ /* 0x000fea0003800000 */
.L_x_222:
[----:B------:R-:W-:Y:S01]  /*2820*/  LOP3.LUT R2, R45, 0x80000000, R44, 0x48, !PT ;  /* 0x800000002d027812 */ /* 0x000fe200078e482c */
[----:B------:R-:W-:Y:S05]  /*2830*/  BRA `(.L_x_228) ;  /* 0x0000003000007947 */ /* 0x000fea0003800000 */
.L_x_221:
[----:B------:R-:W0:Y:S01]  /*2840*/  MUFU.RSQ R2, -QNAN ;  /* 0xffc0000000027908 */ /* 0x000e220000001400 */
[----:B------:R-:W-:Y:S05]  /*2850*/  BRA `(.L_x_228) ;  /* 0x0000001000007947 */ /* 0x000fea0003800000 */
.L_x_220:
[----:B------:R-:W-:Y:S02]  /*2860*/  FADD.FTZ R2, R3, R2 ;  /* 0x0000000203027221 */ /* 0x000fe40000010000 */
.L_x_228:
[----:B------:R-:W-:Y:S05]  /*2870*/  BSYNC B1 ;  /* 0x0000000000017941 */ /* 0x000fea0003800000 */
.L_x_218:
[----:B0-----:R-:W-:Y:S02]  /*2880*/  MOV R43, R2 ;  /* 0x00000002002b7202 */ /* 0x001fe40000000f00 */
[----:B------:R-:W-:Y:S02]  /*2890*/  MOV R2, R41 ;  /* 0x0000002900027202 */ /* 0x000fe40000000f00 */
[----:B------:R-:W-:-:S04]  /*28a0*/  MOV R3, 0x0 ;  /* 0x0000000000037802 */ /* 0x000fc80000000f00 */
[----:B------:R-:W-:Y:S05]  /*28b0*/  RET.REL.NODEC R2 `(update_body_velocities_cuda_kernel_backward) ;  /* 0xffffd74002007950 */ /* 0x000fea0003c3ffff */
.L_x_229:
        /* <DEDUP_REMOVED lines=12> */
.L_x_2416:


//--------------------- .text.update_body_velocities_cuda_kernel_forward --------------------------
	.section	.text.update_body_velocities_cuda_kernel_forward,"ax",@progbits
	.sectioninfo	@"SHI_REGISTERS=40"
	.align	128
        .global         update_body_velocities_cuda_kernel_forward
        .type           update_body_velocities_cuda_kernel_forward,@function
        .size           update_body_velocities_cuda_kernel_forward,(.L_x_2417 - update_body_velocities_cuda_kernel_forward)
        .other          update_body_velocities_cuda_kernel_forward,@"STO_CUDA_ENTRY STV_DEFAULT"
update_body_velocities_cuda_kernel_forward:
.text.update_body_velocities_cuda_kernel_forward:
        /* <DEDUP_REMOVED lines=22> */
[----:B------:R-:W-:Y:S05]  /*0160*/  CALL.REL.NOINC `($__internal_3_$__cuda_sm3x_div_rn_noftz_f32_slowpath) ;  /* 0x00000b9000007944 */ /* 0x000fea0003c00000 */
[----:B0-----:R-:W-:Y:S02]  /*0170*/  MOV R9, R0 ;  /* 0x0000000000097202 */ /* 0x001fe40000000f00 */
.L_x_230:
[----:B------:R-:W-:Y:S02]  /*0180*/  ULDC UR6, c[0x0][0x0] ;  /* 0x0000000000067ab9 */ /* 0x000fe40000000800 */
[----:B------:R-:W-:Y:S02]  /*0190*/  ULDC UR7, c[0x0][0xc] ;  /* 0x0000030000077ab9 */ /* 0x000fe40000000800 */
[----:B------:R-:W-:Y:S02]  /*01a0*/  UIMAD.WIDE.U32 UR6, UR6, UR7, URZ ;  /* 0x00000007060672a5 */ /* 0x000fe4000f8e003f */
[----:B------:R-:W-:Y:S02]  /*01b0*/  ULDC UR5, c[0x0][0x250] ;  /* 0x0000940000057ab9 */ /* 0x000fe40000000800 */
[----:B------:R-:W-:-:S02]  /*01c0*/  UMOV UR4, URZ ;  /* 0x0000003f00047c82 */ /* 0x000fc40008000000 */
[----:B------:R-:W-:Y:S02]  /*01d0*/  ULDC UR8, c[0x0][0x1a0] ;  /* 0x0000680000087ab9 */ /* 0x000fe40000000800 */
[----:B------:R-:W-:Y:S02]  /*01e0*/  ULDC UR9, c[0x0][0x1d8] ;  /* 0x0000760000097ab9 */ /* 0x000fe40000000800 */
[----:B------:R-:W-:Y:S02]  /*01f0*/  ULDC UR10, c[0x0][0x210] ;  /* 0x00008400000a7ab9 */ /* 0x000fe40000000800 */
[----:B------:R-:W-:Y:S02]  /*0200*/  USHF.R.S32.HI UR5, URZ, 0x1f, UR5 ;  /* 0x0000001f3f057899 */ /* 0x000fe40008011405 */
[----:B------:R-:W-:Y:S02]  /*0210*/  USHF.R.S32.HI UR8, URZ, 0x1f, UR8 ;  /* 0x0000001f3f087899 */ /* 0x000fe40008011408 */
[----:B------:R-:W-:-:S02]  /*0220*/  USHF.R.S32.HI UR9, URZ, 0x1f, UR9 ;  /* 0x0000001f3f097899 */ /* 0x000fc40008011409 */
[----:B------:R-:W-:Y:S02]  /*0230*/  USHF.R.S32.HI UR10, URZ, 0x1f, UR10 ;  /* 0x0000001f3f0a7899 */ /* 0x000fe4000801140a */
[----:B------:R-:W-:Y:S02]  /*0240*/  UIADD3 UR4, UR7, UR4, URZ ;  /* 0x0000000407047290 */ /* 0x000fe4000fffe03f */
[----:B------:R-:W-:Y:S02]  /*0250*/  ULDC.64 UR12, c[0x0][0x118] ;  /* 0x00004600000c7ab9 */ /* 0x000fe40000000a00 */
.L_x_237:
[----:B------:R-:W-:Y:S02]  /*0260*/  SHF.R.S32.HI R10, RZ, 0x1f, R8 ;  /* 0x0000001fff0a7819 */ /* 0x000fe40000011408 */
[----:B-1----:R-:W-:Y:S02]  /*0270*/  MOV R3, c[0x0][0x1a0] ;  /* 0x0000680000037a02 */ /* 0x002fe40000000f00 */
[----:B------:R-:W-:Y:S01]  /*0280*/  MOV R29, c[0x0][0x210] ;  /* 0x00008400001d7a02 */ /* 0x000fe20000000f00 */
[C---:B------:R-:W-:Y:S02]  /*0290*/  IMAD R5, R10.reuse, c[0x0][0x1a0], RZ ;  /* 0x000068000a057a24 */ /* 0x040fe400078e02ff */
[----:B------:R-:W-:-:S02]  /*02a0*/  IMAD R11, R10, c[0x0][0x210], RZ ;  /* 0x000084000a0b7a24 */ /* 0x000fc400078e02ff */
[----:B------:R-:W-:-:S04]  /*02b0*/  IMAD.WIDE.U32 R2, R8, R3, c[0x0][0x180] ;  /* 0x0000600008027625 */ /* 0x000fc800078e0003 */
[C---:B------:R-:W-:Y:S02]  /*02c0*/  IMAD R5, R8.reuse, UR8, R5 ;  /* 0x0000000808057c24 */ /* 0x040fe4000f8e0205 */
[----:B------:R-:W-:-:S03]  /*02d0*/  IMAD.WIDE.U32 R28, R8, R29, c[0x0][0x1f0] ;  /* 0x00007c00081c7625 */ /* 0x000fc600078e001d */
[----:B------:R-:W-:Y:S01]  /*02e0*/  IADD3 R3, R3, R5, RZ ;  /* 0x0000000503037210 */ /* 0x000fe20007ffe0ff */
[----:B------:R-:W-:Y:S01]  /*02f0*/  IMAD R13, R8, UR10, R11 ;  /* 0x0000000a080d7c24 */ /* 0x000fe2000f8e020b */
[----:B------:R-:W-:Y:S01]  /*0300*/  MOV R5, c[0x0][0x1d8] ;  /* 0x0000760000057a02 */ /* 0x000fe20000000f00 */
[----:B------:R-:W-:Y:S02]  /*0310*/  IMAD R11, R10, c[0x0][0x1d8], RZ ;  /* 0x000076000a0b7a24 */ /* 0x000fe400078e02ff */
[----:B------:R-:W2:Y:S01]  /*0320*/  LDG.E R12, [R2.64+0xc] ;  /* 0x00000c0c020c7981 */ /* 0x000ea2000c1e1900 */
[----:B------:R-:W-:Y:S01]  /*0330*/  IADD3 R29, R29, R13, RZ ;  /* 0x0000000d1d1d7210 */ /* 0x000fe20007ffe0ff */
[C---:B------:R-:W-:Y:S02]  /*0340*/  IMAD R13, R8.reuse, UR9, R11 ;  /* 0x00000009080d7c24 */ /* 0x040fe4000f8e020b */
[----:B------:R-:W3:Y:S01]  /*0350*/  LDG.E R11, [R2.64+0x10] ;  /* 0x0000100c020b7981 */ /* 0x000ee2000c1e1900 */
[----:B------:R-:W-:-:S03]  /*0360*/  IMAD.WIDE.U32 R4, R8, R5, c[0x0][0x1b8] ;  /* 0x00006e0008047625 */ /* 0x000fc600078e0005 */
[----:B------:R-:W3:Y:S04]  /*0370*/  LDG.E R24, [R28.64+0x4] ;  /* 0x0000040c1c187981 */ /* 0x000ee8000c1e1900 */
[----:B------:R3:W2:Y:S01]  /*0380*/  LDG.E R20, [R28.64] ;  /* 0x0000000c1c147981 */ /* 0x0006a2000c1e1900 */
[----:B------:R-:W-:-:S03]  /*0390*/  IADD3 R5, R5, R13, RZ ;  /* 0x0000000d05057210 */ /* 0x000fc60007ffe0ff */
[----:B------:R3:W4:Y:S04]  /*03a0*/  LDG.E R22, [R28.64+0x8] ;  /* 0x0000080c1c167981 */ /* 0x000728000c1e1900 */
[----:B------:R-:W4:Y:S04]  /*03b0*/  LDG.E R13, [R2.64+0x14] ;  /* 0x0000140c020d7981 */ /* 0x000f28000c1e1900 */
[----:B------:R-:W5:Y:S04]  /*03c0*/  LDG.E R14, [R2.64+0x18] ;  /* 0x0000180c020e7981 */ /* 0x000f68000c1e1900 */
[----:B------:R0:W5:Y:S04]  /*03d0*/  LDG.E R15, [R4.64+0x10] ;  /* 0x0000100c040f7981 */ /* 0x000168000c1e1900 */
[----:B------:R0:W5:Y:S04]  /*03e0*/  LDG.E R16, [R4.64+0xc] ;  /* 0x00000c0c04107981 */ /* 0x000168000c1e1900 */
[----:B------:R0:W5:Y:S04]  /*03f0*/  LDG.E R17, [R4.64+0x14] ;  /* 0x0000140c04117981 */ /* 0x000168000c1e1900 */
[----:B------:R0:W5:Y:S04]  /*0400*/  LDG.E R18, [R4.64+0x18] ;  /* 0x0000180c04127981 */ /* 0x000168000c1e1900 */
[----:B------:R1:W5:Y:S04]  /*0410*/  LDG.E R26, [R2.64] ;  /* 0x0000000c021a7981 */ /* 0x000368000c1e1900 */
[----:B------:R0:W5:Y:S04]  /*0420*/  LDG.E R19, [R4.64] ;  /* 0x0000000c04137981 */ /* 0x000168000c1e1900 */
[----:B------:R1:W5:Y:S04]  /*0430*/  LDG.E R25, [R2.64+0x4] ;  /* 0x0000040c02197981 */ /* 0x000368000c1e1900 */
[----:B------:R1:W5:Y:S04]  /*0440*/  LDG.E R23, [R2.64+0x8] ;  /* 0x0000080c02177981 */ /* 0x000368000c1e1900 */
[----:B------:R0:W5:Y:S04]  /*0450*/  LDG.E R21, [R4.64+0x4] ;  /* 0x0000040c04157981 */ /* 0x000168000c1e1900 */
[----:B------:R0:W5:Y:S01]  /*0460*/  LDG.E R27, [R4.64+0x8] ;  /* 0x0000080c041b7981 */ /* 0x000162000c1e1900 */
[----:B------:R-:W-:Y:S01]  /*0470*/  BSSY B0, `(.L_x_231) ;  /* 0x0000045000007945 */ /* 0x000fe20003800000 */
[----:B---3--:R-:W-:-:S04]  /*0480*/  FMUL R29, R24, R11 ;  /* 0x0000000b181d7220 */ /* 0x008fc80000400000 */
[----:B--2---:R-:W-:-:S04]  /*0490*/  FFMA R31, R20, R12, R29 ;  /* 0x0000000c141f7223 */ /* 0x004fc8000000001d */
[-C--:B----4-:R-:W-:Y:S01]  /*04a0*/  FFMA R0, R22, R13.reuse, R31 ;  /* 0x0000000d16007223 */ /* 0x090fe2000000001f */
[-C--:B------:R-:W-:Y:S01]  /*04b0*/  FMUL R28, R24, R13.reuse ;  /* 0x0000000d181c7220 */ /* 0x080fe20000400000 */
[-C--:B------:R-:W-:Y:S01]  /*04c0*/  FMUL R35, R12, R22.reuse ;  /* 0x000000160c237220 */ /* 0x080fe20000400000 */
[----:B-----5:R-:W-:Y:S01]  /*04d0*/  FADD R33, R14, R14 ;  /* 0x0000000e0e217221 */ /* 0x020fe20000000000 */
[----:B------:R-:W-:Y:S01]  /*04e0*/  FADD R0, R0, R0 ;  /* 0x0000000000007221 */ /* 0x000fe20000000000 */
[C---:B-1----:R-:W-:Y:S01]  /*04f0*/  FFMA R3, R11.reuse, R22, -R28 ;  /* 0x000000160b037223 */ /* 0x042fe2000000081c */
[----:B------:R-:W-:Y:S01]  /*0500*/  FFMA R35, R20, R13, -R35 ;  /* 0x0000000d14237223 */ /* 0x000fe20000000823 */
[----:B------:R-:W-:Y:S01]  /*0510*/  FFMA R33, R14, R33, -1 ;  /* 0xbf8000000e217423 */ /* 0x000fe20000000021 */
[-C--:B------:R-:W-:Y:S01]  /*0520*/  FMUL R2, R12, R0.reuse ;  /* 0x000000000c027220 */ /* 0x080fe20000400000 */
[-C--:B0-----:R-:W-:Y:S01]  /*0530*/  FMUL R5, R11, R0.reuse ;  /* 0x000000000b057220 */ /* 0x081fe20000400000 */
[----:B------:R-:W-:Y:S01]  /*0540*/  FMUL R4, R14, R3 ;  /* 0x000000030e047220 */ /* 0x000fe20000400000 */
[----:B------:R-:W-:Y:S01]  /*0550*/  FMUL R31, R24, R15 ;  /* 0x0000000f181f7220 */ /* 0x000fe20000400000 */
[----:B------:R-:W-:Y:S01]  /*0560*/  FMUL R37, R13, R0 ;  /* 0x000000000d257220 */ /* 0x000fe20000400000 */
[C---:B------:R-:W-:Y:S01]  /*0570*/  FFMA R3, R33.reuse, R20, R2 ;  /* 0x0000001421037223 */ /* 0x040fe20000000002 */
[----:B------:R-:W-:Y:S01]  /*0580*/  FMUL R0, R14, R35 ;  /* 0x000000230e007220 */ /* 0x000fe20000400000 */
[----:B------:R-:W-:Y:S01]  /*0590*/  FFMA R5, R33, R24, R5 ;  /* 0x0000001821057223 */ /* 0x000fe20000000005 */
[----:B------:R-:W-:Y:S01]  /*05a0*/  FFMA R31, R20, R16, R31 ;  /* 0x00000010141f7223 */ /* 0x000fe2000000001f */
[----:B------:R-:W-:-:S02]  /*05b0*/  FFMA R3, R4, 2, R3 ;  /* 0x4000000004037823 */ /* 0x000fc40000000003 */
[----:B------:R-:W-:Y:S01]  /*05c0*/  FFMA R4, R0, 2, R5 ;  /* 0x4000000000047823 */ /* 0x000fe20000000005 */
[----:B------:R-:W-:Y:S01]  /*05d0*/  FMUL R5, R20, R11 ;  /* 0x0000000b14057220 */ /* 0x000fe20000400000 */
[-C--:B------:R-:W-:Y:S01]  /*05e0*/  FFMA R31, R22, R17.reuse, R31 ;  /* 0x00000011161f7223 */ /* 0x080fe2000000001f */
[----:B------:R-:W-:Y:S01]  /*05f0*/  FFMA R2, R33, R22, R37 ;  /* 0x0000001621027223 */ /* 0x000fe20000000025 */
[----:B------:R-:W-:Y:S01]  /*0600*/  FADD R33, R18, R18 ;  /* 0x0000001212217221 */ /* 0x000fe20000000000 */
[----:B------:R-:W-:Y:S01]  /*0610*/  FFMA R5, R12, R24, -R5 ;  /* 0x000000180c057223 */ /* 0x000fe20000000805 */
[----:B------:R-:W0:Y:S01]  /*0620*/  MUFU.RCP R29, c[0x0][0x228] ;  /* 0x00008a00001d7b08 */ /* 0x000e220000001000 */
[----:B------:R-:W-:Y:S01]  /*0630*/  FMUL R35, R24, R17 ;  /* 0x0000001118237220 */ /* 0x000fe20000400000 */
[----:B------:R-:W-:Y:S01]  /*0640*/  FADD R28, R31, R31 ;  /* 0x0000001f1f1c7221 */ /* 0x000fe20000000000 */
[----:B------:R-:W-:Y:S01]  /*0650*/  FMUL R31, R14, R5 ;  /* 0x000000050e1f7220 */ /* 0x000fe20000400000 */
[----:B------:R-:W-:Y:S01]  /*0660*/  FFMA R5, R18, R33, -1 ;  /* 0xbf80000012057423 */ /* 0x000fe20000000021 */
[----:B------:R-:W-:Y:S01]  /*0670*/  FFMA R35, R22, R15, -R35 ;  /* 0x0000000f16237223 */ /* 0x000fe20000000823 */
[----:B------:R-:W-:-:S03]  /*0680*/  FMUL R33, R16, R28 ;  /* 0x0000001c10217220 */ /* 0x000fc60000400000 */
[----:B------:R-:W-:Y:S01]  /*0690*/  FMUL R30, R18, R35 ;  /* 0x00000023121e7220 */ /* 0x000fe20000400000 */
[----:B------:R-:W-:-:S04]  /*06a0*/  FFMA R33, R20, R5, R33 ;  /* 0x0000000514217223 */ /* 0x000fc80000000021 */
[----:B------:R-:W-:Y:S01]  /*06b0*/  FFMA R30, R30, 2, R33 ;  /* 0x400000001e1e7823 */ /* 0x000fe20000000021 */
[----:B------:R-:W-:Y:S01]  /*06c0*/  FADD R3, R3, R26 ;  /* 0x0000001a03037221 */ /* 0x000fe20000000000 */
[C---:B0-----:R-:W-:Y:S02]  /*06d0*/  FFMA R0, R29.reuse, -R6, 1 ;  /* 0x3f8000001d007423 */ /* 0x041fe40000000806 */
[----:B------:R-:W-:Y:S01]  /*06e0*/  FADD R30, R30, R19 ;  /* 0x000000131e1e7221 */ /* 0x000fe20000000000 */
[----:B------:R-:W-:Y:S01]  /*06f0*/  FADD R4, R4, R25 ;  /* 0x0000001904047221 */ /* 0x000fe20000000000 */
[----:B------:R-:W-:Y:S01]  /*0700*/  FFMA R0, R29, R0, R29 ;  /* 0x000000001d007223 */ /* 0x000fe2000000001d */
[----:B------:R-:W-:Y:S01]  /*0710*/  FMUL R29, R22, R16 ;  /* 0x00000010161d7220 */ /* 0x000fe20000400000 */
[----:B------:R-:W-:Y:S01]  /*0720*/  FADD R3, R3, -R30 ;  /* 0x8000001e03037221 */ /* 0x000fe20000000000 */
[C---:B------:R-:W-:Y:S01]  /*0730*/  FMUL R25, R20.reuse, R15 ;  /* 0x0000000f14197220 */ /* 0x040fe20000400000 */
[-C--:B------:R-:W-:Y:S01]  /*0740*/  FMUL R19, R17, R28.reuse ;  /* 0x0000001c11137220 */ /* 0x080fe20000400000 */
[----:B------:R-:W-:Y:S01]  /*0750*/  FFMA R29, R20, R17, -R29 ;  /* 0x00000011141d7223 */ /* 0x000fe2000000081d */
[----:B------:R-:W0:Y:S01]  /*0760*/  FCHK P0, R3, c[0x0][0x228] ;  /* 0x00008a0003007b02 */ /* 0x000e220000000000 */
[----:B------:R-:W-:Y:S01]  /*0770*/  FMUL R20, R15, R28 ;  /* 0x0000001c0f147220 */ /* 0x000fe20000400000 */
[----:B------:R-:W-:Y:S01]  /*0780*/  FFMA R25, R24, R16, -R25 ;  /* 0x0000001018197223 */ /* 0x000fe20000000819 */
[----:B------:R-:W-:Y:S01]  /*0790*/  FFMA R19, R22, R5, R19 ;  /* 0x0000000516137223 */ /* 0x000fe20000000013 */
[----:B------:R-:W-:Y:S01]  /*07a0*/  FMUL R29, R18, R29 ;  /* 0x0000001d121d7220 */ /* 0x000fe20000400000 */
[----:B------:R-:W-:Y:S01]  /*07b0*/  FFMA R20, R24, R5, R20 ;  /* 0x0000000518147223 */ /* 0x000fe20000000014 */
[----:B------:R-:W-:Y:S01]  /*07c0*/  FMUL R22, R18, R25 ;  /* 0x0000001912167220 */ /* 0x000fe20000400000 */
[----:B------:R-:W-:Y:S01]  /*07d0*/  FFMA R2, R31, 2, R2 ;  /* 0x400000001f027823 */ /* 0x000fe20000000002 */
[----:B------:R-:W-:Y:S01]  /*07e0*/  FFMA R24, R0, R3, RZ ;  /* 0x0000000300187223 */ /* 0x000fe200000000ff */
[----:B------:R-:W-:Y:S01]  /*07f0*/  FFMA R20, R29, 2, R20 ;  /* 0x400000001d147823 */ /* 0x000fe20000000014 */
[----:B------:R-:W-:Y:S01]  /*0800*/  FFMA R22, R22, 2, R19 ;  /* 0x4000000016167823 */ /* 0x000fe20000000013 */
[----:B------:R-:W-:Y:S01]  /*0810*/  FADD R5, R2, R23 ;  /* 0x0000001702057221 */ /* 0x000fe20000000000 */
[----:B------:R-:W-:Y:S01]  /*0820*/  FFMA R23, R24, -c[0x0][0x228], R3 ;  /* 0x80008a0018177a23 */ /* 0x000fe20000000003 */
[----:B------:R-:W-:Y:S01]  /*0830*/  FADD R19, R20, R21 ;  /* 0x0000001514137221 */ /* 0x000fe20000000000 */
[----:B------:R-:W-:-:S02]  /*0840*/  FADD R22, R22, R27 ;  /* 0x0000001b16167221 */ /* 0x000fc40000000000 */
[----:B------:R-:W-:Y:S01]  /*0850*/  FFMA R2, R0, R23, R24 ;  /* 0x0000001700027223 */ /* 0x000fe20000000018 */
[----:B------:R-:W-:Y:S01]  /*0860*/  FADD R19, R4, -R19 ;  /* 0x8000001304137221 */ /* 0x000fe20000000000 */
[----:B------:R-:W-:Y:S01]  /*0870*/  FADD R5, R5, -R22 ;  /* 0x8000001605057221 */ /* 0x000fe20000000000 */
[----:B0-----:R-:W-:Y:S05]  /*0880*/  @!P0 BRA `(.L_x_232) ;  /* 0x0000003000008947 */ /* 0x001fea0003800000 */
[----:B------:R-:W-:Y:S02]  /*0890*/  MOV R20, 0x8b0 ;  /* 0x000008b000147802 */ /* 0x000fe40000000f00 */
[----:B------:R-:W-:Y:S05]  /*08a0*/  CALL.REL.NOINC `($__internal_3_$__cuda_sm3x_div_rn_noftz_f32_slowpath) ;  /* 0x0000045000007944 */ /* 0x000fea0003c00000 */
[----:B0-----:R-:W-:Y:S02]  /*08b0*/  MOV R2, R0 ;  /* 0x0000000000027202 */ /* 0x001fe40000000f00 */
.L_x_232:
[----:B------:R-:W-:Y:S05]  /*08c0*/  BSYNC B0 ;  /* 0x0000000000007941 */ /* 0x000fea0003800000 */
.L_x_231:
[----:B------:R-:W0:Y:S01]  /*08d0*/  MUFU.RCP R3, c[0x0][0x228] ;  /* 0x00008a0000037b08 */ /* 0x000e220000001000 */
[----:B------:R-:W-:Y:S07]  /*08e0*/  BSSY B0, `(.L_x_233) ;  /* 0x000000c000007945 */ /* 0x000fee0003800000 */
[----:B------:R-:W1:Y:S01]  /*08f0*/  FCHK P0, R19, c[0x0][0x228] ;  /* 0x00008a0013007b02 */ /* 0x000e620000000000 */
[----:B0-----:R-:W-:-:S04]  /*0900*/  FFMA R0, R3, -R6, 1 ;  /* 0x3f80000003007423 */ /* 0x001fc80000000806 */
[----:B------:R-:W-:-:S04]  /*0910*/  FFMA R0, R3, R0, R3 ;  /* 0x0000000003007223 */ /* 0x000fc80000000003 */
[----:B------:R-:W-:-:S04]  /*0920*/  FFMA R4, R0, R19, RZ ;  /* 0x0000001300047223 */ /* 0x000fc800000000ff */
[----:B------:R-:W-:-:S04]  /*0930*/  FFMA R3, R4, -c[0x0][0x228], R19 ;  /* 0x80008a0004037a23 */ /* 0x000fc80000000013 */
[----:B------:R-:W-:Y:S01]  /*0940*/  FFMA R4, R0, R3, R4 ;  /* 0x0000000300047223 */ /* 0x000fe20000000004 */
[----:B-1----:R-:W-:Y:S05]  /*0950*/  @!P0 BRA `(.L_x_234) ;  /* 0x0000004000008947 */ /* 0x002fea0003800000 */
[----:B------:R-:W-:Y:S02]  /*0960*/  MOV R3, R19 ;  /* 0x0000001300037202 */ /* 0x000fe40000000f00 */
[----:B------:R-:W-:Y:S02]  /*0970*/  MOV R20, 0x990 ;  /* 0x0000099000147802 */ /* 0x000fe40000000f00 */
[----:B------:R-:W-:Y:S05]  /*0980*/  CALL.REL.NOINC `($__internal_3_$__cuda_sm3x_div_rn_noftz_f32_slowpath) ;  /* 0x0000037000007944 */ /* 0x000fea0003c00000 */
[----:B0-----:R-:W-:Y:S02]  /*0990*/  MOV R4, R0 ;  /* 0x0000000000047202 */ /* 0x001fe40000000f00 */
.L_x_234:
[----:B------:R-:W-:Y:S05]  /*09a0*/  BSYNC B0 ;  /* 0x0000000000007941 */ /* 0x000fea0003800000 */
.L_x_233:
        /* <DEDUP_REMOVED lines=12> */
.L_x_236:
[----:B------:R-:W-:Y:S05]  /*0a70*/  BSYNC B0 ;  /* 0x0000000000007941 */ /* 0x000fea0003800000 */
.L_x_235:
[-C--:B------:R-:W-:Y:S01]  /*0a80*/  FMUL R5, R12, R16.reuse ;  /* 0x000000100c057220 */ /* 0x080fe20000400000 */
[C---:B------:R-:W-:Y:S01]  /*0a90*/  FMUL R3, R14.reuse, R16 ;  /* 0x000000100e037220 */ /* 0x040fe20000400000 */
[C---:B------:R-:W-:Y:S01]  /*0aa0*/  FMUL R20, R14.reuse, R15 ;  /* 0x0000000f0e147220 */ /* 0x040fe20000400000 */
[----:B------:R-:W-:Y:S01]  /*0ab0*/  MOV R19, c[0x0][0x250] ;  /* 0x0000940000137a02 */ /* 0x000fe20000000f00 */
[CC--:B------:R-:W-:Y:S01]  /*0ac0*/  FFMA R22, R14.reuse, R18.reuse, R5 ;  /* 0x000000120e167223 */ /* 0x0c0fe20000000005 */
[----:B------:R-:W-:Y:S01]  /*0ad0*/  FMUL R14, R14, R17 ;  /* 0x000000110e0e7220 */ /* 0x000fe20000400000 */
[----:B------:R-:W-:Y:S01]  /*0ae0*/  IMAD R5, R10, c[0x0][0x250], RZ ;  /* 0x000094000a057a24 */ /* 0x000fe200078e02ff */
[CC--:B------:R-:W-:Y:S01]  /*0af0*/  FFMA R10, R12.reuse, R18.reuse, -R3 ;  /* 0x000000120c0a7223 */ /* 0x0c0fe20000000803 */
[-C--:B------:R-:W-:Y:S01]  /*0b00*/  FFMA R20, R11, R18.reuse, -R20 ;  /* 0x000000120b147223 */ /* 0x080fe20000000814 */
[----:B------:R-:W-:Y:S01]  /*0b10*/  FFMA R3, R13, R18, -R14 ;  /* 0x000000120d037223 */ /* 0x000fe2000000080e */
[C---:B------:R-:W-:Y:S01]  /*0b20*/  FFMA R22, R11.reuse, R15, R22 ;  /* 0x0000000f0b167223 */ /* 0x040fe20000000016 */
[----:B------:R-:W-:Y:S01]  /*0b30*/  FFMA R10, -R11, R17, R10 ;  /* 0x000000110b0a7223 */ /* 0x000fe2000000010a */
[CC--:B------:R-:W-:Y:S01]  /*0b40*/  FFMA R20, -R13.reuse, R16.reuse, R20 ;  /* 0x000000100d147223 */ /* 0x0c0fe20000000114 */
[C---:B------:R-:W-:Y:S01]  /*0b50*/  FFMA R14, -R12.reuse, R15, R3 ;  /* 0x0000000f0c0e7223 */ /* 0x040fe20000000103 */
[C---:B------:R-:W-:Y:S01]  /*0b60*/  FFMA R22, R13.reuse, R17, R22 ;  /* 0x000000110d167223 */ /* 0x040fe20000000016 */
[----:B------:R-:W-:Y:S01]  /*0b70*/  FFMA R10, R13, R15, R10 ;  /* 0x0000000f0d0a7223 */ /* 0x000fe2000000000a */
[----:B------:R-:W-:Y:S01]  /*0b80*/  FFMA R20, R12, R17, R20 ;  /* 0x000000110c147223 */ /* 0x000fe20000000014 */
[----:B------:R-:W-:Y:S01]  /*0b90*/  FFMA R14, R11, R16, R14 ;  /* 0x000000100b0e7223 */ /* 0x000fe2000000000e */
[----:B------:R-:W-:Y:S01]  /*0ba0*/  IMAD R5, R8, UR5, R5 ;  /* 0x0000000508057c24 */ /* 0x000fe2000f8e0205 */
[----:B------:R-:W-:Y:S01]  /*0bb0*/  FMUL R10, R10, R9 ;  /* 0x000000090a0a7220 */ /* 0x000fe20000400000 */
[----:B------:R-:W-:Y:S01]  /*0bc0*/  IMAD.WIDE.U32 R18, R8, R19, c[0x0][0x230] ;  /* 0x00008c0008127625 */ /* 0x000fe200078e0013 */
[-C--:B------:R-:W-:Y:S01]  /*0bd0*/  FMUL R20, R20, R9.reuse ;  /* 0x0000000914147220 */ /* 0x080fe20000400000 */
[----:B------:R-:W-:Y:S01]  /*0be0*/  FMUL R14, R14, R9 ;  /* 0x000000090e0e7220 */ /* 0x000fe20000400000 */
[----:B------:R-:W-:-:S02]  /*0bf0*/  FSETP.GEU.AND P0, PT, R22, RZ, PT ;  /* 0x000000ff1600720b */ /* 0x000fc40003f0e000 */
[----:B------:R-:W-:Y:S02]  /*0c00*/  IADD3 R19, R19, R5, RZ ;  /* 0x0000000513137210 */ /* 0x000fe40007ffe0ff */
[----:B------:R-:W-:Y:S02]  /*0c10*/  FSEL R11, -R10, R10, !P0 ;  /* 0x0000000a0a0b7208 */ /* 0x000fe40004000100 */
[----:B------:R-:W-:Y:S01]  /*0c20*/  FSEL R5, -R20, R20, !P0 ;  /* 0x0000001414057208 */ /* 0x000fe20004000100 */
[----:B------:R1:W-:Y:S01]  /*0c30*/  STG.E [R18.64+0xc], R2 ;  /* 0x00000c0212007986 */ /* 0x0003e2000c10190c */
[----:B------:R-:W-:Y:S02]  /*0c40*/  FSEL R3, -R14, R14, !P0 ;  /* 0x0000000e0e037208 */ /* 0x000fe40004000100 */
[----:B------:R-:W-:Y:S01]  /*0c50*/  IADD3 R8, P0, R8, UR6, RZ ;  /* 0x0000000608087c10 */ /* 0x000fe2000ff1e0ff */
[----:B------:R1:W-:Y:S03]  /*0c60*/  STG.E [R18.64+0x10], R4 ;  /* 0x0000100412007986 */ /* 0x0003e6000c10190c */
[----:B------:R-:W-:Y:S01]  /*0c70*/  IADD3.X R7, R7, UR4, RZ, P0, !PT ;  /* 0x0000000407077c10 */ /* 0x000fe200087fe4ff */
[----:B0-----:R1:W-:Y:S01]  /*0c80*/  STG.E [R18.64+0x14], R0 ;  /* 0x0000140012007986 */ /* 0x0013e2000c10190c */
[----:B------:R-:W-:-:S03]  /*0c90*/  ISETP.GE.U32.AND P0, PT, R8, c[0x0][0x178], PT ;  /* 0x00005e0008007a0c */ /* 0x000fc60003f06070 */
[----:B------:R1:W-:Y:S01]  /*0ca0*/  STG.E [R18.64], R11 ;  /* 0x0000000b12007986 */ /* 0x0003e2000c10190c */
[----:B------:R-:W-:-:S03]  /*0cb0*/  ISETP.GE.U32.AND.EX P0, PT, R7, c[0x0][0x17c], PT, P0 ;  /* 0x00005f0007007a0c */ /* 0x000fc60003f06100 */
[----:B------:R1:W-:Y:S04]  /*0cc0*/  STG.E [R18.64+0x4], R5 ;  /* 0x0000040512007986 */ /* 0x0003e8000c10190c */
[----:B------:R1:W-:Y:S06]  /*0cd0*/  STG.E [R18.64+0x8], R3 ;  /* 0x0000080312007986 */ /* 0x0003ec000c10190c */
[----:B------:R-:W-:Y:S05]  /*0ce0*/  @!P0 BRA `(.L_x_237) ;  /* 0xfffff57000008947 */ /* 0x000fea000383ffff */
[----:B------:R-:W-:Y:S05]  /*0cf0*/  EXIT ;  /* 0x000000000000794d */ /* 0x000fea0003800000 */
        .weak           $__internal_3_$__cuda_sm3x_div_rn_noftz_f32_slowpath
        .type           $__internal_3_$__cuda_sm3x_div_rn_noftz_f32_slowpath,@function
        .size           $__internal_3_$__cuda_sm3x_div_rn_noftz_f32_slowpath,(.L_x_2417 - $__internal_3_$__cuda_sm3x_div_rn_noftz_f32_slowpath)
$__internal_3_$__cuda_sm3x_div_rn_noftz_f32_slowpath:
[----:B------:R-:W-:Y:S01]  /*0d00*/  SHF.R.U32.HI R22, RZ, 0x17, R6 ;  /* 0x00000017ff167819 */ /* 0x000fe20000011606 */
[----:B------:R-:W-:Y:S01]  /*0d10*/  BSSY B1, `(.L_x_238) ;  /* 0x0000066000017945 */ /* 0x000fe20003800000 */
[----:B------:R-:W-:-:S02]  /*0d20*/  SHF.R.U32.HI R0, RZ, 0x17, R3 ;  /* 0x00000017ff007819 */ /* 0x000fc40000011603 */
[----:B------:R-:W-:Y:S02]  /*0d30*/  LOP3.LUT R22, R22, 0xff, RZ, 0xc0, !PT ;  /* 0x000000ff16167812 */ /* 0x000fe400078ec0ff */
[----:B------:R-:W-:Y:S02]  /*0d40*/  LOP3.LUT R26, R0, 0xff, RZ, 0xc0, !PT ;  /* 0x000000ff001a7812 */ /* 0x000fe400078ec0ff */
[----:B------:R-:W-:Y:S02]  /*0d50*/  IADD3 R0, R22, -0x1, RZ ;  /* 0xffffffff16007810 */ /* 0x000fe40007ffe0ff */
[----:B------:R-:W-:Y:S02]  /*0d60*/  IADD3 R21, R26, -0x1, RZ ;  /* 0xffffffff1a157810 */ /* 0x000fe40007ffe0ff */
[----:B------:R-:W-:Y:S02]  /*0d70*/  ISETP.GT.U32.AND P0, PT, R0, 0xfd, PT ;  /* 0x000000fd0000780c */ /* 0x000fe40003f04070 */
[----:B------:R-:W-:-:S02]  /*0d80*/  MOV R24, c[0x0][0x228] ;  /* 0x00008a0000187a02 */ /* 0x000fc40000000f00 */
[----:B------:R-:W-:-:S13]  /*0d90*/  ISETP.GT.U32.OR P0, PT, R21, 0xfd, P0 ;  /* 0x000000fd1500780c */ /* 0x000fda0000704470 */
        /* <DEDUP_REMOVED lines=19> */
[----:B------:R-:W-:-:S04]  /*0ed0*/  IADD3 R21, R26, -0x1, RZ ;  /* 0xffffffff1a157810 */ /* 0x000fc80007ffe0ff */
[----:B------:R-:W-:Y:S02]  /*0ee0*/  ISETP.GE.AND P0, PT, R21, RZ, PT ;  /* 0x000000ff1500720c */ /* 0x000fe40003f06270 */
[----:B------:R-:W-:-:S04]  /*0ef0*/  IADD3 R21, R22, -0x1, RZ ;  /* 0xffffffff16157810 */ /* 0x000fc80007ffe0ff */
[----:B------:R-:W-:-:S07]  /*0f00*/  ISETP.GE.AND P1, PT, R21, RZ, PT ;  /* 0x000000ff1500720c */ /* 0x000fce0003f26270 */
[----:B------:R-:W-:Y:S01]  /*0f10*/  @P0 MOV R21, RZ ;  /* 0x000000ff00150202 */ /* 0x000fe20000000f00 */
[----:B------:R-:W-:Y:S01]  /*0f20*/  @!P0 FFMA R3, R3, 1.84467440737095516160e+19, RZ ;  /* 0x5f80000003038823 */ /* 0x000fe200000000ff */
[----:B------:R-:W-:-:S04]  /*0f30*/  @!P0 MOV R21, 0xffffffc0 ;  /* 0xffffffc000158802 */ /* 0x000fc80000000f00 */
[----:B------:R-:W-:Y:S01]  /*0f40*/  @!P1 FFMA R24, R0, 1.84467440737095516160e+19, RZ ;  /* 0x5f80000000189823 */ /* 0x000fe200000000ff */
[----:B------:R-:W-:Y:S02]  /*0f50*/  @!P1 IADD3 R21, R21, 0x40, RZ ;  /* 0x0000004015159810 */ /* 0x000fe40007ffe0ff */
.L_x_239:
[----:B------:R-:W-:Y:S01]  /*0f60*/  LEA R23, R22, 0xc0800000, 0x17 ;  /* 0xc080000016177811 */ /* 0x000fe200078eb8ff */
[----:B------:R-:W-:Y:S03]  /*0f70*/  BSSY B2, `(.L_x_244) ;  /* 0x0000036000027945 */ /* 0x000fe60003800000 */
[----:B------:R-:W-:Y:S02]  /*0f80*/  IADD3 R24, -R23, R24, RZ ;  /* 0x0000001817187210 */ /* 0x000fe40007ffe1ff */
[----:B------:R-:W-:Y:S02]  /*0f90*/  IADD3 R23, R26, -0x7f, RZ ;  /* 0xffffff811a177810 */ /* 0x000fe40007ffe0ff */
[----:B------:R0:W1:Y:S01]  /*0fa0*/  MUFU.RCP R25, R24 ;  /* 0x0000001800197308 */ /* 0x0000620000001000 */
[----:B------:R-:W-:-:S02]  /*0fb0*/  FADD.FTZ R27, -R24, -RZ ;  /* 0x800000ff181b7221 */ /* 0x000fc40000010100 */
        /* <DEDUP_REMOVED lines=24> */
[----:B------:R-:W-:Y:S01]  /*1140*/  IADD3 R24, R25, 0x20, RZ ;  /* 0x0000002019187810 */ /* 0x000fe20007ffe0ff */
[-CC-:B------:R-:W-:Y:S01]  /*1150*/  FFMA.RM R22, R3, R27.reuse, R26.reuse ;  /* 0x0000001b03167223 */ /* 0x180fe2000000401a */
[----:B------:R-:W-:Y:S02]  /*1160*/  ISETP.NE.AND P2, PT, R25, RZ, PT ;  /* 0x000000ff1900720c */ /* 0x000fe40003f45270 */
        /* <DEDUP_REMOVED lines=18> */
.L_x_246:
[----:B------:R-:W-:-:S04]  /*1290*/  LOP3.LUT R0, R0, 0x80000000, RZ, 0xc0, !PT ;  /* 0x8000000000007812 */ /* 0x000fc800078ec0ff */
[----:B------:R-:W-:Y:S01]  /*12a0*/  LOP3.LUT R0, R0, 0x7f800000, RZ, 0xfc, !PT ;  /* 0x7f80000000007812 */ /* 0x000fe200078efcff */
[----:B------:R-:W-:Y:S05]  /*12b0*/  BRA `(.L_x_247) ;  /* 0x0000001000007947 */ /* 0x000fea0003800000 */
.L_x_245:
[----:B------:R-:W-:Y:S02]  /*12c0*/  LEA R0, R21, R0, 0x17 ;  /* 0x0000000015007211 */ /* 0x000fe400078eb8ff */
.L_x_247:
[----:B------:R-:W-:Y:S05]  /*12d0*/  BSYNC B2 ;  /* 0x0000000000027941 */ /* 0x000fea0003800000 */
.L_x_244:
[----:B------:R-:W-:Y:S05]  /*12e0*/  BRA `(.L_x_248) ;  /* 0x0000008000007947 */ /* 0x000fea0003800000 */
.L_x_243:
[----:B------:R-:W-:-:S04]  /*12f0*/  LOP3.LUT R0, R24, 0x80000000, R3, 0x48, !PT ;  /* 0x8000000018007812 */ /* 0x000fc800078e4803 */
[----:B------:R-:W-:Y:S01]  /*1300*/  LOP3.LUT R0, R0, 0x7f800000, RZ, 0xfc, !PT ;  /* 0x7f80000000007812 */ /* 0x000fe200078efcff */
[----:B------:R-:W-:Y:S05]  /*1310*/  BRA `(.L_x_248) ;  /* 0x0000005000007947 */ /* 0x000fea0003800000 */
.L_x_242:
[----:B------:R-:W-:Y:S01]  /*1320*/  LOP3.LUT R0, R24, 0x80000000, R3, 0x48, !PT ;  /* 0x8000000018007812 */ /* 0x000fe200078e4803 */
[----:B------:R-:W-:Y:S05]  /*1330*/  BRA `(.L_x_248) ;  /* 0x0000003000007947 */ /* 0x000fea0003800000 */
.L_x_241:
[----:B------:R-:W0:Y:S01]  /*1340*/  MUFU.RSQ R0, -QNAN ;  /* 0xffc0000000007908 */ /* 0x000e220000001400 */
[----:B------:R-:W-:Y:S05]  /*1350*/  BRA `(.L_x_248) ;  /* 0x0000001000007947 */ /* 0x000fea0003800000 */
.L_x_240:
[----:B------:R-:W-:Y:S02]  /*1360*/  FADD.FTZ R0, R3, R0 ;  /* 0x0000000003007221 */ /* 0x000fe40000010000 */
.L_x_248:
[----:B------:R-:W-:Y:S05]  /*1370*/  BSYNC B1 ;  /* 0x0000000000017941 */ /* 0x000fea0003800000 */
.L_x_238:
[----:B------:R-:W-:-:S04]  /*1380*/  MOV R21, 0x0 ;  /* 0x0000000000157802 */ /* 0x000fc80000000f00 */
[----:B------:R-:W-:Y:S05]  /*1390*/  RET.REL.NODEC R20 `(update_body_velocities_cuda_kernel_forward) ;  /* 0xffffec6014007950 */ /* 0x000fea0003c3ffff */
.L_x_249:
        /* <DEDUP_REMOVED lines=14> */
.L_x_2417:


//--------------------- .text.solve_body_contact_positions_cuda_kernel_backward --------------------------
	.section	.text.solve_body_contact_positions_cuda_kernel_backward,"ax",@progbits
	.sectioninfo	@"SHI_REGISTERS=255"
	.align	128
        .global         solve_body_contact_positions_cuda_kernel_backward
        .type           solve_body_contact_positions_cuda_kernel_backward,@function
        .size           solve_body_contact_positions_cuda_kernel_backward,(.L_x_2420 - solve_body_contact_positions_cuda_kernel_backward)
        .other          solve_body_contact_positions_cuda_kernel_backward,@"STO_CUDA_ENTRY STV_DEFAULT"
solve_body_contact_positions_cuda_kernel_backward:
.text.solve_body_contact_positions_cuda_kernel_backward:
[----:B------:R-:W-:Y:S02]  /*0000*/  MOV R1, c[0x0][0x28] ;  /* 0x00000a0000017a02 */ /* 0x000fe40000000f00 */
[----:B------:R-:W0:Y:S01]  /*0010*/  S2R R2, SR_TID.X ;  /* 0x0000000000027919 */ /* 0x000e220000002100 */
[----:B------:R-:W-:Y:S02]  /*0020*/  MOV R3, RZ ;  /* 0x000000ff00037202 */ /* 0x000fe40000000f00 */
[----:B------:R-:W-:Y:S01]  /*0030*/  IADD3 R1, R1, -0x38, RZ ;  /* 0xffffffc801017810 */ /* 0x000fe20007ffe0ff */
[----:B------:R-:W0:Y:S02]  /*0040*/  S2R R5, SR_CTAID.X ;  /* 0x0000000000057919 */ /* 0x000e240000002500 */
[----:B0-----:R-:W-:-:S05]  /*0050*/  IMAD.WIDE.U32 R2, R5, c[0x0][0x0], R2 ;  /* 0x0000000005027a25 */ /* 0x001fca00078e0002 */
[----:B------:R-:W-:-:S04]  /*0060*/  ISETP.GE.U32.AND P0, PT, R2, c[0x0][0x178], PT ;  /* 0x00005e0002007a0c */ /* 0x000fc80003f06070 */
[----:B------:R-:W-:-:S13]  /*0070*/  ISETP.GE.U32.AND.EX P0, PT, R3, c[0x0][0x17c], PT, P0 ;  /* 0x00005f0003007a0c */ /* 0x000fda0003f06100 */
[----:B------:R-:W-:Y:S05]  /*0080*/  @P0 EXIT ;  /* 0x000000000000094d */ /* 0x000fea0003800000 */
[----:B------:R-:W-:Y:S01]  /*0090*/  MOV R0, c[0x0][0x61c] ;  /* 0x0001870000007a02 */ /* 0x000fe20000000f00 */
[----:B------:R-:W-:Y:S01]  /*00a0*/  BSSY B2, `(.L_x_250) ;  /* 0x00013d9000027945 */ /* 0x000fe20003800000 */
[----:B------:R-:W-:Y:S01]  /*00b0*/  MOV R38, R2 ;  /* 0x0000000200267202 */ /* 0x000fe20000000f00 */
[----:B------:R-:W-:Y:S01]  /*00c0*/  ULDC UR5, c[0x0][0x2f0] ;  /* 0x0000bc0000057ab9 */ /* 0x000fe20000000800 */
[----:B------:R-:W-:Y:S01]  /*00d0*/  MOV R39, R3 ;  /* 0x0000000300277202 */ /* 0x000fe20000000f00 */
[----:B------:R-:W-:Y:S01]  /*00e0*/  FMUL R0, R0, c[0x0][0x61c] ;  /* 0x0001870000007a20 */ /* 0x000fe20000400000 */
[----:B------:R-:W-:Y:S02]  /*00f0*/  ULDC UR6, c[0x0][0x328] ;  /* 0x0000ca0000067ab9 */ /* 0x000fe40000000800 */
[----:B------:R-:W-:Y:S01]  /*0100*/  ULDC UR7, c[0x0][0x4b0] ;  /* 0x00012c0000077ab9 */ /* 0x000fe20000000800 */
[----:B------:R0:W1:Y:S01]  /*0110*/  R2UR UR35, R0 ;  /* 0x00000000002373c2 */ /* 0x00006200000e0000 */
        /* <DEDUP_REMOVED lines=53> */
[----:B01----:R-:W-:Y:S02]  /*0470*/  ULDC.64 UR32, c[0x0][0x118] ;  /* 0x0000460000207ab9 */ /* 0x003fe40000000a00 */
.L_x_432:
        /* <DEDUP_REMOVED lines=8> */
[----:B------:R-:W-:Y:S02]  /*0500*/  MOV R7, c[0x0][0x2f0] ;  /* 0x0000bc0000077a02 */ /* 0x000fe40000000f00 */
[----:B------:R-:W-:Y:S01]  /*0510*/  MOV R9, c[0x0][0x328] ;  /* 0x0000ca0000097a02 */ /* 0x000fe20000000f00 */
[C---:B------:R-:W-:Y:S02]  /*0520*/  IMAD R5, R159.reuse, c[0x0][0x2f0], RZ ;  /* 0x0000bc009f057a24 */ /* 0x040fe400078e02ff */
[----:B------:R-:W-:Y:S02]  /*0530*/  IMAD R11, R159, c[0x0][0x328], RZ ;  /* 0x0000ca009f0b7a24 */ /* 0x000fe400078e02ff */
[----:B------:R-:W-:-:S04]  /*0540*/  IMAD.WIDE.U32 R6, R38, R7, c[0x0][0x2d0] ;  /* 0x0000b40026067625 */ /* 0x000fc800078e0007 */
[----:B------:R-:W-:-:S04]  /*0550*/  IMAD.WIDE.U32 R8, R38, R9, c[0x0][0x308] ;  /* 0x0000c20026087625 */ /* 0x000fc800078e0009 */
[C---:B------:R-:W-:Y:S02]  /*0560*/  IMAD R5, R38.reuse, UR5, R5 ;  /* 0x0000000526057c24 */ /* 0x040fe4000f8e0205 */
[----:B------:R-:W-:-:S03]  /*0570*/  IMAD R11, R38, UR6, R11 ;  /* 0x00000006260b7c24 */ /* 0x000fc6000f8e020b */
[----:B------:R-:W-:Y:S02]  /*0580*/  IADD3 R7, R7, R5, RZ ;  /* 0x0000000507077210 */ /* 0x000fe40007ffe0ff */
[----:B------:R-:W-:-:S03]  /*0590*/  IADD3 R9, R9, R11, RZ ;  /* 0x0000000b09097210 */ /* 0x000fc60007ffe0ff */
[----:B------:R-:W2:Y:S04]  /*05a0*/  LDG.E R158, [R6.64] ;  /* 0x00000020069e7981 */ /* 0x000ea8000c1e1900 */
[----:B------:R-:W2:Y:S02]  /*05b0*/  LDG.E R157, [R8.64] ;  /* 0x00000020089d7981 */ /* 0x000ea4000c1e1900 */
[----:B--2---:R-:W-:-:S13]  /*05c0*/  ISETP.NE.AND P0, PT, R158, R157, PT ;  /* 0x0000009d9e00720c */ /* 0x004fda0003f05270 */
[----:B------:R-:W-:Y:S05]  /*05d0*/  @!P0 BRA `(.L_x_252) ;  /* 0x000137e000008947 */ /* 0x000fea0003800000 */
[----:B------:R-:W-:Y:S01]  /*05e0*/  MOV R9, c[0x0][0x4b0] ;  /* 0x00012c0000097a02 */ /* 0x000fe20000000f00 */
[C---:B------:R-:W-:Y:S01]  /*05f0*/  IMAD R7, R159.reuse, c[0x0][0x4e8], RZ ;  /* 0x00013a009f077a24 */ /* 0x040fe200078e02ff */
[----:B------:R-:W-:Y:S01]  /*0600*/  MOV R13, c[0x0][0x4e8] ;  /* 0x00013a00000d7a02 */ /* 0x000fe20000000f00 */
[----:B------:R-:W-:Y:S02]  /*0610*/  IMAD R5, R159, c[0x0][0x4b0], RZ ;  /* 0x00012c009f057a24 */ /* 0x000fe400078e02ff */
[C---:B------:R-:W-:Y:S02]  /*0620*/  IMAD R11, R38.reuse, UR8, R7 ;  /* 0x00000008260b7c24 */ /* 0x040fe4000f8e0207 */
[----:B------:R-:W-:-:S04]  /*0630*/  IMAD.WIDE.U32 R6, R38, R9, c[0x0][0x490] ;  /* 0x0001240026067625 */ /* 0x000fc800078e0009 */
[C---:B------:R-:W-:Y:S02]  /*0640*/  IMAD R5, R38.reuse, UR7, R5 ;  /* 0x0000000726057c24 */ /* 0x040fe4000f8e0205 */
[----:B------:R-:W-:-:S03]  /*0650*/  IMAD.WIDE.U32 R8, R38, R13, c[0x0][0x4c8] ;  /* 0x0001320026087625 */ /* 0x000fc600078e000d */
        /* <DEDUP_REMOVED lines=8> */
[----:B------:R-:W-:Y:S01]  /*06e0*/  SHF.R.S32.HI R154, RZ, 0x1f, R158 ;  /* 0x0000001fff9a7819 */ /* 0x000fe2000001149e */
[C---:B------:R-:W-:Y:S01]  /*06f0*/  IMAD.WIDE.U32 R36, R158.reuse, c[0x0][0x1a0], RZ ;  /* 0x000068009e247a25 */ /* 0x040fe200078e00ff */
[----:B------:R-:W-:Y:S02]  /*0700*/  SHF.R.S32.HI R5, RZ, 0x1f, R7 ;  /* 0x0000001fff057819 */ /* 0x000fe40000011407 */
[----:B------:R-:W-:Y:S01]  /*0710*/  ISETP.GE.AND P4, PT, R158, RZ, PT ;  /* 0x000000ff9e00720c */ /* 0x000fe20003f86270 */
[----:B------:R-:W-:Y:S01]  /*0720*/  IMAD R8, R159, c[0x0][0x398], RZ ;  /* 0x0000e6009f087a24 */ /* 0x000fe200078e02ff */
[----:B------:R-:W-:Y:S01]  /*0730*/  IADD3 R14, P0, R36, c[0x0][0x180], RZ ;  /* 0x00006000240e7a10 */ /* 0x000fe20007f1e0ff */
[----:B------:R-:W-:Y:S01]  /*0740*/  IMAD R9, R38, R5, R6 ;  /* 0x0000000526097224 */ /* 0x000fe200078e0206 */
[----:B------:R-:W-:Y:S01]  /*0750*/  MOV R152, RZ ;  /* 0x000000ff00987202 */ /* 0x000fe20000000f00 */
[----:B------:R-:W-:Y:S01]  /*0760*/  IMAD R5, R154, c[0x0][0x1a0], RZ ;  /* 0x000068009a057a24 */ /* 0x000fe200078e02ff */
[----:B------:R-:W-:Y:S01]  /*0770*/  MOV R13, c[0x0][0x398] ;  /* 0x0000e600000d7a02 */ /* 0x000fe20000000f00 */
[----:B------:R-:W-:-:S04]  /*0780*/  IMAD.WIDE.U32 R6, R38, R7, c[0x0][0x340] ;  /* 0x0000d00026067625 */ /* 0x000fc800078e0007 */
[----:B------:R-:W-:Y:S01]  /*0790*/  IMAD R153, R158, UR9, R5 ;  /* 0x000000099e997c24 */ /* 0x000fe2000f8e0205 */
[----:B------:R-:W-:Y:S02]  /*07a0*/  IADD3 R7, R7, R9, RZ ;  /* 0x0000000907077210 */ /* 0x000fe40007ffe0ff */
[----:B------:R-:W-:Y:S02]  /*07b0*/  MOV R148, RZ ;  /* 0x000000ff00947202 */ /* 0x000fe40000000f00 */
[----:B------:R-:W-:Y:S01]  /*07c0*/  IADD3 R153, R37, R153, RZ ;  /* 0x0000009925997210 */ /* 0x000fe20007ffe0ff */
[----:B------:R0:W2:Y:S01]  /*07d0*/  LDG.E R150, [R6.64+0x4] ;  /* 0x0000042006967981 */ /* 0x0000a2000c1e1900 */
[----:B------:R-:W-:Y:S02]  /*07e0*/  SHF.R.S32.HI R147, RZ, 0x1f, R157 ;  /* 0x0000001fff937819 */ /* 0x000fe4000001149d */
[----:B------:R-:W-:Y:S01]  /*07f0*/  IADD3.X R15, R153, c[0x0][0x184], RZ, P0, !PT ;  /* 0x00006100990f7a10 */ /* 0x000fe200007fe4ff */
[----:B------:R0:W3:Y:S01]  /*0800*/  LDG.E R151, [R6.64] ;  /* 0x0000002006977981 */ /* 0x0000e2000c1e1900 */
[----:B------:R-:W-:-:S03]  /*0810*/  SHF.R.S32.HI R5, RZ, 0x1f, R13 ;  /* 0x0000001fff057819 */ /* 0x000fc6000001140d */
[----:B------:R-:W2:Y:S01]  /*0820*/  @P4 LDG.E R152, [R14.64+0x10] ;  /* 0x000010200e984981 */ /* 0x000ea2000c1e1900 */
[----:B------:R-:W-:Y:S01]  /*0830*/  MOV R145, RZ ;  /* 0x000000ff00917202 */ /* 0x000fe20000000f00 */
[----:B------:R-:W-:Y:S02]  /*0840*/  IMAD R10, R147, c[0x0][0x1a0], RZ ;  /* 0x00006800930a7a24 */ /* 0x000fe400078e02ff */
[----:B------:R-:W3:Y:S01]  /*0850*/  @P4 LDG.E R148, [R14.64+0xc] ;  /* 0x00000c200e944981 */ /* 0x000ee2000c1e1900 */
[C---:B------:R-:W-:Y:S01]  /*0860*/  IMAD R11, R38.reuse, R5, R8 ;  /* 0x00000005260b7224 */ /* 0x040fe200078e0208 */
[----:B------:R-:W-:Y:S01]  /*0870*/  MOV R146, 0x3f800000 ;  /* 0x3f80000000927802 */ /* 0x000fe20000000f00 */
[C---:B------:R-:W-:Y:S01]  /*0880*/  IMAD.WIDE.U32 R34, R157.reuse, c[0x0][0x1a0], RZ ;  /* 0x000068009d227a25 */ /* 0x040fe200078e00ff */
[----:B------:R0:W4:Y:S01]  /*0890*/  LDG.E R149, [R6.64+0x8] ;  /* 0x0000082006957981 */ /* 0x000122000c1e1900 */
[C---:B------:R-:W-:Y:S02]  /*08a0*/  ISETP.GE.AND P3, PT, R157.reuse, RZ, PT ;  /* 0x000000ff9d00720c */ /* 0x040fe40003f66270 */
[----:B------:R-:W-:Y:S01]  /*08b0*/  IMAD R5, R157, UR9, R10 ;  /* 0x000000099d057c24 */ /* 0x000fe2000f8e020a */
[----:B------:R-:W4:Y:S01]  /*08c0*/  @P4 LDG.E R145, [R14.64+0x14] ;  /* 0x000014200e914981 */ /* 0x000f22000c1e1900 */
[----:B------:R-:W-:Y:S01]  /*08d0*/  IMAD.WIDE.U32 R8, R38, R13, c[0x0][0x378] ;  /* 0x0000de0026087625 */ /* 0x000fe200078e000d */
[----:B------:R-:W-:-:S02]  /*08e0*/  IADD3 R12, P0, R34, c[0x0][0x180], RZ ;  /* 0x00006000220c7a10 */ /* 0x000fc40007f1e0ff */
[----:B------:R-:W5:Y:S01]  /*08f0*/  @P4 LDG.E R146, [R14.64+0x18] ;  /* 0x000018200e924981 */ /* 0x000f62000c1e1900 */
[----:B------:R-:W-:Y:S01]  /*0900*/  IADD3 R144, R35, R5, RZ ;  /* 0x0000000523907210 */ /* 0x000fe20007ffe0ff */
[----:B------:R-:W-:Y:S01]  /*0910*/  CS2R R142, SRZ ;  /* 0x00000000008e7805 */ /* 0x000fe2000001ff00 */
[----:B0-----:R-:W-:Y:S02]  /*0920*/  IADD3 R7, R9, R11, RZ ;  /* 0x0000000b09077210 */ /* 0x001fe40007ffe0ff */
[----:B------:R-:W-:Y:S02]  /*0930*/  IADD3.X R13, R144, c[0x0][0x184], RZ, P0, !PT ;  /* 0x00006100900d7a10 */ /* 0x000fe400007fe4ff */
[----:B------:R-:W-:-:S03]  /*0940*/  MOV R6, R8 ;  /* 0x0000000800067202 */ /* 0x000fc60000000f00 */
[----:B------:R-:W5:Y:S01]  /*0950*/  @P3 LDG.E R143, [R12.64+0x10] ;  /* 0x000010200c8f3981 */ /* 0x000f62000c1e1900 */
[----:B------:R-:W-:-:S03]  /*0960*/  MOV R139, RZ ;  /* 0x000000ff008b7202 */ /* 0x000fc60000000f00 */
[----:B------:R0:W5:Y:S01]  /*0970*/  LDG.E R141, [R6.64+0x4] ;  /* 0x00000420068d7981 */ /* 0x000162000c1e1900 */
[----:B------:R-:W-:Y:S02]  /*0980*/  MOV R174, RZ ;  /* 0x000000ff00ae7202 */ /* 0x000fe40000000f00 */
[----:B------:R-:W-:Y:S01]  /*0990*/  MOV R140, 0x3f800000 ;  /* 0x3f800000008c7802 */ /* 0x000fe20000000f00 */
[----:B------:R0:W5:Y:S04]  /*09a0*/  LDG.E R138, [R6.64] ;  /* 0x00000020068a7981 */ /* 0x000168000c1e1900 */
[----:B------:R-:W5:Y:S04]  /*09b0*/  @P3 LDG.E R142, [R12.64+0xc] ;  /* 0x00000c200c8e3981 */ /* 0x000f68000c1e1900 */
[----:B------:R0:W5:Y:S04]  /*09c0*/  LDG.E R137, [R6.64+0x8] ;  /* 0x0000082006897981 */ /* 0x000168000c1e1900 */
[----:B------:R-:W5:Y:S04]  /*09d0*/  @P3 LDG.E R139, [R12.64+0x14] ;  /* 0x000014200c8b3981 */ /* 0x000f68000c1e1900 */
[----:B------:R-:W5:Y:S04]  /*09e0*/  @P4 LDG.E R174, [R14.64+0x4] ;  /* 0x000004200eae4981 */ /* 0x000f68000c1e1900 */
[----:B------:R-:W5:Y:S01]  /*09f0*/  @P3 LDG.E R140, [R12.64+0x18] ;  /* 0x000018200c8c3981 */ /* 0x000f62000c1e1900 */
[----:B------:R-:W-:Y:S01]  /*0a00*/  MOV R17, c[0x0][0x440] ;  /* 0x0001100000117a02 */ /* 0x000fe20000000f00 */
[----:B------:R-:W-:Y:S01]  /*0a10*/  IMAD R8, R159, c[0x0][0x440], RZ ;  /* 0x000110009f087a24 */ /* 0x000fe200078e02ff */
[----:B------:R-:W-:-:S02]  /*0a20*/  CS2R R172, SRZ ;  /* 0x0000000000ac7805 */ /* 0x000fc4000001ff00 */
[----:B------:R-:W-:Y:S01]  /*0a30*/  SHF.R.S32.HI R5, RZ, 0x1f, R17 ;  /* 0x0000001fff057819 */ /* 0x000fe20000011411 */
[----:B------:R-:W-:Y:S01]  /*0a40*/  CS2R R170, SRZ ;  /* 0x0000000000aa7805 */ /* 0x000fe2000001ff00 */
[C---:B0-----:R-:W-:Y:S01]  /*0a50*/  IMAD.WIDE.U32 R6, R38.reuse, R17, c[0x0][0x420] ;  /* 0x0001080026067625 */ /* 0x041fe200078e0011 */
[----:B------:R-:W-:Y:S01]  /*0a60*/  MOV R11, c[0x0][0x478] ;  /* 0x00011e00000b7a02 */ /* 0x000fe20000000f00 */
[----:B------:R-:W5:Y:S02]  /*0a70*/  @P3 LDG.E R173, [R12.64+0x4] ;  /* 0x000004200cad3981 */ /* 0x000f64000c1e1900 */
[----:B------:R-:W-:Y:S01]  /*0a80*/  IMAD R9, R38, R5, R8 ;  /* 0x0000000526097224 */ /* 0x000fe200078e0208 */
[----:B------:R-:W-:Y:S01]  /*0a90*/  MOV R169, RZ ;  /* 0x000000ff00a97202 */ /* 0x000fe20000000f00 */
[----:B------:R-:W5:Y:S01]  /*0aa0*/  @P4 LDG.E R172, [R14.64] ;  /* 0x000000200eac4981 */ /* 0x000f62000c1e1900 */
[----:B------:R-:W-:Y:S02]  /*0ab0*/  SHF.R.S32.HI R5, RZ, 0x1f, R11 ;  /* 0x0000001fff057819 */ /* 0x000fe4000001140b */
[----:B------:R-:W-:Y:S01]  /*0ac0*/  IADD3 R7, R7, R9, RZ ;  /* 0x0000000907077210 */ /* 0x000fe20007ffe0ff */
[----:B------:R-:W5:Y:S01]  /*0ad0*/  @P3 LDG.E R171, [R12.64] ;  /* 0x000000200cab3981 */ /* 0x000f62000c1e1900 */
[----:B------:R-:W-:-:S03]  /*0ae0*/  IMAD R8, R159, c[0x0][0x478], RZ ;  /* 0x00011e009f087a24 */ /* 0x000fc600078e02ff */
[----:B------:R-:W5:Y:S01]  /*0af0*/  @P4 LDG.E R170, [R14.64+0x8] ;  /* 0x000008200eaa4981 */ /* 0x000f62000c1e1900 */
[----:B------:R-:W-:-:S03]  /*0b00*/  IMAD R5, R38, R5, R8 ;  /* 0x0000000526057224 */ /* 0x000fc600078e0208 */
[----:B------:R-:W5:Y:S01]  /*0b10*/  @P3 LDG.E R169, [R12.64+0x8] ;  /* 0x000008200ca93981 */ /* 0x000f62000c1e1900 */
[----:B------:R-:W-:-:S03]  /*0b20*/  IMAD.WIDE.U32 R8, R38, R11, c[0x0][0x458] ;  /* 0x0001160026087625 */ /* 0x000fc600078e000b */
[----:B------:R0:W5:Y:S04]  /*0b30*/  LDG.E R25, [R6.64+0x4] ;  /* 0x0000042006197981 */ /* 0x000168000c1e1900 */
[----:B------:R0:W5:Y:S01]  /*0b40*/  LDG.E R24, [R6.64] ;  /* 0x0000002006187981 */ /* 0x000162000c1e1900 */
[----:B------:R-:W-:-:S03]  /*0b50*/  IADD3 R9, R9, R5, RZ ;  /* 0x0000000509097210 */ /* 0x000fc60007ffe0ff */
[----:B------:R0:W5:Y:S04]  /*0b60*/  LDG.E R23, [R6.64+0x8] ;  /* 0x0000082006177981 */ /* 0x000168000c1e1900 */
[----:B------:R1:W5:Y:S01]  /*0b70*/  LDG.E R21, [R8.64] ;  /* 0x0000002008157981 */ /* 0x000362000c1e1900 */
[----:B------:R-:W-:Y:S01]  /*0b80*/  BSSY B0, `(.L_x_253) ;  /* 0x000115d000007945 */ /* 0x000fe20003800000 */
[----:B------:R-:W-:Y:S01]  /*0b90*/  MOV R229, RZ ;  /* 0x000000ff00e57202 */ /* 0x000fe20000000f00 */
[----:B------:R-:W-:Y:S01]  /*0ba0*/  CS2R R230, SRZ ;  /* 0x0000000000e67805 */ /* 0x000fe2000001ff00 */
[----:B------:R-:W-:Y:S01]  /*0bb0*/  CS2R R232, SRZ ;  /* 0x0000000000e87805 */ /* 0x000fe2000001ff00 */
[----:B------:R-:W-:Y:S01]  /*0bc0*/  MOV R234, RZ ;  /* 0x000000ff00ea7202 */ /* 0x000fe20000000f00 */
[----:B--2---:R-:W-:-:S04]  /*0bd0*/  FMUL R10, R150, R152 ;  /* 0x00000098960a7220 */ /* 0x004fc80000400000 */
[----:B---3--:R-:W-:-:S04]  /*0be0*/  FFMA R10, R151, R148, R10 ;  /* 0x00000094970a7223 */ /* 0x008fc8000000000a */
[----:B----4-:R-:W-:-:S04]  /*0bf0*/  FFMA R10, R149, R145, R10 ;  /* 0x00000091950a7223 */ /* 0x010fc8000000000a */
[----:B------:R-:W-:Y:S01]  /*0c00*/  FADD R11, R10, R10 ;  /* 0x0000000a0a0b7221 */ /* 0x000fe20000000000 */
[----:B-----5:R-:W-:Y:S01]  /*0c10*/  FADD R5, R146, R146 ;  /* 0x0000009292057221 */ /* 0x020fe20000000000 */
[----:B------:R-:W-:Y:S02]  /*0c20*/  FMUL R10, R149, R148 ;  /* 0x00000094950a7220 */ /* 0x000fe40000400000 */
[----:B0-----:R-:W-:Y:S01]  /*0c30*/  FMUL R7, R11, R152 ;  /* 0x000000980b077220 */ /* 0x001fe20000400000 */
[----:B------:R-:W-:Y:S01]  /*0c40*/  FFMA R6, R5, R146, -1 ;  /* 0xbf80000005067423 */ /* 0x000fe20000000092 */
[-C--:B-1----:R-:W-:Y:S01]  /*0c50*/  FFMA R9, R151, R145.reuse, -R10 ;  /* 0x0000009197097223 */ /* 0x082fe2000000080a */
[C---:B------:R-:W-:Y:S01]  /*0c60*/  FMUL R5, R11.reuse, R148 ;  /* 0x000000940b057220 */ /* 0x040fe20000400000 */
[-C--:B------:R-:W-:Y:S01]  /*0c70*/  FMUL R18, R11, R145.reuse ;  /* 0x000000910b127220 */ /* 0x080fe20000400000 */
[----:B------:R-:W-:Y:S01]  /*0c80*/  FFMA R8, R6, R150, R7 ;  /* 0x0000009606087223 */ /* 0x000fe20000000007 */
[----:B------:R-:W-:Y:S01]  /*0c90*/  FMUL R9, R9, R146 ;  /* 0x0000009209097220 */ /* 0x000fe20000400000 */
[----:B------:R-:W-:Y:S01]  /*0ca0*/  FMUL R16, R150, R145 ;  /* 0x0000009196107220 */ /* 0x000fe20000400000 */
[----:B------:R-:W-:-:S02]  /*0cb0*/  FMUL R11, R141, R143 ;  /* 0x0000008f8d0b7220 */ /* 0x000fc40000400000 */
[----:B------:R-:W-:Y:S01]  /*0cc0*/  FFMA R9, R9, 2, R8 ;  /* 0x4000000009097823 */ /* 0x000fe20000000008 */
[----:B------:R-:W-:Y:S01]  /*0cd0*/  FFMA R7, R149, R152, -R16 ;  /* 0x0000009895077223 */ /* 0x000fe20000000810 */
[C---:B------:R-:W-:Y:S01]  /*0ce0*/  FFMA R5, R6.reuse, R151, R5 ;  /* 0x0000009706057223 */ /* 0x040fe20000000005 */
[----:B------:R-:W-:Y:S01]  /*0cf0*/  FFMA R18, R6, R149, R18 ;  /* 0x0000009506127223 */ /* 0x000fe20000000012 */
[----:B------:R-:W-:Y:S01]  /*0d00*/  FFMA R8, R138, R142, R11 ;  /* 0x0000008e8a087223 */ /* 0x000fe2000000000b */
[----:B------:R-:W-:-:S03]  /*0d10*/  FMUL R6, R7, R146 ;  /* 0x0000009207067220 */ /* 0x000fc60000400000 */
[-C--:B------:R-:W-:Y:S01]  /*0d20*/  FFMA R8, R137, R139.reuse, R8 ;  /* 0x0000008b89087223 */ /* 0x080fe20000000008 */
[----:B------:R-:W-:Y:S01]  /*0d30*/  FFMA R5, R6, 2, R5 ;  /* 0x4000000006057823 */ /* 0x000fe20000000005 */
[----:B------:R-:W-:Y:S01]  /*0d40*/  FADD R174, R9, R174 ;  /* 0x000000ae09ae7221 */ /* 0x000fe20000000000 */
[----:B------:R-:W-:Y:S01]  /*0d50*/  FMUL R9, R137, R142 ;  /* 0x0000008e89097220 */ /* 0x000fe20000400000 */
[----:B------:R-:W-:Y:S01]  /*0d60*/  FADD R8, R8, R8 ;  /* 0x0000000808087221 */ /* 0x000fe20000000000 */
[----:B------:R-:W-:Y:S01]  /*0d70*/  FADD R7, R140, R140 ;  /* 0x0000008c8c077221 */ /* 0x000fe20000000000 */
[----:B------:R-:W-:Y:S02]  /*0d80*/  FMUL R10, R141, R139 ;  /* 0x0000008b8d0a7220 */ /* 0x000fe40000400000 */
[----:B------:R-:W-:Y:S01]  /*0d90*/  FMUL R11, R8, R143 ;  /* 0x0000008f080b7220 */ /* 0x000fe20000400000 */
[----:B------:R-:W-:Y:S01]  /*0da0*/  FFMA R6, R7, R140, -1 ;  /* 0xbf80000007067423 */ /* 0x000fe2000000008c */
[C---:B------:R-:W-:Y:S01]  /*0db0*/  FFMA R7, R138.reuse, R139, -R9 ;  /* 0x0000008b8a077223 */ /* 0x040fe20000000809 */
[-C--:B------:R-:W-:Y:S01]  /*0dc0*/  FMUL R16, R138, R143.reuse ;  /* 0x0000008f8a107220 */ /* 0x080fe20000400000 */
[----:B------:R-:W-:Y:S01]  /*0dd0*/  FFMA R9, R137, R143, -R10 ;  /* 0x0000008f89097223 */ /* 0x000fe2000000080a */
[----:B------:R-:W-:Y:S01]  /*0de0*/  FMUL R17, R151, R152 ;  /* 0x0000009897117220 */ /* 0x000fe20000400000 */
[----:B------:R-:W-:Y:S01]  /*0df0*/  FMUL R10, R7, R140 ;  /* 0x0000008c070a7220 */ /* 0x000fe20000400000 */
[-C--:B------:R-:W-:Y:S01]  /*0e00*/  FMUL R7, R8, R142.reuse ;  /* 0x0000008e08077220 */ /* 0x080fe20000400000 */
[----:B------:R-:W-:Y:S01]  /*0e10*/  FFMA R11, R6, R141, R11 ;  /* 0x0000008d060b7223 */ /* 0x000fe2000000000b */
[----:B------:R-:W-:Y:S01]  /*0e20*/  FFMA R19, R141, R142, -R16 ;  /* 0x0000008e8d137223 */ /* 0x000fe20000000810 */
[----:B------:R-:W-:Y:S01]  /*0e30*/  FMUL R16, R8, R139 ;  /* 0x0000008b08107220 */ /* 0x000fe20000400000 */
[----:B------:R-:W-:Y:S01]  /*0e40*/  FFMA R17, R150, R148, -R17 ;  /* 0x0000009496117223 */ /* 0x000fe20000000811 */
[----:B------:R-:W-:Y:S01]  /*0e50*/  FMUL R8, R9, R140 ;  /* 0x0000008c09087220 */ /* 0x000fe20000400000 */
[----:B------:R-:W-:Y:S01]  /*0e60*/  FFMA R7, R6, R138, R7 ;  /* 0x0000008a06077223 */ /* 0x000fe20000000007 */
[----:B------:R-:W-:Y:S01]  /*0e70*/  FFMA R10, R10, 2, R11 ;  /* 0x400000000a0a7823 */ /* 0x000fe2000000000b */
[----:B------:R-:W-:Y:S01]  /*0e80*/  FMUL R17, R17, R146 ;  /* 0x0000009211117220 */ /* 0x000fe20000400000 */
[----:B------:R-:W-:Y:S01]  /*0e90*/  FFMA R16, R6, R137, R16 ;  /* 0x0000008906107223 */ /* 0x000fe20000000010 */
[----:B------:R-:W-:Y:S01]  /*0ea0*/  FMUL R19, R19, R140 ;  /* 0x0000008c13137220 */ /* 0x000fe20000400000 */
[----:B------:R-:W-:Y:S01]  /*0eb0*/  FFMA R8, R8, 2, R7 ;  /* 0x4000000008087823 */ /* 0x000fe20000000007 */
[----:B------:R-:W-:Y:S01]  /*0ec0*/  FADD R173, R10, R173 ;  /* 0x000000ad0aad7221 */ /* 0x000fe20000000000 */
[----:B------:R-:W-:Y:S01]  /*0ed0*/  FFMA R17, R17, 2, R18 ;  /* 0x4000000011117823 */ /* 0x000fe20000000012 */
[----:B------:R-:W-:Y:S01]  /*0ee0*/  FADD R172, R5, R172 ;  /* 0x000000ac05ac7221 */ /* 0x000fe20000000000 */
[----:B------:R-:W-:Y:S01]  /*0ef0*/  FFMA R16, R19, 2, R16 ;  /* 0x4000000013107823 */ /* 0x000fe20000000010 */
[----:B------:R-:W-:Y:S01]  /*0f00*/  FADD R171, R8, R171 ;  /* 0x000000ab08ab7221 */ /* 0x000fe20000000000 */
[----:B------:R-:W-:Y:S01]  /*0f10*/  FADD R136, -R174, R173 ;  /* 0x000000adae887221 */ /* 0x000fe20000000100 */
[----:B------:R-:W-:Y:S01]  /*0f20*/  FADD R170, R17, R170 ;  /* 0x000000aa11aa7221 */ /* 0x000fe20000000000 */
[----:B------:R-:W-:Y:S01]  /*0f30*/  FADD R169, R16, R169 ;  /* 0x000000a910a97221 */ /* 0x000fe20000000000 */
[----:B------:R-:W-:Y:S01]  /*0f40*/  FADD R239, -R172, R171 ;  /* 0x000000abacef7221 */ /* 0x000fe20000000100 */
[----:B------:R-:W-:-:S02]  /*0f50*/  FMUL R5, R25, R136 ;  /* 0x0000008819057220 */ /* 0x000fc40000400000 */
[----:B------:R-:W-:Y:S02]  /*0f60*/  FADD R238, -R170, R169 ;  /* 0x000000a9aaee7221 */ /* 0x000fe40000000100 */
[----:B------:R-:W-:-:S04]  /*0f70*/  FFMA R6, -R24, R239, -R5 ;  /* 0x000000ef18067223 */ /* 0x000fc80000000905 */
[----:B------:R-:W-:-:S04]  /*0f80*/  FFMA R6, R23, -R238, R6 ;  /* 0x800000ee17067223 */ /* 0x000fc80000000006 */
[----:B------:R-:W-:-:S05]  /*0f90*/  FADD R10, R6, -R21 ;  /* 0x80000015060a7221 */ /* 0x000fca0000000000 */
[----:B------:R-:W-:Y:S01]  /*0fa0*/  FSETP.GE.AND P0, PT, R10, RZ, PT ;  /* 0x000000ff0a00720b */ /* 0x000fe20003f06000 */
[----:B------:R-:W-:Y:S01]  /*0fb0*/  CS2R R6, SRZ ;  /* 0x0000000000067805 */ /* 0x000fe2000001ff00 */
[----:B------:R-:W-:-:S11]  /*0fc0*/  CS2R R8, SRZ ;  /* 0x0000000000087805 */ /* 0x000fd6000001ff00 */
[----:B------:R-:W-:Y:S05]  /*0fd0*/  @P0 BRA `(.L_x_254) ;  /* 0x0001117000000947 */ /* 0x000fea0003800000 */
[----:B------:R-:W-:Y:S01]  /*0fe0*/  ISETP.GE.AND P2, PT, R156, RZ, PT ;  /* 0x000000ff9c00720c */ /* 0x000fe20003f46270 */
[C---:B------:R-:W-:Y:S01]  /*0ff0*/  IMAD R6, R159.reuse, c[0x0][0x3d0], RZ ;  /* 0x0000f4009f067a24 */ /* 0x040fe200078e02ff */
[----:B------:R-:W-:Y:S01]  /*1000*/  MOV R7, c[0x0][0x3d0] ;  /* 0x0000f40000077a02 */ /* 0x000fe20000000f00 */
[----:B------:R-:W-:Y:S01]  /*1010*/  IMAD R8, R159, c[0x0][0x408], RZ ;  /* 0x000102009f087a24 */ /* 0x000fe200078e02ff */
[----:B------:R-:W-:Y:S02]  /*1020*/  MOV R17, c[0x0][0x408] ;  /* 0x0001020000117a02 */ /* 0x000fe40000000f00 */
[----:B------:R-:W-:Y:S02]  /*1030*/  ISETP.GE.AND P1, PT, R155, RZ, PT ;  /* 0x000000ff9b00720c */ /* 0x000fe40003f26270 */
[----:B------:R-:W-:Y:S02]  /*1040*/  SHF.R.S32.HI R5, RZ, 0x1f, R7 ;  /* 0x0000001fff057819 */ /* 0x000fe40000011407 */
[----:B------:R-:W-:-:S02]  /*1050*/  SHF.R.S32.HI R9, RZ, 0x1f, R17 ;  /* 0x0000001fff097819 */ /* 0x000fc40000011411 */
[----:B------:R-:W-:Y:S01]  /*1060*/  SHF.R.S32.HI R241, RZ, 0x1f, R156 ;  /* 0x0000001ffff17819 */ /* 0x000fe2000001149c */
[C---:B------:R-:W-:Y:S01]  /*1070*/  IMAD R5, R38.reuse, R5, R6 ;  /* 0x0000000526057224 */ /* 0x040fe200078e0206 */
[----:B------:R-:W-:Y:S01]  /*1080*/  SHF.R.S32.HI R240, RZ, 0x1f, R155 ;  /* 0x0000001ffff07819 */ /* 0x000fe2000001149b */
[----:B------:R-:W-:-:S04]  /*1090*/  IMAD.WIDE.U32 R6, R38, R7, c[0x0][0x3b0] ;  /* 0x0000ec0026067625 */ /* 0x000fc800078e0007 */
[C---:B------:R-:W-:Y:S01]  /*10a0*/  IMAD R11, R38.reuse, R9, R8 ;  /* 0x00000009260b7224 */ /* 0x040fe200078e0208 */
[----:B------:R-:W-:Y:S01]  /*10b0*/  IADD3 R7, R7, R5, RZ ;  /* 0x0000000507077210 */ /* 0x000fe20007ffe0ff */
[----:B------:R-:W-:Y:S01]  /*10c0*/  IMAD.WIDE.U32 R8, R38, R17, c[0x0][0x3e8] ;  /* 0x0000fa0026087625 */ /* 0x000fe200078e0011 */
[----:B------:R-:W-:Y:S02]  /*10d0*/  @P2 MOV R17, c[0x0][0x5c8] ;  /* 0x0001720000112a02 */ /* 0x000fe40000000f00 */
[----:B------:R-:W-:Y:S01]  /*10e0*/  @P1 MOV R18, c[0x0][0x5c8] ;  /* 0x0001720000121a02 */ /* 0x000fe20000000f00 */
[----:B------:R0:W5:Y:S01]  /*10f0*/  LDG.E R135, [R6.64] ;  /* 0x0000002006877981 */ /* 0x000162000c1e1900 */
[----:B------:R-:W-:Y:S02]  /*1100*/  @P2 SHF.R.S32.HI R5, RZ, 0x1f, R17 ;  /* 0x0000001fff052819 */ /* 0x000fe40000011411 */
[----:B------:R-:W-:Y:S01]  /*1110*/  @P1 SHF.R.S32.HI R16, RZ, 0x1f, R18 ;  /* 0x0000001fff101819 */ /* 0x000fe20000011412 */
[----:B------:R0:W5:Y:S01]  /*1120*/  LDG.E R134, [R6.64+0x4] ;  /* 0x0000042006867981 */ /* 0x000162000c1e1900 */
[----:B------:R-:W-:Y:S01]  /*1130*/  IADD3 R9, R9, R11, RZ ;  /* 0x0000000b09097210 */ /* 0x000fe20007ffe0ff */
[----:B------:R-:W-:-:S02]  /*1140*/  @P2 IMAD R20, R5, R156, RZ ;  /* 0x0000009c05142224 */ /* 0x000fc400078e02ff */
[----:B------:R-:W-:Y:S01]  /*1150*/  @P1 IMAD R11, R16, R155, RZ ;  /* 0x0000009b100b1224 */ /* 0x000fe200078e02ff */
[----:B------:R0:W5:Y:S01]  /*1160*/  LDG.E R133, [R6.64+0x8] ;  /* 0x0000082006857981 */ /* 0x000162000c1e1900 */
[----:B------:R-:W-:-:S03]  /*1170*/  @P2 IMAD.WIDE.U32 R16, R156, R17, c[0x0][0x5a8] ;  /* 0x00016a009c102625 */ /* 0x000fc600078e0011 */
[----:B------:R0:W5:Y:S01]  /*1180*/  LDG.E R132, [R8.64] ;  /* 0x0000002008847981 */ /* 0x000162000c1e1900 */
[----:B------:R-:W-:Y:S02]  /*1190*/  @P2 IMAD R5, R241, c[0x0][0x5c8], R20 ;  /* 0x00017200f1052a24 */ /* 0x000fe400078e0214 */
[----:B------:R-:W-:Y:S01]  /*11a0*/  @P1 IMAD.WIDE.U32 R18, R155, R18, c[0x0][0x5a8] ;  /* 0x00016a009b121625 */ /* 0x000fe200078e0012 */
[----:B------:R0:W5:Y:S02]  /*11b0*/  LDG.E R131, [R8.64+0x4] ;  /* 0x0000042008837981 */ /* 0x000164000c1e1900 */
[----:B------:R-:W-:Y:S01]  /*11c0*/  @P2 IADD3 R17, R17, R5, RZ ;  /* 0x0000000511112210 */ /* 0x000fe20007ffe0ff */
[----:B------:R-:W-:Y:S01]  /*11d0*/  @P1 IMAD R11, R240, c[0x0][0x5c8], R11 ;  /* 0x00017200f00b1a24 */ /* 0x000fe200078e020b */
[----:B------:R0:W5:Y:S04]  /*11e0*/  LDG.E R130, [R8.64+0x8] ;  /* 0x0000082008827981 */ /* 0x000168000c1e1900 */
[----:B------:R0:W5:Y:S01]  /*11f0*/  @P2 LDG.E R31, [R16.64] ;  /* 0x00000020101f2981 */ /* 0x000162000c1e1900 */
[----:B------:R-:W-:Y:S01]  /*1200*/  @P1 IADD3 R19, R19, R11, RZ ;  /* 0x0000000b13131210 */ /* 0x000fe20007ffe0ff */
[----:B------:R-:W-:Y:S01]  /*1210*/  BSSY B3, `(.L_x_255) ;  /* 0x0000044000037945 */ /* 0x000fe20003800000 */
[----:B------:R-:W-:Y:S01]  /*1220*/  MOV R129, 0x3f800000 ;  /* 0x3f80000000817802 */ /* 0x000fe20000000f00 */
[----:B------:R-:W-:Y:S01]  /*1230*/  CS2R R100, SRZ ;  /* 0x0000000000647805 */ /* 0x000fe2000001ff00 */
[----:B------:R-:W-:Y:S01]  /*1240*/  MOV R128, RZ ;  /* 0x000000ff00807202 */ /* 0x000fe20000000f00 */
[----:B------:R1:W5:Y:S01]  /*1250*/  @P1 LDG.E R56, [R18.64] ;  /* 0x0000002012381981 */ /* 0x000362000c1e1900 */
        /* <DEDUP_REMOVED lines=9> */
[----:B-1----:R-:W-:Y:S01]  /*12f0*/  CS2R R18, SRZ ;  /* 0x0000000000127805 */ /* 0x002fe2000001ff00 */
[----:B------:R-:W-:-:S02]  /*1300*/  MOV R30, RZ ;  /* 0x000000ff001e7202 */ /* 0x000fc40000000f00 */
[----:B------:R-:W-:Y:S02]  /*1310*/  MOV R32, RZ ;  /* 0x000000ff00207202 */ /* 0x000fe40000000f00 */
[----:B------:R-:W-:Y:S02]  /*1320*/  MOV R162, RZ ;  /* 0x000000ff00a27202 */ /* 0x000fe40000000f00 */
[----:B------:R-:W-:Y:S02]  /*1330*/  @P1 MOV R58, 0x1 ;  /* 0x00000001003a1802 */ /* 0x000fe40000000f00 */
[----:B------:R-:W-:Y:S01]  /*1340*/  MOV R125, RZ ;  /* 0x000000ff007d7202 */ /* 0x000fe20000000f00 */
[----:B------:R-:W-:Y:S05]  /*1350*/  @!P4 BRA `(.L_x_256) ;  /* 0x000002f00000c947 */ /* 0x000fea0003800000 */
[----:B0-----:R-:W-:Y:S01]  /*1360*/  MOV R29, c[0x0][0x248] ;  /* 0x00009200001d7a02 */ /* 0x001fe20000000f00 */
[C---:B------:R-:W-:Y:S01]  /*1370*/  IMAD R9, R154.reuse, c[0x0][0x280], RZ ;  /* 0x0000a0009a097a24 */ /* 0x040fe200078e02ff */
[----:B------:R0:W5:Y:S01]  /*1380*/  LDG.E R129, [R14.64+0x18] ;  /* 0x000018200e817981 */ /* 0x000162000c1e1900 */
[----:B------:R-:W-:Y:S01]  /*1390*/  IMAD R7, R154, c[0x0][0x248], RZ ;  /* 0x000092009a077a24 */ /* 0x000fe200078e02ff */
[----:B------:R-:W-:Y:S01]  /*13a0*/  MOV R21, c[0x0][0x210] ;  /* 0x0000840000157a02 */ /* 0x000fe20000000f00 */
[C---:B------:R-:W-:Y:S01]  /*13b0*/  IMAD R11, R158.reuse, UR23, R9 ;  /* 0x000000179e0b7c24 */ /* 0x040fe2000f8e0209 */
[----:B------:R0:W5:Y:S01]  /*13c0*/  LDG.E R125, [R14.64+0x14] ;  /* 0x000014200e7d7981 */ /* 0x000162000c1e1900 */
[C---:B------:R-:W-:Y:S01]  /*13d0*/  IMAD R19, R158.reuse, UR22, R7 ;  /* 0x000000169e137c24 */ /* 0x040fe2000f8e0207 */
[----:B------:R-:W-:Y:S01]  /*13e0*/  MOV R57, c[0x0][0x280] ;  /* 0x0000a00000397a02 */ /* 0x000fe20000000f00 */
[----:B------:R-:W-:Y:S01]  /*13f0*/  IMAD.WIDE.U32 R8, R158, R29, c[0x0][0x228] ;  /* 0x00008a009e087625 */ /* 0x000fe200078e001d */
[----:B------:R0:W5:Y:S01]  /*1400*/  LDG.E R126, [R14.64+0x10] ;  /* 0x000010200e7e7981 */ /* 0x000162000c1e1900 */
[----:B------:R-:W-:-:S02]  /*1410*/  MOV R59, c[0x0][0x1d8] ;  /* 0x00007600003b7a02 */ /* 0x000fc40000000f00 */
[C---:B------:R-:W-:Y:S01]  /*1420*/  IMAD R17, R154.reuse, c[0x0][0x1d8], RZ ;  /* 0x000076009a117a24 */ /* 0x040fe200078e02ff */
[----:B------:R-:W-:Y:S01]  /*1430*/  IADD3 R19, R9, R19, RZ ;  /* 0x0000001309137210 */ /* 0x000fe20007ffe0ff */
[----:B------:R0:W5:Y:S01]  /*1440*/  LDG.E R127, [R14.64+0xc] ;  /* 0x00000c200e7f7981 */ /* 0x000162000c1e1900 */
[----:B------:R-:W-:Y:S01]  /*1450*/  MOV R18, R8 ;  /* 0x0000000800127202 */ /* 0x000fe20000000f00 */
[----:B------:R-:W-:Y:S02]  /*1460*/  IMAD R5, R154, c[0x0][0x210], RZ ;  /* 0x000084009a057a24 */ /* 0x000fe400078e02ff */
[----:B------:R0:W5:Y:S04]  /*1470*/  LDG.E R162, [R14.64+0x8] ;  /* 0x000008200ea27981 */ /* 0x000168000c1e1900 */
[----:B------:R0:W5:Y:S04]  /*1480*/  LDG.E R32, [R14.64+0x4] ;  /* 0x000004200e207981 */ /* 0x000168000c1e1900 */
[----:B------:R0:W5:Y:S04]  /*1490*/  LDG.E R29, [R14.64] ;  /* 0x000000200e1d7981 */ /* 0x000168000c1e1900 */
[----:B0-----:R0:W2:Y:S01]  /*14a0*/  LDG.E R14, [R18.64] ;  /* 0x00000020120e7981 */ /* 0x0010a2000c1e1900 */
[----:B------:R-:W-:-:S02]  /*14b0*/  IMAD R27, R158, UR24, R17 ;  /* 0x000000189e1b7c24 */ /* 0x000fc4000f8e0211 */
[----:B------:R-:W-:-:S04]  /*14c0*/  IMAD.WIDE.U32 R6, R158, R21, c[0x0][0x1f0] ;  /* 0x00007c009e067625 */ /* 0x000fc800078e0015 */
[----:B------:R-:W-:-:S04]  /*14d0*/  IMAD.WIDE.U32 R16, R158, R57, c[0x0][0x260] ;  /* 0x000098009e107625 */ /* 0x000fc800078e0039 */
[C---:B------:R-:W-:Y:S02]  /*14e0*/  IMAD R5, R158.reuse, UR21, R5 ;  /* 0x000000159e057c24 */ /* 0x040fe4000f8e0205 */
[----:B------:R-:W-:Y:S01]  /*14f0*/  IMAD.WIDE.U32 R20, R158, R59, c[0x0][0x1b8] ;  /* 0x00006e009e147625 */ /* 0x000fe200078e003b */
[----:B------:R-:W-:Y:S02]  /*1500*/  IADD3 R9, R17, R11, RZ ;  /* 0x0000000b11097210 */ /* 0x000fe40007ffe0ff */
[----:B------:R-:W-:Y:S02]  /*1510*/  MOV R8, R16 ;  /* 0x0000001000087202 */ /* 0x000fe40000000f00 */
[----:B------:R-:W-:Y:S02]  /*1520*/  IADD3 R7, R7, R5, RZ ;  /* 0x0000000507077210 */ /* 0x000fe40007ffe0ff */
[----:B------:R-:W-:Y:S01]  /*1530*/  IADD3 R17, R21, R27, RZ ;  /* 0x0000001b15117210 */ /* 0x000fe20007ffe0ff */
[----:B------:R1:W5:Y:S01]  /*1540*/  LDG.E R30, [R8.64] ;  /* 0x00000020081e7981 */ /* 0x000362000c1e1900 */
[----:B------:R-:W-:-:S03]  /*1550*/  MOV R16, R20 ;  /* 0x0000001400107202 */ /* 0x000fc60000000f00 */
[----:B------:R1:W5:Y:S04]  /*1560*/  LDG.E R99, [R6.64] ;  /* 0x0000002006637981 */ /* 0x000368000c1e1900 */
        /* <DEDUP_REMOVED lines=11> */
[----:B0-----:R1:W5:Y:S04]  /*1620*/  LDG.E R18, [R16.64+0x4] ;  /* 0x0000042010127981 */ /* 0x001368000c1e1900 */
[----:B------:R1:W5:Y:S04]  /*1630*/  LDG.E R19, [R16.64+0x8] ;  /* 0x0000082010137981 */ /* 0x000368000c1e1900 */
[----:B--2---:R1:W-:Y:S02]  /*1640*/  STL [R1+0x28], R14 ;  /* 0x0000280e01007387 */ /* 0x0043e40000100800 */
.L_x_256:
[----:B0-----:R-:W-:Y:S05]  /*1650*/  BSYNC B3 ;  /* 0x0000000000037941 */ /* 0x001fea0003800000 */
.L_x_255:
[----:B------:R0:W2:Y:S01]  /*1660*/  LDL R57, [R1+0x30] ;  /* 0x0000300001397983 */ /* 0x0000a20000100800 */
[----:B------:R-:W-:Y:S01]  /*1670*/  CS2R R122, SRZ ;  /* 0x00000000007a7805 */ /* 0x000fe2000001ff00 */
[----:B------:R-:W-:Y:S01]  /*1680*/  CS2R R120, SRZ ;  /* 0x0000000000787805 */ /* 0x000fe2000001ff00 */
[----:B------:R-:W-:Y:S01]  /*1690*/  CS2R R118, SRZ ;  /* 0x0000000000767805 */ /* 0x000fe2000001ff00 */
[----:B------:R-:W-:Y:S01]  /*16a0*/  BSSY B3, `(.L_x_257) ;  /* 0x000004b000037945 */ /* 0x000fe20003800000 */
[----:B------:R-:W-:Y:S01]  /*16b0*/  MOV R124, RZ ;  /* 0x000000ff007c7202 */ /* 0x000fe20000000f00 */
[----:B------:R-:W-:Y:S01]  /*16c0*/  CS2R R114, SRZ ;  /* 0x0000000000727805 */ /* 0x000fe2000001ff00 */
[----:B------:R-:W-:Y:S01]  /*16d0*/  MOV R117, RZ ;  /* 0x000000ff00757202 */ /* 0x000fe20000000f00 */
[----:B------:R-:W-:Y:S01]  /*16e0*/  CS2R R164, SRZ ;  /* 0x0000000000a47805 */ /* 0x000fe2000001ff00 */
[----:B-----5:R-:W-:Y:S01]  /*16f0*/  @P4 MOV R124, R28 ;  /* 0x0000001c007c4202 */ /* 0x020fe20000000f00 */
[----:B-1----:R-:W-:Y:S01]  /*1700*/  CS2R R8, SRZ ;  /* 0x0000000000087805 */ /* 0x002fe2000001ff00 */
[----:B------:R-:W-:Y:S01]  /*1710*/  @P4 MOV R123, R27 ;  /* 0x0000001b007b4202 */ /* 0x000fe20000000f00 */
        /* <DEDUP_REMOVED lines=11> */
[----:B------:R-:W-:Y:S02]  /*17d0*/  MOV R116, 0x3f800000 ;  /* 0x3f80000000747802 */ /* 0x000fe40000000f00 */
        /* <DEDUP_REMOVED lines=8> */
[----:B--2---:R-:W-:-:S05]  /*1860*/  @P1 SEL R57, R58, 0x2, !P2 ;  /* 0x000000023a391807 */ /* 0x004fca0005000000 */
[----:B------:R0:W-:Y:S01]  /*1870*/  @P1 STL [R1+0x30], R57 ;  /* 0x0000303901001387 */ /* 0x0001e20000100800 */
[----:B------:R-:W-:Y:S05]  /*1880*/  @!P3 BRA `(.L_x_258) ;  /* 0x000002c00000b947 */ /* 0x000fea0003800000 */
[C---:B------:R-:W-:Y:S01]  /*1890*/  IMAD R8, R147.reuse, c[0x0][0x248], RZ ;  /* 0x0000920093087a24 */ /* 0x040fe200078e02ff */
[----:B------:R-:W-:Y:S01]  /*18a0*/  MOV R22, c[0x0][0x248] ;  /* 0x0000920000167a02 */ /* 0x000fe20000000f00 */
[----:B------:R1:W5:Y:S01]  /*18b0*/  LDG.E R116, [R12.64+0x18] ;  /* 0x000018200c747981 */ /* 0x000362000c1e1900 */
[----:B------:R-:W-:Y:S01]  /*18c0*/  IMAD R6, R147, c[0x0][0x210], RZ ;  /* 0x0000840093067a24 */ /* 0x000fe200078e02ff */
[----:B------:R-:W-:Y:S01]  /*18d0*/  MOV R20, c[0x0][0x210] ;  /* 0x0000840000147a02 */ /* 0x000fe20000000f00 */
[C---:B------:R-:W-:Y:S01]  /*18e0*/  IMAD R11, R157.reuse, UR22, R8 ;  /* 0x000000169d0b7c24 */ /* 0x040fe2000f8e0208 */
[----:B------:R1:W5:Y:S01]  /*18f0*/  LDG.E R112, [R12.64+0x14] ;  /* 0x000014200c707981 */ /* 0x000362000c1e1900 */
[----:B------:R-:W-:Y:S01]  /*1900*/  IMAD.WIDE.U32 R8, R157, R22, c[0x0][0x228] ;  /* 0x00008a009d087625 */ /* 0x000fe200078e0016 */
[----:B------:R-:W-:Y:S02]  /*1910*/  MOV R26, c[0x0][0x280] ;  /* 0x0000a000001a7a02 */ /* 0x000fe40000000f00 */
[----:B------:R1:W5:Y:S01]  /*1920*/  LDG.E R113, [R12.64+0x10] ;  /* 0x000010200c717981 */ /* 0x000362000c1e1900 */
[----:B------:R-:W-:Y:S01]  /*1930*/  IMAD R14, R147, c[0x0][0x280], RZ ;  /* 0x0000a000930e7a24 */ /* 0x000fe200078e02ff */
[----:B------:R-:W-:Y:S01]  /*1940*/  IADD3 R9, R9, R11, RZ ;  /* 0x0000000b09097210 */ /* 0x000fe20007ffe0ff */
[----:B------:R-:W-:Y:S01]  /*1950*/  IMAD R16, R147, c[0x0][0x1d8], RZ ;  /* 0x0000760093107a24 */ /* 0x000fe200078e02ff */
[----:B------:R1:W5:Y:S01]  /*1960*/  LDG.E R114, [R12.64+0xc] ;  /* 0x00000c200c727981 */ /* 0x000362000c1e1900 */
[----:B------:R-:W-:-:S03]  /*1970*/  MOV R28, c[0x0][0x1d8] ;  /* 0x00007600001c7a02 */ /* 0x000fc60000000f00 */
[----:B------:R1:W5:Y:S04]  /*1980*/  LDG.E R168, [R12.64+0x8] ;  /* 0x000008200ca87981 */ /* 0x000368000c1e1900 */
[----:B------:R1:W5:Y:S04]  /*1990*/  LDG.E R164, [R12.64+0x4] ;  /* 0x000004200ca47981 */ /* 0x000368000c1e1900 */
[----:B------:R1:W5:Y:S04]  /*19a0*/  LDG.E R163, [R12.64] ;  /* 0x000000200ca37981 */ /* 0x000368000c1e1900 */
[----:B-1----:R1:W2:Y:S01]  /*19b0*/  LDG.E R12, [R8.64] ;  /* 0x00000020080c7981 */ /* 0x0022a2000c1e1900 */
[----:B------:R-:W-:-:S02]  /*19c0*/  IMAD R5, R157, UR21, R6 ;  /* 0x000000159d057c24 */ /* 0x000fc4000f8e0206 */
[C---:B------:R-:W-:Y:S02]  /*19d0*/  IMAD R21, R157.reuse, UR23, R14 ;  /* 0x000000179d157c24 */ /* 0x040fe4000f8e020e */
[C---:B------:R-:W-:Y:S02]  /*19e0*/  IMAD R27, R157.reuse, UR24, R16 ;  /* 0x000000189d1b7c24 */ /* 0x040fe4000f8e0210 */
[----:B------:R-:W-:-:S04]  /*19f0*/  IMAD.WIDE.U32 R14, R157, R20, c[0x0][0x1f0] ;  /* 0x00007c009d0e7625 */ /* 0x000fc800078e0014 */
[----:B------:R-:W-:-:S04]  /*1a00*/  IMAD.WIDE.U32 R16, R157, R26, c[0x0][0x260] ;  /* 0x000098009d107625 */ /* 0x000fc800078e001a */
[----:B------:R-:W-:Y:S01]  /*1a10*/  IMAD.WIDE.U32 R6, R157, R28, c[0x0][0x1b8] ;  /* 0x00006e009d067625 */ /* 0x000fe200078e001c */
[----:B------:R-:W-:Y:S02]  /*1a20*/  IADD3 R15, R15, R5, RZ ;  /* 0x000000050f0f7210 */ /* 0x000fe40007ffe0ff */
[----:B------:R-:W-:Y:S02]  /*1a30*/  IADD3 R17, R17, R21, RZ ;  /* 0x0000001511117210 */ /* 0x000fe40007ffe0ff */
[----:B------:R-:W-:Y:S01]  /*1a40*/  IADD3 R7, R7, R27, RZ ;  /* 0x0000001b07077210 */ /* 0x000fe20007ffe0ff */
[----:B------:R3:W5:Y:S04]  /*1a50*/  LDG.E R96, [R14.64] ;  /* 0x000000200e607981 */ /* 0x000768000c1e1900 */
        /* <DEDUP_REMOVED lines=9> */
[----:B-1----:R3:W5:Y:S04]  /*1af0*/  LDG.E R8, [R16.64+0x1c] ;  /* 0x00001c2010087981 */ /* 0x002768000c1e1900 */
[----:B------:R3:W5:Y:S04]  /*1b00*/  LDG.E R9, [R16.64+0x20] ;  /* 0x0000202010097981 */ /* 0x000768000c1e1900 */
[----:B------:R3:W5:Y:S04]  /*1b10*/  LDG.E R28, [R6.64] ;  /* 0x00000020061c7981 */ /* 0x000768000c1e1900 */
[----:B------:R3:W5:Y:S04]  /*1b20*/  LDG.E R166, [R6.64+0x4] ;  /* 0x0000042006a67981 */ /* 0x000768000c1e1900 */
[----:B------:R3:W5:Y:S04]  /*1b30*/  LDG.E R165, [R6.64+0x8] ;  /* 0x0000082006a57981 */ /* 0x000768000c1e1900 */
[----:B--2---:R3:W-:Y:S02]  /*1b40*/  STL [R1+0x24], R12 ;  /* 0x0000240c01007387 */ /* 0x0047e40000100800 */
.L_x_258:
[----:B------:R-:W-:Y:S05]  /*1b50*/  BSYNC B3 ;  /* 0x0000000000037941 */ /* 0x000fea0003800000 */
.L_x_257:
[----:B---3--:R1:W2:Y:S04]  /*1b60*/  LDL R7, [R1+0x34] ;  /* 0x0000340001077983 */ /* 0x0082a80000100800 */
[----:B------:R1:W3:Y:S01]  /*1b70*/  LDL R6, [R1+0x2c] ;  /* 0x00002c0001067983 */ /* 0x0002e20000100800 */
[----:B-----5:R-:W-:Y:S01]  /*1b80*/  @P3 MOV R115, R5 ;  /* 0x0000000500733202 */ /* 0x020fe20000000f00 */
[----:B------:R-:W-:Y:S01]  /*1b90*/  CS2R R106, SRZ ;  /* 0x00000000006a7805 */ /* 0x000fe2000001ff00 */
[----:B------:R-:W-:Y:S01]  /*1ba0*/  SEL R5, RZ, 0x1, !P2 ;  /* 0x00000001ff057807 */ /* 0x000fe20005000000 */
[----:B------:R-:W-:Y:S01]  /*1bb0*/  BSSY B5, `(.L_x_259) ;  /* 0x0000041000057945 */ /* 0x000fe20003800000 */
[----:B------:R-:W-:Y:S01]  /*1bc0*/  LOP3.LUT R77, R77, 0xffffffdf, RZ, 0xc0, !PT ;  /* 0xffffffdf4d4d7812 */ /* 0x000fe200078ec0ff */
[----:B------:R-:W-:Y:S01]  /*1bd0*/  CS2R R110, SRZ ;  /* 0x00000000006e7805 */ /* 0x000fe2000001ff00 */
[----:B------:R-:W-:Y:S01]  /*1be0*/  SEL R5, R5, R57, !P1 ;  /* 0x0000003905057207 */ /* 0x000fe20004800000 */
[----:B------:R-:W-:Y:S01]  /*1bf0*/  CS2R R108, SRZ ;  /* 0x00000000006c7805 */ /* 0x000fe2000001ff00 */
[----:B------:R-:W-:Y:S01]  /*1c00*/  CS2R R104, SRZ ;  /* 0x0000000000687805 */ /* 0x000fe2000001ff00 */
[----:B------:R-:W-:Y:S01]  /*1c10*/  CS2R R246, SRZ ;  /* 0x0000000000f67805 */ /* 0x000fe2000001ff00 */
[----:B------:R-:W-:Y:S01]  /*1c20*/  ISETP.GE.AND P0, PT, R5, 0x1, PT ;  /* 0x000000010500780c */ /* 0x000fe20003f06270 */
[----:B------:R-:W-:Y:S01]  /*1c30*/  CS2R R244, SRZ ;  /* 0x0000000000f47805 */ /* 0x000fe2000001ff00 */
[----:B------:R-:W-:Y:S01]  /*1c40*/  CS2R R102, SRZ ;  /* 0x0000000000667805 */ /* 0x000fe2000001ff00 */
[----:B------:R-:W-:Y:S01]  /*1c50*/  CS2R R248, SRZ ;  /* 0x0000000000f87805 */ /* 0x000fe2000001ff00 */
[----:B------:R-:W-:Y:S01]  /*1c60*/  CS2R R242, SRZ ;  /* 0x0000000000f27805 */ /* 0x000fe2000001ff00 */
[----:B------:R-:W-:-:S02]  /*1c70*/  @P3 MOV R107, R26 ;  /* 0x0000001a006b3202 */ /* 0x000fc40000000f00 */
[----:B------:R-:W-:Y:S02]  /*1c80*/  @P3 MOV R106, R27 ;  /* 0x0000001b006a3202 */ /* 0x000fe40000000f00 */
[----:B------:R-:W-:Y:S02]  /*1c90*/  @P3 MOV R111, R11 ;  /* 0x0000000b006f3202 */ /* 0x000fe40000000f00 */
[----:B------:R-:W-:Y:S02]  /*1ca0*/  @P3 MOV R110, R20 ;  /* 0x00000014006e3202 */ /* 0x000fe40000000f00 */
[----:B------:R-:W-:Y:S02]  /*1cb0*/  @P3 MOV R109, R21 ;  /* 0x00000015006d3202 */ /* 0x000fe40000000f00 */
[----:B------:R-:W-:Y:S02]  /*1cc0*/  @P3 MOV R108, R22 ;  /* 0x00000016006c3202 */ /* 0x000fe40000000f00 */
[----:B------:R-:W-:-:S02]  /*1cd0*/  @P3 MOV R105, R8 ;  /* 0x0000000800693202 */ /* 0x000fc40000000f00 */
[----:B------:R-:W-:Y:S02]  /*1ce0*/  @P3 MOV R104, R9 ;  /* 0x0000000900683202 */ /* 0x000fe40000000f00 */
[----:B------:R-:W-:Y:S02]  /*1cf0*/  @P2 MOV R247, c[0x0][0x5b0] ;  /* 0x00016c0000f72a02 */ /* 0x000fe40000000f00 */
        /* <DEDUP_REMOVED lines=9> */
[----:B------:R-:W-:-:S02]  /*1d90*/  FSEL R101, R101, RZ, P4 ;  /* 0x000000ff65657208 */ /* 0x000fc40002000000 */
[----:B------:R-:W-:Y:S02]  /*1da0*/  FSEL R100, R100, RZ, P4 ;  /* 0x000000ff64647208 */ /* 0x000fe40002000000 */
[----:B------:R-:W-:Y:S02]  /*1db0*/  FSEL R99, R99, RZ, P4 ;  /* 0x000000ff63637208 */ /* 0x000fe40002000000 */
[----:B------:R-:W-:Y:S02]  /*1dc0*/  FSEL R26, R19, RZ, P4 ;  /* 0x000000ff131a7208 */ /* 0x000fe40002000000 */
[----:B------:R-:W-:Y:S02]  /*1dd0*/  FSEL R27, R18, RZ, P4 ;  /* 0x000000ff121b7208 */ /* 0x000fe40002000000 */
[----:B------:R-:W-:Y:S02]  /*1de0*/  FSEL R167, R167, RZ, P4 ;  /* 0x000000ffa7a77208 */ /* 0x000fe40002000000 */
[----:B------:R-:W-:-:S02]  /*1df0*/  FSEL R98, R98, RZ, P3 ;  /* 0x000000ff62627208 */ /* 0x000fc40001800000 */
[----:B------:R-:W-:Y:S02]  /*1e00*/  FSEL R97, R97, RZ, P3 ;  /* 0x000000ff61617208 */ /* 0x000fe40001800000 */
[----:B------:R-:W-:Y:S02]  /*1e10*/  FSEL R96, R96, RZ, P3 ;  /* 0x000000ff60607208 */ /* 0x000fe40001800000 */
[----:B------:R-:W-:Y:S02]  /*1e20*/  @P0 LOP3.LUT R77, R77, 0x20, RZ, 0xfc, !PT ;  /* 0x000000204d4d0812 */ /* 0x000fe400078efcff */
[----:B------:R-:W-:Y:S02]  /*1e30*/  FSEL R165, R165, RZ, P3 ;  /* 0x000000ffa5a57208 */ /* 0x000fe40001800000 */
[----:B------:R-:W-:Y:S02]  /*1e40*/  FSEL R166, R166, RZ, P3 ;  /* 0x000000ffa6a67208 */ /* 0x000fe40001800000 */
[----:B------:R-:W-:Y:S01]  /*1e50*/  FSEL R28, R28, RZ, P3 ;  /* 0x000000ff1c1c7208 */ /* 0x000fe20001800000 */
[----:B--2---:R-:W-:-:S05]  /*1e60*/  @P2 FADD R7, RZ, R31 ;  /* 0x0000001fff072221 */ /* 0x004fca0000000000 */
[----:B------:R2:W-:Y:S02]  /*1e70*/  @P2 STL [R1+0x34], R7 ;  /* 0x0000340701002387 */ /* 0x0005e40000100800 */
[----:B--2---:R-:W-:-:S05]  /*1e80*/  FSEL R7, R7, RZ, P2 ;  /* 0x000000ff07077208 */ /* 0x004fca0001000000 */
[----:B---3--:R-:W-:-:S05]  /*1e90*/  @P1 FADD R6, R7, R56 ;  /* 0x0000003807061221 */ /* 0x008fca0000000000 */
[----:B------:R2:W-:Y:S02]  /*1ea0*/  @P1 STL [R1+0x2c], R6 ;  /* 0x00002c0601001387 */ /* 0x0005e40000100800 */
[----:B--2---:R-:W-:Y:S01]  /*1eb0*/  FSEL R6, R7, R6, !P1 ;  /* 0x0000000607067208 */ /* 0x004fe20004800000 */
[----:B------:R-:W-:Y:S05]  /*1ec0*/  @!P0 BRA `(.L_x_260) ;  /* 0x000000f000008947 */ /* 0x000fea0003800000 */
[----:B-1----:R-:W-:-:S04]  /*1ed0*/  I2FP.F32.S32 R95, R5 ;  /* 0x00000005005f7245 */ /* 0x002fc80000201400 */
[----:B------:R-:W1:Y:S08]  /*1ee0*/  MUFU.RCP R8, R95 ;  /* 0x0000005f00087308 */ /* 0x000e700000001000 */
[----:B------:R-:W2:Y:S01]  /*1ef0*/  FCHK P0, R6, R95 ;  /* 0x0000005f06007302 */ /* 0x000ea20000000000 */
[----:B-1----:R-:W-:-:S04]  /*1f00*/  FFMA R7, -R95, R8, 1 ;  /* 0x3f8000005f077423 */ /* 0x002fc80000000108 */
[----:B------:R-:W-:-:S04]  /*1f10*/  FFMA R7, R8, R7, R8 ;  /* 0x0000000708077223 */ /* 0x000fc80000000008 */
[----:B------:R-:W-:-:S04]  /*1f20*/  FFMA R8, R6, R7, RZ ;  /* 0x0000000706087223 */ /* 0x000fc800000000ff */
[----:B------:R-:W-:-:S04]  /*1f30*/  FFMA R9, -R95, R8, R6 ;  /* 0x000000085f097223 */ /* 0x000fc80000000106 */
[----:B------:R-:W-:-:S05]  /*1f40*/  FFMA R7, R7, R9, R8 ;  /* 0x0000000907077223 */ /* 0x000fca0000000008 */
[----:B------:R1:W-:Y:S01]  /*1f50*/  STL [R1+0x20], R7 ;  /* 0x0000200701007387 */ /* 0x0003e20000100800 */
[----:B--2---:R-:W-:Y:S05]  /*1f60*/  @!P0 BRA `(.L_x_260) ;  /* 0x0000005000008947 */ /* 0x004fea0003800000 */
[----:B------:R-:W-:Y:S02]  /*1f70*/  MOV R31, R6 ;  /* 0x00000006001f7202 */ /* 0x000fe40000000f00 */
[----:B------:R-:W-:Y:S02]  /*1f80*/  MOV R30, R95 ;  /* 0x0000005f001e7202 */ /* 0x000fe40000000f00 */
[----:B------:R-:W-:Y:S02]  /*1f90*/  MOV R208, 0x1fb0 ;  /* 0x00001fb000d07802 */ /* 0x000fe40000000f00 */
[----:B01----:R-:W-:Y:S05]  /*1fa0*/  CALL.REL.NOINC `($__internal_6_$__cuda_sm3x_div_rn_noftz_f32_slowpath) ;  /* 0x0001236000007944 */ /* 0x003fea0003c00000 */
[----:B0-----:R0:W-:Y:S02]  /*1fb0*/  STL [R1+0x20], R212 ;  /* 0x000020d401007387 */ /* 0x0011e40000100800 */
.L_x_260:
[----:B-1----:R-:W-:Y:S05]  /*1fc0*/  BSYNC B5 ;  /* 0x0000000000057941 */ /* 0x002fea0003800000 */
.L_x_259:
[----:B------:R-:W2:Y:S04]  /*1fd0*/  LDL R56, [R1+0x28] ;  /* 0x0000280001387983 */ /* 0x000ea80000100800 */
[----:B------:R-:W3:Y:S04]  /*1fe0*/  LDL R30, [R1+0x20] ;  /* 0x00002000011e7983 */ /* 0x000ee80000100800 */
[----:B------:R-:W4:Y:S01]  /*1ff0*/  LDL R31, [R1+0x24] ;  /* 0x00002400011f7983 */ /* 0x000f220000100800 */
[C---:B------:R-:W-:Y:S01]  /*2000*/  FMUL R8, R100.reuse, R126 ;  /* 0x0000007e64087220 */ /* 0x040fe20000400000 */
[----:B------:R-:W-:-:S03]  /*2010*/  FMUL R7, R100, R125 ;  /* 0x0000007d64077220 */ /* 0x000fc60000400000 */
[----:B------:R-:W-:Y:S01]  /*2020*/  FFMA R8, R99, R127, R8 ;  /* 0x0000007f63087223 */ /* 0x000fe20000000008 */
[----:B------:R-:W-:-:S03]  /*2030*/  FFMA R12, R101, R126, -R7 ;  /* 0x0000007e650c7223 */ /* 0x000fc60000000807 */
[----:B------:R-:W-:Y:S01]  /*2040*/  FFMA R8, R101, R125, R8 ;  /* 0x0000007d65087223 */ /* 0x000fe20000000008 */
[----:B------:R-:W-:Y:S01]  /*2050*/  FADD R94, R129, R129 ;  /* 0x00000081815e7221 */ /* 0x000fe20000000000 */
[-C--:B------:R-:W-:Y:S02]  /*2060*/  FMUL R9, R99, R126.reuse ;  /* 0x0000007e63097220 */ /* 0x080fe40000400000 */
[----:B------:R-:W-:Y:S01]  /*2070*/  FADD R8, R8, R8 ;  /* 0x0000000808087221 */ /* 0x000fe20000000000 */
[----:B------:R-:W-:Y:S01]  /*2080*/  FMUL R14, R101, R127 ;  /* 0x0000007f650e7220 */ /* 0x000fe20000400000 */
[-C--:B------:R-:W-:Y:S01]  /*2090*/  FMUL R7, R12, R129.reuse ;  /* 0x000000810c077220 */ /* 0x080fe20000400000 */
[----:B------:R-:W-:Y:S01]  /*20a0*/  FFMA R94, R94, R129, -1 ;  /* 0xbf8000005e5e7423 */ /* 0x000fe20000000081 */
[-C--:B------:R-:W-:Y:S01]  /*20b0*/  FMUL R12, R8, R127.reuse ;  /* 0x0000007f080c7220 */ /* 0x080fe20000400000 */
[----:B------:R-:W-:Y:S01]  /*20c0*/  FFMA R16, R100, R127, -R9 ;  /* 0x0000007f64107223 */ /* 0x000fe20000000809 */
[C---:B------:R-:W-:Y:S01]  /*20d0*/  FFMA R14, R99.reuse, R125, -R14 ;  /* 0x0000007d630e7223 */ /* 0x040fe2000000080e */
[----:B------:R-:W-:Y:S01]  /*20e0*/  FMUL R9, R8, R126 ;  /* 0x0000007e08097220 */ /* 0x000fe20000400000 */
[----:B------:R-:W-:-:S02]  /*20f0*/  FFMA R12, R99, R94, R12 ;  /* 0x0000005e630c7223 */ /* 0x000fc4000000000c */
[----:B------:R-:W-:Y:S01]  /*2100*/  FMUL R14, R14, R129 ;  /* 0x000000810e0e7220 */ /* 0x000fe20000400000 */
[----:B------:R-:W-:Y:S01]  /*2110*/  FFMA R9, R100, R94, R9 ;  /* 0x0000005e64097223 */ /* 0x000fe20000000009 */
[----:B------:R-:W-:Y:S01]  /*2120*/  FFMA R12, R7, 2, R12 ;  /* 0x40000000070c7823 */ /* 0x000fe2000000000c */
[----:B------:R-:W-:Y:S01]  /*2130*/  FMUL R7, R97, R113 ;  /* 0x0000007161077220 */ /* 0x000fe20000400000 */
[----:B------:R-:W-:Y:S01]  /*2140*/  FMUL R8, R8, R125 ;  /* 0x0000007d08087220 */ /* 0x000fe20000400000 */
[----:B------:R-:W-:Y:S01]  /*2150*/  FFMA R9, R14, 2, R9 ;  /* 0x400000000e097823 */ /* 0x000fe20000000009 */
[----:B------:R-:W-:Y:S01]  /*2160*/  FMUL R11, R16, R129 ;  /* 0x00000081100b7220 */ /* 0x000fe20000400000 */
[----:B------:R-:W-:Y:S01]  /*2170*/  FFMA R7, R96, R114, R7 ;  /* 0x0000007260077223 */ /* 0x000fe20000000007 */
[----:B------:R-:W-:Y:S01]  /*2180*/  FFMA R8, R101, R94, R8 ;  /* 0x0000005e65087223 */ /* 0x000fe20000000008 */
[----:B------:R-:W-:Y:S01]  /*2190*/  FADD R32, R9, R32 ;  /* 0x0000002009207221 */ /* 0x000fe20000000000 */
[-C--:B------:R-:W-:Y:S01]  /*21a0*/  FMUL R9, R97, R112.reuse ;  /* 0x0000007061097220 */ /* 0x080fe20000400000 */
[----:B------:R-:W-:Y:S01]  /*21b0*/  FFMA R7, R98, R112, R7 ;  /* 0x0000007062077223 */ /* 0x000fe20000000007 */
[----:B------:R-:W-:Y:S01]  /*21c0*/  FFMA R11, R11, 2, R8 ;  /* 0x400000000b0b7823 */ /* 0x000fe20000000008 */
[-C--:B------:R-:W-:Y:S01]  /*21d0*/  FMUL R8, R96, R113.reuse ;  /* 0x0000007160087220 */ /* 0x080fe20000400000 */
[-C--:B------:R-:W-:Y:S01]  /*21e0*/  FFMA R9, R98, R113.reuse, -R9 ;  /* 0x0000007162097223 */ /* 0x080fe20000000809 */
[----:B------:R-:W-:Y:S01]  /*21f0*/  FADD R93, R116, R116 ;  /* 0x00000074745d7221 */ /* 0x000fe20000000000 */
[----:B------:R-:W-:Y:S01]  /*2200*/  FADD R7, R7, R7 ;  /* 0x0000000707077221 */ /* 0x000fe20000000000 */
[----:B------:R-:W-:Y:S01]  /*2210*/  FADD R162, R11, R162 ;  /* 0x000000a20ba27221 */ /* 0x000fe20000000000 */
[-C--:B------:R-:W-:Y:S01]  /*2220*/  FFMA R13, R97, R114.reuse, -R8 ;  /* 0x00000072610d7223 */ /* 0x080fe20000000808 */
[----:B------:R-:W-:Y:S01]  /*2230*/  FADD R29, R12, R29 ;  /* 0x0000001d0c1d7221 */ /* 0x000fe20000000000 */
[----:B------:R-:W-:Y:S01]  /*2240*/  FMUL R11, R98, R114 ;  /* 0x00000072620b7220 */ /* 0x000fe20000400000 */
[-C--:B------:R-:W-:Y:S01]  /*2250*/  FMUL R8, R9, R116.reuse ;  /* 0x0000007409087220 */ /* 0x080fe20000400000 */
[----:B------:R-:W-:Y:S01]  /*2260*/  FFMA R93, R93, R116, -1 ;  /* 0xbf8000005d5d7423 */ /* 0x000fe20000000074 */
[C---:B------:R-:W-:Y:S01]  /*2270*/  FMUL R9, R7.reuse, R114 ;  /* 0x0000007207097220 */ /* 0x040fe20000400000 */
[-C--:B------:R-:W-:Y:S01]  /*2280*/  FFMA R11, R96, R112.reuse, -R11 ;  /* 0x00000070600b7223 */ /* 0x080fe2000000080b */
[----:B------:R-:W-:Y:S01]  /*2290*/  FADD R92, R172, -R29 ;  /* 0x8000001dac5c7221 */ /* 0x000fe20000000000 */
[C---:B------:R-:W-:Y:S01]  /*22a0*/  FMUL R12, R7.reuse, R113 ;  /* 0x00000071070c7220 */ /* 0x040fe20000400000 */
[----:B------:R-:W-:Y:S01]  /*22b0*/  FMUL R7, R7, R112 ;  /* 0x0000007007077220 */ /* 0x000fe20000400000 */
[-C--:B------:R-:W-:Y:S01]  /*22c0*/  FFMA R9, R96, R93.reuse, R9 ;  /* 0x0000005d60097223 */ /* 0x080fe20000000009 */
[----:B------:R-:W-:Y:S01]  /*22d0*/  FADD R90, R174, -R32 ;  /* 0x80000020ae5a7221 */ /* 0x000fe20000000000 */
[----:B------:R-:W-:Y:S01]  /*22e0*/  FMUL R11, R11, R116 ;  /* 0x000000740b0b7220 */ /* 0x000fe20000400000 */
[----:B------:R-:W-:Y:S01]  /*22f0*/  FADD R91, R170, -R162 ;  /* 0x800000a2aa5b7221 */ /* 0x000fe20000000000 */
[----:B------:R-:W-:Y:S01]  /*2300*/  FMUL R89, R23, -R92 ;  /* 0x8000005c17597220 */ /* 0x000fe20000400000 */
[-C--:B------:R-:W-:Y:S01]  /*2310*/  FFMA R12, R97, R93.reuse, R12 ;  /* 0x0000005d610c7223 */ /* 0x080fe2000000000c */
[----:B------:R-:W-:Y:S01]  /*2320*/  FMUL R14, R13, R116 ;  /* 0x000000740d0e7220 */ /* 0x000fe20000400000 */
[----:B------:R-:W-:Y:S01]  /*2330*/  FFMA R7, R98, R93, R7 ;  /* 0x0000005d62077223 */ /* 0x000fe20000000007 */
[----:B------:R-:W-:Y:S01]  /*2340*/  FFMA R8, R8, 2, R9 ;  /* 0x4000000008087823 */ /* 0x000fe20000000009 */
[C---:B------:R-:W-:Y:S01]  /*2350*/  FMUL R88, R24.reuse, -R90 ;  /* 0x8000005a18587220 */ /* 0x040fe20000400000 */
[-C--:B------:R-:W-:Y:S01]  /*2360*/  FFMA R89, -R24, R91.reuse, -R89 ;  /* 0x0000005b18597223 */ /* 0x080fe20000000959 */
[----:B------:R-:W-:Y:S01]  /*2370*/  FFMA R11, R11, 2, R12 ;  /* 0x400000000b0b7823 */ /* 0x000fe2000000000c */
[----:B------:R-:W-:Y:S01]  /*2380*/  FFMA R7, R14, 2, R7 ;  /* 0x400000000e077823 */ /* 0x000fe20000000007 */
[----:B------:R-:W-:Y:S01]  /*2390*/  FADD R163, R8, R163 ;  /* 0x000000a308a37221 */ /* 0x000fe20000000000 */
[C---:B------:R-:W-:Y:S01]  /*23a0*/  FMUL R8, R25.reuse, -R91 ;  /* 0x8000005b19087220 */ /* 0x040fe20000400000 */
[----:B------:R-:W-:Y:S01]  /*23b0*/  FFMA R88, -R25, R92, -R88 ;  /* 0x0000005c19587223 */ /* 0x000fe20000000958 */
[----:B------:R-:W-:Y:S01]  /*23c0*/  FMUL R13, R89, -R125 ;  /* 0x8000007d590d7220 */ /* 0x000fe20000400000 */
[----:B------:R-:W-:Y:S01]  /*23d0*/  FADD R164, R11, R164 ;  /* 0x000000a40ba47221 */ /* 0x000fe20000000000 */
[----:B------:R-:W-:Y:S01]  /*23e0*/  FADD R168, R7, R168 ;  /* 0x000000a807a87221 */ /* 0x000fe20000000000 */
[----:B------:R-:W-:Y:S01]  /*23f0*/  FADD R87, R171, -R163 ;  /* 0x800000a3ab577221 */ /* 0x000fe20000000000 */
[----:B------:R-:W-:Y:S01]  /*2400*/  FFMA R85, -R23, R90, -R8 ;  /* 0x0000005a17557223 */ /* 0x000fe20000000908 */
[C---:B------:R-:W-:Y:S01]  /*2410*/  FMUL R8, R88.reuse, -R127 ;  /* 0x8000007f58087220 */ /* 0x040fe20000400000 */
[----:B------:R-:W-:Y:S01]  /*2420*/  FFMA R16, -R88, R126, -R13 ;  /* 0x0000007e58107223 */ /* 0x000fe2000000090d */
[----:B------:R-:W-:Y:S01]  /*2430*/  FADD R86, R173, -R164 ;  /* 0x800000a4ad567221 */ /* 0x000fe20000000000 */
[----:B------:R-:W-:Y:S01]  /*2440*/  FADD R84, R169, -R168 ;  /* 0x800000a8a9547221 */ /* 0x000fe20000000000 */
[----:B------:R-:W-:Y:S01]  /*2450*/  FMUL R83, R23, -R87 ;  /* 0x8000005717537220 */ /* 0x000fe20000400000 */
[C---:B------:R-:W-:Y:S01]  /*2460*/  FFMA R12, -R85.reuse, R125, -R8 ;  /* 0x0000007d550c7223 */ /* 0x040fe20000000908 */
[-C--:B------:R-:W-:Y:S01]  /*2470*/  FMUL R9, R16, R129.reuse ;  /* 0x0000008110097220 */ /* 0x080fe20000400000 */
[C---:B------:R-:W-:Y:S01]  /*2480*/  FMUL R82, R24.reuse, -R86 ;  /* 0x8000005618527220 */ /* 0x040fe20000400000 */
[----:B------:R-:W-:Y:S01]  /*2490*/  FMUL R14, R85, -R126 ;  /* 0x8000007e550e7220 */ /* 0x000fe20000400000 */
[-C--:B------:R-:W-:Y:S01]  /*24a0*/  FFMA R83, -R24, R84.reuse, -R83 ;  /* 0x0000005418537223 */ /* 0x080fe20000000953 */
[----:B------:R-:W-:Y:S01]  /*24b0*/  FMUL R8, R25, -R84 ;  /* 0x8000005419087220 */ /* 0x000fe20000400000 */
[-C--:B------:R-:W-:Y:S01]  /*24c0*/  FMUL R7, R12, R129.reuse ;  /* 0x000000810c077220 */ /* 0x080fe20000400000 */
[----:B------:R-:W-:Y:S01]  /*24d0*/  FFMA R22, R16, R129, R9 ;  /* 0x0000008110167223 */ /* 0x000fe20000000009 */
[----:B------:R-:W-:Y:S01]  /*24e0*/  FFMA R14, -R89, R127, -R14 ;  /* 0x0000007f590e7223 */ /* 0x000fe2000000090e */
[----:B------:R-:W-:Y:S01]  /*24f0*/  FFMA R82, -R25, R87, -R82 ;  /* 0x0000005719527223 */ /* 0x000fe20000000952 */
[----:B------:R-:W-:Y:S01]  /*2500*/  FMUL R9, R83, R112 ;  /* 0x0000007053097220 */ /* 0x000fe20000400000 */
[-C--:B------:R-:W-:Y:S01]  /*2510*/  FFMA R12, R12, R129.reuse, R7 ;  /* 0x000000810c0c7223 */ /* 0x080fe20000000007 */
[----:B------:R-:W-:Y:S01]  /*2520*/  FFMA R81, -R23, R86, -R8 ;  /* 0x0000005617517223 */ /* 0x000fe20000000908 */
[----:B------:R-:W-:Y:S01]  /*2530*/  FMUL R7, R14, R129 ;  /* 0x000000810e077220 */ /* 0x000fe20000400000 */
[C---:B------:R-:W-:Y:S01]  /*2540*/  FMUL R8, R82.reuse, R114 ;  /* 0x0000007252087220 */ /* 0x040fe20000400000 */
[----:B------:R-:W-:-:S02]  /*2550*/  FFMA R9, R82, R113, -R9 ;  /* 0x0000007152097223 */ /* 0x000fc40000000809 */
[----:B------:R-:W-:Y:S01]  /*2560*/  FFMA R11, R14, R129, R7 ;  /* 0x000000810e0b7223 */ /* 0x000fe20000000007 */
[----:B------:R-:W-:Y:S01]  /*2570*/  FFMA R13, R81, R112, -R8 ;  /* 0x00000070510d7223 */ /* 0x000fe20000000808 */
[----:B------:R-:W-:Y:S01]  /*2580*/  FMUL R14, R9, R116 ;  /* 0x00000074090e7220 */ /* 0x000fe20000400000 */
[----:B------:R-:W-:-:S03]  /*2590*/  FMUL R8, R89, -R126 ;  /* 0x8000007e59087220 */ /* 0x000fc60000400000 */
[-C--:B------:R-:W-:Y:S01]  /*25a0*/  FFMA R19, R9, R116.reuse, R14 ;  /* 0x0000007409137223 */ /* 0x080fe2000000000e */
[----:B------:R-:W-:Y:S01]  /*25b0*/  FFMA R7, -R85, R127, R8 ;  /* 0x0000007f55077223 */ /* 0x000fe20000000108 */
[-C--:B------:R-:W-:Y:S01]  /*25c0*/  FMUL R14, R13, R116.reuse ;  /* 0x000000740d0e7220 */ /* 0x080fe20000400000 */
[----:B------:R-:W-:Y:S02]  /*25d0*/  FMUL R8, R83, R113 ;  /* 0x0000007153087220 */ /* 0x000fe40000400000 */
[----:B------:R-:W-:Y:S01]  /*25e0*/  FFMA R7, -R88, R125, R7 ;  /* 0x0000007d58077223 */ /* 0x000fe20000000107 */
[----:B------:R-:W-:Y:S01]  /*25f0*/  FFMA R15, R13, R116, R14 ;  /* 0x000000740d0f7223 */ /* 0x000fe2000000000e */
[----:B------:R-:W-:Y:S02]  /*2600*/  FFMA R13, R81, R114, R8 ;  /* 0x00000072510d7223 */ /* 0x000fe40000000008 */
[----:B------:R-:W-:Y:S01]  /*2610*/  FADD R8, R7, R7 ;  /* 0x0000000707087221 */ /* 0x000fe20000000000 */
[----:B------:R-:W-:Y:S01]  /*2620*/  FMUL R7, R94, R89 ;  /* 0x000000595e077220 */ /* 0x000fe20000400000 */
[----:B------:R-:W-:Y:S01]  /*2630*/  FFMA R13, R82, R112, R13 ;  /* 0x00000070520d7223 */ /* 0x000fe2000000000d */
[----:B------:R-:W-:Y:S01]  /*2640*/  FMUL R16, R81, R113 ;  /* 0x0000007151107220 */ /* 0x000fe20000400000 */
[C---:B------:R-:W-:Y:S01]  /*2650*/  FMUL R9, R94.reuse, R85 ;  /* 0x000000555e097220 */ /* 0x040fe20000400000 */
[----:B------:R-:W-:Y:S01]  /*2660*/  FMUL R14, R94, R88 ;  /* 0x000000585e0e7220 */ /* 0x000fe20000400000 */
[C---:B------:R-:W-:Y:S01]  /*2670*/  FFMA R7, R8.reuse, R126, -R7 ;  /* 0x0000007e08077223 */ /* 0x040fe20000000807 */
[----:B------:R-:W-:Y:S01]  /*2680*/  FADD R13, R13, R13 ;  /* 0x0000000d0d0d7221 */ /* 0x000fe20000000000 */
[-C--:B------:R-:W-:Y:S01]  /*2690*/  FFMA R17, R83, R114.reuse, -R16 ;  /* 0x0000007253117223 */ /* 0x080fe20000000810 */
[C---:B------:R-:W-:Y:S01]  /*26a0*/  FFMA R9, R8.reuse, R127, -R9 ;  /* 0x0000007f08097223 */ /* 0x040fe20000000809 */
[----:B------:R-:W-:Y:S01]  /*26b0*/  FFMA R14, R8, R125, -R14 ;  /* 0x0000007d080e7223 */ /* 0x000fe2000000080e */
[----:B------:R-:W-:Y:S01]  /*26c0*/  FADD R21, R7, -R12 ;  /* 0x8000000c07157221 */ /* 0x000fe20000000000 */
[C---:B------:R-:W-:Y:S01]  /*26d0*/  FMUL R8, R13.reuse, R114 ;  /* 0x000000720d087220 */ /* 0x040fe20000400000 */
[----:B------:R-:W-:Y:S01]  /*26e0*/  FMUL R12, R13, R113 ;  /* 0x000000710d0c7220 */ /* 0x000fe20000400000 */
[----:B------:R-:W-:Y:S01]  /*26f0*/  FMUL R16, R17, R116 ;  /* 0x0000007411107220 */ /* 0x000fe20000400000 */
[----:B------:R-:W-:-:S02]  /*2700*/  FMUL R13, R13, R112 ;  /* 0x000000700d0d7220 */ /* 0x000fc40000400000 */
[----:B------:R-:W-:Y:S01]  /*2710*/  FFMA R12, R93, R83, R12 ;  /* 0x000000535d0c7223 */ /* 0x000fe2000000000c */
[----:B------:R-:W-:Y:S01]  /*2720*/  FFMA R16, R17, R116, R16 ;  /* 0x0000007411107223 */ /* 0x000fe20000000010 */
[----:B------:R-:W-:Y:S01]  /*2730*/  FFMA R13, R93, R82, R13 ;  /* 0x000000525d0d7223 */ /* 0x000fe2000000000d */
[----:B------:R-:W-:Y:S01]  /*2740*/  FADD R20, R14, -R11 ;  /* 0x8000000b0e147221 */ /* 0x000fe20000000000 */
[----:B------:R-:W-:Y:S01]  /*2750*/  FADD R22, R9, -R22 ;  /* 0x8000001609167221 */ /* 0x000fe20000000000 */
[----:B------:R-:W-:Y:S01]  /*2760*/  FFMA R8, R93, R81, R8 ;  /* 0x000000515d087223 */ /* 0x000fe20000000008 */
[----:B------:R-:W-:Y:S01]  /*2770*/  FADD R18, R12, -R15 ;  /* 0x8000000f0c127221 */ /* 0x000fe20000000000 */
[----:B------:R-:W-:Y:S01]  /*2780*/  FMUL R11, R21, R121 ;  /* 0x00000079150b7220 */ /* 0x000fe20000400000 */
[----:B------:R-:W-:Y:S01]  /*2790*/  FADD R17, R13, -R16 ;  /* 0x800000100d117221 */ /* 0x000fe20000000000 */
[----:B------:R-:W-:Y:S01]  /*27a0*/  FMUL R9, R21, R124 ;  /* 0x0000007c15097220 */ /* 0x000fe20000400000 */
[----:B------:R-:W-:Y:S01]  /*27b0*/  FMUL R7, R25, R25 ;  /* 0x0000001919077220 */ /* 0x000fe20000400000 */
[----:B------:R-:W-:Y:S01]  /*27c0*/  FADD R19, R8, -R19 ;  /* 0x8000001308137221 */ /* 0x000fe20000000000 */
[C---:B------:R-:W-:Y:S01]  /*27d0*/  FFMA R11, R22.reuse, R122, R11 ;  /* 0x0000007a160b7223 */ /* 0x040fe2000000000b */
[----:B------:R-:W-:Y:S01]  /*27e0*/  FMUL R8, R21, R118 ;  /* 0x0000007615087220 */ /* 0x000fe20000400000 */
[----:B------:R-:W-:Y:S01]  /*27f0*/  FFMA R9, R22, R128, R9 ;  /* 0x0000008016097223 */ /* 0x000fe20000000009 */
[----:B------:R-:W-:Y:S01]  /*2800*/  FMUL R12, R18, R111 ;  /* 0x0000006f120c7220 */ /* 0x000fe20000400000 */
[----:B------:R-:W-:Y:S01]  /*2810*/  FFMA R14, R24, R24, R7 ;  /* 0x00000018180e7223 */ /* 0x000fe20000000007 */
[----:B------:R-:W-:Y:S01]  /*2820*/  FFMA R13, R20, R120, R11 ;  /* 0x00000078140d7223 */ /* 0x000fe2000000000b */
[----:B------:R-:W-:Y:S01]  /*2830*/  FFMA R8, R22, R119, R8 ;  /* 0x0000007716087223 */ /* 0x000fe20000000008 */
[C---:B------:R-:W-:Y:S01]  /*2840*/  FFMA R237, R20.reuse, R123, R9 ;  /* 0x0000007b14ed7223 */ /* 0x040fe20000000009 */
[----:B------:R-:W-:Y:S01]  /*2850*/  FFMA R235, R19, R115, R12 ;  /* 0x0000007313eb7223 */ /* 0x000fe2000000000c */
[----:B------:R-:W-:Y:S01]  /*2860*/  FFMA R14, R23, R23, R14 ;  /* 0x00000017170e7223 */ /* 0x000fe2000000000e */
[----:B------:R-:W-:Y:S01]  /*2870*/  FMUL R9, R21, R13 ;  /* 0x0000000d15097220 */ /* 0x000fe20000400000 */
[----:B------:R-:W-:Y:S01]  /*2880*/  FFMA R236, R20, R117, R8 ;  /* 0x0000007514ec7223 */ /* 0x000fe20000000008 */
[----:B------:R-:W-:-:S02]  /*2890*/  FFMA R235, R17, R110, R235 ;  /* 0x0000006e11eb7223 */ /* 0x000fc400000000eb */
[----:B------:R-:W-:-:S04]  /*28a0*/  FFMA R9, R22, R237, R9 ;  /* 0x000000ed16097223 */ /* 0x000fc80000000009 */
[----:B------:R-:W-:Y:S01]  /*28b0*/  FFMA R80, R20, R236, R9 ;  /* 0x000000ec14507223 */ /* 0x000fe20000000009 */
[----:B------:R-:W-:Y:S01]  /*28c0*/  ISETP.GT.AND P5, PT, R5, RZ, PT ;  /* 0x000000ff0500720c */ /* 0x000fe20003fa4270 */
[----:B------:R-:W-:Y:S01]  /*28d0*/  BSSY B5, `(.L_x_261) ;  /* 0x0000026000057945 */ /* 0x000fe20003800000 */
[----:B------:R-:W-:Y:S01]  /*28e0*/  LOP3.LUT R77, R77, 0xfffffffd, RZ, 0xc0, !PT ;  /* 0xfffffffd4d4d7812 */ /* 0x000fe200078ec0ff */
[----:B------:R-:W-:Y:S01]  /*28f0*/  FADD R10, RZ, -R10 ;  /* 0x8000000aff0a7221 */ /* 0x000fe20000000000 */
[----:B------:R-:W-:-:S09]  /*2900*/  MOV R78, RZ ;  /* 0x000000ff004e7202 */ /* 0x000fd20000000f00 */
[----:B------:R-:W-:Y:S02]  /*2910*/  @P5 LOP3.LUT R77, R77, 0x2, RZ, 0xfc, !PT ;  /* 0x000000024d4d5812 */ /* 0x000fe400078efcff */
[----:B--2---:R-:W-:Y:S02]  /*2920*/  FSEL R16, R56, RZ, P4 ;  /* 0x000000ff38107208 */ /* 0x004fe40002000000 */
[----:B---3--:R-:W-:Y:S01]  /*2930*/  MOV R56, R30 ;  /* 0x0000001e00387202 */ /* 0x008fe20000000f00 */
[----:B------:R-:W-:-:S04]  /*2940*/  FMUL R30, R18, R108 ;  /* 0x0000006c121e7220 */ /* 0x000fc80000400000 */
[----:B------:R-:W-:Y:S01]  /*2950*/  FFMA R30, R19, R109, R30 ;  /* 0x0000006d131e7223 */ /* 0x000fe2000000001e */
[----:B----4-:R-:W-:Y:S01]  /*2960*/  FSEL R15, R31, RZ, P3 ;  /* 0x000000ff1f0f7208 */ /* 0x010fe20001800000 */
[----:B------:R-:W-:Y:S02]  /*2970*/  FMUL R31, R18, R105 ;  /* 0x00000069121f7220 */ /* 0x000fe40000400000 */
[----:B------:R-:W-:Y:S01]  /*2980*/  FFMA R12, R17, R107, R30 ;  /* 0x0000006b110c7223 */ /* 0x000fe2000000001e */
[----:B------:R-:W-:Y:S01]  /*2990*/  FFMA R7, R14, R16, RZ ;  /* 0x000000100e077223 */ /* 0x000fe200000000ff */
[----:B------:R-:W-:Y:S02]  /*29a0*/  FFMA R8, R19, R106, R31 ;  /* 0x0000006a13087223 */ /* 0x000fe4000000001f */
[----:B------:R-:W-:Y:S01]  /*29b0*/  FMUL R30, R18, R12 ;  /* 0x0000000c121e7220 */ /* 0x000fe20000400000 */
[----:B------:R-:W-:Y:S01]  /*29c0*/  FFMA R7, R14, R15, R7 ;  /* 0x0000000f0e077223 */ /* 0x000fe20000000007 */
[----:B------:R-:W-:-:S02]  /*29d0*/  FFMA R11, R17, R104, R8 ;  /* 0x00000068110b7223 */ /* 0x000fc40000000008 */
[----:B------:R-:W-:Y:S01]  /*29e0*/  FFMA R30, R19, R235, R30 ;  /* 0x000000eb131e7223 */ /* 0x000fe2000000001e */
[----:B------:R-:W-:-:S03]  /*29f0*/  FADD R80, R7, R80 ;  /* 0x0000005007507221 */ /* 0x000fc60000000000 */
[----:B------:R-:W-:-:S05]  /*2a00*/  FFMA R79, R17, R11, R30 ;  /* 0x0000000b114f7223 */ /* 0x000fca000000001e */
[C---:B------:R-:W-:Y:S01]  /*2a10*/  FSETP.GT.AND P0, PT, R80.reuse, -R79, PT ;  /* 0x8000004f5000720b */ /* 0x040fe20003f04000 */
[----:B------:R-:W-:Y:S01]  /*2a20*/  FADD R76, R80, R79 ;  /* 0x0000004f504c7221 */ /* 0x000fe20000000000 */
[----:B------:R-:W-:-:S11]  /*2a30*/  FSEL R9, R56, R6, P5 ;  /* 0x0000000638097208 */ /* 0x000fd60002800000 */
[----:B------:R-:W-:Y:S05]  /*2a40*/  @!P0 BRA `(.L_x_262) ;  /* 0x000000e000008947 */ /* 0x000fea0003800000 */
[----:B------:R-:W-:-:S04]  /*2a50*/  FMUL R30, R76, UR35 ;  /* 0x000000234c1e7c20 */ /* 0x000fc80008400000 */
        /* <DEDUP_REMOVED lines=10> */
[----:B------:R-:W-:Y:S02]  /*2b00*/  MOV R208, 0x2b20 ;  /* 0x00002b2000d07802 */ /* 0x000fe40000000f00 */
[----:B01----:R-:W-:Y:S05]  /*2b10*/  CALL.REL.NOINC `($__internal_6_$__cuda_sm3x_div_rn_noftz_f32_slowpath) ;  /* 0x000117f000007944 */ /* 0x003fea0003c00000 */
[----:B0-----:R0:W-:Y:S02]  /*2b20*/  STL [R1+0x1c], R212 ;  /* 0x00001cd401007387 */ /* 0x0011e40000100800 */
.L_x_262:
[----:B------:R-:W-:Y:S05]  /*2b30*/  BSYNC B5 ;  /* 0x0000000000057941 */ /* 0x000fea0003800000 */
.L_x_261:
[----:B-1----:R-:W2:Y:S01]  /*2b40*/  LDL R5, [R1+0x1c] ;  /* 0x00001c0001057983 */ /* 0x002ea20000100800 */
[----:B------:R-:W-:Y:S01]  /*2b50*/  FSETP.GT.AND P0, PT, R80, -R79, PT ;  /* 0x8000004f5000720b */ /* 0x000fe20003f04000 */
[----:B------:R-:W-:Y:S01]  /*2b60*/  BSSY B5, `(.L_x_263) ;  /* 0x000011d000057945 */ /* 0x000fe20003800000 */
[----:B------:R-:W-:Y:S01]  /*2b70*/  CS2R R74, SRZ ;  /* 0x00000000004a7805 */ /* 0x000fe2000001ff00 */
[----:B------:R-:W-:Y:S01]  /*2b80*/  MOV R8, RZ ;  /* 0x000000ff00087202 */ /* 0x000fe20000000f00 */
[----:B------:R-:W-:Y:S01]  /*2b90*/  CS2R R6, SRZ ;  /* 0x0000000000067805 */ /* 0x000fe2000001ff00 */
        /* <DEDUP_REMOVED lines=8> */
[----:B0-----:R-:W-:Y:S01]  /*2c20*/  CS2R R56, SRZ ;  /* 0x0000000000387805 */ /* 0x001fe2000001ff00 */
[----:B--2---:R-:W-:-:S02]  /*2c30*/  FSEL R5, R5, R10, P0 ;  /* 0x0000000a05057208 */ /* 0x004fc40000000000 */
[----:B------:R-:W-:-:S03]  /*2c40*/  FSETP.GT.AND P0, PT, R9, RZ, PT ;  /* 0x000000ff0900720b */ /* 0x000fc60003f04000 */
[----:B------:R-:W-:-:S10]  /*2c50*/  FMUL R5, R5, c[0x0][0x618] ;  /* 0x0001860005057a20 */ /* 0x000fd40000400000 */
[----:B------:R-:W-:Y:S05]  /*2c60*/  @!P0 BRA `(.L_x_264) ;  /* 0x000010c000008947 */ /* 0x000fea0003800000 */
[CC--:B------:R-:W-:Y:S01]  /*2c70*/  FMUL R6, R134.reuse, R126.reuse ;  /* 0x0000007e86067220 */ /* 0x0c0fe20000400000 */
[----:B------:R-:W-:Y:S01]  /*2c80*/  FMUL R7, R134, R125 ;  /* 0x0000007d86077220 */ /* 0x000fe20000400000 */
[----:B------:R-:W-:Y:S01]  /*2c90*/  FMUL R55, R131, R113 ;  /* 0x0000007183377220 */ /* 0x000fe20000400000 */
[CC--:B------:R-:W-:Y:S01]  /*2ca0*/  FMUL R31, R135.reuse, R126.reuse ;  /* 0x0000007e871f7220 */ /* 0x0c0fe20000400000 */
[-C--:B------:R-:W-:Y:S01]  /*2cb0*/  FFMA R6, R135, R127.reuse, R6 ;  /* 0x0000007f87067223 */ /* 0x080fe20000000006 */
[C---:B------:R-:W-:Y:S01]  /*2cc0*/  FFMA R8, R133.reuse, R126, -R7 ;  /* 0x0000007e85087223 */ /* 0x040fe20000000807 */
[----:B------:R-:W-:Y:S01]  /*2cd0*/  FFMA R57, R132, R114, R55 ;  /* 0x0000007284397223 */ /* 0x000fe20000000037 */
[----:B------:R-:W-:Y:S01]  /*2ce0*/  FFMA R54, R134, R127, -R31 ;  /* 0x0000007f86367223 */ /* 0x000fe2000000081f */
[C---:B------:R-:W-:Y:S01]  /*2cf0*/  FFMA R6, R133.reuse, R125, R6 ;  /* 0x0000007d85067223 */ /* 0x040fe20000000006 */
[-C--:B------:R-:W-:Y:S01]  /*2d00*/  FMUL R7, R8, R129.reuse ;  /* 0x0000008108077220 */ /* 0x080fe20000400000 */
[----:B------:R-:W-:Y:S01]  /*2d10*/  FFMA R57, R130, R112, R57 ;  /* 0x0000007082397223 */ /* 0x000fe20000000039 */
[----:B------:R-:W-:Y:S01]  /*2d20*/  FMUL R55, R54, R129 ;  /* 0x0000008136377220 */ /* 0x000fe20000400000 */
[----:B------:R-:W-:Y:S01]  /*2d30*/  FADD R6, R6, R6 ;  /* 0x0000000606067221 */ /* 0x000fe20000000000 */
[-C--:B------:R-:W-:Y:S01]  /*2d40*/  FMUL R30, R133, R127.reuse ;  /* 0x0000007f851e7220 */ /* 0x080fe20000400000 */
[----:B------:R-:W-:Y:S01]  /*2d50*/  FMUL R61, R130, R114 ;  /* 0x00000072823d7220 */ /* 0x000fe20000400000 */
[----:B------:R-:W-:Y:S01]  /*2d60*/  FADD R57, R57, R57 ;  /* 0x0000003939397221 */ /* 0x000fe20000000000 */
[C---:B------:R-:W-:Y:S01]  /*2d70*/  FMUL R8, R6.reuse, R127 ;  /* 0x0000007f06087220 */ /* 0x040fe20000400000 */
[C---:B------:R-:W-:Y:S01]  /*2d80*/  FMUL R31, R6.reuse, R126 ;  /* 0x0000007e061f7220 */ /* 0x040fe20000400000 */
[-C--:B------:R-:W-:Y:S01]  /*2d90*/  FMUL R6, R6, R125.reuse ;  /* 0x0000007d06067220 */ /* 0x080fe20000400000 */
[----:B------:R-:W-:Y:S01]  /*2da0*/  FMUL R59, R131, R112 ;  /* 0x00000070833b7220 */ /* 0x000fe20000400000 */
[CC--:B------:R-:W-:Y:S01]  /*2db0*/  FFMA R8, R135.reuse, R94.reuse, R8 ;  /* 0x0000005e87087223 */ /* 0x0c0fe20000000008 */
[----:B------:R-:W-:Y:S01]  /*2dc0*/  FFMA R30, R135, R125, -R30 ;  /* 0x0000007d871e7223 */ /* 0x000fe2000000081e */
[----:B------:R-:W-:Y:S01]  /*2dd0*/  FFMA R6, R133, R94, R6 ;  /* 0x0000005e85067223 */ /* 0x000fe20000000006 */
[C---:B------:R-:W-:Y:S01]  /*2de0*/  FFMA R63, R132.reuse, R112, -R61 ;  /* 0x00000070843f7223 */ /* 0x040fe2000000083d */
[----:B------:R-:W-:Y:S01]  /*2df0*/  FFMA R7, R7, 2, R8 ;  /* 0x4000000007077823 */ /* 0x000fe20000000008 */
[-C--:B------:R-:W-:Y:S01]  /*2e00*/  FMUL R8, R132, R113.reuse ;  /* 0x0000007184087220 */ /* 0x080fe20000400000 */
[----:B------:R-:W-:Y:S01]  /*2e10*/  FFMA R55, R55, 2, R6 ;  /* 0x4000000037377823 */ /* 0x000fe20000000006 */
[-C--:B------:R-:W-:Y:S01]  /*2e20*/  FMUL R6, R57, R113.reuse ;  /* 0x0000007139067220 */ /* 0x080fe20000400000 */
[----:B------:R-:W-:Y:S01]  /*2e30*/  FFMA R61, R130, R113, -R59 ;  /* 0x00000071823d7223 */ /* 0x000fe2000000083b */
[----:B------:R-:W-:Y:S01]  /*2e40*/  FFMA R65, R131, R114, -R8 ;  /* 0x0000007283417223 */ /* 0x000fe20000000808 */
[----:B------:R-:W-:Y:S01]  /*2e50*/  FMUL R30, R30, R129 ;  /* 0x000000811e1e7220 */ /* 0x000fe20000400000 */
[----:B------:R-:W-:Y:S01]  /*2e60*/  FFMA R31, R134, R94, R31 ;  /* 0x0000005e861f7223 */ /* 0x000fe2000000001f */
[----:B------:R-:W-:Y:S01]  /*2e70*/  FMUL R63, R63, R116 ;  /* 0x000000743f3f7220 */ /* 0x000fe20000400000 */
[----:B------:R-:W-:Y:S01]  /*2e80*/  FMUL R59, R57, R114 ;  /* 0x00000072393b7220 */ /* 0x000fe20000400000 */
[-C--:B------:R-:W-:Y:S01]  /*2e90*/  FFMA R8, R131, R93.reuse, R6 ;  /* 0x0000005d83087223 */ /* 0x080fe20000000006 */
[----:B------:R-:W-:Y:S01]  /*2ea0*/  FFMA R31, R30, 2, R31 ;  /* 0x400000001e1f7823 */ /* 0x000fe2000000001f */
[----:B------:R-:W-:Y:S01]  /*2eb0*/  FMUL R6, R61, R116 ;  /* 0x000000743d067220 */ /* 0x000fe20000400000 */
[----:B------:R-:W-:Y:S01]  /*2ec0*/  FMUL R57, R57, R112 ;  /* 0x0000007039397220 */ /* 0x000fe20000400000 */
[-C--:B------:R-:W-:Y:S01]  /*2ed0*/  FFMA R59, R132, R93.reuse, R59 ;  /* 0x0000005d843b7223 */ /* 0x080fe2000000003b */
[----:B------:R-:W-:Y:S01]  /*2ee0*/  FFMA R8, R63, 2, R8 ;  /* 0x400000003f087823 */ /* 0x000fe20000000008 */
[----:B------:R-:W-:Y:S01]  /*2ef0*/  FMUL R30, R65, R116 ;  /* 0x00000074411e7220 */ /* 0x000fe20000400000 */
[----:B------:R-:W-:Y:S01]  /*2f00*/  FFMA R57, R130, R93, R57 ;  /* 0x0000005d82397223 */ /* 0x000fe20000000039 */
[----:B------:R-:W-:Y:S01]  /*2f10*/  FFMA R6, R6, 2, R59 ;  /* 0x4000000006067823 */ /* 0x000fe2000000003b */
[----:B------:R-:W-:Y:S01]  /*2f20*/  FADD R69, R174, R31 ;  /* 0x0000001fae457221 */ /* 0x000fe20000000000 */
[----:B------:R-:W-:Y:S01]  /*2f30*/  FADD R66, R173, R8 ;  /* 0x00000008ad427221 */ /* 0x000fe20000000000 */
[----:B------:R-:W-:Y:S01]  /*2f40*/  FFMA R30, R30, 2, R57 ;  /* 0x400000001e1e7823 */ /* 0x000fe20000000039 */
[----:B------:R-:W-:Y:S01]  /*2f50*/  FADD R68, R172, R7 ;  /* 0x00000007ac447221 */ /* 0x000fe20000000000 */
[----:B------:R-:W-:Y:S01]  /*2f60*/  FADD R65, R171, R6 ;  /* 0x00000006ab417221 */ /* 0x000fe20000000000 */
[----:B------:R-:W-:Y:S01]  /*2f70*/  FADD R75, -R69, R66 ;  /* 0x00000042454b7221 */ /* 0x000fe20000000100 */
[----:B------:R-:W-:Y:S01]  /*2f80*/  FADD R70, R170, R55 ;  /* 0x00000037aa467221 */ /* 0x000fe20000000000 */
[----:B------:R-:W-:Y:S01]  /*2f90*/  FADD R67, R169, R30 ;  /* 0x0000001ea9437221 */ /* 0x000fe20000000000 */
[----:B------:R-:W-:Y:S01]  /*2fa0*/  FADD R74, -R68, R65 ;  /* 0x00000041444a7221 */ /* 0x000fe20000000100 */
[----:B------:R-:W-:Y:S01]  /*2fb0*/  FMUL R7, R25, -R75 ;  /* 0x8000004b19077220 */ /* 0x000fe20000400000 */
[----:B------:R-:W-:Y:S01]  /*2fc0*/  BSSY B3, `(.L_x_265) ;  /* 0x0000017000037945 */ /* 0x000fe20003800000 */
[----:B------:R-:W-:-:S02]  /*2fd0*/  FADD R78, -R70, R67 ;  /* 0x00000043464e7221 */ /* 0x000fc40000000100 */
[----:B------:R-:W-:-:S04]  /*2fe0*/  FFMA R6, -R24, R74, R7 ;  /* 0x0000004a18067223 */ /* 0x000fc80000000107 */
[----:B------:R-:W-:-:S04]  /*2ff0*/  FFMA R55, -R23, R78, R6 ;  /* 0x0000004e17377223 */ /* 0x000fc80000000106 */
[-C--:B------:R-:W-:Y:S01]  /*3000*/  FFMA R7, R25, R55.reuse, R75 ;  /* 0x0000003719077223 */ /* 0x080fe2000000004b */
[-C--:B------:R-:W-:Y:S01]  /*3010*/  FFMA R6, R24, R55.reuse, R74 ;  /* 0x0000003718067223 */ /* 0x080fe2000000004a */
[----:B------:R-:W-:Y:S02]  /*3020*/  FFMA R8, R23, R55, R78 ;  /* 0x0000003717087223 */ /* 0x000fe4000000004e */
[----:B------:R-:W-:-:S04]  /*3030*/  FMUL R31, R7, R7 ;  /* 0x00000007071f7220 */ /* 0x000fc80000400000 */
[----:B------:R-:W-:-:S04]  /*3040*/  FFMA R31, R6, R6, R31 ;  /* 0x00000006061f7223 */ /* 0x000fc8000000001f */
[----:B------:R-:W-:-:S04]  /*3050*/  FFMA R31, R8, R8, R31 ;  /* 0x00000008081f7223 */ /* 0x000fc8000000001f */
[----:B------:R0:W1:Y:S01]  /*3060*/  MUFU.RSQ R30, R31 ;  /* 0x0000001f001e7308 */ /* 0x0000620000001400 */
[----:B------:R-:W-:-:S04]  /*3070*/  IADD3 R54, R31, -0xd000000, RZ ;  /* 0xf30000001f367810 */ /* 0x000fc80007ffe0ff */
[----:B------:R-:W-:-:S13]  /*3080*/  ISETP.GT.U32.AND P0, PT, R54, 0x727fffff, PT ;  /* 0x727fffff3600780c */ /* 0x000fda0003f04070 */
[----:B------:R-:W-:Y:S05]  /*3090*/  @!P0 BRA `(.L_x_266) ;  /* 0x0000005000008947 */ /* 0x000fea0003800000 */
[----:B01----:R-:W-:Y:S02]  /*30a0*/  MOV R30, R31 ;  /* 0x0000001f001e7202 */ /* 0x003fe40000000f00 */
[----:B------:R-:W-:Y:S02]  /*30b0*/  MOV R31, 0x30d0 ;  /* 0x000030d0001f7802 */ /* 0x000fe40000000f00 */
[----:B------:R-:W-:Y:S05]  /*30c0*/  CALL.REL.NOINC `($__internal_5_$__cuda_sm20_sqrt_rn_f32_slowpath) ;  /* 0x000110e000007944 */ /* 0x000fea0003c00000 */
[----:B------:R-:W-:Y:S01]  /*30d0*/  MOV R54, R208 ;  /* 0x000000d000367202 */ /* 0x000fe20000000f00 */
[----:B------:R-:W-:Y:S05]  /*30e0*/  BRA `(.L_x_267) ;  /* 0x0000004000007947 */ /* 0x000fea0003800000 */
.L_x_266:
[----:B01----:R-:W-:Y:S01]  /*30f0*/  FMUL.FTZ R54, R31, R30 ;  /* 0x0000001e1f367220 */ /* 0x003fe20000410000 */
[----:B------:R-:W-:-:S03]  /*3100*/  FMUL.FTZ R30, R30, 0.5 ;  /* 0x3f0000001e1e7820 */ /* 0x000fc60000410000 */
[----:B------:R-:W-:-:S04]  /*3110*/  FFMA R31, -R54, R54, R31 ;  /* 0x00000036361f7223 */ /* 0x000fc8000000011f */
[----:B------:R-:W-:Y:S02]  /*3120*/  FFMA R54, R31, R30, R54 ;  /* 0x0000001e1f367223 */ /* 0x000fe40000000036 */
.L_x_267:
[----:B------:R-:W-:Y:S05]  /*3130*/  BSYNC B3 ;  /* 0x0000000000037941 */ /* 0x000fea0003800000 */
.L_x_265:
[----:B------:R-:W-:Y:S01]  /*3140*/  FSETP.GT.AND P0, PT, R54, RZ, PT ;  /* 0x000000ff3600720b */ /* 0x000fe20003f04000 */
[----:B------:R-:W-:Y:S01]  /*3150*/  BSSY B6, `(.L_x_268) ;  /* 0x0000032000067945 */ /* 0x000fe20003800000 */
[----:B------:R-:W-:Y:S01]  /*3160*/  MOV R58, RZ ;  /* 0x000000ff003a7202 */ /* 0x000fe20000000f00 */
[----:B------:R-:W-:Y:S01]  /*3170*/  CS2R R72, SRZ ;  /* 0x0000000000487805 */ /* 0x000fe2000001ff00 */
[----:B------:R-:W-:-:S09]  /*3180*/  MOV R71, RZ ;  /* 0x000000ff00477202 */ /* 0x000fd20000000f00 */
        /* <DEDUP_REMOVED lines=13> */
[----:B------:R-:W-:Y:S05]  /*3260*/  CALL.REL.NOINC `($__internal_6_$__cuda_sm3x_div_rn_noftz_f32_slowpath) ;  /* 0x000110a000007944 */ /* 0x000fea0003c00000 */
[----:B0-----:R-:W-:Y:S02]  /*3270*/  MOV R73, R212 ;  /* 0x000000d400497202 */ /* 0x001fe40000000f00 */
.L_x_271:
[----:B------:R-:W-:Y:S05]  /*3280*/  BSYNC B7 ;  /* 0x0000000000077941 */ /* 0x000fea0003800000 */
.L_x_270:
        /* <DEDUP_REMOVED lines=14> */
.L_x_273:
[----:B------:R-:W-:Y:S05]  /*3370*/  BSYNC B7 ;  /* 0x0000000000077941 */ /* 0x000fea0003800000 */
.L_x_272:
        /* <DEDUP_REMOVED lines=14> */
.L_x_274:
[----:B------:R-:W-:Y:S05]  /*3460*/  BSYNC B7 ;  /* 0x0000000000077941 */ /* 0x000fea0003800000 */
.L_x_269:
[----:B------:R-:W-:Y:S05]  /*3470*/  BSYNC B6 ;  /* 0x0000000000067941 */ /* 0x000fea0003800000 */
.L_x_268:
[----:B------:R-:W-:Y:S01]  /*3480*/  FADD R68, -R29, R68 ;  /* 0x000000441d447221 */ /* 0x000fe20000000100 */
[----:B------:R-:W-:Y:S01]  /*3490*/  PRMT R29, RZ, 0x7610, R29 ;  /* 0x00007610ff1d7816 */ /* 0x000fe2000000001d */
[----:B------:R-:W-:Y:S01]  /*34a0*/  FADD R69, -R32, R69 ;  /* 0x0000004520457221 */ /* 0x000fe20000000100 */
[----:B------:R-:W-:Y:S01]  /*34b0*/  FADD R70, -R162, R70 ;  /* 0x00000046a2467221 */ /* 0x000fe20000000100 */
[----:B------:R-:W-:Y:S01]  /*34c0*/  FADD R66, -R164, R66 ;  /* 0x00000042a4427221 */ /* 0x000fe20000000100 */
[----:B------:R-:W-:Y:S01]  /*34d0*/  FADD R67, -R168, R67 ;  /* 0x00000043a8437221 */ /* 0x000fe20000000100 */
[----:B------:R0:W-:Y:S01]  /*34e0*/  STL.S16 [R1+0x18], R29 ;  /* 0x0000181d01007387 */ /* 0x0001e20000100600 */
[----:B------:R-:W-:Y:S01]  /*34f0*/  FADD R65, -R163, R65 ;  /* 0x00000041a3417221 */ /* 0x000fe20000000100 */
[C---:B------:R-:W-:Y:S01]  /*3500*/  FMUL R30, R72.reuse, R70 ;  /* 0x00000046481e7220 */ /* 0x040fe20000400000 */
[----:B------:R-:W-:Y:S01]  /*3510*/  FMUL R32, R73, R68 ;  /* 0x0000004449207220 */ /* 0x000fe20000400000 */
[----:B------:R-:W-:Y:S01]  /*3520*/  FMUL R62, R71, R66 ;  /* 0x00000042473e7220 */ /* 0x000fe20000400000 */
[C---:B------:R-:W-:Y:S01]  /*3530*/  FMUL R59, R72.reuse, R67 ;  /* 0x00000043483b7220 */ /* 0x040fe20000400000 */
[C---:B------:R-:W-:Y:S01]  /*3540*/  FMUL R60, R73.reuse, R65 ;  /* 0x00000041493c7220 */ /* 0x040fe20000400000 */
[----:B------:R-:W-:Y:S01]  /*3550*/  FFMA R30, R73, R69, -R30 ;  /* 0x00000045491e7223 */ /* 0x000fe2000000081e */
[C---:B------:R-:W-:Y:S01]  /*3560*/  FFMA R32, R71.reuse, R70, -R32 ;  /* 0x0000004647207223 */ /* 0x040fe20000000820 */
[C---:B------:R-:W-:Y:S01]  /*3570*/  FFMA R61, R72.reuse, R65, -R62 ;  /* 0x00000041483d7223 */ /* 0x040fe2000000083e */
[----:B0-----:R-:W-:Y:S01]  /*3580*/  FMUL R29, R71, R69 ;  /* 0x00000045471d7220 */ /* 0x001fe20000400000 */
[----:B------:R-:W-:Y:S01]  /*3590*/  CS2R R56, SRZ ;  /* 0x0000000000387805 */ /* 0x000fe2000001ff00 */
[----:B------:R-:W-:Y:S01]  /*35a0*/  FFMA R59, R73, R66, -R59 ;  /* 0x00000042493b7223 */ /* 0x000fe2000000083b */
[----:B------:R-:W-:Y:S01]  /*35b0*/  FFMA R60, R71, R67, -R60 ;  /* 0x00000043473c7223 */ /* 0x000fe2000000083c */
[----:B------:R-:W-:Y:S01]  /*35c0*/  FFMA R29, R72, R68, -R29 ;  /* 0x00000044481d7223 */ /* 0x000fe2000000081d */
[----:B------:R-:W-:Y:S01]  /*35d0*/  FADD R62, -R30, -RZ ;  /* 0x800000ff1e3e7221 */ /* 0x000fe20000000100 */
[----:B------:R-:W-:-:S02]  /*35e0*/  FADD R63, -R32, -RZ ;  /* 0x800000ff203f7221 */ /* 0x000fc40000000100 */
[----:B------:R-:W-:Y:S01]  /*35f0*/  FADD R64, -R29, -RZ ;  /* 0x800000ff1d407221 */ /* 0x000fe20000000100 */
[----:B------:R-:W-:Y:S05]  /*3600*/  @!P0 BRA `(.L_x_264) ;  /* 0x0000072000008947 */ /* 0x000fea0003800000 */
[C---:B------:R-:W-:Y:S01]  /*3610*/  FMUL R29, R63.reuse, R125 ;  /* 0x0000007d3f1d7220 */ /* 0x040fe20000400000 */
[----:B------:R-:W-:Y:S01]  /*3620*/  FMUL R31, R64, R127 ;  /* 0x0000007f401f7220 */ /* 0x000fe20000400000 */
[----:B------:R-:W-:Y:S01]  /*3630*/  FMUL R52, R62, R126 ;  /* 0x0000007e3e347220 */ /* 0x000fe20000400000 */
[----:B------:R-:W-:Y:S01]  /*3640*/  FMUL R56, R60, R112 ;  /* 0x000000703c387220 */ /* 0x000fe20000400000 */
[----:B------:R-:W-:Y:S01]  /*3650*/  FFMA R4, R64, R126, -R29 ;  /* 0x0000007e40047223 */ /* 0x000fe2000000081d */
[----:B------:R-:W-:Y:S01]  /*3660*/  FFMA R32, R62, R125, -R31 ;  /* 0x0000007d3e207223 */ /* 0x000fe2000000081f */
[----:B------:R-:W-:Y:S01]  /*3670*/  FFMA R52, R63, R127, -R52 ;  /* 0x0000007f3f347223 */ /* 0x000fe20000000834 */
[----:B------:R-:W-:Y:S01]  /*3680*/  FFMA R53, R61, R113, -R56 ;  /* 0x000000713d357223 */ /* 0x000fe20000000838 */
[-C--:B------:R-:W-:Y:S01]  /*3690*/  FMUL R29, R4, R129.reuse ;  /* 0x00000081041d7220 */ /* 0x080fe20000400000 */
[-C--:B------:R-:W-:Y:S01]  /*36a0*/  FMUL R31, R32, R129.reuse ;  /* 0x00000081201f7220 */ /* 0x080fe20000400000 */
[-C--:B------:R-:W-:Y:S01]  /*36b0*/  FMUL R51, R52, R129.reuse ;  /* 0x0000008134337220 */ /* 0x080fe20000400000 */
[----:B------:R-:W-:Y:S01]  /*36c0*/  BSSY B6, `(.L_x_275) ;  /* 0x0000059000067945 */ /* 0x000fe20003800000 */
[-C--:B------:R-:W-:Y:S01]  /*36d0*/  FFMA R30, R4, R129.reuse, R29 ;  /* 0x00000081041e7223 */ /* 0x080fe2000000001d */
[-C--:B------:R-:W-:Y:S01]  /*36e0*/  FFMA R31, R32, R129.reuse, R31 ;  /* 0x00000081201f7223 */ /* 0x080fe2000000001f */
[----:B------:R-:W-:Y:S01]  /*36f0*/  FMUL R4, R53, R116 ;  /* 0x0000007435047220 */ /* 0x000fe20000400000 */
[----:B------:R-:W-:Y:S01]  /*3700*/  FMUL R32, R61, R114 ;  /* 0x000000723d207220 */ /* 0x000fe20000400000 */
[----:B------:R-:W-:Y:S01]  /*3710*/  FMUL R29, R63, R126 ;  /* 0x0000007e3f1d7220 */ /* 0x000fe20000400000 */
[----:B------:R-:W-:Y:S01]  /*3720*/  FFMA R52, R52, R129, R51 ;  /* 0x0000008134347223 */ /* 0x000fe20000000033 */
[----:B------:R-:W-:Y:S01]  /*3730*/  FFMA R57, R53, R116, R4 ;  /* 0x0000007435397223 */ /* 0x000fe20000000004 */
[C---:B------:R-:W-:Y:S01]  /*3740*/  FFMA R51, R59.reuse, R112, -R32 ;  /* 0x000000703b337223 */ /* 0x040fe20000000820 */
[----:B------:R-:W-:Y:S01]  /*3750*/  FMUL R53, R59, R113 ;  /* 0x000000713b357220 */ /* 0x000fe20000400000 */
[----:B------:R-:W-:Y:S01]  /*3760*/  FFMA R29, R62, R127, R29 ;  /* 0x0000007f3e1d7223 */ /* 0x000fe2000000001d */
[C---:B------:R-:W-:Y:S01]  /*3770*/  FMUL R32, R60.reuse, R113 ;  /* 0x000000713c207220 */ /* 0x040fe20000400000 */
[----:B------:R-:W-:Y:S01]  /*3780*/  FMUL R56, R51, R116 ;  /* 0x0000007433387220 */ /* 0x000fe20000400000 */
[-C--:B------:R-:W-:Y:S01]  /*3790*/  FFMA R53, R60, R114.reuse, -R53 ;  /* 0x000000723c357223 */ /* 0x080fe20000000835 */
[----:B------:R-:W-:Y:S01]  /*37a0*/  FFMA R29, R64, R125, R29 ;  /* 0x0000007d401d7223 */ /* 0x000fe2000000001d */
[----:B------:R-:W-:Y:S01]  /*37b0*/  FFMA R32, R59, R114, R32 ;  /* 0x000000723b207223 */ /* 0x000fe20000000020 */
[-C--:B------:R-:W-:Y:S01]  /*37c0*/  FFMA R56, R51, R116.reuse, R56 ;  /* 0x0000007433387223 */ /* 0x080fe20000000038 */
[----:B------:R-:W-:Y:S01]  /*37d0*/  FMUL R58, R53, R116 ;  /* 0x00000074353a7220 */ /* 0x000fe20000400000 */
[----:B------:R-:W-:Y:S01]  /*37e0*/  FADD R4, R29, R29 ;  /* 0x0000001d1d047221 */ /* 0x000fe20000000000 */
[----:B------:R-:W-:-:S02]  /*37f0*/  FFMA R51, R61, R112, R32 ;  /* 0x000000703d337223 */ /* 0x000fc40000000020 */
[----:B------:R-:W-:Y:S01]  /*3800*/  FFMA R169, R53, R116, R58 ;  /* 0x0000007435a97223 */ /* 0x000fe2000000003a */
[C---:B------:R-:W-:Y:S01]  /*3810*/  FMUL R32, R4.reuse, R126 ;  /* 0x0000007e04207220 */ /* 0x040fe20000400000 */
[----:B------:R-:W-:Y:S01]  /*3820*/  FADD R53, R51, R51 ;  /* 0x0000003333357221 */ /* 0x000fe20000000000 */
[C---:B------:R-:W-:Y:S01]  /*3830*/  FMUL R29, R4.reuse, R127 ;  /* 0x0000007f041d7220 */ /* 0x040fe20000400000 */
[----:B------:R-:W-:Y:S01]  /*3840*/  FMUL R51, R4, R125 ;  /* 0x0000007d04337220 */ /* 0x000fe20000400000 */
[C---:B------:R-:W-:Y:S01]  /*3850*/  FFMA R32, R94.reuse, R63, R32 ;  /* 0x0000003f5e207223 */ /* 0x040fe20000000020 */
[C---:B------:R-:W-:Y:S01]  /*3860*/  FMUL R163, R53.reuse, R113 ;  /* 0x0000007135a37220 */ /* 0x040fe20000400000 */
[----:B------:R-:W-:Y:S01]  /*3870*/  FFMA R29, R94, R62, R29 ;  /* 0x0000003e5e1d7223 */ /* 0x000fe2000000001d */
[----:B------:R-:W-:Y:S01]  /*3880*/  FMUL R4, R53, R114 ;  /* 0x0000007235047220 */ /* 0x000fe20000400000 */
[----:B------:R-:W-:Y:S01]  /*3890*/  FADD R31, R32, -R31 ;  /* 0x8000001f201f7221 */ /* 0x000fe20000000000 */
[----:B------:R-:W-:Y:S01]  /*38a0*/  FFMA R163, R93, R60, R163 ;  /* 0x0000003c5da37223 */ /* 0x000fe200000000a3 */
[----:B------:R-:W-:Y:S01]  /*38b0*/  FMUL R32, R53, R112 ;  /* 0x0000007035207220 */ /* 0x000fe20000400000 */
[----:B------:R-:W-:Y:S01]  /*38c0*/  FFMA R51, R94, R64, R51 ;  /* 0x000000405e337223 */ /* 0x000fe20000000033 */
[----:B------:R-:W-:Y:S01]  /*38d0*/  FADD R29, R29, -R30 ;  /* 0x8000001e1d1d7221 */ /* 0x000fe20000000000 */
[----:B------:R-:W-:Y:S01]  /*38e0*/  FFMA R4, R93, R59, R4 ;  /* 0x0000003b5d047223 */ /* 0x000fe20000000004 */
[----:B------:R-:W-:Y:S01]  /*38f0*/  FADD R56, R163, -R56 ;  /* 0x80000038a3387221 */ /* 0x000fe20000000000 */
[----:B------:R-:W-:Y:S01]  /*3900*/  FMUL R58, R31, R121 ;  /* 0x000000791f3a7220 */ /* 0x000fe20000400000 */
[----:B------:R-:W-:Y:S01]  /*3910*/  FFMA R32, R93, R61, R32 ;  /* 0x0000003d5d207223 */ /* 0x000fe20000000020 */
[----:B------:R-:W-:Y:S01]  /*3920*/  FADD R52, R51, -R52 ;  /* 0x8000003433347221 */ /* 0x000fe20000000000 */
[----:B------:R-:W-:Y:S01]  /*3930*/  FADD R30, R4, -R57 ;  /* 0x80000039041e7221 */ /* 0x000fe20000000000 */
[----:B------:R-:W-:Y:S01]  /*3940*/  FMUL R53, R56, R108 ;  /* 0x0000006c38357220 */ /* 0x000fe20000400000 */
[----:B------:R-:W-:Y:S01]  /*3950*/  FFMA R51, R29, R122, R58 ;  /* 0x0000007a1d337223 */ /* 0x000fe2000000003a */
[----:B------:R-:W-:Y:S01]  /*3960*/  FADD R169, R32, -R169 ;  /* 0x800000a920a97221 */ /* 0x000fe20000000000 */
[----:B------:R-:W-:Y:S01]  /*3970*/  FMUL R32, R31, R124 ;  /* 0x0000007c1f207220 */ /* 0x000fe20000400000 */
[----:B------:R-:W-:Y:S01]  /*3980*/  FFMA R162, R30, R109, R53 ;  /* 0x0000006d1ea27223 */ /* 0x000fe20000000035 */
[----:B------:R-:W-:Y:S01]  /*3990*/  FFMA R58, R52, R120, R51 ;  /* 0x00000078343a7223 */ /* 0x000fe20000000033 */
[----:B------:R-:W-:Y:S01]  /*39a0*/  FMUL R4, R72, R72 ;  /* 0x0000004848047220 */ /* 0x000fe20000400000 */
[----:B------:R-:W-:Y:S01]  /*39b0*/  FFMA R51, R29, R128, R32 ;  /* 0x000000801d337223 */ /* 0x000fe20000000020 */
[----:B------:R-:W-:Y:S01]  /*39c0*/  FFMA R57, R169, R107, R162 ;  /* 0x0000006ba9397223 */ /* 0x000fe200000000a2 */
[C---:B------:R-:W-:Y:S01]  /*39d0*/  FMUL R53, R31.reuse, R58 ;  /* 0x0000003a1f357220 */ /* 0x040fe20000400000 */
[----:B------:R-:W-:Y:S01]  /*39e0*/  FMUL R32, R31, R118 ;  /* 0x000000761f207220 */ /* 0x000fe20000400000 */
[----:B------:R-:W-:Y:S01]  /*39f0*/  FMUL R31, R56, R111 ;  /* 0x0000006f381f7220 */ /* 0x000fe20000400000 */
[----:B------:R-:W-:Y:S01]  /*3a00*/  FFMA R4, R71, R71, R4 ;  /* 0x0000004747047223 */ /* 0x000fe20000000004 */
[----:B------:R-:W-:Y:S01]  /*3a10*/  FFMA R58, R52, R123, R51 ;  /* 0x0000007b343a7223 */ /* 0x000fe20000000033 */
[C---:B------:R-:W-:Y:S01]  /*3a20*/  FMUL R162, R56.reuse, R57 ;  /* 0x0000003938a27220 */ /* 0x040fe20000400000 */
[----:B------:R-:W-:Y:S01]  /*3a30*/  FMUL R51, R56, R105 ;  /* 0x0000006938337220 */ /* 0x000fe20000400000 */
[----:B------:R-:W-:Y:S01]  /*3a40*/  FFMA R56, R30, R115, R31 ;  /* 0x000000731e387223 */ /* 0x000fe2000000001f */
[----:B------:R-:W-:Y:S01]  /*3a50*/  FFMA R4, R73, R73, R4 ;  /* 0x0000004949047223 */ /* 0x000fe20000000004 */
[C---:B------:R-:W-:Y:S01]  /*3a60*/  FFMA R31, R29.reuse, R119, R32 ;  /* 0x000000771d1f7223 */ /* 0x040fe20000000020 */
[----:B------:R-:W-:Y:S01]  /*3a70*/  FFMA R53, R29, R58, R53 ;  /* 0x0000003a1d357223 */ /* 0x000fe20000000035 */
[----:B------:R-:W-:Y:S01]  /*3a80*/  FFMA R29, R169, R110, R56 ;  /* 0x0000006ea91d7223 */ /* 0x000fe20000000038 */
[----:B------:R-:W-:Y:S01]  /*3a90*/  FFMA R32, R16, R4, RZ ;  /* 0x0000000410207223 */ /* 0x000fe200000000ff */
[----:B------:R-:W-:Y:S01]  /*3aa0*/  FFMA R56, R30, R106, R51 ;  /* 0x0000006a1e387223 */ /* 0x000fe20000000033 */
[----:B------:R-:W-:Y:S01]  /*3ab0*/  FFMA R31, R52, R117, R31 ;  /* 0x00000075341f7223 */ /* 0x000fe2000000001f */
[----:B------:R-:W-:Y:S01]  /*3ac0*/  FFMA R29, R30, R29, R162 ;  /* 0x0000001d1e1d7223 */ /* 0x000fe200000000a2 */
[----:B------:R-:W-:Y:S01]  /*3ad0*/  FFMA R32, R15, R4, R32 ;  /* 0x000000040f207223 */ /* 0x000fe20000000020 */
[----:B------:R-:W-:Y:S01]  /*3ae0*/  FFMA R56, R169, R104, R56 ;  /* 0x00000068a9387223 */ /* 0x000fe20000000038 */
[----:B------:R-:W-:Y:S01]  /*3af0*/  FFMA R31, R52, R31, R53 ;  /* 0x0000001f341f7223 */ /* 0x000fe20000000035 */
[----:B------:R-:W-:-:S02]  /*3b00*/  FADD R51, RZ, -R54 ;  /* 0x80000036ff337221 */ /* 0x000fc40000000000 */
[----:B------:R-:W-:Y:S01]  /*3b10*/  FFMA R169, R169, R56, R29 ;  /* 0x00000038a9a97223 */ /* 0x000fe2000000001d */
[----:B------:R-:W-:-:S05]  /*3b20*/  FADD R32, R32, R31 ;  /* 0x0000001f20207221 */ /* 0x000fca0000000000 */
[----:B------:R-:W-:-:S13]  /*3b30*/  FSETP.GT.AND P0, PT, R169, -R32, PT ;  /* 0x80000020a900720b */ /* 0x000fda0003f04000 */
[----:B------:R-:W-:Y:S05]  /*3b40*/  @!P0 BRA `(.L_x_276) ;  /* 0x0000010000008947 */ /* 0x000fea0003800000 */
[----:B------:R-:W-:-:S04]  /*3b50*/  FADD R4, R32, R169 ;  /* 0x000000a920047221 */ /* 0x000fc80000000000 */
[----:B------:R-:W-:-:S04]  /*3b60*/  FMUL R52, R4, UR35 ;  /* 0x0000002304347c20 */ /* 0x000fc80008400000 */
[----:B------:R-:W0:Y:S08]  /*3b70*/  MUFU.RCP R4, R52 ;  /* 0x0000003400047308 */ /* 0x000e300000001000 */
[----:B------:R-:W1:Y:S01]  /*3b80*/  FCHK P0, R51, R52 ;  /* 0x0000003433007302 */ /* 0x000e620000000000 */
[----:B0-----:R-:W-:-:S04]  /*3b90*/  FFMA R29, -R52, R4, 1 ;  /* 0x3f800000341d7423 */ /* 0x001fc80000000104 */
[----:B------:R-:W-:-:S04]  /*3ba0*/  FFMA R4, R4, R29, R4 ;  /* 0x0000001d04047223 */ /* 0x000fc80000000004 */
[----:B------:R-:W-:-:S04]  /*3bb0*/  FFMA R29, R51, R4, RZ ;  /* 0x00000004331d7223 */ /* 0x000fc800000000ff */
[----:B------:R-:W-:-:S04]  /*3bc0*/  FFMA R30, -R52, R29, R51 ;  /* 0x0000001d341e7223 */ /* 0x000fc80000000133 */
[----:B------:R-:W-:-:S05]  /*3bd0*/  FFMA R4, R4, R30, R29 ;  /* 0x0000001e04047223 */ /* 0x000fca000000001d */
[----:B------:R0:W-:Y:S01]  /*3be0*/  STL [R1+0x14], R4 ;  /* 0x0000140401007387 */ /* 0x0001e20000100800 */
[----:B-1----:R-:W-:Y:S05]  /*3bf0*/  @!P0 BRA `(.L_x_276) ;  /* 0x0000005000008947 */ /* 0x002fea0003800000 */
[----:B------:R-:W-:Y:S02]  /*3c00*/  MOV R30, R52 ;  /* 0x00000034001e7202 */ /* 0x000fe40000000f00 */
[----:B------:R-:W-:Y:S02]  /*3c10*/  MOV R31, R51 ;  /* 0x00000033001f7202 */ /* 0x000fe40000000f00 */
[----:B------:R-:W-:Y:S02]  /*3c20*/  MOV R208, 0x3c40 ;  /* 0x00003c4000d07802 */ /* 0x000fe40000000f00 */
[----:B0-----:R-:W-:Y:S05]  /*3c30*/  CALL.REL.NOINC `($__internal_6_$__cuda_sm3x_div_rn_noftz_f32_slowpath) ;  /* 0x000106d000007944 */ /* 0x001fea0003c00000 */
[----:B0-----:R0:W-:Y:S02]  /*3c40*/  STL [R1+0x14], R212 ;  /* 0x000014d401007387 */ /* 0x0011e40000100800 */
.L_x_276:
[----:B------:R-:W-:Y:S05]  /*3c50*/  BSYNC B6 ;  /* 0x0000000000067941 */ /* 0x000fea0003800000 */
.L_x_275:
[----:B0-----:R-:W2:Y:S01]  /*3c60*/  LDL R4, [R1+0x14] ;  /* 0x0000140001047983 */ /* 0x001ea20000100800 */
[----:B------:R-:W-:Y:S01]  /*3c70*/  FSETP.GT.AND P0, PT, R169, -R32, PT ;  /* 0x80000020a900720b */ /* 0x000fe20003f04000 */
[----:B------:R-:W-:Y:S01]  /*3c80*/  FADD R53, RZ, -R5 ;  /* 0x80000005ff357221 */ /* 0x000fe20000000000 */
[----:B------:R-:W-:Y:S01]  /*3c90*/  FADD R58, -R73, -RZ ;  /* 0x800000ff493a7221 */ /* 0x000fe20000000100 */
[----:B------:R-:W-:Y:S01]  /*3ca0*/  FADD R57, -R72, -RZ ;  /* 0x800000ff48397221 */ /* 0x000fe20000000100 */
[----:B------:R-:W-:Y:S01]  /*3cb0*/  FADD R56, -R71, -RZ ;  /* 0x800000ff47387221 */ /* 0x000fe20000000100 */
[----:B------:R-:W-:Y:S01]  /*3cc0*/  FMUL R52, R9, R53 ;  /* 0x0000003509347220 */ /* 0x000fe20000400000 */
[----:B--2---:R-:W-:-:S02]  /*3cd0*/  FSEL R51, R4, R51, P0 ;  /* 0x0000003304337208 */ /* 0x004fc40000000000 */
[----:B------:R-:W-:Y:S02]  /*3ce0*/  MOV R4, 0x1 ;  /* 0x0000000100047802 */ /* 0x000fe40000000f00 */
[CC--:B------:R-:W-:Y:S02]  /*3cf0*/  FSETP.GT.AND P0, PT, R51.reuse, R52.reuse, PT ;  /* 0x000000343300720b */ /* 0x0c0fe40003f04000 */
[----:B------:R-:W-:Y:S02]  /*3d00*/  PRMT R29, R4, 0x7610, R29 ;  /* 0x00007610041d7816 */ /* 0x000fe4000000001d */
[----:B------:R-:W-:-:S03]  /*3d10*/  FSEL R4, R51, R52, P0 ;  /* 0x0000003433047208 */ /* 0x000fc60000000000 */
[----:B------:R0:W-:Y:S04]  /*3d20*/  STL.S16 [R1+0x18], R29 ;  /* 0x0000181d01007387 */ /* 0x0001e80000100600 */
.L_x_264:
[----:B------:R-:W-:Y:S05]  /*3d30*/  BSYNC B5 ;  /* 0x0000000000057941 */ /* 0x000fea0003800000 */
.L_x_263:
[----:B0-----:R-:W-:Y:S01]  /*3d40*/  FMUL R29, R9, c[0x0][0x620] ;  /* 0x00018800091d7a20 */ /* 0x001fe20000400000 */
[----:B------:R-:W-:Y:S01]  /*3d50*/  BSSY B5, `(.L_x_277) ;  /* 0x0000082000057945 */ /* 0x000fe20003800000 */
[----:B------:R-:W-:Y:S01]  /*3d60*/  FADD R167, -R167, R28 ;  /* 0x0000001ca7a77221 */ /* 0x000fe20000000100 */
[----:B------:R-:W-:Y:S01]  /*3d70*/  FADD R166, -R27, R166 ;  /* 0x000000a61ba67221 */ /* 0x000fe20000000100 */
[----:B------:R-:W-:Y:S01]  /*3d80*/  FADD R165, -R26, R165 ;  /* 0x000000a51aa57221 */ /* 0x000fe20000000100 */
[----:B------:R-:W-:Y:S01]  /*3d90*/  FSETP.GT.AND P0, PT, R29, RZ, PT ;  /* 0x000000ff1d00720b */ /* 0x000fe20003f04000 */
[----:B------:R-:W-:Y:S01]  /*3da0*/  CS2R R162, SRZ ;  /* 0x0000000000a27805 */ /* 0x000fe2000001ff00 */
[----:B------:R-:W-:Y:S02]  /*3db0*/  MOV R164, RZ ;  /* 0x000000ff00a47202 */ /* 0x000fe40000000f00 */
[----:B------:R-:W-:-:S09]  /*3dc0*/  MOV R207, RZ ;  /* 0x000000ff00cf7202 */ /* 0x000fd20000000f00 */
[----:B------:R-:W-:Y:S05]  /*3dd0*/  @!P0 BRA `(.L_x_278) ;  /* 0x0000079000008947 */ /* 0x000fea0003800000 */
[----:B------:R-:W-:-:S04]  /*3de0*/  FMUL R27, R25, -R166 ;  /* 0x800000a6191b7220 */ /* 0x000fc80000400000 */
[----:B------:R-:W-:-:S04]  /*3df0*/  FFMA R26, -R24, R167, R27 ;  /* 0x000000a7181a7223 */ /* 0x000fc8000000011b */
[----:B------:R-:W-:-:S04]  /*3e00*/  FFMA R26, -R23, R165, R26 ;  /* 0x000000a5171a7223 */ /* 0x000fc8000000011a */
[----:B------:R-:W-:Y:S01]  /*3e10*/  FMUL R50, R26, c[0x0][0x61c] ;  /* 0x000187001a327a20 */ /* 0x000fe20000400000 */
[----:B------:R-:W-:-:S04]  /*3e20*/  PRMT R26, RZ, 0x7610, R26 ;  /* 0x00007610ff1a7816 */ /* 0x000fc8000000001a */
[----:B------:R-:W-:Y:S01]  /*3e30*/  FSETP.GT.AND P0, PT, |R50|, RZ, PT ;  /* 0x000000ff3200720b */ /* 0x000fe20003f04200 */
[----:B------:R0:W-:-:S12]  /*3e40*/  STL.S16 [R1+0x10], R26 ;  /* 0x0000101a01007387 */ /* 0x0001d80000100600 */
[----:B------:R-:W-:Y:S05]  /*3e50*/  @!P0 BRA `(.L_x_278) ;  /* 0x0000071000008947 */ /* 0x000fea0003800000 */
[----:B0-----:R-:W-:Y:S01]  /*3e60*/  FMUL R26, R25, R125 ;  /* 0x0000007d191a7220 */ /* 0x001fe20000400000 */
[----:B------:R-:W-:Y:S01]  /*3e70*/  FMUL R27, R23, R127 ;  /* 0x0000007f171b7220 */ /* 0x000fe20000400000 */
[C---:B------:R-:W-:Y:S01]  /*3e80*/  FMUL R28, R24.reuse, R126 ;  /* 0x0000007e181c7220 */ /* 0x040fe20000400000 */
[----:B------:R-:W-:Y:S01]  /*3e90*/  FMUL R46, R25, -R112 ;  /* 0x80000070192e7220 */ /* 0x000fe20000400000 */
[----:B------:R-:W-:Y:S01]  /*3ea0*/  FFMA R26, R23, R126, -R26 ;  /* 0x0000007e171a7223 */ /* 0x000fe2000000081a */
[----:B------:R-:W-:Y:S01]  /*3eb0*/  FFMA R30, R24, R125, -R27 ;  /* 0x0000007d181e7223 */ /* 0x000fe2000000081b */
[----:B------:R-:W-:Y:S01]  /*3ec0*/  FFMA R32, R25, R127, -R28 ;  /* 0x0000007f19207223 */ /* 0x000fe2000000081c */
[C---:B------:R-:W-:Y:S01]  /*3ed0*/  FFMA R45, -R23.reuse, R113, -R46 ;  /* 0x00000071172d7223 */ /* 0x040fe2000000092e */
[-C--:B------:R-:W-:Y:S01]  /*3ee0*/  FMUL R27, R26, R129.reuse ;  /* 0x000000811a1b7220 */ /* 0x080fe20000400000 */
[-C--:B------:R-:W-:Y:S01]  /*3ef0*/  FMUL R29, R30, R129.reuse ;  /* 0x000000811e1d7220 */ /* 0x080fe20000400000 */
[-C--:B------:R-:W-:Y:S01]  /*3f00*/  FMUL R31, R32, R129.reuse ;  /* 0x00000081201f7220 */ /* 0x080fe20000400000 */
[----:B------:R-:W-:Y:S01]  /*3f10*/  FMUL R47, R23, -R114 ;  /* 0x80000072172f7220 */ /* 0x000fe20000400000 */
[-C--:B------:R-:W-:Y:S01]  /*3f20*/  FFMA R28, R26, R129.reuse, R27 ;  /* 0x000000811a1c7223 */ /* 0x080fe2000000001b */
[----:B------:R-:W-:Y:S01]  /*3f30*/  FMUL R27, R25, R126 ;  /* 0x0000007e191b7220 */ /* 0x000fe20000400000 */
[-C--:B------:R-:W-:Y:S01]  /*3f40*/  FFMA R29, R30, R129.reuse, R29 ;  /* 0x000000811e1d7223 */ /* 0x080fe2000000001d */
[----:B------:R-:W-:Y:S01]  /*3f50*/  FFMA R31, R32, R129, R31 ;  /* 0x00000081201f7223 */ /* 0x000fe2000000001f */
[----:B------:R-:W-:Y:S01]  /*3f60*/  FMUL R30, R45, R116 ;  /* 0x000000742d1e7220 */ /* 0x000fe20000400000 */
[C---:B------:R-:W-:Y:S01]  /*3f70*/  FFMA R26, R24.reuse, R127, R27 ;  /* 0x0000007f181a7223 */ /* 0x040fe2000000001b */
[CC--:B------:R-:W-:Y:S01]  /*3f80*/  FMUL R32, R24.reuse, -R113.reuse ;  /* 0x8000007118207220 */ /* 0x0c0fe20000400000 */
[C---:B------:R-:W-:Y:S01]  /*3f90*/  FFMA R47, -R24.reuse, R112, -R47 ;  /* 0x00000070182f7223 */ /* 0x040fe2000000092f */
[----:B------:R-:W-:Y:S01]  /*3fa0*/  FMUL R27, R25, -R113 ;  /* 0x80000071191b7220 */ /* 0x000fe20000400000 */
[----:B------:R-:W-:Y:S01]  /*3fb0*/  FFMA R46, R45, R116, R30 ;  /* 0x000000742d2e7223 */ /* 0x000fe2000000001e */
[----:B------:R-:W-:Y:S01]  /*3fc0*/  FFMA R26, R23, R125, R26 ;  /* 0x0000007d171a7223 */ /* 0x000fe2000000001a */
[----:B------:R-:W-:Y:S01]  /*3fd0*/  FFMA R45, -R25, R114, -R32 ;  /* 0x00000072192d7223 */ /* 0x000fe20000000920 */
[----:B------:R-:W-:Y:S01]  /*3fe0*/  FMUL R32, R47, R116 ;  /* 0x000000742f207220 */ /* 0x000fe20000400000 */
[----:B------:R-:W-:Y:S01]  /*3ff0*/  FFMA R30, -R24, R114, R27 ;  /* 0x00000072181e7223 */ /* 0x000fe2000000011b */
[----:B------:R-:W-:Y:S01]  /*4000*/  FADD R26, R26, R26 ;  /* 0x0000001a1a1a7221 */ /* 0x000fe20000000000 */
[-C--:B------:R-:W-:Y:S01]  /*4010*/  FMUL R48, R45, R116.reuse ;  /* 0x000000742d307220 */ /* 0x080fe20000400000 */
[----:B------:R-:W-:Y:S01]  /*4020*/  FFMA R47, R47, R116, R32 ;  /* 0x000000742f2f7223 */ /* 0x000fe20000000020 */
[----:B------:R-:W-:Y:S01]  /*4030*/  FFMA R32, -R23, R112, R30 ;  /* 0x0000007017207223 */ /* 0x000fe2000000011e */
[C---:B------:R-:W-:Y:S01]  /*4040*/  FMUL R30, R26.reuse, R126 ;  /* 0x0000007e1a1e7220 */ /* 0x040fe20000400000 */
[C---:B------:R-:W-:Y:S01]  /*4050*/  FMUL R27, R26.reuse, R127 ;  /* 0x0000007f1a1b7220 */ /* 0x040fe20000400000 */
[----:B------:R-:W-:Y:S01]  /*4060*/  FMUL R26, R26, R125 ;  /* 0x0000007d1a1a7220 */ /* 0x000fe20000400000 */
[----:B------:R-:W-:Y:S01]  /*4070*/  FFMA R49, R45, R116, R48 ;  /* 0x000000742d317223 */ /* 0x000fe20000000030 */
[-C--:B------:R-:W-:Y:S01]  /*4080*/  FFMA R30, R25, R94.reuse, R30 ;  /* 0x0000005e191e7223 */ /* 0x080fe2000000001e */
[-C--:B------:R-:W-:Y:S01]  /*4090*/  FFMA R27, R24, R94.reuse, R27 ;  /* 0x0000005e181b7223 */ /* 0x080fe2000000001b */
[----:B------:R-:W-:Y:S01]  /*40a0*/  FADD R45, R32, R32 ;  /* 0x00000020202d7221 */ /* 0x000fe20000000000 */
[----:B------:R-:W-:Y:S01]  /*40b0*/  FFMA R26, R23, R94, R26 ;  /* 0x0000005e171a7223 */ /* 0x000fe2000000001a */
[----:B------:R-:W-:Y:S01]  /*40c0*/  FADD R29, R30, -R29 ;  /* 0x8000001d1e1d7221 */ /* 0x000fe20000000000 */
[----:B------:R-:W-:Y:S01]  /*40d0*/  FADD R27, R27, -R28 ;  /* 0x8000001c1b1b7221 */ /* 0x000fe20000000000 */
[----:B------:R-:W-:Y:S01]  /*40e0*/  FMUL R32, R45, R113 ;  /* 0x000000712d207220 */ /* 0x000fe20000400000 */
[----:B------:R-:W-:Y:S01]  /*40f0*/  FADD R28, R26, -R31 ;  /* 0x8000001f1a1c7221 */ /* 0x000fe20000000000 */
[----:B------:R-:W-:Y:S01]  /*4100*/  FMUL R30, R29, R121 ;  /* 0x000000791d1e7220 */ /* 0x000fe20000400000 */
[C---:B------:R-:W-:Y:S01]  /*4110*/  FMUL R26, R45.reuse, R112 ;  /* 0x000000702d1a7220 */ /* 0x040fe20000400000 */
[----:B------:R-:W-:Y:S01]  /*4120*/  FMUL R31, R45, R114 ;  /* 0x000000722d1f7220 */ /* 0x000fe20000400000 */
[-C--:B------:R-:W-:Y:S01]  /*4130*/  FFMA R32, -R25, R93.reuse, R32 ;  /* 0x0000005d19207223 */ /* 0x080fe20000000120 */
[----:B------:R-:W-:Y:S01]  /*4140*/  FFMA R45, R27, R122, R30 ;  /* 0x0000007a1b2d7223 */ /* 0x000fe2000000001e */
[-C--:B------:R-:W-:Y:S01]  /*4150*/  FFMA R26, -R23, R93.reuse, R26 ;  /* 0x0000005d171a7223 */ /* 0x080fe2000000011a */
[----:B------:R-:W-:Y:S01]  /*4160*/  FFMA R31, -R24, R93, R31 ;  /* 0x0000005d181f7223 */ /* 0x000fe2000000011f */
[----:B------:R-:W-:Y:S01]  /*4170*/  FADD R32, R32, -R47 ;  /* 0x8000002f20207221 */ /* 0x000fe20000000000 */
[----:B------:R-:W-:Y:S01]  /*4180*/  FFMA R30, R28, R120, R45 ;  /* 0x000000781c1e7223 */ /* 0x000fe2000000002d */
[----:B------:R-:W-:Y:S01]  /*4190*/  FADD R49, R26, -R49 ;  /* 0x800000311a317221 */ /* 0x000fe20000000000 */
[----:B------:R-:W-:Y:S01]  /*41a0*/  FADD R46, R31, -R46 ;  /* 0x8000002e1f2e7221 */ /* 0x000fe20000000000 */
[C---:B------:R-:W-:Y:S01]  /*41b0*/  FMUL R26, R29.reuse, R124 ;  /* 0x0000007c1d1a7220 */ /* 0x040fe20000400000 */
[C---:B------:R-:W-:Y:S01]  /*41c0*/  FMUL R31, R32.reuse, R108 ;  /* 0x0000006c201f7220 */ /* 0x040fe20000400000 */
[C---:B------:R-:W-:Y:S01]  /*41d0*/  FMUL R48, R29.reuse, R30 ;  /* 0x0000001e1d307220 */ /* 0x040fe20000400000 */
[----:B------:R-:W-:Y:S01]  /*41e0*/  FMUL R30, R29, R118 ;  /* 0x000000761d1e7220 */ /* 0x000fe20000400000 */
[C---:B------:R-:W-:Y:S01]  /*41f0*/  FFMA R29, R27.reuse, R128, R26 ;  /* 0x000000801b1d7223 */ /* 0x040fe2000000001a */
[----:B------:R-:W-:Y:S01]  /*4200*/  FMUL R45, R32, R111 ;  /* 0x0000006f202d7220 */ /* 0x000fe20000400000 */
[----:B------:R-:W-:Y:S01]  /*4210*/  FFMA R162, R46, R109, R31 ;  /* 0x0000006d2ea27223 */ /* 0x000fe2000000001f */
[----:B------:R-:W-:Y:S01]  /*4220*/  FFMA R31, R27, R119, R30 ;  /* 0x000000771b1f7223 */ /* 0x000fe2000000001e */
[----:B------:R-:W-:Y:S01]  /*4230*/  FFMA R26, R28, R123, R29 ;  /* 0x0000007b1c1a7223 */ /* 0x000fe2000000001d */
[----:B------:R-:W-:Y:S01]  /*4240*/  FFMA R30, R46, R115, R45 ;  /* 0x000000732e1e7223 */ /* 0x000fe2000000002d */
[----:B------:R-:W-:Y:S01]  /*4250*/  FFMA R47, R49, R107, R162 ;  /* 0x0000006b312f7223 */ /* 0x000fe200000000a2 */
[C---:B------:R-:W-:Y:S01]  /*4260*/  FMUL R29, R32.reuse, R105 ;  /* 0x00000069201d7220 */ /* 0x040fe20000400000 */
[----:B------:R-:W-:Y:S01]  /*4270*/  FFMA R27, R27, R26, R48 ;  /* 0x0000001a1b1b7223 */ /* 0x000fe20000000030 */
[C---:B------:R-:W-:Y:S01]  /*4280*/  FFMA R45, R49.reuse, R110, R30 ;  /* 0x0000006e312d7223 */ /* 0x040fe2000000001e */
[----:B------:R-:W-:Y:S01]  /*4290*/  FMUL R162, R32, R47 ;  /* 0x0000002f20a27220 */ /* 0x000fe20000400000 */
[----:B------:R-:W-:Y:S01]  /*42a0*/  FFMA R31, R28, R117, R31 ;  /* 0x000000751c1f7223 */ /* 0x000fe2000000001f */
[C---:B------:R-:W-:Y:S01]  /*42b0*/  FFMA R30, R46.reuse, R106, R29 ;  /* 0x0000006a2e1e7223 */ /* 0x040fe2000000001d */
[----:B------:R-:W-:Y:S01]  /*42c0*/  FFMA R26, RZ, R16, RZ ;  /* 0x00000010ff1a7223 */ /* 0x000fe200000000ff */
[----:B------:R-:W-:Y:S01]  /*42d0*/  FFMA R45, R46, R45, R162 ;  /* 0x0000002d2e2d7223 */ /* 0x000fe200000000a2 */
[----:B------:R-:W-:Y:S01]  /*42e0*/  FFMA R27, R28, R31, R27 ;  /* 0x0000001f1c1b7223 */ /* 0x000fe2000000001b */
[C---:B------:R-:W-:Y:S01]  /*42f0*/  FFMA R30, R49.reuse, R104, R30 ;  /* 0x00000068311e7223 */ /* 0x040fe2000000001e */
[----:B------:R-:W-:Y:S01]  /*4300*/  FFMA R26, RZ, R15, R26 ;  /* 0x0000000fff1a7223 */ /* 0x000fe2000000001a */
[----:B------:R-:W-:Y:S01]  /*4310*/  BSSY B6, `(.L_x_279) ;  /* 0x0000015000067945 */ /* 0x000fe20003800000 */
[----:B------:R-:W-:Y:S01]  /*4320*/  FADD R47, RZ, -R50 ;  /* 0x80000032ff2f7221 */ /* 0x000fe20000000000 */
        /* <DEDUP_REMOVED lines=16> */
[----:B------:R-:W-:Y:S02]  /*4430*/  MOV R208, 0x4450 ;  /* 0x0000445000d07802 */ /* 0x000fe40000000f00 */
[----:B0-----:R-:W-:Y:S05]  /*4440*/  CALL.REL.NOINC `($__internal_6_$__cuda_sm3x_div_rn_noftz_f32_slowpath) ;  /* 0x0000fec000007944 */ /* 0x001fea0003c00000 */
[----:B0-----:R0:W-:Y:S02]  /*4450*/  STL [R1+0xc], R212 ;  /* 0x00000cd401007387 */ /* 0x0011e40000100800 */
.L_x_280:
[----:B------:R-:W-:Y:S05]  /*4460*/  BSYNC B6 ;  /* 0x0000000000067941 */ /* 0x000fea0003800000 */
.L_x_279:
[----:B0-----:R-:W2:Y:S01]  /*4470*/  LDL R26, [R1+0xc] ;  /* 0x00000c00011a7983 */ /* 0x001ea20000100800 */
[----:B------:R-:W-:Y:S01]  /*4480*/  FSETP.GT.AND P0, PT, R32, -R29, PT ;  /* 0x8000001d2000720b */ /* 0x000fe20003f04000 */
[----:B------:R-:W-:Y:S01]  /*4490*/  FMUL R46, R9, c[0x0][0x620] ;  /* 0x00018800092e7a20 */ /* 0x000fe20000400000 */
[----:B------:R-:W-:Y:S01]  /*44a0*/  FADD R49, RZ, -R5 ;  /* 0x80000005ff317221 */ /* 0x000fe20000000000 */
[----:B------:R-:W-:Y:S02]  /*44b0*/  MOV R164, R23 ;  /* 0x0000001700a47202 */ /* 0x000fe40000000f00 */
[----:B------:R-:W-:Y:S01]  /*44c0*/  MOV R163, R25 ;  /* 0x0000001900a37202 */ /* 0x000fe20000000f00 */
[----:B------:R-:W-:Y:S01]  /*44d0*/  FMUL R48, R46, R49 ;  /* 0x000000312e307220 */ /* 0x000fe20000400000 */
[----:B------:R-:W-:Y:S01]  /*44e0*/  FMUL R46, R5, R46 ;  /* 0x0000002e052e7220 */ /* 0x000fe20000400000 */
[----:B------:R-:W-:-:S02]  /*44f0*/  MOV R162, R24 ;  /* 0x0000001800a27202 */ /* 0x000fc40000000f00 */
[----:B--2---:R-:W-:Y:S02]  /*4500*/  FSEL R47, R26, R47, P0 ;  /* 0x0000002f1a2f7208 */ /* 0x004fe40000000000 */
[----:B------:R-:W-:Y:S02]  /*4510*/  MOV R26, 0x1 ;  /* 0x00000001001a7802 */ /* 0x000fe40000000f00 */
[----:B------:R-:W-:-:S03]  /*4520*/  FSETP.GT.AND P0, PT, R48, R47, PT ;  /* 0x0000002f3000720b */ /* 0x000fc60003f04000 */
[----:B------:R0:W-:Y:S01]  /*4530*/  STL.S16 [R1+0x10], R26 ;  /* 0x0000101a01007387 */ /* 0x0001e20000100600 */
[----:B------:R-:W-:-:S04]  /*4540*/  FSEL R45, R48, R47, P0 ;  /* 0x0000002f302d7208 */ /* 0x000fc80000000000 */
[----:B------:R-:W-:-:S04]  /*4550*/  FSETP.GEU.AND P0, PT, R45, R46, PT ;  /* 0x0000002e2d00720b */ /* 0x000fc80003f0e000 */
[----:B------:R-:W-:-:S04]  /*4560*/  FSEL R45, R45, R46, !P0 ;  /* 0x0000002e2d2d7208 */ /* 0x000fc80004000000 */
.L_x_278:
[----:B0-----:R-:W-:Y:S05]  /*4570*/  BSYNC B5 ;  /* 0x0000000000057941 */ /* 0x001fea0003800000 */
.L_x_277:
[----:B------:R-:W-:Y:S01]  /*4580*/  FMUL R32, R9, c[0x0][0x624] ;  /* 0x0001890009207a20 */ /* 0x000fe20000400000 */
[----:B------:R-:W-:Y:S01]  /*4590*/  BSSY B5, `(.L_x_281) ;  /* 0x00000ca000057945 */ /* 0x000fe20003800000 */
[----:B------:R-:W-:Y:S01]  /*45a0*/  CS2R R28, SRZ ;  /* 0x00000000001c7805 */ /* 0x000fe2000001ff00 */
[----:B------:R-:W-:Y:S01]  /*45b0*/  MOV R27, RZ ;  /* 0x000000ff001b7202 */ /* 0x000fe20000000f00 */
[----:B------:R-:W-:Y:S01]  /*45c0*/  CS2R R210, SRZ ;  /* 0x0000000000d27805 */ /* 0x000fe2000001ff00 */
[----:B------:R-:W-:Y:S02]  /*45d0*/  FSETP.GT.AND P0, PT, R32, RZ, PT ;  /* 0x000000ff2000720b */ /* 0x000fe40003f04000 */
[----:B------:R-:W-:Y:S02]  /*45e0*/  MOV R206, RZ ;  /* 0x000000ff00ce7202 */ /* 0x000fe40000000f00 */
[----:B------:R-:W-:Y:S02]  /*45f0*/  MOV R205, RZ ;  /* 0x000000ff00cd7202 */ /* 0x000fe40000000f00 */
[----:B------:R-:W-:-:S07]  /*4600*/  MOV R209, RZ ;  /* 0x000000ff00d17202 */ /* 0x000fce0000000f00 */
[----:B------:R-:W-:Y:S05]  /*4610*/  @!P0 BRA `(.L_x_282) ;  /* 0x00000c1000008947 */ /* 0x000fea0003800000 */
[----:B------:R-:W-:Y:S01]  /*4620*/  FMUL R3, R25, -R166 ;  /* 0x800000a619037220 */ /* 0x000fe20000400000 */
[----:B------:R-:W-:Y:S03]  /*4630*/  BSSY B3, `(.L_x_283) ;  /* 0x0000015000037945 */ /* 0x000fe60003800000 */
        /* <DEDUP_REMOVED lines=12> */
[----:B01----:R-:W-:Y:S02]  /*4700*/  MOV R31, 0x4720 ;  /* 0x00004720001f7802 */ /* 0x003fe40000000f00 */
[----:B------:R-:W-:Y:S05]  /*4710*/  CALL.REL.NOINC `($__internal_5_$__cuda_sm20_sqrt_rn_f32_slowpath) ;  /* 0x0000fa9000007944 */ /* 0x000fea0003c00000 */
[----:B------:R-:W-:Y:S01]  /*4720*/  MOV R44, R208 ;  /* 0x000000d0002c7202 */ /* 0x000fe20000000f00 */
[----:B------:R-:W-:Y:S05]  /*4730*/  BRA `(.L_x_285) ;  /* 0x0000004000007947 */ /* 0x000fea0003800000 */
.L_x_284:
[----:B01----:R-:W-:Y:S01]  /*4740*/  FMUL.FTZ R44, R30, R31 ;  /* 0x0000001f1e2c7220 */ /* 0x003fe20000410000 */
[----:B------:R-:W-:-:S03]  /*4750*/  FMUL.FTZ R26, R31, 0.5 ;  /* 0x3f0000001f1a7820 */ /* 0x000fc60000410000 */
[----:B------:R-:W-:-:S04]  /*4760*/  FFMA R31, -R44, R44, R30 ;  /* 0x0000002c2c1f7223 */ /* 0x000fc8000000011e */
[----:B------:R-:W-:Y:S02]  /*4770*/  FFMA R44, R31, R26, R44 ;  /* 0x0000001a1f2c7223 */ /* 0x000fe4000000002c */
.L_x_285:
[----:B------:R-:W-:Y:S05]  /*4780*/  BSYNC B3 ;  /* 0x0000000000037941 */ /* 0x000fea0003800000 */
.L_x_283:
[----:B------:R-:W-:Y:S01]  /*4790*/  PRMT R26, RZ, 0x7610, R26 ;  /* 0x00007610ff1a7816 */ /* 0x000fe2000000001a */
[----:B------:R-:W-:Y:S01]  /*47a0*/  FMUL R43, R44, c[0x0][0x61c] ;  /* 0x000187002c2b7a20 */ /* 0x000fe20000400000 */
[----:B------:R-:W-:Y:S01]  /*47b0*/  MOV R206, RZ ;  /* 0x000000ff00ce7202 */ /* 0x000fe20000000f00 */
[----:B------:R-:W-:Y:S01]  /*47c0*/  CS2R R210, SRZ ;  /* 0x0000000000d27805 */ /* 0x000fe2000001ff00 */
[----:B------:R-:W-:Y:S01]  /*47d0*/  MOV R205, RZ ;  /* 0x000000ff00cd7202 */ /* 0x000fe20000000f00 */
[----:B------:R0:W-:Y:S01]  /*47e0*/  STL.S16 [R1+0x8], R26 ;  /* 0x0000081a01007387 */ /* 0x0001e20000100600 */
[----:B------:R-:W-:Y:S02]  /*47f0*/  FSETP.GT.AND P5, PT, R43, RZ, PT ;  /* 0x000000ff2b00720b */ /* 0x000fe40003fa4000 */
[----:B------:R-:W-:-:S11]  /*4800*/  MOV R209, RZ ;  /* 0x000000ff00d17202 */ /* 0x000fd60000000f00 */
[----:B------:R-:W-:Y:S05]  /*4810*/  @!P5 BRA `(.L_x_282) ;  /* 0x00000a100000d947 */ /* 0x000fea0003800000 */
[----:B0-----:R-:W-:Y:S01]  /*4820*/  FSETP.GT.AND P5, PT, R44, RZ, PT ;  /* 0x000000ff2c00720b */ /* 0x001fe20003fa4000 */
[----:B------:R-:W-:Y:S01]  /*4830*/  BSSY B6, `(.L_x_286) ;  /* 0x0000031000067945 */ /* 0x000fe20003800000 */
[----:B------:R-:W-:Y:S01]  /*4840*/  MOV R205, RZ ;  /* 0x000000ff00cd7202 */ /* 0x000fe20000000f00 */
[----:B------:R-:W-:-:S10]  /*4850*/  CS2R R206, SRZ ;  /* 0x0000000000ce7805 */ /* 0x000fd4000001ff00 */
        /* <DEDUP_REMOVED lines=15> */
.L_x_289:
[----:B------:R-:W-:Y:S05]  /*4950*/  BSYNC B7 ;  /* 0x0000000000077941 */ /* 0x000fea0003800000 */
.L_x_288:
        /* <DEDUP_REMOVED lines=14> */
.L_x_291:
[----:B------:R-:W-:Y:S05]  /*4a40*/  BSYNC B7 ;  /* 0x0000000000077941 */ /* 0x000fea0003800000 */
.L_x_290:
        /* <DEDUP_REMOVED lines=14> */
.L_x_292:
[----:B------:R-:W-:Y:S05]  /*4b30*/  BSYNC B7 ;  /* 0x0000000000077941 */ /* 0x000fea0003800000 */
.L_x_287:
[----:B------:R-:W-:Y:S05]  /*4b40*/  BSYNC B6 ;  /* 0x0000000000067941 */ /* 0x000fea0003800000 */
.L_x_286:
[----:B------:R-:W-:Y:S01]  /*4b50*/  FMUL R31, R207, R126 ;  /* 0x0000007ecf1f7220 */ /* 0x000fe20000400000 */
[C---:B------:R-:W-:Y:S01]  /*4b60*/  FMUL R30, R206.reuse, R127 ;  /* 0x0000007fce1e7220 */ /* 0x040fe20000400000 */
[CC--:B------:R-:W-:Y:S01]  /*4b70*/  FMUL R2, R205.reuse, R125.reuse ;  /* 0x0000007dcd027220 */ /* 0x0c0fe20000400000 */
[C---:B------:R-:W-:Y:S01]  /*4b80*/  FMUL R42, R206.reuse, R112 ;  /* 0x00000070ce2a7220 */ /* 0x040fe20000400000 */
[----:B------:R-:W-:Y:S01]  /*4b90*/  FFMA R0, R206, R125, -R31 ;  /* 0x0000007dce007223 */ /* 0x000fe2000000081f */
[----:B------:R-:W-:Y:S01]  /*4ba0*/  FFMA R30, R205, R126, -R30 ;  /* 0x0000007ecd1e7223 */ /* 0x000fe2000000081e */
[C---:B------:R-:W-:Y:S01]  /*4bb0*/  FFMA R26, R207.reuse, R127, -R2 ;  /* 0x0000007fcf1a7223 */ /* 0x040fe20000000802 */
[----:B------:R-:W-:Y:S01]  /*4bc0*/  FFMA R171, R207, R113, -R42 ;  /* 0x00000071cfab7223 */ /* 0x000fe2000000082a */
[-C--:B------:R-:W-:Y:S01]  /*4bd0*/  FMUL R31, R0, R129.reuse ;  /* 0x00000081001f7220 */ /* 0x080fe20000400000 */
[----:B------:R-:W-:Y:S01]  /*4be0*/  BSSY B6, `(.L_x_293) ;  /* 0x000005b000067945 */ /* 0x000fe20003800000 */
[-C--:B------:R-:W-:Y:S01]  /*4bf0*/  FMUL R41, R26, R129.reuse ;  /* 0x000000811a297220 */ /* 0x080fe20000400000 */
[----:B------:R-:W-:Y:S01]  /*4c00*/  FADD R211, -R205, -RZ ;  /* 0x800000ffcdd37221 */ /* 0x000fe20000000100 */
[-C--:B------:R-:W-:Y:S01]  /*4c10*/  FFMA R2, R0, R129.reuse, R31 ;  /* 0x0000008100027223 */ /* 0x080fe2000000001f */
[-C--:B------:R-:W-:Y:S01]  /*4c20*/  FMUL R31, R30, R129.reuse ;  /* 0x000000811e1f7220 */ /* 0x080fe20000400000 */
[----:B------:R-:W-:Y:S01]  /*4c30*/  FMUL R0, R207, R114 ;  /* 0x00000072cf007220 */ /* 0x000fe20000400000 */
[----:B------:R-:W-:Y:S01]  /*4c40*/  FFMA R26, R26, R129, R41 ;  /* 0x000000811a1a7223 */ /* 0x000fe20000000029 */
[----:B------:R-:W-:Y:S01]  /*4c50*/  FMUL R41, R205, R113 ;  /* 0x00000071cd297220 */ /* 0x000fe20000400000 */
[----:B------:R-:W-:Y:S01]  /*4c60*/  FFMA R169, R30, R129, R31 ;  /* 0x000000811ea97223 */ /* 0x000fe2000000001f */
[----:B------:R-:W-:Y:S01]  /*4c70*/  FMUL R30, R171, R116 ;  /* 0x00000074ab1e7220 */ /* 0x000fe20000400000 */
[----:B------:R-:W-:Y:S01]  /*4c80*/  FFMA R31, R205, R112, -R0 ;  /* 0x00000070cd1f7223 */ /* 0x000fe20000000800 */
[C---:B------:R-:W-:Y:S01]  /*4c90*/  FMUL R0, R206.reuse, R126 ;  /* 0x0000007ece007220 */ /* 0x040fe20000400000 */
[C---:B------:R-:W-:Y:S01]  /*4ca0*/  FFMA R41, R206.reuse, R114, -R41 ;  /* 0x00000072ce297223 */ /* 0x040fe20000000829 */
[-C--:B------:R-:W-:Y:S01]  /*4cb0*/  FFMA R173, R171, R116.reuse, R30 ;  /* 0x00000074abad7223 */ /* 0x080fe2000000001e */
[----:B------:R-:W-:Y:S01]  /*4cc0*/  FMUL R30, R206, R113 ;  /* 0x00000071ce1e7220 */ /* 0x000fe20000400000 */
[----:B------:R-:W-:Y:S01]  /*4cd0*/  FFMA R0, -R205, R127, -R0 ;  /* 0x0000007fcd007223 */ /* 0x000fe20000000900 */
[-C--:B------:R-:W-:Y:S01]  /*4ce0*/  FMUL R42, R31, R116.reuse ;  /* 0x000000741f2a7220 */ /* 0x080fe20000400000 */
[----:B------:R-:W-:Y:S01]  /*4cf0*/  FMUL R170, R41, R116 ;  /* 0x0000007429aa7220 */ /* 0x000fe20000400000 */
[----:B------:R-:W-:Y:S01]  /*4d00*/  FFMA R30, R205, R114, R30 ;  /* 0x00000072cd1e7223 */ /* 0x000fe2000000001e */
[----:B------:R-:W-:Y:S01]  /*4d10*/  FFMA R0, R207, -R125, R0 ;  /* 0x8000007dcf007223 */ /* 0x000fe20000000000 */
[-C--:B------:R-:W-:Y:S01]  /*4d20*/  FFMA R168, R31, R116.reuse, R42 ;  /* 0x000000741fa87223 */ /* 0x080fe2000000002a */
[----:B------:R-:W-:Y:S01]  /*4d30*/  FFMA R175, R41, R116, R170 ;  /* 0x0000007429af7223 */ /* 0x000fe200000000aa */
[----:B------:R-:W-:Y:S01]  /*4d40*/  FFMA R42, R207, R112, R30 ;  /* 0x00000070cf2a7223 */ /* 0x000fe2000000001e */
[----:B------:R-:W-:Y:S01]  /*4d50*/  FADD R0, R0, R0 ;  /* 0x0000000000007221 */ /* 0x000fe20000000000 */
[C---:B------:R-:W-:Y:S01]  /*4d60*/  FMUL R41, R94.reuse, R206 ;  /* 0x000000ce5e297220 */ /* 0x040fe20000400000 */
[C---:B------:R-:W-:Y:S01]  /*4d70*/  FMUL R30, R94.reuse, R207 ;  /* 0x000000cf5e1e7220 */ /* 0x040fe20000400000 */
[----:B------:R-:W-:Y:S01]  /*4d80*/  FMUL R31, R94, R205 ;  /* 0x000000cd5e1f7220 */ /* 0x000fe20000400000 */
[----:B------:R-:W-:Y:S01]  /*4d90*/  FADD R171, R42, R42 ;  /* 0x0000002a2aab7221 */ /* 0x000fe20000000000 */
[C---:B------:R-:W-:Y:S01]  /*4da0*/  FFMA R41, R0.reuse, R126, -R41 ;  /* 0x0000007e00297223 */ /* 0x040fe20000000829 */
[C---:B------:R-:W-:Y:S01]  /*4db0*/  FFMA R30, R0.reuse, R125, -R30 ;  /* 0x0000007d001e7223 */ /* 0x040fe2000000081e */
[----:B------:R-:W-:Y:S01]  /*4dc0*/  FFMA R31, R0, R127, -R31 ;  /* 0x0000007f001f7223 */ /* 0x000fe2000000081f */
[----:B------:R-:W-:Y:S01]  /*4dd0*/  FMUL R0, R171, R114 ;  /* 0x00000072ab007220 */ /* 0x000fe20000400000 */
[----:B------:R-:W-:Y:S01]  /*4de0*/  FADD R41, R41, -R26 ;  /* 0x8000001a29297221 */ /* 0x000fe20000000000 */
[----:B------:R-:W-:Y:S01]  /*4df0*/  FADD R30, R30, -R169 ;  /* 0x800000a91e1e7221 */ /* 0x000fe20000000000 */
[----:B------:R-:W-:Y:S01]  /*4e00*/  FMUL R169, R171, R113 ;  /* 0x00000071aba97220 */ /* 0x000fe20000400000 */
[----:B------:R-:W-:Y:S01]  /*4e10*/  FFMA R0, R93, R205, R0 ;  /* 0x000000cd5d007223 */ /* 0x000fe20000000000 */
[----:B------:R-:W-:Y:S01]  /*4e20*/  FADD R31, R31, -R2 ;  /* 0x800000021f1f7221 */ /* 0x000fe20000000000 */
[----:B------:R-:W-:Y:S01]  /*4e30*/  FMUL R42, R41, R121 ;  /* 0x00000079292a7220 */ /* 0x000fe20000400000 */
[----:B------:R-:W-:Y:S01]  /*4e40*/  FFMA R169, R93, R206, R169 ;  /* 0x000000ce5da97223 */ /* 0x000fe200000000a9 */
[----:B------:R-:W-:Y:S01]  /*4e50*/  FMUL R26, R171, R112 ;  /* 0x00000070ab1a7220 */ /* 0x000fe20000400000 */
[----:B------:R-:W-:Y:S01]  /*4e60*/  FADD R2, R0, -R173 ;  /* 0x800000ad00027221 */ /* 0x000fe20000000000 */
[----:B------:R-:W-:Y:S01]  /*4e70*/  FFMA R171, R31, R122, R42 ;  /* 0x0000007a1fab7223 */ /* 0x000fe2000000002a */
[----:B------:R-:W-:Y:S01]  /*4e80*/  FMUL R0, R41, R124 ;  /* 0x0000007c29007220 */ /* 0x000fe20000400000 */
[----:B------:R-:W-:Y:S01]  /*4e90*/  FADD R168, R169, -R168 ;  /* 0x800000a8a9a87221 */ /* 0x000fe20000000000 */
[----:B------:R-:W-:Y:S01]  /*4ea0*/  FFMA R26, R93, R207, R26 ;  /* 0x000000cf5d1a7223 */ /* 0x000fe2000000001a */
[----:B------:R-:W-:Y:S01]  /*4eb0*/  FFMA R42, R30, R120, R171 ;  /* 0x000000781e2a7223 */ /* 0x000fe200000000ab */
[----:B------:R-:W-:Y:S01]  /*4ec0*/  FFMA R169, R31, R128, R0 ;  /* 0x000000801fa97223 */ /* 0x000fe20000000000 */
[----:B------:R-:W-:Y:S01]  /*4ed0*/  FMUL R173, R168, R108 ;  /* 0x0000006ca8ad7220 */ /* 0x000fe20000400000 */
[----:B------:R-:W-:Y:S01]  /*4ee0*/  FADD R175, R26, -R175 ;  /* 0x800000af1aaf7221 */ /* 0x000fe20000000000 */
[C---:B------:R-:W-:Y:S01]  /*4ef0*/  FMUL R171, R41.reuse, R42 ;  /* 0x0000002a29ab7220 */ /* 0x040fe20000400000 */
[----:B------:R-:W-:Y:S01]  /*4f00*/  FMUL R0, R41, R118 ;  /* 0x0000007629007220 */ /* 0x000fe20000400000 */
[----:B------:R-:W-:Y:S01]  /*4f10*/  FFMA R26, R30, R123, R169 ;  /* 0x0000007b1e1a7223 */ /* 0x000fe200000000a9 */
[----:B------:R-:W-:Y:S01]  /*4f20*/  FFMA R42, R2, R109, R173 ;  /* 0x0000006d022a7223 */ /* 0x000fe200000000ad */
[----:B------:R-:W-:Y:S01]  /*4f30*/  FMUL R169, R168, R111 ;  /* 0x0000006fa8a97220 */ /* 0x000fe20000400000 */
[C---:B------:R-:W-:Y:S01]  /*4f40*/  FFMA R41, R31.reuse, R119, R0 ;  /* 0x000000771f297223 */ /* 0x040fe20000000000 */
[----:B------:R-:W-:Y:S01]  /*4f50*/  FFMA R171, R31, R26, R171 ;  /* 0x0000001a1fab7223 */ /* 0x000fe200000000ab */
[C---:B------:R-:W-:Y:S01]  /*4f60*/  FFMA R173, R175.reuse, R107, R42 ;  /* 0x0000006bafad7223 */ /* 0x040fe2000000002a */
[----:B------:R-:W-:Y:S01]  /*4f70*/  FFMA R0, R2, R115, R169 ;  /* 0x0000007302007223 */ /* 0x000fe200000000a9 */
[----:B------:R-:W-:Y:S01]  /*4f80*/  FMUL R31, R168, R105 ;  /* 0x00000069a81f7220 */ /* 0x000fe20000400000 */
[----:B------:R-:W-:Y:S01]  /*4f90*/  FFMA R41, R30, R117, R41 ;  /* 0x000000751e297223 */ /* 0x000fe20000000029 */
[----:B------:R-:W-:Y:S01]  /*4fa0*/  FMUL R168, R168, R173 ;  /* 0x000000ada8a87220 */ /* 0x000fe20000400000 */
[C---:B------:R-:W-:Y:S01]  /*4fb0*/  FFMA R169, R175.reuse, R110, R0 ;  /* 0x0000006eafa97223 */ /* 0x040fe20000000000 */
[----:B------:R-:W-:Y:S01]  /*4fc0*/  FFMA R26, R2, R106, R31 ;  /* 0x0000006a021a7223 */ /* 0x000fe2000000001f */
[----:B------:R-:W-:Y:S01]  /*4fd0*/  FFMA R0, RZ, R16, RZ ;  /* 0x00000010ff007223 */ /* 0x000fe200000000ff */
[----:B------:R-:W-:Y:S01]  /*4fe0*/  FFMA R41, R30, R41, R171 ;  /* 0x000000291e297223 */ /* 0x000fe200000000ab */
[----:B------:R-:W-:Y:S01]  /*4ff0*/  FFMA R169, R2, R169, R168 ;  /* 0x000000a902a97223 */ /* 0x000fe200000000a8 */
[C---:B------:R-:W-:Y:S01]  /*5000*/  FFMA R2, R175.reuse, R104, R26 ;  /* 0x00000068af027223 */ /* 0x040fe2000000001a */
[----:B------:R-:W-:Y:S01]  /*5010*/  FFMA R0, RZ, R15, R0 ;  /* 0x0000000fff007223 */ /* 0x000fe20000000000 */
[----:B------:R-:W-:Y:S01]  /*5020*/  FADD R42, RZ, -R43 ;  /* 0x8000002bff2a7221 */ /* 0x000fe20000000000 */
[----:B------:R-:W-:Y:S01]  /*5030*/  FADD R210, -R206, -RZ ;  /* 0x800000ffced27221 */ /* 0x000fe20000000100 */
[----:B------:R-:W-:Y:S01]  /*5040*/  FFMA R2, R175, R2, R169 ;  /* 0x00000002af027223 */ /* 0x000fe200000000a9 */
[----:B------:R-:W-:Y:S01]  /*5050*/  FADD R0, R0, R41 ;  /* 0x0000002900007221 */ /* 0x000fe20000000000 */
[----:B------:R-:W-:-:S04]  /*5060*/  FADD R209, -R207, -RZ ;  /* 0x800000ffcfd17221 */ /* 0x000fc80000000100 */
        /* <DEDUP_REMOVED lines=18> */
.L_x_294:
[----:B------:R-:W-:Y:S05]  /*5190*/  BSYNC B6 ;  /* 0x0000000000067941 */ /* 0x000fea0003800000 */
.L_x_293:
[----:B0-----:R-:W2:Y:S01]  /*51a0*/  LDL R26, [R1+0x4] ;  /* 0x00000400011a7983 */ /* 0x001ea20000100800 */
[----:B------:R-:W-:Y:S01]  /*51b0*/  FSETP.GT.AND P5, PT, R2, -R0, PT ;  /* 0x800000000200720b */ /* 0x000fe20003fa4000 */
[----:B------:R-:W-:-:S04]  /*51c0*/  FADD R2, RZ, -R5 ;  /* 0x80000005ff027221 */ /* 0x000fc80000000000 */
[----:B------:R-:W-:Y:S01]  /*51d0*/  FMUL R41, R32, R2 ;  /* 0x0000000220297220 */ /* 0x000fe20000400000 */
[----:B--2---:R-:W-:Y:S02]  /*51e0*/  FSEL R42, R26, R42, P5 ;  /* 0x0000002a1a2a7208 */ /* 0x004fe40002800000 */
[----:B------:R-:W-:Y:S02]  /*51f0*/  MOV R26, 0x1 ;  /* 0x00000001001a7802 */ /* 0x000fe40000000f00 */
[----:B------:R-:W-:-:S03]  /*5200*/  FSETP.GT.AND P5, PT, R42, R41, PT ;  /* 0x000000292a00720b */ /* 0x000fc60003fa4000 */
[----:B------:R0:W-:Y:S01]  /*5210*/  STL.S16 [R1+0x8], R26 ;  /* 0x0000081a01007387 */ /* 0x0001e20000100600 */
[----:B------:R-:W-:-:S04]  /*5220*/  FSEL R0, R42, R41, P5 ;  /* 0x000000292a007208 */ /* 0x000fc80002800000 */
.L_x_282:
[----:B0-----:R-:W-:Y:S05]  /*5230*/  BSYNC B5 ;  /* 0x0000000000057941 */ /* 0x001fea0003800000 */
.L_x_281:
[----:B------:R-:W-:Y:S01]  /*5240*/  BSSY B3, `(.L_x_295) ;  /* 0x000003a000037945 */ /* 0x000fe20003800000 */
[----:B------:R-:W-:Y:S01]  /*5250*/  CS2R R168, SRZ ;  /* 0x0000000000a87805 */ /* 0x000fe2000001ff00 */
[----:B------:R-:W-:Y:S02]  /*5260*/  MOV R203, RZ ;  /* 0x000000ff00cb7202 */ /* 0x000fe40000000f00 */
[----:B------:R-:W-:Y:S02]  /*5270*/  MOV R204, RZ ;  /* 0x000000ff00cc7202 */ /* 0x000fe40000000f00 */
[----:B------:R-:W-:Y:S02]  /*5280*/  MOV R224, RZ ;  /* 0x000000ff00e07202 */ /* 0x000fe40000000f00 */
[----:B------:R-:W-:Y:S02]  /*5290*/  MOV R223, RZ ;  /* 0x000000ff00df7202 */ /* 0x000fe40000000f00 */
[----:B------:R-:W-:Y:S01]  /*52a0*/  MOV R219, RZ ;  /* 0x000000ff00db7202 */ /* 0x000fe20000000f00 */
[----:B------:R-:W-:Y:S05]  /*52b0*/  @!P3 BRA `(.L_x_296) ;  /* 0x000003200000b947 */ /* 0x000fea0003800000 */
        /* <DEDUP_REMOVED lines=21> */
.L_x_297:
[----:B------:R-:W-:-:S04]  /*5410*/  ISETP.NE.U32.AND P5, PT, RZ, c[0x0][0x630], PT ;  /* 0x00018c00ff007a0c */ /* 0x000fc80003fa5070 */
[----:B------:R-:W-:-:S13]  /*5420*/  ISETP.NE.AND.EX P5, PT, RZ, c[0x0][0x634], PT, P5 ;  /* 0x00018d00ff007a0c */ /* 0x000fda0003fa5350 */
[----:B------:R-:W-:Y:S01]  /*5430*/  @P5 MOV R30, c[0x0][0x648] ;  /* 0x00019200001e5a02 */ /* 0x000fe20000000f00 */
[----:B------:R-:W-:-:S04]  /*5440*/  @P5 IMAD R26, R147, c[0x0][0x648], RZ ;  /* 0x00019200931a5a24 */ /* 0x000fc800078e02ff */
        /* <DEDUP_REMOVED lines=11> */
[----:B------:R-:W-:Y:S01]  /*5500*/  CS2R R172, SRZ ;  /* 0x0000000000ac7805 */ /* 0x000fe2000001ff00 */
[----:B--2---:R-:W-:Y:S01]  /*5510*/  @P5 FADD R26, RZ, R169 ;  /* 0x000000a9ff1a5221 */ /* 0x004fe20000000000 */
[----:B------:R-:W-:Y:S01]  /*5520*/  MOV R169, RZ ;  /* 0x000000ff00a97202 */ /* 0x000fe20000000f00 */
[----:B---3--:R-:W-:Y:S01]  /*5530*/  @P5 FADD R169, RZ, R174 ;  /* 0x000000aeffa95221 */ /* 0x008fe20000000000 */
[----:B----4-:R-:W-:Y:S01]  /*5540*/  @P5 FADD R170, RZ, R175 ;  /* 0x000000afffaa5221 */ /* 0x010fe20000000000 */
[----:B-----5:R-:W-:Y:S01]  /*5550*/  @P5 FADD R171, RZ, R176 ;  /* 0x000000b0ffab5221 */ /* 0x020fe20000000000 */
[----:B------:R-:W-:Y:S01]  /*5560*/  @P5 FADD R172, RZ, R177 ;  /* 0x000000b1ffac5221 */ /* 0x000fe20000000000 */
[----:B------:R-:W-:Y:S01]  /*5570*/  @P5 FADD R173, RZ, R178 ;  /* 0x000000b2ffad5221 */ /* 0x000fe20000000000 */
.L_x_298:
[----:B------:R-:W-:Y:S01]  /*5580*/  FADD R223, RZ, R169 ;  /* 0x000000a9ffdf7221 */ /* 0x000fe20000000000 */
[----:B------:R-:W-:Y:S01]  /*5590*/  FADD R219, RZ, R26 ;  /* 0x0000001affdb7221 */ /* 0x000fe20000000000 */
[----:B------:R-:W-:Y:S01]  /*55a0*/  FADD R224, RZ, R170 ;  /* 0x000000aaffe07221 */ /* 0x000fe20000000000 */
[----:B------:R-:W-:Y:S01]  /*55b0*/  FADD R204, RZ, R171 ;  /* 0x000000abffcc7221 */ /* 0x000fe20000000000 */
[----:B------:R-:W-:Y:S01]  /*55c0*/  FADD R203, RZ, R172 ;  /* 0x000000acffcb7221 */ /* 0x000fe20000000000 */
[----:B------:R-:W-:-:S02]  /*55d0*/  FADD R169, RZ, R173 ;  /* 0x000000adffa97221 */ /* 0x000fc40000000000 */
.L_x_296:
[----:B------:R-:W-:Y:S05]  /*55e0*/  BSYNC B3 ;  /* 0x0000000000037941 */ /* 0x000fea0003800000 */
.L_x_295:
[----:B------:R-:W-:Y:S01]  /*55f0*/  BSSY B3, `(.L_x_299) ;  /* 0x0000038000037945 */ /* 0x000fe20003800000 */
        /* <DEDUP_REMOVED lines=26> */
.L_x_301:
        /* <DEDUP_REMOVED lines=23> */
.L_x_302:
[----:B------:R-:W-:Y:S01]  /*5910*/  FADD R221, RZ, R168 ;  /* 0x000000a8ffdd7221 */ /* 0x000fe20000000000 */
[----:B------:R-:W-:Y:S01]  /*5920*/  FADD R220, RZ, R26 ;  /* 0x0000001affdc7221 */ /* 0x000fe20000000000 */
[----:B------:R-:W-:Y:S01]  /*5930*/  FADD R222, RZ, R170 ;  /* 0x000000aaffde7221 */ /* 0x000fe20000000000 */
[----:B------:R-:W-:Y:S01]  /*5940*/  FADD R218, RZ, R171 ;  /* 0x000000abffda7221 */ /* 0x000fe20000000000 */
[----:B------:R-:W-:Y:S01]  /*5950*/  FADD R217, RZ, R172 ;  /* 0x000000acffd97221 */ /* 0x000fe20000000000 */
[----:B------:R-:W-:-:S02]  /*5960*/  FADD R168, RZ, R173 ;  /* 0x000000adffa87221 */ /* 0x000fc40000000000 */
.L_x_300:
[----:B------:R-:W-:Y:S05]  /*5970*/  BSYNC B3 ;  /* 0x0000000000037941 */ /* 0x000fea0003800000 */
.L_x_299:
[----:B------:R-:W-:Y:S01]  /*5980*/  BSSY B6, `(.L_x_303) ;  /* 0x0000267000067945 */ /* 0x000fe20003800000 */
[----:B------:R-:W-:Y:S01]  /*5990*/  FADD R224, RZ, R224 ;  /* 0x000000e0ffe07221 */ /* 0x000fe20000000000 */
[----:B------:R-:W-:Y:S01]  /*59a0*/  FADD R223, RZ, R223 ;  /* 0x000000dfffdf7221 */ /* 0x000fe20000000000 */
[----:B------:R-:W-:Y:S01]  /*59b0*/  FADD R219, RZ, R219 ;  /* 0x000000dbffdb7221 */ /* 0x000fe20000000000 */
[----:B------:R-:W-:Y:S01]  /*59c0*/  FADD R222, RZ, R222 ;  /* 0x000000deffde7221 */ /* 0x000fe20000000000 */
[----:B------:R-:W-:Y:S01]  /*59d0*/  FADD R221, RZ, R221 ;  /* 0x000000ddffdd7221 */ /* 0x000fe20000000000 */
[----:B------:R-:W-:Y:S01]  /*59e0*/  FADD R220, RZ, R220 ;  /* 0x000000dcffdc7221 */ /* 0x000fe20000000000 */
        /* <DEDUP_REMOVED lines=13> */
[----:B------:R-:W-:Y:S01]  /*5ac0*/  MOV R26, RZ ;  /* 0x000000ff001a7202 */ /* 0x000fe20000000f00 */
[----:B------:R-:W-:Y:S01]  /*5ad0*/  CS2R R196, SRZ ;  /* 0x0000000000c47805 */ /* 0x000fe2000001ff00 */
[----:B------:R-:W-:Y:S01]  /*5ae0*/  CS2R R198, SRZ ;  /* 0x0000000000c67805 */ /* 0x000fe2000001ff00 */
[----:B------:R-:W-:Y:S01]  /*5af0*/  CS2R R200, SRZ ;  /* 0x0000000000c87805 */ /* 0x000fe2000001ff00 */
[----:B------:R-:W-:-:S02]  /*5b00*/  MOV R202, RZ ;  /* 0x000000ff00ca7202 */ /* 0x000fc40000000f00 */
[----:B------:R-:W-:Y:S01]  /*5b10*/  MOV R232, RZ ;  /* 0x000000ff00e87202 */ /* 0x000fe20000000f00 */
[----:B------:R-:W-:Y:S05]  /*5b20*/  @!P0 BRA `(.L_x_304) ;  /* 0x000024c000008947 */ /* 0x000fea0003800000 */
[----:B------:R-:W2:Y:S01]  /*5b30*/  LDL R30, [R1+0x8] ;  /* 0x00000800011e7983 */ /* 0x000ea20000100800 */
[----:B------:R-:W-:Y:S01]  /*5b40*/  BSSY B5, `(.L_x_305) ;  /* 0x0000203000057945 */ /* 0x000fe20003800000 */
[----:B------:R-:W-:Y:S01]  /*5b50*/  CS2R R200, SRZ ;  /* 0x0000000000c87805 */ /* 0x000fe2000001ff00 */
        /* <DEDUP_REMOVED lines=16> */
[----:B------:R-:W-:-:S02]  /*5c60*/  MOV R232, RZ ;  /* 0x000000ff00e87202 */ /* 0x000fc40000000f00 */
[----:B--2---:R-:W-:-:S13]  /*5c70*/  LOP3.LUT P0, RZ, R30, 0xff, RZ, 0xc0, !PT ;  /* 0x000000ff1eff7812 */ /* 0x004fda000780c0ff */
[----:B------:R-:W-:Y:S05]  /*5c80*/  @!P0 BRA `(.L_x_306) ;  /* 0x00001ee000008947 */ /* 0x000fea0003800000 */
[----:B------:R-:W-:Y:S01]  /*5c90*/  FADD R192, RZ, -R221 ;  /* 0x800000ddffc07221 */ /* 0x000fe20000000000 */
[----:B------:R-:W-:Y:S01]  /*5ca0*/  FFMA R31, R0, R223, RZ ;  /* 0x000000df001f7223 */ /* 0x000fe200000000ff */
[----:B------:R-:W-:Y:S01]  /*5cb0*/  FSETP.GT.AND P0, PT, R32, RZ, PT ;  /* 0x000000ff2000720b */ /* 0x000fe20003f04000 */
[----:B------:R-:W-:Y:S01]  /*5cc0*/  FFMA R191, R0, R219, RZ ;  /* 0x000000db00bf7223 */ /* 0x000fe200000000ff */
[----:B------:R-:W-:Y:S01]  /*5cd0*/  FMUL R171, R192, R206 ;  /* 0x000000cec0ab7220 */ /* 0x000fe20000400000 */
[----:B------:R-:W-:Y:S01]  /*5ce0*/  FADD R26, RZ, -R220 ;  /* 0x800000dcff1a7221 */ /* 0x000fe20000000000 */
[----:B------:R-:W-:Y:S01]  /*5cf0*/  FFMA R192, R0, R192, R31 ;  /* 0x000000c000c07223 */ /* 0x000fe2000000001f */
[C---:B------:R-:W-:Y:S01]  /*5d00*/  FSEL R170, R223.reuse, RZ, !P0 ;  /* 0x000000ffdfaa7208 */ /* 0x040fe20004000000 */
[----:B------:R-:W-:Y:S01]  /*5d10*/  FMUL R172, R210, R125 ;  /* 0x0000007dd2ac7220 */ /* 0x000fe20000400000 */
[----:B------:R-:W-:Y:S01]  /*5d20*/  FSEL R31, R220, RZ, !P0 ;  /* 0x000000ffdc1f7208 */ /* 0x000fe20004000000 */
[----:B------:R-:W-:Y:S01]  /*5d30*/  FFMA R191, R0, R26, R191 ;  /* 0x0000001a00bf7223 */ /* 0x000fe200000000bf */
[-C--:B------:R-:W-:Y:S01]  /*5d40*/  FFMA R177, R26, R205.reuse, R171 ;  /* 0x000000cd1ab17223 */ /* 0x080fe200000000ab */
[----:B------:R-:W-:Y:S01]  /*5d50*/  FMUL R26, R223, R206 ;  /* 0x000000cedf1a7220 */ /* 0x000fe20000400000 */
[----:B------:R-:W-:Y:S01]  /*5d60*/  FSEL R30, R219, RZ, !P0 ;  /* 0x000000ffdb1e7208 */ /* 0x000fe20004000000 */
[----:B------:R-:W-:Y:S01]  /*5d70*/  FADD R223, R223, R170 ;  /* 0x000000aadfdf7221 */ /* 0x000fe20000000000 */
[----:B------:R-:W-:Y:S01]  /*5d80*/  FADD R220, R220, R31 ;  /* 0x0000001fdcdc7221 */ /* 0x000fe20000000000 */
[----:B------:R-:W-:Y:S01]  /*5d90*/  FMUL R31, R211, R126 ;  /* 0x0000007ed31f7220 */ /* 0x000fe20000400000 */
[----:B------:R-:W-:Y:S01]  /*5da0*/  FMUL R170, R206, R112 ;  /* 0x00000070ceaa7220 */ /* 0x000fe20000400000 */
[C---:B------:R-:W-:Y:S01]  /*5db0*/  FFMA R171, R219.reuse, R205, R26 ;  /* 0x000000cddbab7223 */ /* 0x040fe2000000001a */
[----:B------:R-:W-:Y:S01]  /*5dc0*/  FADD R219, R219, R30 ;  /* 0x0000001edbdb7221 */ /* 0x000fe20000000000 */
[-C--:B------:R-:W-:Y:S01]  /*5dd0*/  FMUL R26, R209, R127.reuse ;  /* 0x0000007fd11a7220 */ /* 0x080fe20000400000 */
[----:B------:R-:W-:Y:S01]  /*5de0*/  FFMA R30, R210, R127, -R31 ;  /* 0x0000007fd21e7223 */ /* 0x000fe2000000081f */
[C---:B------:R-:W-:Y:S01]  /*5df0*/  FFMA R179, R207.reuse, R113, -R170 ;  /* 0x00000071cfb37223 */ /* 0x040fe200000008aa */
[----:B------:R-:W-:Y:S01]  /*5e00*/  FMUL R170, R207, R114 ;  /* 0x00000072cfaa7220 */ /* 0x000fe20000400000 */
[----:B------:R-:W-:Y:S01]  /*5e10*/  FFMA R26, R211, R125, -R26 ;  /* 0x0000007dd31a7223 */ /* 0x000fe2000000081a */
[-C--:B------:R-:W-:Y:S01]  /*5e20*/  FMUL R173, R30, R129.reuse ;  /* 0x000000811ead7220 */ /* 0x080fe20000400000 */
[----:B------:R-:W-:Y:S01]  /*5e30*/  FMUL R184, R179, R116 ;  /* 0x00000074b3b87220 */ /* 0x000fe20000400000 */
[----:B------:R-:W-:Y:S01]  /*5e40*/  FFMA R183, R205, R112, -R170 ;  /* 0x00000070cdb77223 */ /* 0x000fe200000008aa */
[----:B------:R-:W-:Y:S01]  /*5e50*/  FFMA R172, R209, R126, -R172 ;  /* 0x0000007ed1ac7223 */ /* 0x000fe200000008ac */
[-C--:B------:R-:W-:Y:S01]  /*5e60*/  FMUL R31, R26, R129.reuse ;  /* 0x000000811a1f7220 */ /* 0x080fe20000400000 */
[----:B------:R-:W-:Y:S01]  /*5e70*/  FFMA R173, R30, R129, R173 ;  /* 0x000000811ead7223 */ /* 0x000fe200000000ad */
[-C--:B------:R-:W-:Y:S01]  /*5e80*/  FFMA R184, R179, R116.reuse, R184 ;  /* 0x00000074b3b87223 */ /* 0x080fe200000000b8 */
[----:B------:R-:W-:Y:S01]  /*5e90*/  FMUL R30, R183, R116 ;  /* 0x00000074b71e7220 */ /* 0x000fe20000400000 */
[----:B------:R-:W-:Y:S01]  /*5ea0*/  FMUL R179, R211, R127 ;  /* 0x0000007fd3b37220 */ /* 0x000fe20000400000 */
[-C--:B------:R-:W-:Y:S01]  /*5eb0*/  FMUL R175, R172, R129.reuse ;  /* 0x00000081acaf7220 */ /* 0x080fe20000400000 */
[-C--:B------:R-:W-:Y:S01]  /*5ec0*/  FFMA R174, R26, R129.reuse, R31 ;  /* 0x000000811aae7223 */ /* 0x080fe2000000001f */
[----:B------:R-:W-:Y:S01]  /*5ed0*/  FADD R26, RZ, -R222 ;  /* 0x800000deff1a7221 */ /* 0x000fe20000000000 */
[----:B------:R-:W-:Y:S01]  /*5ee0*/  FFMA R31, R0, R224, RZ ;  /* 0x000000e0001f7223 */ /* 0x000fe200000000ff */
[----:B------:R-:W-:Y:S01]  /*5ef0*/  FFMA R183, R183, R116, R30 ;  /* 0x00000074b7b77223 */ /* 0x000fe2000000001e */
[----:B------:R-:W-:Y:S01]  /*5f00*/  FFMA R30, R210, R126, R179 ;  /* 0x0000007ed21e7223 */ /* 0x000fe200000000b3 */
[----:B------:R-:W-:Y:S01]  /*5f10*/  FFMA R175, R172, R129, R175 ;  /* 0x00000081acaf7223 */ /* 0x000fe200000000af */
[----:B------:R-:W-:Y:S01]  /*5f20*/  FFMA R172, R0, R26, R31 ;  /* 0x0000001a00ac7223 */ /* 0x000fe2000000001f */
[----:B------:R-:W-:Y:S01]  /*5f30*/  FMUL R31, R205, R114 ;  /* 0x00000072cd1f7220 */ /* 0x000fe20000400000 */
[----:B------:R-:W-:Y:S01]  /*5f40*/  FFMA R30, R209, R125, R30 ;  /* 0x0000007dd11e7223 */ /* 0x000fe2000000001e */
[-C--:B------:R-:W-:Y:S01]  /*5f50*/  FFMA R177, R26, R207.reuse, R177 ;  /* 0x000000cf1ab17223 */ /* 0x080fe200000000b1 */
[----:B------:R-:W-:Y:S01]  /*5f60*/  FFMA R171, R224, R207, R171 ;  /* 0x000000cfe0ab7223 */ /* 0x000fe200000000ab */
[-C--:B------:R-:W-:Y:S01]  /*5f70*/  FFMA R26, R206, R113.reuse, R31 ;  /* 0x00000071ce1a7223 */ /* 0x080fe2000000001f */
[----:B------:R-:W-:Y:S01]  /*5f80*/  FADD R30, R30, R30 ;  /* 0x0000001e1e1e7221 */ /* 0x000fe20000000000 */
[----:B------:R-:W-:Y:S01]  /*5f90*/  FMUL R181, R205, R113 ;  /* 0x00000071cdb57220 */ /* 0x000fe20000400000 */
[----:B------:R-:W-:Y:S01]  /*5fa0*/  FADD R170, RZ, R171 ;  /* 0x000000abffaa7221 */ /* 0x000fe20000000000 */
[----:B------:R-:W-:Y:S01]  /*5fb0*/  FFMA R171, R207, R112, R26 ;  /* 0x00000070cfab7223 */ /* 0x000fe2000000001a */
[C---:B------:R-:W-:Y:S01]  /*5fc0*/  FMUL R31, R30.reuse, R126 ;  /* 0x0000007e1e1f7220 */ /* 0x040fe20000400000 */
[C---:B------:R-:W-:Y:S01]  /*5fd0*/  FMUL R26, R30.reuse, R127 ;  /* 0x0000007f1e1a7220 */ /* 0x040fe20000400000 */
[----:B------:R-:W-:Y:S01]  /*5fe0*/  FMUL R30, R30, R125 ;  /* 0x0000007d1e1e7220 */ /* 0x000fe20000400000 */
[----:B------:R-:W-:Y:S01]  /*5ff0*/  FADD R171, R171, R171 ;  /* 0x000000ababab7221 */ /* 0x000fe20000000000 */
[C---:B------:R-:W-:Y:S01]  /*6000*/  FFMA R31, R94.reuse, R210, R31 ;  /* 0x000000d25e1f7223 */ /* 0x040fe2000000001f */
[C---:B------:R-:W-:Y:S01]  /*6010*/  FFMA R26, R94.reuse, R211, R26 ;  /* 0x000000d35e1a7223 */ /* 0x040fe2000000001a */
[----:B------:R-:W-:Y:S01]  /*6020*/  FFMA R30, R94, R209, R30 ;  /* 0x000000d15e1e7223 */ /* 0x000fe2000000001e */
[----:B------:R-:W-:Y:S01]  /*6030*/  FMUL R176, R171, R113 ;  /* 0x00000071abb07220 */ /* 0x000fe20000400000 */
[----:B------:R-:W-:Y:S01]  /*6040*/  FADD R174, R31, -R174 ;  /* 0x800000ae1fae7221 */ /* 0x000fe20000000000 */
[----:B------:R-:W-:Y:S01]  /*6050*/  FADD R175, R26, -R175 ;  /* 0x800000af1aaf7221 */ /* 0x000fe20000000000 */
[----:B------:R-:W-:Y:S01]  /*6060*/  FADD R173, R30, -R173 ;  /* 0x800000ad1ead7221 */ /* 0x000fe20000000000 */
[----:B------:R-:W-:Y:S01]  /*6070*/  FFMA R176, R93, R206, R176 ;  /* 0x000000ce5db07223 */ /* 0x000fe200000000b0 */
[----:B------:R-:W-:Y:S01]  /*6080*/  FMUL R31, R174, R124 ;  /* 0x0000007cae1f7220 */ /* 0x000fe20000400000 */
[----:B------:R-:W-:Y:S01]  /*6090*/  FFMA R181, R206, R114, -R181 ;  /* 0x00000072ceb57223 */ /* 0x000fe200000008b5 */
[----:B------:R-:W-:Y:S01]  /*60a0*/  FADD R170, R170, R177 ;  /* 0x000000b1aaaa7221 */ /* 0x000fe20000000000 */
[----:B------:R-:W-:Y:S01]  /*60b0*/  FADD R183, R176, -R183 ;  /* 0x800000b7b0b77221 */ /* 0x000fe20000000000 */
[----:B------:R-:W-:Y:S01]  /*60c0*/  FFMA R178, R175, R128, R31 ;  /* 0x00000080afb27223 */ /* 0x000fe2000000001f */
[C---:B------:R-:W-:Y:S01]  /*60d0*/  FMUL R176, R174.reuse, R118 ;  /* 0x00000076aeb07220 */ /* 0x040fe20000400000 */
[----:B------:R-:W-:Y:S01]  /*60e0*/  FMUL R182, R181, R116 ;  /* 0x00000074b5b67220 */ /* 0x000fe20000400000 */
[C---:B------:R-:W-:Y:S01]  /*60f0*/  FMUL R26, R174.reuse, R121 ;  /* 0x00000079ae1a7220 */ /* 0x040fe20000400000 */
        /* <DEDUP_REMOVED lines=8> */
[----:B------:R-:W-:Y:S01]  /*6180*/  FMUL R176, R183, R111 ;  /* 0x0000006fb7b07220 */ /* 0x000fe20000400000 */
[----:B------:R-:W-:Y:S01]  /*6190*/  FFMA R26, R173, R120, R26 ;  /* 0x00000078ad1a7223 */ /* 0x000fe2000000001a */
[----:B------:R-:W-:Y:S01]  /*61a0*/  FADD R182, R177, -R182 ;  /* 0x800000b6b1b67221 */ /* 0x000fe20000000000 */
[----:B------:R-:W-:Y:S01]  /*61b0*/  FADD R184, R31, -R184 ;  /* 0x800000b81fb87221 */ /* 0x000fe20000000000 */
[C---:B------:R-:W-:Y:S01]  /*61c0*/  FMUL R177, R183.reuse, R108 ;  /* 0x0000006cb7b17220 */ /* 0x040fe20000400000 */
[----:B------:R-:W-:Y:S01]  /*61d0*/  FMUL R186, R174, R26 ;  /* 0x0000001aaeba7220 */ /* 0x000fe20000400000 */
[----:B------:R-:W-:Y:S01]  /*61e0*/  FFMA R30, RZ, R16, RZ ;  /* 0x00000010ff1e7223 */ /* 0x000fe200000000ff */
[C---:B------:R-:W-:Y:S01]  /*61f0*/  FFMA R185, R184.reuse, R115, R176 ;  /* 0x00000073b8b97223 */ /* 0x040fe200000000b0 */
[----:B------:R-:W-:Y:S01]  /*6200*/  FFMA R187, R184, R109, R177 ;  /* 0x0000006db8bb7223 */ /* 0x000fe200000000b1 */
[----:B------:R-:W-:Y:S01]  /*6210*/  FMUL R177, R183, R105 ;  /* 0x00000069b7b17220 */ /* 0x000fe20000400000 */
[----:B------:R-:W-:Y:S01]  /*6220*/  FFMA R171, R173, R117, R180 ;  /* 0x00000075adab7223 */ /* 0x000fe200000000b4 */
[----:B------:R-:W-:Y:S01]  /*6230*/  FFMA R186, R175, R179, R186 ;  /* 0x000000b3afba7223 */ /* 0x000fe200000000ba */
[----:B------:R-:W-:Y:S01]  /*6240*/  FFMA R178, R182, R107, R187 ;  /* 0x0000006bb6b27223 */ /* 0x000fe200000000bb */
[----:B------:R-:W-:Y:S01]  /*6250*/  FFMA R187, R184, R106, R177 ;  /* 0x0000006ab8bb7223 */ /* 0x000fe200000000b1 */
[C---:B------:R-:W-:Y:S01]  /*6260*/  FFMA R177, R182.reuse, R110, R185 ;  /* 0x0000006eb6b17223 */ /* 0x040fe200000000b9 */
[----:B------:R-:W-:Y:S01]  /*6270*/  FFMA R30, RZ, R15, R30 ;  /* 0x0000000fff1e7223 */ /* 0x000fe2000000001e */
[----:B------:R-:W-:Y:S01]  /*6280*/  FMUL R189, R183, R178 ;  /* 0x000000b2b7bd7220 */ /* 0x000fe20000400000 */
[----:B------:R-:W-:Y:S01]  /*6290*/  FFMA R181, R173, R171, R186 ;  /* 0x000000abadb57223 */ /* 0x000fe200000000ba */
[----:B------:R-:W-:Y:S01]  /*62a0*/  FFMA R176, R182, R104, R187 ;  /* 0x00000068b6b07223 */ /* 0x000fe200000000bb */
[----:B------:R-:W-:Y:S01]  /*62b0*/  FSEL R31, R224, RZ, !P0 ;  /* 0x000000ffe01f7208 */ /* 0x000fe20004000000 */
[----:B------:R-:W-:Y:S01]  /*62c0*/  FFMA R189, R184, R177, R189 ;  /* 0x000000b1b8bd7223 */ /* 0x000fe200000000bd */
[----:B------:R-:W-:Y:S01]  /*62d0*/  FADD R181, R30, R181 ;  /* 0x000000b51eb57221 */ /* 0x000fe20000000000 */
[C---:B------:R-:W-:Y:S01]  /*62e0*/  FSEL R30, R221.reuse, RZ, !P0 ;  /* 0x000000ffdd1e7208 */ /* 0x040fe20004000000 */
[----:B------:R-:W-:Y:S01]  /*62f0*/  FADD R170, RZ, R170 ;  /* 0x000000aaffaa7221 */ /* 0x000fe20000000000 */
[----:B------:R-:W-:Y:S01]  /*6300*/  FFMA R180, R182, R176, R189 ;  /* 0x000000b0b6b47223 */ /* 0x000fe200000000bd */
[----:B------:R-:W-:Y:S01]  /*6310*/  FSEL R185, R222, RZ, !P0 ;  /* 0x000000ffdeb97208 */ /* 0x000fe20004000000 */
[----:B------:R-:W-:Y:S01]  /*6320*/  BSSY B7, `(.L_x_307) ;  /* 0x000001c000077945 */ /* 0x000fe20003800000 */
[----:B------:R-:W-:Y:S01]  /*6330*/  FSETP.GT.AND P0, PT, R42, R41, PT ;  /* 0x000000292a00720b */ /* 0x000fe20003f04000 */
[----:B------:R-:W-:Y:S01]  /*6340*/  FADD R221, R221, R30 ;  /* 0x0000001edddd7221 */ /* 0x000fe20000000000 */
[----:B------:R-:W-:Y:S01]  /*6350*/  FSETP.GT.AND P5, PT, R180, -R181, PT ;  /* 0x800000b5b400720b */ /* 0x000fe20003fa4000 */
[----:B------:R-:W-:Y:S01]  /*6360*/  FADD R222, R222, R185 ;  /* 0x000000b9dede7221 */ /* 0x000fe20000000000 */
[----:B------:R-:W-:Y:S01]  /*6370*/  FSEL R199, R170, RZ, !P0 ;  /* 0x000000ffaac77208 */ /* 0x000fe20004000000 */
[----:B------:R-:W-:Y:S01]  /*6380*/  FADD R224, R224, R31 ;  /* 0x0000001fe0e07221 */ /* 0x000fe20000000000 */
[----:B------:R-:W-:-:S03]  /*6390*/  LOP3.LUT R77, R77, 0xffffffef, RZ, 0xc0, !PT ;  /* 0xffffffef4d4d7812 */ /* 0x000fc600078ec0ff */
[----:B------:R-:W-:Y:S01]  /*63a0*/  FFMA R199, R32, R199, RZ ;  /* 0x000000c720c77223 */ /* 0x000fe200000000ff */
[----:B------:R-:W-:-:S05]  /*63b0*/  MOV R32, RZ ;  /* 0x000000ff00207202 */ /* 0x000fca0000000f00 */
[----:B------:R-:W-:Y:S01]  /*63c0*/  @P5 LOP3.LUT R77, R77, 0x10, RZ, 0xfc, !PT ;  /* 0x000000104d4d5812 */ /* 0x000fe200078efcff */
[----:B------:R-:W-:Y:S05]  /*63d0*/  @!P5 BRA `(.L_x_308) ;  /* 0x000001000000d947 */ /* 0x000fea0003800000 */
[----:B------:R-:W-:-:S04]  /*63e0*/  FADD R40, R181, R180 ;  /* 0x000000b4b5287221 */ /* 0x000fc80000000000 */
[----:B------:R-:W-:-:S04]  /*63f0*/  FMUL R40, R40, UR35 ;  /* 0x0000002328287c20 */ /* 0x000fc80008400000 */
[----:B------:R-:W0:Y:S02]  /*6400*/  MUFU.RCP R31, R40 ;  /* 0x00000028001f7308 */ /* 0x000e240000001000 */
[----:B0-----:R-:W-:-:S04]  /*6410*/  FFMA R30, -R40, R31, 1 ;  /* 0x3f800000281e7423 */ /* 0x001fc8000000011f */
[----:B------:R-:W-:Y:S01]  /*6420*/  FFMA R30, R31, R30, R31 ;  /* 0x0000001e1f1e7223 */ /* 0x000fe2000000001f */
[----:B------:R-:W-:-:S04]  /*6430*/  FADD R31, RZ, -R43 ;  /* 0x8000002bff1f7221 */ /* 0x000fc80000000000 */
[----:B------:R-:W-:Y:S01]  /*6440*/  FFMA R185, R31, R30, RZ ;  /* 0x0000001e1fb97223 */ /* 0x000fe200000000ff */
[----:B------:R-:W0:Y:S03]  /*6450*/  FCHK P5, R31, R40 ;  /* 0x000000281f007302 */ /* 0x000e2600000a0000 */
[----:B------:R-:W-:-:S04]  /*6460*/  FFMA R186, -R40, R185, R31 ;  /* 0x000000b928ba7223 */ /* 0x000fc8000000011f */
[----:B------:R-:W-:-:S05]  /*6470*/  FFMA R30, R30, R186, R185 ;  /* 0x000000ba1e1e7223 */ /* 0x000fca00000000b9 */
[----:B------:R1:W-:Y:S01]  /*6480*/  STL [R1], R30 ;  /* 0x0000001e01007387 */ /* 0x0003e20000100800 */
[----:B0-----:R-:W-:Y:S05]  /*6490*/  @!P5 BRA `(.L_x_308) ;  /* 0x000000400000d947 */ /* 0x001fea0003800000 */
[----:B-1----:R-:W-:Y:S02]  /*64a0*/  MOV R30, R40 ;  /* 0x00000028001e7202 */ /* 0x002fe40000000f00 */
[----:B------:R-:W-:Y:S02]  /*64b0*/  MOV R208, 0x64d0 ;  /* 0x000064d000d07802 */ /* 0x000fe40000000f00 */
[----:B------:R-:W-:Y:S05]  /*64c0*/  CALL.REL.NOINC `($__internal_6_$__cuda_sm3x_div_rn_noftz_f32_slowpath) ;  /* 0x0000de4000007944 */ /* 0x000fea0003c00000 */
[----:B0-----:R0:W-:Y:S02]  /*64d0*/  STL [R1], R212 ;  /* 0x000000d401007387 */ /* 0x0011e40000100800 */
.L_x_308:
[----:B------:R-:W-:Y:S05]  /*64e0*/  BSYNC B7 ;  /* 0x0000000000077941 */ /* 0x000fea0003800000 */
.L_x_307:
[C---:B------:R-:W-:Y:S01]  /*64f0*/  LOP3.LUT P6, RZ, R77.reuse, 0x10, RZ, 0xc0, !PT ;  /* 0x000000104dff7812 */ /* 0x040fe200078cc0ff */
[----:B------:R-:W-:Y:S01]  /*6500*/  BSSY B7, `(.L_x_309) ;  /* 0x000002b000077945 */ /* 0x000fe20003800000 */
[----:B------:R-:W-:Y:S02]  /*6510*/  FSETP.GT.AND P5, PT, R180, -R181, PT ;  /* 0x800000b5b400720b */ /* 0x000fe40003fa4000 */
[----:B------:R-:W-:Y:S02]  /*6520*/  LOP3.LUT R77, R77, 0xfffffff7, RZ, 0xc0, !PT ;  /* 0xfffffff74d4d7812 */ /* 0x000fe400078ec0ff */
[----:B------:R-:W-:-:S09]  /*6530*/  FSEL R201, R170, RZ, P0 ;  /* 0x000000ffaac97208 */ /* 0x000fd20000000000 */
[----:B------:R-:W-:Y:S01]  /*6540*/  @P5 LOP3.LUT R77, R77, 0x8, RZ, 0xfc, !PT ;  /* 0x000000084d4d5812 */ /* 0x000fe200078efcff */
[----:B------:R-:W-:Y:S05]  /*6550*/  @!P6 BRA `(.L_x_310) ;  /* 0x000002500000e947 */ /* 0x000fea0003800000 */
[----:B------:R-:W2:Y:S01]  /*6560*/  MUFU.RCP R31, R40 ;  /* 0x00000028001f7308 */ /* 0x000ea20000001000 */
[----:B------:R-:W-:Y:S01]  /*6570*/  FSEL R32, R201, RZ, P5 ;  /* 0x000000ffc9207208 */ /* 0x000fe20002800000 */
[----:B------:R-:W-:Y:S06]  /*6580*/  BSSY B8, `(.L_x_311) ;  /* 0x000000c000087945 */ /* 0x000fec0003800000 */
[----:B------:R-:W3:Y:S01]  /*6590*/  FCHK P5, R32, R40 ;  /* 0x0000002820007302 */ /* 0x000ee200000a0000 */
[----:B-12---:R-:W-:-:S04]  /*65a0*/  FFMA R30, -R40, R31, 1 ;  /* 0x3f800000281e7423 */ /* 0x006fc8000000011f */
[----:B------:R-:W-:-:S04]  /*65b0*/  FFMA R31, R31, R30, R31 ;  /* 0x0000001e1f1f7223 */ /* 0x000fc8000000001f */
[----:B------:R-:W-:-:S04]  /*65c0*/  FFMA R181, R31, R32, RZ ;  /* 0x000000201fb57223 */ /* 0x000fc800000000ff */
[----:B------:R-:W-:-:S04]  /*65d0*/  FFMA R30, -R40, R181, R32 ;  /* 0x000000b5281e7223 */ /* 0x000fc80000000120 */
[----:B0-----:R-:W-:Y:S01]  /*65e0*/  FFMA R212, R31, R30, R181 ;  /* 0x0000001e1fd47223 */ /* 0x001fe200000000b5 */
[----:B---3--:R-:W-:Y:S05]  /*65f0*/  @!P5 BRA `(.L_x_312) ;  /* 0x000000400000d947 */ /* 0x008fea0003800000 */
[----:B------:R-:W-:Y:S02]  /*6600*/  MOV R31, R32 ;  /* 0x00000020001f7202 */ /* 0x000fe40000000f00 */
[----:B------:R-:W-:Y:S02]  /*6610*/  MOV R30, R40 ;  /* 0x00000028001e7202 */ /* 0x000fe40000000f00 */
[----:B------:R-:W-:Y:S02]  /*6620*/  MOV R208, 0x6640 ;  /* 0x0000664000d07802 */ /* 0x000fe40000000f00 */
[----:B------:R-:W-:Y:S05]  /*6630*/  CALL.REL.NOINC `($__internal_6_$__cuda_sm3x_div_rn_noftz_f32_slowpath) ;  /* 0x0000dcd000007944 */ /* 0x000fea0003c00000 */
.L_x_312:
[----:B------:R-:W-:Y:S05]  /*6640*/  BSYNC B8 ;  /* 0x0000000000087941 */ /* 0x000fea0003800000 */
.L_x_311:
[----:B------:R-:W2:Y:S01]  /*6650*/  LDL R180, [R1] ;  /* 0x0000000001b47983 */ /* 0x000ea20000100800 */
[----:B------:R-:W1:Y:S01]  /*6660*/  MUFU.RCP R31, R40 ;  /* 0x00000028001f7308 */ /* 0x000e620000001000 */
[----:B------:R-:W-:Y:S01]  /*6670*/  LOP3.LUT P5, RZ, R77, 0x8, RZ, 0xc0, !PT ;  /* 0x000000084dff7812 */ /* 0x000fe200078ac0ff */
[----:B------:R-:W-:Y:S03]  /*6680*/  BSSY B8, `(.L_x_313) ;  /* 0x0000010000087945 */ /* 0x000fe60003800000 */
[----:B------:R-:W-:-:S05]  /*6690*/  FSEL R201, R201, RZ, !P5 ;  /* 0x000000ffc9c97208 */ /* 0x000fca0006800000 */
[----:B0-----:R-:W-:Y:S01]  /*66a0*/  FADD R201, R201, R212 ;  /* 0x000000d4c9c97221 */ /* 0x001fe20000000000 */
[----:B-1----:R-:W-:-:S04]  /*66b0*/  FFMA R30, -R40, R31, 1 ;  /* 0x3f800000281e7423 */ /* 0x002fc8000000011f */
[----:B------:R-:W-:Y:S01]  /*66c0*/  FFMA R30, R31, R30, R31 ;  /* 0x0000001e1f1e7223 */ /* 0x000fe2000000001f */
[----:B--2---:R-:W-:-:S04]  /*66d0*/  FMUL R181, R180, R32 ;  /* 0x00000020b4b57220 */ /* 0x004fc80000400000 */
[----:B------:R-:W0:Y:S01]  /*66e0*/  FCHK P5, R181, R40 ;  /* 0x00000028b5007302 */ /* 0x000e2200000a0000 */
[----:B------:R-:W-:-:S04]  /*66f0*/  FFMA R31, R30, R181, RZ ;  /* 0x000000b51e1f7223 */ /* 0x000fc800000000ff */
[----:B------:R-:W-:-:S04]  /*6700*/  FFMA R32, -R40, R31, R181 ;  /* 0x0000001f28207223 */ /* 0x000fc800000001b5 */
[----:B------:R-:W-:Y:S01]  /*6710*/  FFMA R32, R30, R32, R31 ;  /* 0x000000201e207223 */ /* 0x000fe2000000001f */
[----:B0-----:R-:W-:Y:S05]  /*6720*/  @!P5 BRA `(.L_x_314) ;  /* 0x000000500000d947 */ /* 0x001fea0003800000 */
[----:B------:R-:W-:Y:S02]  /*6730*/  MOV R31, R181 ;  /* 0x000000b5001f7202 */ /* 0x000fe40000000f00 */
[----:B------:R-:W-:Y:S02]  /*6740*/  MOV R30, R40 ;  /* 0x00000028001e7202 */ /* 0x000fe40000000f00 */
[----:B------:R-:W-:Y:S02]  /*6750*/  MOV R208, 0x6770 ;  /* 0x0000677000d07802 */ /* 0x000fe40000000f00 */
[----:B------:R-:W-:Y:S05]  /*6760*/  CALL.REL.NOINC `($__internal_6_$__cuda_sm3x_div_rn_noftz_f32_slowpath) ;  /* 0x0000dba000007944 */ /* 0x000fea0003c00000 */
[----:B0-----:R-:W-:Y:S02]  /*6770*/  MOV R32, R212 ;  /* 0x000000d400207202 */ /* 0x001fe40000000f00 */
.L_x_314:
[----:B------:R-:W-:Y:S05]  /*6780*/  BSYNC B8 ;  /* 0x0000000000087941 */ /* 0x000fea0003800000 */
.L_x_313:
[----:B------:R-:W-:-:S04]  /*6790*/  FADD R32, RZ, -R32 ;  /* 0x80000020ff207221 */ /* 0x000fc80000000000 */
[----:B------:R-:W-:Y:S02]  /*67a0*/  FFMA R32, R32, UR35, RZ ;  /* 0x0000002320207c23 */ /* 0x000fe400080000ff */
.L_x_310:
[----:B------:R-:W-:Y:S05]  /*67b0*/  BSYNC B7 ;  /* 0x0000000000077941 */ /* 0x000fea0003800000 */
.L_x_309:
[-C--:B------:R-:W-:Y:S01]  /*67c0*/  FMUL R181, R205, R113.reuse ;  /* 0x00000071cdb57220 */ /* 0x080fe20000400000 */
[----:B------:R-:W-:Y:S01]  /*67d0*/  FMUL R31, R207, R116 ;  /* 0x00000074cf1f7220 */ /* 0x000fe20000400000 */
[----:B-1----:R-:W-:Y:S01]  /*67e0*/  FMUL R30, R206, R114 ;  /* 0x00000072ce1e7220 */ /* 0x002fe20000400000 */
[----:B------:R-:W-:Y:S01]  /*67f0*/  FMUL R180, R113, R116 ;  /* 0x0000007471b47220 */ /* 0x000fe20000400000 */
[----:B------:R-:W-:Y:S01]  /*6800*/  FMUL R187, R112, R114 ;  /* 0x0000007270bb7220 */ /* 0x000fe20000400000 */
[----:B------:R-:W-:Y:S01]  /*6810*/  FADD R181, R181, R181 ;  /* 0x000000b5b5b57221 */ /* 0x000fe20000000000 */
[----:B------:R-:W-:Y:S01]  /*6820*/  FADD R186, R31, R31 ;  /* 0x0000001f1fba7221 */ /* 0x000fe20000000000 */
[----:B------:R-:W-:Y:S01]  /*6830*/  FADD R30, R30, R30 ;  /* 0x0000001e1e1e7221 */ /* 0x000fe20000000000 */
[----:B------:R-:W-:Y:S01]  /*6840*/  FFMA R185, R113, R116, R180 ;  /* 0x0000007471b97223 */ /* 0x000fe200000000b4 */
[----:B------:R-:W-:Y:S01]  /*6850*/  FFMA R188, R112, R114, R187 ;  /* 0x0000007270bc7223 */ /* 0x000fe200000000bb */
[----:B------:R-:W-:Y:S01]  /*6860*/  FMUL R225, R206, R113 ;  /* 0x00000071cee17220 */ /* 0x000fe20000400000 */
[C---:B------:R-:W-:Y:S01]  /*6870*/  FADD R197, R186.reuse, R181 ;  /* 0x000000b5bac57221 */ /* 0x040fe20000000000 */
[--C-:B------:R-:W-:Y:S01]  /*6880*/  FADD R186, R186, -R30.reuse ;  /* 0x8000001ebaba7221 */ /* 0x100fe20000000000 */
[----:B------:R-:W-:Y:S01]  /*6890*/  FADD R180, R181, -R30 ;  /* 0x8000001eb5b47221 */ /* 0x000fe20000000000 */
[C-C-:B------:R-:W-:Y:S01]  /*68a0*/  FADD R195, R185.reuse, R188.reuse ;  /* 0x000000bcb9c37221 */ /* 0x140fe20000000000 */
[----:B------:R-:W-:Y:S01]  /*68b0*/  FADD R30, R185, -R188 ;  /* 0x800000bcb91e7221 */ /* 0x000fe20000000000 */
[----:B------:R-:W-:Y:S01]  /*68c0*/  FMUL R181, R207, R112 ;  /* 0x00000070cfb57220 */ /* 0x000fe20000400000 */
[----:B------:R-:W-:Y:S01]  /*68d0*/  FADD R188, R225, R225 ;  /* 0x000000e1e1bc7221 */ /* 0x000fe20000000000 */
[----:B------:R-:W-:Y:S01]  /*68e0*/  FMUL R185, R205, R114 ;  /* 0x00000072cdb97220 */ /* 0x000fe20000400000 */
[----:B------:R-:W-:Y:S01]  /*68f0*/  FMUL R187, R206, R116 ;  /* 0x00000074cebb7220 */ /* 0x000fe20000400000 */
[-C--:B------:R-:W-:Y:S01]  /*6900*/  FFMA R189, R177, R32.reuse, RZ ;  /* 0x00000020b1bd7223 */ /* 0x080fe200000000ff */
[----:B------:R-:W-:Y:S01]  /*6910*/  FFMA R188, R181, 2, R188 ;  /* 0x40000000b5bc7823 */ /* 0x000fe200000000bc */
[----:B------:R-:W-:Y:S01]  /*6920*/  FADD R194, R185, R185 ;  /* 0x000000b9b9c27221 */ /* 0x000fe20000000000 */
[C---:B------:R-:W-:Y:S01]  /*6930*/  FADD R193, R187.reuse, R187 ;  /* 0x000000bbbbc17221 */ /* 0x040fe20000000000 */
[----:B------:R-:W-:Y:S01]  /*6940*/  FMUL R187, R187, 4 ;  /* 0x40800000bbbb7820 */ /* 0x000fe20000400000 */
[----:B------:R-:W-:Y:S01]  /*6950*/  FFMA R190, R185, 4, R188 ;  /* 0x40800000b9be7823 */ /* 0x000fe200000000bc */
[--C-:B------:R-:W-:Y:S01]  /*6960*/  FFMA R188, R181, 2, R194.reuse ;  /* 0x40000000b5bc7823 */ /* 0x100fe200000000c2 */
[----:B------:R-:W-:Y:S01]  /*6970*/  FFMA R194, R225, 2, R194 ;  /* 0x40000000e1c27823 */ /* 0x000fe200000000c2 */
[----:B------:R-:W-:Y:S01]  /*6980*/  FFMA R185, R183, R32, RZ ;  /* 0x00000020b7b97223 */ /* 0x000fe200000000ff */
[----:B------:R-:W-:Y:S01]  /*6990*/  FMUL R200, R207, R114 ;  /* 0x00000072cfc87220 */ /* 0x000fe20000400000 */
[----:B------:R-:W-:Y:S01]  /*69a0*/  FFMA R225, R225, 4, R188 ;  /* 0x40800000e1e17823 */ /* 0x000fe200000000bc */
[----:B------:R-:W-:Y:S01]  /*69b0*/  FFMA R181, R181, 4, R194 ;  /* 0x40800000b5b57823 */ /* 0x000fe200000000c2 */
[----:B------:R-:W-:Y:S01]  /*69c0*/  FFMA R188, R184, R32, RZ ;  /* 0x00000020b8bc7223 */ /* 0x000fe200000000ff */
[----:B------:R-:W-:Y:S01]  /*69d0*/  FMUL R177, R185, R109 ;  /* 0x0000006db9b17220 */ /* 0x000fe20000400000 */
[----:B------:R-:W-:Y:S01]  /*69e0*/  FMUL R194, R205, R112 ;  /* 0x00000070cdc27220 */ /* 0x000fe20000400000 */
[----:B------:R-:W-:Y:S01]  /*69f0*/  FFMA R187, R200, 2, R187 ;  /* 0x40000000c8bb7823 */ /* 0x000fe200000000bb */
[----:B------:R-:W-:Y:S01]  /*6a00*/  FMUL R215, R185, R107 ;  /* 0x0000006bb9d77220 */ /* 0x000fe20000400000 */
[----:B------:R-:W-:Y:S01]  /*6a10*/  FFMA R196, R188, R115, R177 ;  /* 0x00000073bcc47223 */ /* 0x000fe200000000b1 */
[----:B------:R-:W-:Y:S01]  /*6a20*/  FFMA R177, R182, R32, RZ ;  /* 0x00000020b6b17223 */ /* 0x000fe200000000ff */
[----:B------:R-:W-:Y:S01]  /*6a30*/  FADD R194, R194, R194 ;  /* 0x000000c2c2c27221 */ /* 0x000fe20000000000 */
[----:B------:R-:W-:Y:S01]  /*6a40*/  FFMA R215, R188, R110, R215 ;  /* 0x0000006ebcd77223 */ /* 0x000fe200000000d7 */
[----:B------:R-:W-:Y:S01]  /*6a50*/  FMUL R229, R114, R114 ;  /* 0x0000007272e57220 */ /* 0x000fe20000400000 */
[----:B------:R-:W-:Y:S01]  /*6a60*/  FFMA R198, R177, R106, R196 ;  /* 0x0000006ab1c67223 */ /* 0x000fe200000000c4 */
[----:B------:R-:W-:Y:S01]  /*6a70*/  FADD R213, -R194, R187 ;  /* 0x000000bbc2d57221 */ /* 0x000fe20000000100 */
[----:B------:R-:W-:Y:S01]  /*6a80*/  FMUL R187, R185, R108 ;  /* 0x0000006cb9bb7220 */ /* 0x000fe20000400000 */
[----:B------:R-:W-:Y:S01]  /*6a90*/  FFMA R196, R200, 2, R193 ;  /* 0x40000000c8c47823 */ /* 0x000fe200000000c1 */
[----:B------:R-:W-:Y:S01]  /*6aa0*/  FADD R189, R189, R198 ;  /* 0x000000c6bdbd7221 */ /* 0x000fe20000000000 */
[----:B------:R-:W-:Y:S01]  /*6ab0*/  FADD R193, R193, -R194 ;  /* 0x800000c2c1c17221 */ /* 0x000fe20000000000 */
[----:B------:R-:W-:Y:S01]  /*6ac0*/  FFMA R198, R188, R111, R187 ;  /* 0x0000006fbcc67223 */ /* 0x000fe200000000bb */
[-C--:B------:R-:W-:Y:S01]  /*6ad0*/  FFMA R194, R178, R32.reuse, RZ ;  /* 0x00000020b2c27223 */ /* 0x080fe200000000ff */
[----:B------:R-:W-:Y:S01]  /*6ae0*/  FFMA R178, R176, R32, RZ ;  /* 0x00000020b0b27223 */ /* 0x000fe200000000ff */
[C---:B------:R-:W-:Y:S01]  /*6af0*/  FFMA R215, R177.reuse, R104, R215 ;  /* 0x00000068b1d77223 */ /* 0x040fe200000000d7 */
[----:B------:R-:W-:Y:S01]  /*6b00*/  FFMA R187, R177, R105, R198 ;  /* 0x00000069b1bb7223 */ /* 0x000fe200000000c6 */
[----:B------:R-:W-:Y:S01]  /*6b10*/  FMUL R176, R205, R116 ;  /* 0x00000074cdb07220 */ /* 0x000fe20000400000 */
[----:B------:R-:W-:Y:S01]  /*6b20*/  FFMA R229, R114, R114, R229 ;  /* 0x0000007272e57223 */ /* 0x000fe200000000e5 */
[----:B------:R-:W-:Y:S01]  /*6b30*/  FADD R178, R178, R215 ;  /* 0x000000d7b2b27221 */ /* 0x000fe20000000000 */
[----:B------:R-:W-:Y:S01]  /*6b40*/  FADD R194, R194, R187 ;  /* 0x000000bbc2c27221 */ /* 0x000fe20000000000 */
[C---:B------:R-:W-:Y:S01]  /*6b50*/  FADD R187, R176.reuse, R176 ;  /* 0x000000b0b0bb7221 */ /* 0x040fe20000000000 */
[----:B------:R-:W-:Y:S01]  /*6b60*/  FMUL R215, R176, 4 ;  /* 0x40800000b0d77820 */ /* 0x000fe20000400000 */
[----:B------:R-:W-:Y:S01]  /*6b70*/  FMUL R176, R206, R112 ;  /* 0x00000070ceb07220 */ /* 0x000fe20000400000 */
[----:B------:R-:W-:Y:S01]  /*6b80*/  FMUL R213, R194, R213 ;  /* 0x000000d5c2d57220 */ /* 0x000fe20000400000 */
[C---:B------:R-:W-:Y:S01]  /*6b90*/  FMUL R200, R178.reuse, R181 ;  /* 0x000000b5b2c87220 */ /* 0x040fe20000400000 */
[----:B------:R-:W-:Y:S01]  /*6ba0*/  FMUL R195, R178, R195 ;  /* 0x000000c3b2c37220 */ /* 0x000fe20000400000 */
[C---:B------:R-:W-:Y:S01]  /*6bb0*/  FFMA R215, R176.reuse, 2, R215 ;  /* 0x40000000b0d77823 */ /* 0x040fe200000000d7 */
[----:B------:R-:W-:Y:S01]  /*6bc0*/  FFMA R227, R176, 2, R187 ;  /* 0x40000000b0e37823 */ /* 0x000fe200000000bb */
[-C--:B------:R-:W-:Y:S01]  /*6bd0*/  FMUL R176, R207, R113.reuse ;  /* 0x00000071cfb07220 */ /* 0x080fe20000400000 */
[----:B------:R-:W-:Y:S01]  /*6be0*/  FFMA R181, R189, R196, R200 ;  /* 0x000000c4bdb57223 */ /* 0x000fe200000000c8 */
[----:B------:R-:W-:Y:S01]  /*6bf0*/  FMUL R196, R113, R113 ;  /* 0x0000007171c47220 */ /* 0x000fe20000400000 */
[----:B------:R-:W-:Y:S01]  /*6c00*/  FMUL R227, R178, R227 ;  /* 0x000000e3b2e37220 */ /* 0x000fe20000400000 */
[----:B------:R-:W-:Y:S01]  /*6c10*/  FADD R176, R176, R176 ;  /* 0x000000b0b0b07221 */ /* 0x000fe20000000000 */
[C---:B------:R-:W-:Y:S01]  /*6c20*/  FMUL R202, R194.reuse, R197 ;  /* 0x000000c5c2ca7220 */ /* 0x040fe20000400000 */
[----:B------:R-:W-:Y:S01]  /*6c30*/  FFMA R180, R31, 4, R180 ;  /* 0x408000001fb47823 */ /* 0x000fe200000000b4 */
[----:B------:R-:W-:Y:S01]  /*6c40*/  FFMA R225, R194, R225, R227 ;  /* 0x000000e1c2e17223 */ /* 0x000fe200000000e3 */
[----:B------:R-:W-:Y:S01]  /*6c50*/  FADD R198, -R176, R215 ;  /* 0x000000d7b0c67221 */ /* 0x000fe20000000100 */
[----:B------:R-:W-:Y:S01]  /*6c60*/  FMUL R215, R112, R112 ;  /* 0x0000007070d77220 */ /* 0x000fe20000400000 */
[----:B------:R-:W-:Y:S01]  /*6c70*/  FFMA R227, R113, R113, R196 ;  /* 0x0000007171e37223 */ /* 0x000fe200000000c4 */
[C---:B------:R-:W-:Y:S01]  /*6c80*/  FFMA R197, R189.reuse, -R186, R225 ;  /* 0x800000babdc57223 */ /* 0x040fe200000000e1 */
[C---:B------:R-:W-:Y:S01]  /*6c90*/  FFMA R213, R189.reuse, R198, R213 ;  /* 0x000000c6bdd57223 */ /* 0x040fe200000000d5 */
[----:B------:R-:W-:Y:S01]  /*6ca0*/  FMUL R198, R116, R116 ;  /* 0x0000007474c67220 */ /* 0x000fe20000400000 */
[----:B------:R-:W-:Y:S01]  /*6cb0*/  FFMA R215, R112, R112, R215 ;  /* 0x0000007070d77223 */ /* 0x000fe200000000d7 */
[C---:B------:R-:W-:Y:S01]  /*6cc0*/  FFMA R190, R189.reuse, R190, R202 ;  /* 0x000000bebdbe7223 */ /* 0x040fe200000000ca */
[----:B------:R-:W-:Y:S01]  /*6cd0*/  FMUL R31, R114, R116 ;  /* 0x00000074721f7220 */ /* 0x000fe20000400000 */
[C---:B------:R-:W-:Y:S01]  /*6ce0*/  FFMA R200, R198.reuse, 2, R229 ;  /* 0x40000000c6c87823 */ /* 0x040fe200000000e5 */
[C---:B------:R-:W-:Y:S01]  /*6cf0*/  FFMA R196, R198.reuse, 2, R227 ;  /* 0x40000000c6c47823 */ /* 0x040fe200000000e3 */
[----:B------:R-:W-:Y:S01]  /*6d00*/  FFMA R198, R198, 2, R215 ;  /* 0x40000000c6c67823 */ /* 0x000fe200000000d7 */
[----:B0-----:R-:W-:Y:S01]  /*6d10*/  FMUL R212, R210, R126 ;  /* 0x0000007ed2d47220 */ /* 0x001fe20000400000 */
[----:B------:R-:W-:Y:S01]  /*6d20*/  FADD R200, R200, -1 ;  /* 0xbf800000c8c87421 */ /* 0x000fe20000000000 */
[----:B------:R-:W-:Y:S01]  /*6d30*/  BSSY B3, `(.L_x_315) ;  /* 0x00000c3000037945 */ /* 0x000fe20003800000 */
[----:B------:R-:W-:Y:S01]  /*6d40*/  FADD R198, R198, -1 ;  /* 0xbf800000c6c67421 */ /* 0x000fe20000000000 */
[----:B------:R-:W-:Y:S01]  /*6d50*/  FADD R199, RZ, -R199 ;  /* 0x800000c7ffc77221 */ /* 0x000fe20000000000 */
[----:B------:R-:W-:Y:S01]  /*6d60*/  FFMA R215, R189, R200, R195 ;  /* 0x000000c8bdd77223 */ /* 0x000fe200000000c3 */
[C---:B------:R-:W-:Y:S01]  /*6d70*/  FMUL R195, R112.reuse, R116 ;  /* 0x0000007470c37220 */ /* 0x040fe20000400000 */
[C---:B------:R-:W-:Y:S01]  /*6d80*/  FMUL R200, R113.reuse, R114 ;  /* 0x0000007271c87220 */ /* 0x040fe20000400000 */
[----:B------:R-:W-:Y:S01]  /*6d90*/  FADD R201, RZ, -R201 ;  /* 0x800000c9ffc97221 */ /* 0x000fe20000000000 */
[----:B------:R-:W-:Y:S01]  /*6da0*/  FADD R197, RZ, R197 ;  /* 0x000000c5ffc57221 */ /* 0x000fe20000000000 */
[----:B------:R-:W-:Y:S01]  /*6db0*/  FFMA R186, R112, R116, R195 ;  /* 0x0000007470ba7223 */ /* 0x000fe200000000c3 */
[----:B------:R-:W-:Y:S01]  /*6dc0*/  FADD R195, R196, -1 ;  /* 0xbf800000c4c37421 */ /* 0x000fe20000000000 */
[----:B------:R-:W-:-:S03]  /*6dd0*/  FFMA R225, R113, R114, R200 ;  /* 0x0000007271e17223 */ /* 0x000fc600000000c8 */
[----:B------:R-:W-:Y:S01]  /*6de0*/  FMUL R196, R194, R195 ;  /* 0x000000c3c2c47220 */ /* 0x000fe20000400000 */
[----:B------:R-:W-:Y:S01]  /*6df0*/  FADD R227, R186, R225 ;  /* 0x000000e1bae37221 */ /* 0x000fe20000000000 */
[----:B------:R-:W-:Y:S01]  /*6e00*/  FFMA R195, R178, R180, R213 ;  /* 0x000000b4b2c37223 */ /* 0x000fe200000000d5 */
[----:B------:R-:W-:Y:S02]  /*6e10*/  FADD R186, R186, -R225 ;  /* 0x800000e1baba7221 */ /* 0x000fe40000000000 */
[C---:B------:R-:W-:Y:S01]  /*6e20*/  FFMA R227, R189.reuse, R227, R196 ;  /* 0x000000e3bde37223 */ /* 0x040fe200000000c4 */
[----:B------:R-:W-:Y:S01]  /*6e30*/  FMUL R189, R189, R30 ;  /* 0x0000001ebdbd7220 */ /* 0x000fe20000400000 */
[----:B------:R-:W-:Y:S01]  /*6e40*/  FFMA R30, R114, R116, R31 ;  /* 0x00000074721e7223 */ /* 0x000fe2000000001f */
[----:B------:R-:W-:Y:S01]  /*6e50*/  FADD R196, R187, -R176 ;  /* 0x800000b0bbc47221 */ /* 0x000fe20000000000 */
[----:B------:R-:W-:Y:S01]  /*6e60*/  FFMA R187, R184, R185, RZ ;  /* 0x000000b9b8bb7223 */ /* 0x000fe200000000ff */
[C---:B------:R-:W-:Y:S01]  /*6e70*/  FFMA R189, R178.reuse, R198, -R189 ;  /* 0x000000c6b2bd7223 */ /* 0x040fe200000008bd */
[----:B------:R-:W-:Y:S01]  /*6e80*/  FFMA R198, R178, -R193, R190 ;  /* 0x800000c1b2c67223 */ /* 0x000fe200000000be */
[----:B------:R-:W-:Y:S01]  /*6e90*/  FMUL R193, R112, R113 ;  /* 0x0000007170c17220 */ /* 0x000fe20000400000 */
[----:B------:R-:W-:Y:S01]  /*6ea0*/  FFMA R196, R194, -R196, R181 ;  /* 0x800000c4c2c47223 */ /* 0x000fe200000000b5 */
[C---:B------:R-:W-:Y:S01]  /*6eb0*/  FFMA R190, R184.reuse, R188, RZ ;  /* 0x000000bcb8be7223 */ /* 0x040fe200000000ff */
[----:B------:R-:W-:Y:S01]  /*6ec0*/  FFMA R184, R184, R177, RZ ;  /* 0x000000b1b8b87223 */ /* 0x000fe200000000ff */
[----:B------:R-:W-:Y:S01]  /*6ed0*/  FFMA R193, R112, R113, R193 ;  /* 0x0000007170c17223 */ /* 0x000fe200000000c1 */
[----:B------:R-:W-:Y:S01]  /*6ee0*/  FADD R196, RZ, R196 ;  /* 0x000000c4ffc47221 */ /* 0x000fe20000000000 */
[----:B------:R-:W-:Y:S01]  /*6ef0*/  FADD R198, RZ, R198 ;  /* 0x000000c6ffc67221 */ /* 0x000fe20000000000 */
[----:B------:R-:W-:Y:S01]  /*6f00*/  FADD R195, RZ, R195 ;  /* 0x000000c3ffc37221 */ /* 0x000fe20000000000 */
[C-C-:B------:R-:W-:Y:S01]  /*6f10*/  FADD R180, R30.reuse, -R193.reuse ;  /* 0x800000c11eb47221 */ /* 0x140fe20000000000 */
[----:B------:R-:W-:Y:S01]  /*6f20*/  FADD R30, R30, R193 ;  /* 0x000000c11e1e7221 */ /* 0x000fe20000000000 */
[----:B------:R-:W-:Y:S01]  /*6f30*/  FFMA R193, R194, -R186, R215 ;  /* 0x800000bac2c17223 */ /* 0x000fe200000000d7 */
[CC--:B------:R-:W-:Y:S01]  /*6f40*/  FFMA R186, R183.reuse, R185.reuse, RZ ;  /* 0x000000b9b7ba7223 */ /* 0x0c0fe200000000ff */
[----:B------:R-:W-:Y:S01]  /*6f50*/  FFMA R185, R182, R185, RZ ;  /* 0x000000b9b6b97223 */ /* 0x000fe200000000ff */
[----:B------:R-:W-:Y:S01]  /*6f60*/  FFMA R194, R194, R30, R189 ;  /* 0x0000001ec2c27223 */ /* 0x000fe200000000bd */
[----:B------:R-:W-:Y:S01]  /*6f70*/  FADD R30, RZ, R32 ;  /* 0x00000020ff1e7221 */ /* 0x000fe20000000000 */
[-C--:B------:R-:W-:Y:S01]  /*6f80*/  FFMA R189, R183, R188.reuse, RZ ;  /* 0x000000bcb7bd7223 */ /* 0x080fe200000000ff */
[----:B------:R-:W-:Y:S01]  /*6f90*/  FFMA R188, R182, R188, RZ ;  /* 0x000000bcb6bc7223 */ /* 0x000fe200000000ff */
[----:B------:R-:W-:Y:S01]  /*6fa0*/  FFMA R31, R178, -R180, R227 ;  /* 0x800000b4b21f7223 */ /* 0x000fe200000000e3 */
[-C--:B------:R-:W-:Y:S01]  /*6fb0*/  FFMA R176, R174, R30.reuse, RZ ;  /* 0x0000001eaeb07223 */ /* 0x080fe200000000ff */
[-C--:B------:R-:W-:Y:S01]  /*6fc0*/  FFMA R200, R179, R30.reuse, RZ ;  /* 0x0000001eb3c87223 */ /* 0x080fe200000000ff */
[----:B------:R-:W-:Y:S01]  /*6fd0*/  FFMA R179, R175, R30, RZ ;  /* 0x0000001eafb37223 */ /* 0x000fe200000000ff */
[----:B------:R-:W-:Y:S01]  /*6fe0*/  FFMA R183, R183, R177, RZ ;  /* 0x000000b1b7b77223 */ /* 0x000fe200000000ff */
[C---:B------:R-:W-:Y:S01]  /*6ff0*/  FMUL R32, R176.reuse, R122 ;  /* 0x0000007ab0207220 */ /* 0x040fe20000400000 */
[C---:B------:R-:W-:Y:S01]  /*7000*/  FMUL R202, R176.reuse, R121 ;  /* 0x00000079b0ca7220 */ /* 0x040fe20000400000 */
[----:B------:R-:W-:Y:S01]  /*7010*/  FMUL R208, R176, R120 ;  /* 0x00000078b0d07220 */ /* 0x000fe20000400000 */
[----:B------:R-:W-:Y:S01]  /*7020*/  FFMA R182, R182, R177, RZ ;  /* 0x000000b1b6b67223 */ /* 0x000fe200000000ff */
[----:B------:R-:W-:Y:S01]  /*7030*/  FFMA R181, R179, R128, R32 ;  /* 0x00000080b3b57223 */ /* 0x000fe20000000020 */
[----:B------:R-:W-:Y:S01]  /*7040*/  FFMA R32, R173, R30, RZ ;  /* 0x0000001ead207223 */ /* 0x000fe200000000ff */
[C---:B------:R-:W-:Y:S01]  /*7050*/  FFMA R202, R179.reuse, R124, R202 ;  /* 0x0000007cb3ca7223 */ /* 0x040fe200000000ca */
[----:B------:R-:W-:Y:S01]  /*7060*/  FFMA R208, R179, R123, R208 ;  /* 0x0000007bb3d07223 */ /* 0x000fe200000000d0 */
[-C--:B------:R-:W-:Y:S01]  /*7070*/  FFMA R178, R175, R176.reuse, RZ ;  /* 0x000000b0afb27223 */ /* 0x080fe200000000ff */
[----:B------:R-:W-:Y:S01]  /*7080*/  FFMA R181, R32, R119, R181 ;  /* 0x0000007720b57223 */ /* 0x000fe200000000b5 */
[CC--:B------:R-:W-:Y:S01]  /*7090*/  FFMA R180, R174.reuse, R179.reuse, RZ ;  /* 0x000000b3aeb47223 */ /* 0x0c0fe200000000ff */
[-C--:B------:R-:W-:Y:S01]  /*70a0*/  FFMA R177, R174, R176.reuse, RZ ;  /* 0x000000b0aeb17223 */ /* 0x080fe200000000ff */
[----:B------:R-:W-:Y:S01]  /*70b0*/  FFMA R176, R173, R176, RZ ;  /* 0x000000b0adb07223 */ /* 0x000fe200000000ff */
[----:B------:R-:W-:Y:S01]  /*70c0*/  FADD R200, R200, R181 ;  /* 0x000000b5c8c87221 */ /* 0x000fe20000000000 */
[-C--:B------:R-:W-:Y:S01]  /*70d0*/  FFMA R181, R175, R179.reuse, RZ ;  /* 0x000000b3afb57223 */ /* 0x080fe200000000ff */
[----:B------:R-:W-:Y:S01]  /*70e0*/  FFMA R179, R173, R179, RZ ;  /* 0x000000b3adb37223 */ /* 0x000fe200000000ff */
[-C--:B------:R-:W-:Y:S01]  /*70f0*/  FFMA R175, R175, R32.reuse, RZ ;  /* 0x00000020afaf7223 */ /* 0x080fe200000000ff */
[-C--:B------:R-:W-:Y:S01]  /*7100*/  FFMA R174, R174, R32.reuse, RZ ;  /* 0x00000020aeae7223 */ /* 0x080fe200000000ff */
[----:B------:R-:W-:Y:S01]  /*7110*/  FFMA R173, R173, R32, RZ ;  /* 0x00000020adad7223 */ /* 0x000fe200000000ff */
[C---:B------:R-:W-:Y:S01]  /*7120*/  FFMA R202, R32.reuse, R118, R202 ;  /* 0x0000007620ca7223 */ /* 0x040fe200000000ca */
[----:B------:R-:W-:Y:S01]  /*7130*/  FFMA R32, R32, R117, R208 ;  /* 0x0000007520207223 */ /* 0x000fe200000000d0 */
[-C--:B------:R-:W-:Y:S01]  /*7140*/  FFMA R171, R171, R30.reuse, RZ ;  /* 0x0000001eabab7223 */ /* 0x080fe200000000ff */
[----:B------:R-:W-:Y:S01]  /*7150*/  FFMA R213, R26, R30, RZ ;  /* 0x0000001e1ad57223 */ /* 0x000fe200000000ff */
[----:B------:R-:W-:Y:S01]  /*7160*/  FMUL R208, R209, R125 ;  /* 0x0000007dd1d07220 */ /* 0x000fe20000400000 */
[----:B------:R-:W-:Y:S01]  /*7170*/  FADD R172, R172, R194 ;  /* 0x000000c2acac7221 */ /* 0x000fe20000000000 */
[----:B------:R-:W-:Y:S01]  /*7180*/  FADD R32, R171, R32 ;  /* 0x00000020ab207221 */ /* 0x000fe20000000000 */
[----:B------:R-:W-:Y:S01]  /*7190*/  FADD R171, R212, R212 ;  /* 0x000000d4d4ab7221 */ /* 0x000fe20000000000 */
[----:B------:R-:W-:Y:S01]  /*71a0*/  FADD R26, R213, R202 ;  /* 0x000000cad51a7221 */ /* 0x000fe20000000000 */
[----:B------:R-:W-:Y:S01]  /*71b0*/  FMUL R213, R211, R127 ;  /* 0x0000007fd3d57220 */ /* 0x000fe20000400000 */
[----:B------:R-:W-:Y:S01]  /*71c0*/  FADD R31, R192, R31 ;  /* 0x0000001fc01f7221 */ /* 0x000fe20000000000 */
[----:B------:R-:W-:Y:S01]  /*71d0*/  FFMA R202, R208, 2, R171 ;  /* 0x40000000d0ca7823 */ /* 0x000fe200000000ab */
[----:B------:R-:W-:Y:S01]  /*71e0*/  FADD R171, R191, R193 ;  /* 0x000000c1bfab7221 */ /* 0x000fe20000000000 */
[----:B------:R-:W-:Y:S01]  /*71f0*/  FMUL R193, R211, R125 ;  /* 0x0000007dd3c17220 */ /* 0x000fe20000400000 */
[----:B------:R-:W-:Y:S01]  /*7200*/  FMUL R215, R126, R126 ;  /* 0x0000007e7ed77220 */ /* 0x000fe20000400000 */
[C---:B------:R-:W-:Y:S01]  /*7210*/  FFMA R202, R213.reuse, 4, R202 ;  /* 0x40800000d5ca7823 */ /* 0x040fe200000000ca */
[----:B------:R-:W-:Y:S01]  /*7220*/  FADD R213, R213, R213 ;  /* 0x000000d5d5d57221 */ /* 0x000fe20000000000 */
[----:B------:R-:W-:-:S03]  /*7230*/  FADD R193, R193, R193 ;  /* 0x000000c1c1c17221 */ /* 0x000fc60000000000 */
[--C-:B------:R-:W-:Y:S01]  /*7240*/  FFMA R191, R208, 2, R213.reuse ;  /* 0x40000000d0bf7823 */ /* 0x100fe200000000d5 */
[----:B------:R-:W-:-:S03]  /*7250*/  FFMA R213, R212, 2, R213 ;  /* 0x40000000d4d57823 */ /* 0x000fc600000000d5 */
[----:B------:R-:W-:Y:S01]  /*7260*/  FFMA R191, R212, 4, R191 ;  /* 0x40800000d4bf7823 */ /* 0x000fe200000000bf */
[----:B------:R-:W-:Y:S01]  /*7270*/  FMUL R212, R210, R129 ;  /* 0x00000081d2d47220 */ /* 0x000fe20000400000 */
[----:B------:R-:W-:Y:S01]  /*7280*/  FFMA R208, R208, 4, R213 ;  /* 0x40800000d0d07823 */ /* 0x000fe200000000d5 */
[----:B------:R-:W-:Y:S02]  /*7290*/  FMUL R213, R209, R127 ;  /* 0x0000007fd1d57220 */ /* 0x000fe40000400000 */
[C---:B------:R-:W-:Y:S01]  /*72a0*/  FADD R194, R212.reuse, R212 ;  /* 0x000000d4d4c27221 */ /* 0x040fe20000000000 */
[----:B------:R-:W-:-:S03]  /*72b0*/  FMUL R212, R212, 4 ;  /* 0x40800000d4d47820 */ /* 0x000fc60000400000 */
[C---:B------:R-:W-:Y:S01]  /*72c0*/  FFMA R192, R213.reuse, 2, R194 ;  /* 0x40000000d5c07823 */ /* 0x040fe200000000c2 */
[----:B------:R-:W-:Y:S01]  /*72d0*/  FFMA R212, R213, 2, R212 ;  /* 0x40000000d5d47823 */ /* 0x000fe200000000d4 */
[----:B------:R-:W-:Y:S01]  /*72e0*/  FMUL R213, R32, R208 ;  /* 0x000000d020d57220 */ /* 0x000fe20000400000 */
[----:B------:R-:W-:Y:S02]  /*72f0*/  FADD R194, R194, -R193 ;  /* 0x800000c1c2c27221 */ /* 0x000fe40000000000 */
[----:B------:R-:W-:Y:S01]  /*7300*/  FADD R208, -R193, R212 ;  /* 0x000000d4c1d07221 */ /* 0x000fe20000000100 */
[----:B------:R-:W-:Y:S01]  /*7310*/  FFMA R192, R200, R192, R213 ;  /* 0x000000c0c8c07223 */ /* 0x000fe200000000d5 */
[-C--:B------:R-:W-:Y:S01]  /*7320*/  FMUL R213, R211, R126.reuse ;  /* 0x0000007ed3d57220 */ /* 0x080fe20000400000 */
[C---:B------:R-:W-:Y:S01]  /*7330*/  FMUL R212, R209.reuse, R129 ;  /* 0x00000081d1d47220 */ /* 0x040fe20000400000 */
[----:B------:R-:W-:Y:S01]  /*7340*/  FMUL R209, R209, R126 ;  /* 0x0000007ed1d17220 */ /* 0x000fe20000400000 */
[----:B------:R-:W-:Y:S01]  /*7350*/  FMUL R208, R26, R208 ;  /* 0x000000d01ad07220 */ /* 0x000fe20000400000 */
[----:B------:R-:W-:Y:S01]  /*7360*/  FADD R213, R213, R213 ;  /* 0x000000d5d5d57221 */ /* 0x000fe20000000000 */
[----:B------:R-:W-:Y:S01]  /*7370*/  FADD R193, R212, R212 ;  /* 0x000000d4d4c17221 */ /* 0x000fe20000000000 */
[----:B------:R-:W-:-:S03]  /*7380*/  FADD R209, R209, R209 ;  /* 0x000000d1d1d17221 */ /* 0x000fc60000000000 */
[----:B------:R-:W-:-:S04]  /*7390*/  FADD R214, R193, R213 ;  /* 0x000000d5c1d67221 */ /* 0x000fc80000000000 */
[----:B------:R-:W-:-:S04]  /*73a0*/  FMUL R214, R26, R214 ;  /* 0x000000d61ad67220 */ /* 0x000fc80000400000 */
[----:B------:R-:W-:Y:S01]  /*73b0*/  FFMA R214, R200, R202, R214 ;  /* 0x000000cac8d67223 */ /* 0x000fe200000000d6 */
[----:B------:R-:W-:-:S03]  /*73c0*/  FMUL R202, R210, R127 ;  /* 0x0000007fd2ca7220 */ /* 0x000fc60000400000 */
[----:B------:R-:W-:Y:S01]  /*73d0*/  FFMA R194, R32, -R194, R214 ;  /* 0x800000c220c27223 */ /* 0x000fe200000000d6 */
[----:B------:R-:W-:Y:S01]  /*73e0*/  FADD R202, R202, R202 ;  /* 0x000000cacaca7221 */ /* 0x000fe20000000000 */
[----:B------:R-:W-:Y:S02]  /*73f0*/  FMUL R214, R127, R127 ;  /* 0x0000007f7fd67220 */ /* 0x000fe40000400000 */
[----:B------:R-:W-:Y:S01]  /*7400*/  FADD R194, RZ, R194 ;  /* 0x000000c2ffc27221 */ /* 0x000fe20000000000 */
[--C-:B------:R-:W-:Y:S01]  /*7410*/  FADD R193, R193, -R202.reuse ;  /* 0x800000cac1c17221 */ /* 0x100fe20000000000 */
[----:B------:R-:W-:Y:S01]  /*7420*/  FADD R213, R213, -R202 ;  /* 0x800000cad5d57221 */ /* 0x000fe20000000000 */
[----:B------:R-:W-:Y:S01]  /*7430*/  FMUL R202, R211, R129 ;  /* 0x00000081d3ca7220 */ /* 0x000fe20000400000 */
[----:B------:R-:W-:Y:S01]  /*7440*/  FMUL R211, R210, R125 ;  /* 0x0000007dd2d37220 */ /* 0x000fe20000400000 */
[----:B------:R-:W-:Y:S01]  /*7450*/  FFMA R214, R127, R127, R214 ;  /* 0x0000007f7fd67223 */ /* 0x000fe200000000d6 */
[----:B------:R-:W-:Y:S01]  /*7460*/  FFMA R212, R212, 4, R213 ;  /* 0x40800000d4d47823 */ /* 0x000fe200000000d5 */
[C---:B------:R-:W-:Y:S01]  /*7470*/  FMUL R213, R202.reuse, 4 ;  /* 0x40800000cad57820 */ /* 0x040fe20000400000 */
[----:B------:R-:W-:-:S03]  /*7480*/  FADD R210, R202, R202 ;  /* 0x000000cacad27221 */ /* 0x000fc60000000000 */
[C---:B------:R-:W-:Y:S01]  /*7490*/  FFMA R202, R211.reuse, 2, R213 ;  /* 0x40000000d3ca7823 */ /* 0x040fe200000000d5 */
[----:B------:R-:W-:Y:S01]  /*74a0*/  FFMA R211, R211, 2, R210 ;  /* 0x40000000d3d37823 */ /* 0x000fe200000000d2 */
[----:B------:R-:W-:Y:S01]  /*74b0*/  FADD R210, R210, -R209 ;  /* 0x800000d1d2d27221 */ /* 0x000fe20000000000 */
[----:B------:R-:W-:Y:S02]  /*74c0*/  FMUL R213, R126, R129 ;  /* 0x000000817ed57220 */ /* 0x000fe40000400000 */
[----:B------:R-:W-:Y:S01]  /*74d0*/  FMUL R211, R32, R211 ;  /* 0x000000d320d37220 */ /* 0x000fe20000400000 */
[C---:B------:R-:W-:Y:S01]  /*74e0*/  FFMA R192, R26.reuse, -R210, R192 ;  /* 0x800000d21ac07223 */ /* 0x040fe200000000c0 */
[----:B------:R-:W-:Y:S02]  /*74f0*/  FMUL R210, R125, R129 ;  /* 0x000000817dd27220 */ /* 0x000fe40000400000 */
[----:B------:R-:W-:Y:S01]  /*7500*/  FFMA R191, R26, R191, R211 ;  /* 0x000000bf1abf7223 */ /* 0x000fe200000000d3 */
[----:B------:R-:W-:Y:S01]  /*7510*/  FADD R211, -R209, R202 ;  /* 0x000000cad1d37221 */ /* 0x000fe20000000100 */
[C---:B------:R-:W-:Y:S01]  /*7520*/  FMUL R209, R125.reuse, R127 ;  /* 0x0000007f7dd17220 */ /* 0x040fe20000400000 */
[----:B------:R-:W-:Y:S01]  /*7530*/  FFMA R202, R126, R129, R213 ;  /* 0x000000817eca7223 */ /* 0x000fe200000000d5 */
[C---:B------:R-:W-:Y:S01]  /*7540*/  FFMA R193, R200.reuse, -R193, R191 ;  /* 0x800000c1c8c17223 */ /* 0x040fe200000000bf */
[----:B------:R-:W-:Y:S01]  /*7550*/  FFMA R208, R200, R211, R208 ;  /* 0x000000d3c8d07223 */ /* 0x000fe200000000d0 */
[CC--:B------:R-:W-:Y:S01]  /*7560*/  FFMA R209, R125.reuse, R127.reuse, R209 ;  /* 0x0000007f7dd17223 */ /* 0x0c0fe200000000d1 */
[----:B------:R-:W-:Y:S01]  /*7570*/  FMUL R213, R126, R127 ;  /* 0x0000007f7ed57220 */ /* 0x000fe20000400000 */
[-C--:B------:R-:W-:Y:S01]  /*7580*/  FFMA R210, R125, R129.reuse, R210 ;  /* 0x000000817dd27223 */ /* 0x080fe200000000d2 */
[----:B------:R-:W-:Y:S01]  /*7590*/  FADD R193, RZ, R193 ;  /* 0x000000c1ffc17221 */ /* 0x000fe20000000000 */
[C-C-:B------:R-:W-:Y:S01]  /*75a0*/  FADD R211, R202.reuse, R209.reuse ;  /* 0x000000d1cad37221 */ /* 0x140fe20000000000 */
[----:B------:R-:W-:Y:S01]  /*75b0*/  FADD R202, R202, -R209 ;  /* 0x800000d1caca7221 */ /* 0x000fe20000000000 */
[----:B------:R-:W-:Y:S01]  /*75c0*/  FMUL R209, R129, R129 ;  /* 0x0000008181d17220 */ /* 0x000fe20000400000 */
[----:B------:R-:W-:Y:S01]  /*75d0*/  FFMA R213, R126, R127, R213 ;  /* 0x0000007f7ed57223 */ /* 0x000fe200000000d5 */
[----:B------:R-:W-:Y:S01]  /*75e0*/  FMUL R211, R32, R211 ;  /* 0x000000d320d37220 */ /* 0x000fe20000400000 */
[----:B------:R-:W-:Y:S01]  /*75f0*/  FADD R192, RZ, R192 ;  /* 0x000000c0ffc07221 */ /* 0x000fe20000000000 */
[----:B------:R-:W-:-:S04]  /*7600*/  FFMA R191, R209, 2, R214 ;  /* 0x40000000d1bf7823 */ /* 0x000fc800000000d6 */
[----:B------:R-:W-:-:S04]  /*7610*/  FADD R191, R191, -1 ;  /* 0xbf800000bfbf7421 */ /* 0x000fc80000000000 */
[----:B------:R-:W-:Y:S01]  /*7620*/  FFMA R211, R200, R191, R211 ;  /* 0x000000bfc8d37223 */ /* 0x000fe200000000d3 */
[----:B------:R-:W-:Y:S01]  /*7630*/  FFMA R191, R32, R212, R208 ;  /* 0x000000d420bf7223 */ /* 0x000fe200000000d0 */
[C-C-:B------:R-:W-:Y:S01]  /*7640*/  FADD R208, R210.reuse, -R213.reuse ;  /* 0x800000d5d2d07221 */ /* 0x140fe20000000000 */
[----:B------:R-:W-:Y:S01]  /*7650*/  FADD R213, R210, R213 ;  /* 0x000000d5d2d57221 */ /* 0x000fe20000000000 */
[----:B------:R-:W-:Y:S01]  /*7660*/  FFMA R210, R126, R126, R215 ;  /* 0x0000007e7ed27223 */ /* 0x000fe200000000d7 */
[----:B------:R-:W-:Y:S01]  /*7670*/  FADD R191, RZ, R191 ;  /* 0x000000bfffbf7221 */ /* 0x000fe20000000000 */
[----:B------:R-:W-:Y:S02]  /*7680*/  FFMA R208, R26, -R208, R211 ;  /* 0x800000d01ad07223 */ /* 0x000fe400000000d3 */
[----:B------:R-:W-:-:S04]  /*7690*/  FFMA R210, R209, 2, R210 ;  /* 0x40000000d1d27823 */ /* 0x000fc800000000d2 */
[----:B------:R-:W-:-:S04]  /*76a0*/  FADD R215, R210, -1 ;  /* 0xbf800000d2d77421 */ /* 0x000fc80000000000 */
[----:B------:R-:W-:-:S04]  /*76b0*/  FMUL R215, R26, R215 ;  /* 0x000000d71ad77220 */ /* 0x000fc80000400000 */
[C---:B------:R-:W-:Y:S01]  /*76c0*/  FFMA R213, R200.reuse, R213, R215 ;  /* 0x000000d5c8d57223 */ /* 0x040fe200000000d7 */
[----:B------:R-:W-:Y:S01]  /*76d0*/  FMUL R215, R200, R202 ;  /* 0x000000cac8d77220 */ /* 0x000fe20000400000 */
[----:B------:R-:W-:Y:S01]  /*76e0*/  FMUL R200, R127, R129 ;  /* 0x000000817fc87220 */ /* 0x000fe20000400000 */
[----:B------:R-:W-:-:S03]  /*76f0*/  FMUL R202, R125, R126 ;  /* 0x0000007e7dca7220 */ /* 0x000fc60000400000 */
[----:B------:R-:W-:Y:S01]  /*7700*/  FFMA R200, R127, R129, R200 ;  /* 0x000000817fc87223 */ /* 0x000fe200000000c8 */
[----:B------:R-:W-:-:S04]  /*7710*/  FFMA R225, R125, R126, R202 ;  /* 0x0000007e7de17223 */ /* 0x000fc800000000ca */
[C-C-:B------:R-:W-:Y:S01]  /*7720*/  FADD R202, R200.reuse, -R225.reuse ;  /* 0x800000e1c8ca7221 */ /* 0x140fe20000000000 */
[----:B------:R-:W-:-:S03]  /*7730*/  FADD R200, R200, R225 ;  /* 0x000000e1c8c87221 */ /* 0x000fc60000000000 */
[----:B------:R-:W-:Y:S01]  /*7740*/  FFMA R213, R32, -R202, R213 ;  /* 0x800000ca20d57223 */ /* 0x000fe200000000d5 */
[----:B------:R-:W-:-:S04]  /*7750*/  FMUL R202, R125, R125 ;  /* 0x0000007d7dca7220 */ /* 0x000fc80000400000 */
[----:B------:R-:W-:-:S04]  /*7760*/  FFMA R202, R125, R125, R202 ;  /* 0x0000007d7dca7223 */ /* 0x000fc800000000ca */
[----:B------:R-:W-:-:S04]  /*7770*/  FFMA R202, R209, 2, R202 ;  /* 0x40000000d1ca7823 */ /* 0x000fc800000000ca */
[----:B------:R-:W-:-:S04]  /*7780*/  FADD R202, R202, -1 ;  /* 0xbf800000caca7421 */ /* 0x000fc80000000000 */
[----:B------:R-:W-:Y:S01]  /*7790*/  FFMA R215, R32, R202, -R215 ;  /* 0x000000ca20d77223 */ /* 0x000fe200000008d7 */
[----:B------:R-:W-:Y:S01]  /*77a0*/  FADD R202, RZ, R213 ;  /* 0x000000d5ffca7221 */ /* 0x000fe20000000000 */
[----:B------:R-:W-:Y:S02]  /*77b0*/  FADD R32, RZ, R208 ;  /* 0x000000d0ff207221 */ /* 0x000fe40000000000 */
[----:B------:R-:W-:Y:S01]  /*77c0*/  FFMA R200, R26, R200, R215 ;  /* 0x000000c81ac87223 */ /* 0x000fe200000000d7 */
[----:B------:R-:W-:Y:S01]  /*77d0*/  FADD R202, R31, -R202 ;  /* 0x800000ca1fca7221 */ /* 0x000fe20000000000 */
[----:B------:R-:W-:Y:S01]  /*77e0*/  FMUL R31, R27, R27 ;  /* 0x0000001b1b1f7220 */ /* 0x000fe20000400000 */
[----:B------:R-:W-:Y:S01]  /*77f0*/  FFMA R26, RZ, R30, RZ ;  /* 0x0000001eff1a7223 */ /* 0x000fe200000000ff */
[----:B------:R-:W-:Y:S01]  /*7800*/  FADD R209, RZ, R200 ;  /* 0x000000c8ffd17221 */ /* 0x000fe20000000000 */
[----:B------:R-:W-:Y:S01]  /*7810*/  FADD R32, R171, -R32 ;  /* 0x80000020ab207221 */ /* 0x000fe20000000000 */
[----:B------:R-:W-:-:S02]  /*7820*/  FSEL R171, R170, RZ, !P0 ;  /* 0x000000ffaaab7208 */ /* 0x000fc40004000000 */
[----:B------:R-:W-:Y:S01]  /*7830*/  FADD R209, R172, -R209 ;  /* 0x800000d1acd17221 */ /* 0x000fe20000000000 */
[----:B------:R-:W-:Y:S01]  /*7840*/  FFMA R172, R28, R28, R31 ;  /* 0x0000001c1cac7223 */ /* 0x000fe2000000001f */
[----:B------:R-:W-:Y:S01]  /*7850*/  MOV R200, RZ ;  /* 0x000000ff00c87202 */ /* 0x000fe20000000f00 */
[----:B------:R-:W-:Y:S01]  /*7860*/  FFMA R232, R2, R171, RZ ;  /* 0x000000ab02e87223 */ /* 0x000fe200000000ff */
[----:B------:R-:W-:Y:S01]  /*7870*/  MOV R171, RZ ;  /* 0x000000ff00ab7202 */ /* 0x000fe20000000f00 */
[----:B------:R-:W-:Y:S01]  /*7880*/  FFMA R30, R29, R29, R172 ;  /* 0x0000001d1d1e7223 */ /* 0x000fe200000000ac */
[----:B------:R-:W-:-:S03]  /*7890*/  MOV R172, RZ ;  /* 0x000000ff00ac7202 */ /* 0x000fc60000000f00 */
        /* <DEDUP_REMOVED lines=8> */
.L_x_316:
[----:B01----:R-:W-:Y:S01]  /*7920*/  FMUL.FTZ R31, R30, R211 ;  /* 0x000000d31e1f7220 */ /* 0x003fe20000410000 */
[----:B------:R-:W-:-:S03]  /*7930*/  FMUL.FTZ R208, R211, 0.5 ;  /* 0x3f000000d3d07820 */ /* 0x000fc60000410000 */
[----:B------:R-:W-:-:S04]  /*7940*/  FFMA R30, -R31, R31, R30 ;  /* 0x0000001f1f1e7223 */ /* 0x000fc8000000011e */
[----:B------:R-:W-:Y:S02]  /*7950*/  FFMA R30, R30, R208, R31 ;  /* 0x000000d01e1e7223 */ /* 0x000fe4000000001f */
.L_x_317:
[----:B------:R-:W-:Y:S05]  /*7960*/  BSYNC B3 ;  /* 0x0000000000037941 */ /* 0x000fea0003800000 */
.L_x_315:
[----:B------:R-:W-:-:S13]  /*7970*/  FSETP.GT.AND P5, PT, R30, RZ, PT ;  /* 0x000000ff1e00720b */ /* 0x000fda0003fa4000 */
[----:B------:R-:W-:Y:S05]  /*7980*/  @!P5 BRA `(.L_x_306) ;  /* 0x000001e00000d947 */ /* 0x000fea0003800000 */
[----:B------:R-:W-:Y:S01]  /*7990*/  IADD3 R31, R30, 0x1800000, RZ ;  /* 0x018000001e1f7810 */ /* 0x000fe20007ffe0ff */
[----:B------:R-:W-:Y:S01]  /*79a0*/  BSSY B3, `(.L_x_318) ;  /* 0x000000d000037945 */ /* 0x000fe20003800000 */
[----:B------:R-:W-:Y:S02]  /*79b0*/  FSEL R171, R170, RZ, !P0 ;  /* 0x000000ffaaab7208 */ /* 0x000fe40004000000 */
[----:B------:R-:W-:-:S03]  /*79c0*/  LOP3.LUT R31, R31, 0x7f800000, RZ, 0xc0, !PT ;  /* 0x7f8000001f1f7812 */ /* 0x000fc600078ec0ff */
[----:B------:R-:W-:Y:S01]  /*79d0*/  FFMA R232, R2, R171, RZ ;  /* 0x000000ab02e87223 */ /* 0x000fe200000000ff */
[----:B------:R-:W-:-:S13]  /*79e0*/  ISETP.GT.U32.AND P0, PT, R31, 0x1ffffff, PT ;  /* 0x01ffffff1f00780c */ /* 0x000fda0003f04070 */
[----:B------:R-:W-:Y:S05]  /*79f0*/  @P0 BRA `(.L_x_319) ;  /* 0x0000003000000947 */ /* 0x000fea0003800000 */
[----:B------:R-:W-:Y:S02]  /*7a00*/  MOV R31, 0x7a20 ;  /* 0x00007a20001f7802 */ /* 0x000fe40000000f00 */
[----:B------:R-:W-:Y:S05]  /*7a10*/  CALL.REL.NOINC `($__internal_4_$__cuda_sm20_rcp_rn_f32_slowpath) ;  /* 0x0000c43000007944 */ /* 0x000fea0003c00000 */
[----:B------:R-:W-:Y:S05]  /*7a20*/  BRA `(.L_x_320) ;  /* 0x0000004000007947 */ /* 0x000fea0003800000 */
.L_x_319:
[----:B------:R-:W0:Y:S02]  /*7a30*/  MUFU.RCP R31, R30 ;  /* 0x0000001e001f7308 */ /* 0x000e240000001000 */
[----:B0-----:R-:W-:-:S04]  /*7a40*/  FFMA R170, R31, R30, -1 ;  /* 0xbf8000001faa7423 */ /* 0x001fc8000000001e */
[----:B------:R-:W-:-:S04]  /*7a50*/  FADD.FTZ R170, -R170, -RZ ;  /* 0x800000ffaaaa7221 */ /* 0x000fc80000010100 */
[----:B------:R-:W-:Y:S02]  /*7a60*/  FFMA R208, R31, R170, R31 ;  /* 0x000000aa1fd07223 */ /* 0x000fe4000000001f */
.L_x_320:
[----:B------:R-:W-:Y:S05]  /*7a70*/  BSYNC B3 ;  /* 0x0000000000037941 */ /* 0x000fea0003800000 */
.L_x_318:
[----:B------:R-:W-:-:S04]  /*7a80*/  FMUL R31, R202, R206 ;  /* 0x000000ceca1f7220 */ /* 0x000fc80000400000 */
[----:B------:R-:W-:-:S04]  /*7a90*/  FFMA R30, R32, R205, R31 ;  /* 0x000000cd201e7223 */ /* 0x000fc8000000001f */
[----:B------:R-:W-:-:S04]  /*7aa0*/  FFMA R30, R209, R207, R30 ;  /* 0x000000cfd11e7223 */ /* 0x000fc8000000001e */
[C---:B------:R-:W-:Y:S01]  /*7ab0*/  FMUL R205, R30.reuse, R205 ;  /* 0x000000cd1ecd7220 */ /* 0x040fe20000400000 */
[C---:B------:R-:W-:Y:S01]  /*7ac0*/  FMUL R31, R30.reuse, R206 ;  /* 0x000000ce1e1f7220 */ /* 0x040fe20000400000 */
[----:B------:R-:W-:Y:S02]  /*7ad0*/  FMUL R207, R30, R207 ;  /* 0x000000cf1ecf7220 */ /* 0x000fe40000400000 */
[-C--:B------:R-:W-:Y:S01]  /*7ae0*/  FMUL R205, R205, R208.reuse ;  /* 0x000000d0cdcd7220 */ /* 0x080fe20000400000 */
[-C--:B------:R-:W-:Y:S01]  /*7af0*/  FMUL R31, R31, R208.reuse ;  /* 0x000000d01f1f7220 */ /* 0x080fe20000400000 */
[-C--:B------:R-:W-:Y:S02]  /*7b00*/  FMUL R30, R207, R208.reuse ;  /* 0x000000d0cf1e7220 */ /* 0x080fe40000400000 */
[-C--:B------:R-:W-:Y:S01]  /*7b10*/  FFMA R205, R32, R208.reuse, -R205 ;  /* 0x000000d020cd7223 */ /* 0x080fe200000008cd */
[-C--:B------:R-:W-:Y:S01]  /*7b20*/  FFMA R31, R202, R208.reuse, -R31 ;  /* 0x000000d0ca1f7223 */ /* 0x080fe2000000081f */
[----:B------:R-:W-:-:S02]  /*7b30*/  FFMA R30, R209, R208, -R30 ;  /* 0x000000d0d11e7223 */ /* 0x000fc4000000081e */
[----:B------:R-:W-:Y:S01]  /*7b40*/  FADD R200, RZ, R205 ;  /* 0x000000cdffc87221 */ /* 0x000fe20000000000 */
[----:B------:R-:W-:Y:S01]  /*7b50*/  FADD R172, RZ, R31 ;  /* 0x0000001fffac7221 */ /* 0x000fe20000000000 */
[----:B------:R-:W-:Y:S02]  /*7b60*/  FADD R171, RZ, R30 ;  /* 0x0000001effab7221 */ /* 0x000fe40000000000 */
.L_x_306:
[----:B------:R-:W-:Y:S05]  /*7b70*/  BSYNC B5 ;  /* 0x0000000000057941 */ /* 0x000fea0003800000 */
.L_x_305:
[----:B------:R-:W-:Y:S01]  /*7b80*/  FSETP.GT.AND P0, PT, R44, RZ, PT ;  /* 0x000000ff2c00720b */ /* 0x000fe20003f04000 */
[----:B------:R-:W-:Y:S01]  /*7b90*/  BSSY B5, `(.L_x_321) ;  /* 0x0000032000057945 */ /* 0x000fe20003800000 */
[----:B------:R-:W-:-:S11]  /*7ba0*/  FFMA R201, R201, c[0x0][0x61c], RZ ;  /* 0x00018700c9c97a23 */ /* 0x000fd600000000ff */
        /* <DEDUP_REMOVED lines=15> */
.L_x_324:
[----:B------:R-:W-:Y:S05]  /*7ca0*/  BSYNC B7 ;  /* 0x0000000000077941 */ /* 0x000fea0003800000 */
.L_x_323:
        /* <DEDUP_REMOVED lines=14> */
.L_x_326:
[----:B------:R-:W-:Y:S05]  /*7d90*/  BSYNC B7 ;  /* 0x0000000000077941 */ /* 0x000fea0003800000 */
.L_x_325:
        /* <DEDUP_REMOVED lines=13> */
.L_x_328:
[----:B------:R-:W-:Y:S05]  /*7e70*/  BSYNC B7 ;  /* 0x0000000000077941 */ /* 0x000fea0003800000 */
.L_x_327:
[C---:B------:R-:W-:Y:S01]  /*7e80*/  FFMA R200, R201.reuse, R32, R200 ;  /* 0x00000020c9c87223 */ /* 0x040fe200000000c8 */
[C---:B------:R-:W-:Y:S01]  /*7e90*/  FFMA R172, R201.reuse, R27, R172 ;  /* 0x0000001bc9ac7223 */ /* 0x040fe200000000ac */
[----:B0-----:R-:W-:Y:S02]  /*7ea0*/  FFMA R171, R201, R212, R171 ;  /* 0x000000d4c9ab7223 */ /* 0x001fe400000000ab */
.L_x_322:
[----:B------:R-:W-:Y:S05]  /*7eb0*/  BSYNC B5 ;  /* 0x0000000000057941 */ /* 0x000fea0003800000 */
.L_x_321:
[----:B------:R-:W-:Y:S01]  /*7ec0*/  FADD R28, RZ, -R172 ;  /* 0x800000acff1c7221 */ /* 0x000fe20000000000 */
[----:B------:R-:W-:Y:S01]  /*7ed0*/  FADD R27, RZ, -R200 ;  /* 0x800000c8ff1b7221 */ /* 0x000fe20000000000 */
[----:B------:R-:W-:Y:S02]  /*7ee0*/  FADD R30, RZ, -R171 ;  /* 0x800000abff1e7221 */ /* 0x000fe40000000000 */
[----:B------:R-:W-:-:S04]  /*7ef0*/  FMUL R29, R25, -R28 ;  /* 0x8000001c191d7220 */ /* 0x000fc80000400000 */
[-C--:B------:R-:W-:Y:S01]  /*7f00*/  FFMA R32, -R24, R27.reuse, R29 ;  /* 0x0000001b18207223 */ /* 0x080fe2000000011d */
[----:B------:R-:W-:Y:S01]  /*7f10*/  FADD R29, RZ, R200 ;  /* 0x000000c8ff1d7221 */ /* 0x000fe20000000000 */
[----:B------:R-:W-:Y:S01]  /*7f20*/  FADD R200, RZ, R172 ;  /* 0x000000acffc87221 */ /* 0x000fe20000000000 */
[----:B------:R-:W-:Y:S01]  /*7f30*/  FFMA R172, R3, R27, RZ ;  /* 0x0000001b03ac7223 */ /* 0x000fe200000000ff */
[----:B------:R-:W-:Y:S01]  /*7f40*/  FFMA R32, -R23, R30, R32 ;  /* 0x0000001e17207223 */ /* 0x000fe20000000120 */
[C---:B------:R-:W-:Y:S01]  /*7f50*/  FFMA R27, R3.reuse, R28, RZ ;  /* 0x0000001c031b7223 */ /* 0x040fe200000000ff */
[----:B------:R-:W-:Y:S01]  /*7f60*/  FFMA R30, R3, R30, RZ ;  /* 0x0000001e031e7223 */ /* 0x000fe200000000ff */
[----:B------:R-:W-:Y:S01]  /*7f70*/  FADD R28, RZ, R171 ;  /* 0x000000abff1c7221 */ /* 0x000fe20000000000 */
[----:B------:R-:W-:-:S04]  /*7f80*/  FADD R32, RZ, R32 ;  /* 0x00000020ff207221 */ /* 0x000fc80000000000 */
[-C--:B------:R-:W-:Y:S01]  /*7f90*/  FFMA R201, -R25, R32.reuse, R200 ;  /* 0x0000002019c97223 */ /* 0x080fe200000001c8 */
[-C--:B------:R-:W-:Y:S01]  /*7fa0*/  FFMA R172, R167, R32.reuse, R172 ;  /* 0x00000020a7ac7223 */ /* 0x080fe200000000ac */
[-C--:B------:R-:W-:Y:S01]  /*7fb0*/  FFMA R171, R166, R32.reuse, R27 ;  /* 0x00000020a6ab7223 */ /* 0x080fe2000000001b */
[-C--:B------:R-:W-:Y:S01]  /*7fc0*/  FFMA R170, R165, R32.reuse, R30 ;  /* 0x00000020a5aa7223 */ /* 0x080fe2000000001e */
[-C--:B------:R-:W-:Y:S01]  /*7fd0*/  FFMA R202, -R24, R32.reuse, R29 ;  /* 0x0000002018ca7223 */ /* 0x080fe2000000011d */
[----:B------:R-:W-:Y:S02]  /*7fe0*/  FFMA R200, -R23, R32, R28 ;  /* 0x0000002017c87223 */ /* 0x000fe4000000011c */
.L_x_304:
[----:B------:R-:W-:Y:S05]  /*7ff0*/  BSYNC B6 ;  /* 0x0000000000067941 */ /* 0x000fea0003800000 */
.L_x_303:
[----:B------:R-:W-:Y:S01]  /*8000*/  FMUL R30, R9, c[0x0][0x620] ;  /* 0x00018800091e7a20 */ /* 0x000fe20000400000 */
[----:B------:R-:W-:Y:S01]  /*8010*/  BSSY B5, `(.L_x_329) ;  /* 0x00001df000057945 */ /* 0x000fe20003800000 */
[----:B------:R-:W-:Y:S01]  /*8020*/  FFMA R232, R232, c[0x0][0x624], RZ ;  /* 0x00018900e8e87a23 */ /* 0x000fe200000000ff */
[----:B------:R-:W-:Y:S01]  /*8030*/  FADD R210, RZ, R224 ;  /* 0x000000e0ffd27221 */ /* 0x000fe20000000000 */
[----:B------:R-:W-:Y:S01]  /*8040*/  FADD R209, RZ, R223 ;  /* 0x000000dfffd17221 */ /* 0x000fe20000000000 */
[----:B------:R-:W-:Y:S01]  /*8050*/  FSETP.GT.AND P0, PT, R30, RZ, PT ;  /* 0x000000ff1e00720b */ /* 0x000fe20003f04000 */
[----:B------:R-:W-:Y:S01]  /*8060*/  FADD R207, RZ, R219 ;  /* 0x000000dbffcf7221 */ /* 0x000fe20000000000 */
[----:B------:R-:W-:Y:S01]  /*8070*/  FADD R206, RZ, R222 ;  /* 0x000000deffce7221 */ /* 0x000fe20000000000 */
[----:B------:R-:W-:Y:S01]  /*8080*/  FADD R205, RZ, R221 ;  /* 0x000000ddffcd7221 */ /* 0x000fe20000000000 */
[----:B------:R-:W-:Y:S01]  /*8090*/  FADD R32, RZ, R220 ;  /* 0x000000dcff207221 */ /* 0x000fe20000000000 */
[----:B------:R-:W-:-:S02]  /*80a0*/  MOV R211, RZ ;  /* 0x000000ff00d37202 */ /* 0x000fc40000000f00 */
[----:B------:R-:W-:-:S06]  /*80b0*/  MOV R225, RZ ;  /* 0x000000ff00e17202 */ /* 0x000fcc0000000f00 */
[----:B------:R-:W-:Y:S05]  /*80c0*/  @!P0 BRA `(.L_x_330) ;  /* 0x00001d3000008947 */ /* 0x000fea0003800000 */
[----:B------:R-:W2:Y:S01]  /*80d0*/  LDL R28, [R1+0x10] ;  /* 0x00001000011c7983 */ /* 0x000ea20000100800 */
[----:B------:R-:W-:Y:S01]  /*80e0*/  BSSY B6, `(.L_x_331) ;  /* 0x00001c8000067945 */ /* 0x000fe20003800000 */
[----:B------:R-:W-:Y:S02]  /*80f0*/  MOV R27, RZ ;  /* 0x000000ff001b7202 */ /* 0x000fe40000000f00 */
[----:B------:R-:W-:Y:S02]  /*8100*/  MOV R225, RZ ;  /* 0x000000ff00e17202 */ /* 0x000fe40000000f00 */
[----:B--2---:R-:W-:-:S13]  /*8110*/  LOP3.LUT P5, RZ, R28, 0xff, RZ, 0xc0, !PT ;  /* 0x000000ff1cff7812 */ /* 0x004fda00078ac0ff */
[----:B------:R-:W-:Y:S05]  /*8120*/  @!P5 BRA `(.L_x_332) ;  /* 0x00001c300000d947 */ /* 0x000fea0003800000 */
[C---:B------:R-:W-:Y:S01]  /*8130*/  FMUL R27, R25.reuse, -R209 ;  /* 0x800000d1191b7220 */ /* 0x040fe20000400000 */
[----:B------:R-:W-:Y:S01]  /*8140*/  FADD R28, RZ, -R205 ;  /* 0x800000cdff1c7221 */ /* 0x000fe20000000000 */
[----:B------:R-:W-:Y:S01]  /*8150*/  FADD R227, RZ, -R32 ;  /* 0x80000020ffe37221 */ /* 0x000fe20000000000 */
[----:B------:R-:W-:Y:S01]  /*8160*/  FADD R228, RZ, -R206 ;  /* 0x800000ceffe47221 */ /* 0x000fe20000000000 */
[C---:B------:R-:W-:Y:S01]  /*8170*/  FFMA R208, -R24.reuse, R207, R27 ;  /* 0x000000cf18d07223 */ /* 0x040fe2000000011b */
[----:B------:R-:W-:Y:S01]  /*8180*/  FMUL R212, R25, -R28 ;  /* 0x8000001c19d47220 */ /* 0x000fe20000400000 */
[----:B------:R-:W-:Y:S01]  /*8190*/  FSETP.GEU.AND P5, PT, R47, R48, PT ;  /* 0x000000302f00720b */ /* 0x000fe20003fae000 */
[----:B------:R-:W-:Y:S01]  /*81a0*/  FFMA R231, R45, R209, R171 ;  /* 0x000000d12de77223 */ /* 0x000fe200000000ab */
[----:B------:R-:W-:Y:S01]  /*81b0*/  FFMA R208, -R23, R210, R208 ;  /* 0x000000d217d07223 */ /* 0x000fe200000001d0 */
[----:B------:R-:W-:Y:S01]  /*81c0*/  FFMA R27, -R24, R227, R212 ;  /* 0x000000e3181b7223 */ /* 0x000fe200000001d4 */
[----:B------:R-:W-:Y:S01]  /*81d0*/  MOV R226, RZ ;  /* 0x000000ff00e27202 */ /* 0x000fe20000000f00 */
[----:B------:R-:W-:Y:S01]  /*81e0*/  FFMA R231, R45, R28, R231 ;  /* 0x0000001c2de77223 */ /* 0x000fe200000000e7 */
[----:B------:R-:W-:Y:S01]  /*81f0*/  FADD R208, RZ, R208 ;  /* 0x000000d0ffd07221 */ /* 0x000fe20000000000 */
[----:B------:R-:W-:Y:S01]  /*8200*/  FFMA R27, -R23, R228, R27 ;  /* 0x000000e4171b7223 */ /* 0x000fe2000000011b */
[----:B------:R-:W-:Y:S01]  /*8210*/  FMUL R28, R162, R127 ;  /* 0x0000007fa21c7220 */ /* 0x000fe20000400000 */
[----:B------:R-:W-:Y:S01]  /*8220*/  FMUL R29, R163, R125 ;  /* 0x0000007da31d7220 */ /* 0x000fe20000400000 */
[----:B------:R-:W-:Y:S01]  /*8230*/  FFMA R172, R45, R207, R172 ;  /* 0x000000cf2dac7223 */ /* 0x000fe200000000ac */
[----:B------:R-:W-:Y:S01]  /*8240*/  FADD R27, R208, R27 ;  /* 0x0000001bd01b7221 */ /* 0x000fe20000000000 */
[----:B------:R-:W-:Y:S01]  /*8250*/  FMUL R212, R24, -R113 ;  /* 0x8000007118d47220 */ /* 0x000fe20000400000 */
[----:B------:R-:W-:Y:S01]  /*8260*/  @P5 FSETP.GT.AND P6, PT, R47, R46, PT ;  /* 0x0000002e2f00520b */ /* 0x000fe20003fc4000 */
[----:B------:R-:W-:Y:S01]  /*8270*/  FFMA R227, R45, R227, R172 ;  /* 0x000000e32de37223 */ /* 0x000fe200000000ac */
[----:B------:R-:W-:Y:S01]  /*8280*/  FADD R27, RZ, R27 ;  /* 0x0000001bff1b7221 */ /* 0x000fe20000000000 */
[----:B------:R-:W-:Y:S01]  /*8290*/  @P5 MOV R225, RZ ;  /* 0x000000ff00e15202 */ /* 0x000fe20000000f00 */
[----:B------:R-:W-:Y:S01]  /*82a0*/  FFMA R212, -R25, R114, -R212 ;  /* 0x0000007219d47223 */ /* 0x000fe200000009d4 */
[----:B------:R-:W-:Y:S01]  /*82b0*/  FFMA R229, RZ, R16, RZ ;  /* 0x00000010ffe57223 */ /* 0x000fe200000000ff */
[----:B------:R-:W-:Y:S01]  /*82c0*/  LOP3.LUT R77, R77, 0xfffffff7, RZ, 0xc0, !PT ;  /* 0xfffffff74d4d7812 */ /* 0x000fe200078ec0ff */
[----:B------:R-:W-:Y:S01]  /*82d0*/  BSSY B7, `(.L_x_333) ;  /* 0x0000072000077945 */ /* 0x000fe20003800000 */
[C---:B------:R-:W-:Y:S01]  /*82e0*/  @P5 FSEL R226, R27.reuse, RZ, !P6 ;  /* 0x000000ff1be25208 */ /* 0x040fe20007000000 */
[----:B------:R-:W-:Y:S01]  /*82f0*/  FFMA R229, RZ, R15, R229 ;  /* 0x0000000fffe57223 */ /* 0x000fe200000000e5 */
[----:B------:R-:W-:-:S02]  /*8300*/  @P5 FSEL R31, R27, RZ, P6 ;  /* 0x000000ff1b1f5208 */ /* 0x000fc40003000000 */
[----:B------:R-:W-:Y:S01]  /*8310*/  @!P5 MOV R225, R27 ;  /* 0x0000001b00e1d202 */ /* 0x000fe20000000f00 */
[----:B------:R-:W-:Y:S01]  /*8320*/  FFMA R27, R45, R210, R170 ;  /* 0x000000d22d1b7223 */ /* 0x000fe200000000aa */
[----:B------:R-:W-:-:S03]  /*8330*/  @!P5 MOV R31, RZ ;  /* 0x000000ff001fd202 */ /* 0x000fc60000000f00 */
[----:B------:R-:W-:Y:S01]  /*8340*/  FFMA R228, R45, R228, R27 ;  /* 0x000000e42de47223 */ /* 0x000fe2000000001b */
[-C--:B------:R-:W-:Y:S01]  /*8350*/  FFMA R27, R163, R126.reuse, R28 ;  /* 0x0000007ea31b7223 */ /* 0x080fe2000000001c */
[CC--:B------:R-:W-:Y:S01]  /*8360*/  FFMA R28, R164.reuse, R126.reuse, -R29 ;  /* 0x0000007ea41c7223 */ /* 0x0c0fe2000000081d */
[----:B------:R-:W-:Y:S01]  /*8370*/  FMUL R29, R164, R127 ;  /* 0x0000007fa41d7220 */ /* 0x000fe20000400000 */
[----:B------:R-:W-:Y:S01]  /*8380*/  FFMA R199, R30, R31, R199 ;  /* 0x0000001f1ec77223 */ /* 0x000fe200000000c7 */
[----:B------:R-:W-:Y:S01]  /*8390*/  FFMA R27, R164, R125, R27 ;  /* 0x0000007da41b7223 */ /* 0x000fe2000000001b */
[----:B------:R-:W-:Y:S01]  /*83a0*/  FFMA R30, R30, R225, RZ ;  /* 0x000000e11e1e7223 */ /* 0x000fe200000000ff */
[----:B------:R-:W-:Y:S02]  /*83b0*/  FFMA R172, R162, R125, -R29 ;  /* 0x0000007da2ac7223 */ /* 0x000fe4000000081d */
[----:B------:R-:W-:Y:S01]  /*83c0*/  FADD R170, R27, R27 ;  /* 0x0000001b1baa7221 */ /* 0x000fe20000000000 */
[-C--:B------:R-:W-:Y:S01]  /*83d0*/  FMUL R27, R28, R129.reuse ;  /* 0x000000811c1b7220 */ /* 0x080fe20000400000 */
[-C--:B------:R-:W-:Y:S01]  /*83e0*/  FMUL R29, R172, R129.reuse ;  /* 0x00000081ac1d7220 */ /* 0x080fe20000400000 */
[----:B------:R-:W-:Y:S01]  /*83f0*/  FADD R199, R199, -R30 ;  /* 0x8000001ec7c77221 */ /* 0x000fe20000000000 */
[C---:B------:R-:W-:Y:S01]  /*8400*/  FSEL R30, R209.reuse, RZ, !P0 ;  /* 0x000000ffd11e7208 */ /* 0x040fe20004000000 */
[----:B------:R-:W-:Y:S01]  /*8410*/  FFMA R28, R28, R129, R27 ;  /* 0x000000811c1c7223 */ /* 0x000fe2000000001b */
[----:B------:R-:W-:Y:S01]  /*8420*/  FMUL R27, R170, R127 ;  /* 0x0000007faa1b7220 */ /* 0x000fe20000400000 */
[----:B------:R-:W-:Y:S01]  /*8430*/  FFMA R171, R172, R129, R29 ;  /* 0x00000081acab7223 */ /* 0x000fe2000000001d */
[-C--:B------:R-:W-:Y:S01]  /*8440*/  FMUL R172, R162, R126.reuse ;  /* 0x0000007ea2ac7220 */ /* 0x080fe20000400000 */
[----:B------:R-:W-:Y:S01]  /*8450*/  FMUL R29, R170, R126 ;  /* 0x0000007eaa1d7220 */ /* 0x000fe20000400000 */
[C---:B------:R-:W-:Y:S01]  /*8460*/  FFMA R27, R94.reuse, R162, R27 ;  /* 0x000000a25e1b7223 */ /* 0x040fe2000000001b */
[----:B------:R-:W-:Y:S01]  /*8470*/  FADD R209, R209, R30 ;  /* 0x0000001ed1d17221 */ /* 0x000fe20000000000 */
[----:B------:R-:W-:Y:S01]  /*8480*/  FFMA R172, R163, R127, -R172 ;  /* 0x0000007fa3ac7223 */ /* 0x000fe200000008ac */
[----:B------:R-:W-:Y:S01]  /*8490*/  FSEL R30, R205, RZ, !P0 ;  /* 0x000000ffcd1e7208 */ /* 0x000fe20004000000 */
[----:B------:R-:W-:Y:S01]  /*84a0*/  FADD R27, R27, -R28 ;  /* 0x8000001c1b1b7221 */ /* 0x000fe20000000000 */
[----:B------:R-:W-:Y:S01]  /*84b0*/  FFMA R28, R94, R163, R29 ;  /* 0x000000a35e1c7223 */ /* 0x000fe2000000001d */
[----:B------:R-:W-:-:S02]  /*84c0*/  FMUL R29, R172, R129 ;  /* 0x00000081ac1d7220 */ /* 0x000fc40000400000 */
[----:B------:R-:W-:Y:S01]  /*84d0*/  FADD R205, R205, R30 ;  /* 0x0000001ecdcd7221 */ /* 0x000fe20000000000 */
[----:B------:R-:W-:Y:S01]  /*84e0*/  FADD R28, R28, -R171 ;  /* 0x800000ab1c1c7221 */ /* 0x000fe20000000000 */
[----:B------:R-:W-:Y:S01]  /*84f0*/  FFMA R29, R172, R129, R29 ;  /* 0x00000081ac1d7223 */ /* 0x000fe2000000001d */
[C---:B------:R-:W-:Y:S01]  /*8500*/  FMUL R172, R25.reuse, -R112 ;  /* 0x8000007019ac7220 */ /* 0x040fe20000400000 */
[-C--:B------:R-:W-:Y:S01]  /*8510*/  FMUL R171, R25, -R113.reuse ;  /* 0x8000007119ab7220 */ /* 0x080fe20000400000 */
[----:B------:R-:W-:Y:S02]  /*8520*/  FSEL R30, R207, RZ, !P0 ;  /* 0x000000ffcf1e7208 */ /* 0x000fe40004000000 */
[----:B------:R-:W-:Y:S01]  /*8530*/  FFMA R213, -R23, R113, -R172 ;  /* 0x0000007117d57223 */ /* 0x000fe200000009ac */
[----:B------:R-:W-:Y:S02]  /*8540*/  FFMA R171, -R24, R114, R171 ;  /* 0x0000007218ab7223 */ /* 0x000fe400000001ab */
[----:B------:R-:W-:Y:S01]  /*8550*/  FADD R207, R207, R30 ;  /* 0x0000001ecfcf7221 */ /* 0x000fe20000000000 */
[----:B------:R-:W-:Y:S01]  /*8560*/  FMUL R172, R213, R116 ;  /* 0x00000074d5ac7220 */ /* 0x000fe20000400000 */
[----:B------:R-:W-:Y:S01]  /*8570*/  FFMA R171, -R23, R112, R171 ;  /* 0x0000007017ab7223 */ /* 0x000fe200000001ab */
[----:B------:R-:W-:-:S02]  /*8580*/  FMUL R30, R28, R121 ;  /* 0x000000791c1e7220 */ /* 0x000fc40000400000 */
[----:B------:R-:W-:Y:S01]  /*8590*/  FFMA R172, R213, R116, R172 ;  /* 0x00000074d5ac7223 */ /* 0x000fe200000000ac */
[----:B------:R-:W-:Y:S01]  /*85a0*/  FADD R171, R171, R171 ;  /* 0x000000ababab7221 */ /* 0x000fe20000000000 */
[----:B------:R-:W-:Y:S01]  /*85b0*/  FMUL R213, R170, R125 ;  /* 0x0000007daad57220 */ /* 0x000fe20000400000 */
[----:B------:R-:W-:Y:S02]  /*85c0*/  FFMA R30, R27, R122, R30 ;  /* 0x0000007a1b1e7223 */ /* 0x000fe4000000001e */
[----:B------:R-:W-:Y:S01]  /*85d0*/  FMUL R215, R171, R114 ;  /* 0x00000072abd77220 */ /* 0x000fe20000400000 */
[----:B------:R-:W-:Y:S01]  /*85e0*/  FFMA R170, R94, R164, R213 ;  /* 0x000000a45eaa7223 */ /* 0x000fe200000000d5 */
[----:B------:R-:W-:Y:S01]  /*85f0*/  FMUL R213, R23, -R114 ;  /* 0x8000007217d57220 */ /* 0x000fe20000400000 */
[C---:B------:R-:W-:Y:S01]  /*8600*/  FMUL R208, R171.reuse, R113 ;  /* 0x00000071abd07220 */ /* 0x040fe20000400000 */
[-C--:B------:R-:W-:Y:S01]  /*8610*/  FFMA R215, -R24, R93.reuse, R215 ;  /* 0x0000005d18d77223 */ /* 0x080fe200000001d7 */
[----:B------:R-:W-:Y:S01]  /*8620*/  FADD R29, R170, -R29 ;  /* 0x8000001daa1d7221 */ /* 0x000fe20000000000 */
[-C--:B------:R-:W-:Y:S01]  /*8630*/  FFMA R213, -R24, R112.reuse, -R213 ;  /* 0x0000007018d57223 */ /* 0x080fe200000009d5 */
[----:B------:R-:W-:Y:S01]  /*8640*/  FMUL R171, R171, R112 ;  /* 0x00000070abab7220 */ /* 0x000fe20000400000 */
[----:B------:R-:W-:Y:S01]  /*8650*/  FADD R170, -R172, R215 ;  /* 0x000000d7acaa7221 */ /* 0x000fe20000000100 */
[----:B------:R-:W-:Y:S01]  /*8660*/  FFMA R208, -R25, R93, R208 ;  /* 0x0000005d19d07223 */ /* 0x000fe200000001d0 */
[----:B------:R-:W-:Y:S01]  /*8670*/  FMUL R172, R213, R116 ;  /* 0x00000074d5ac7220 */ /* 0x000fe20000400000 */
[----:B------:R-:W-:-:S03]  /*8680*/  FFMA R219, R29, R120, R30 ;  /* 0x000000781ddb7223 */ /* 0x000fc6000000001e */
[-C--:B------:R-:W-:Y:S01]  /*8690*/  FFMA R172, R213, R116.reuse, R172 ;  /* 0x00000074d5ac7223 */ /* 0x080fe200000000ac */
[----:B------:R-:W-:Y:S01]  /*86a0*/  FMUL R213, R212, R116 ;  /* 0x00000074d4d57220 */ /* 0x000fe20000400000 */
[----:B------:R-:W-:-:S03]  /*86b0*/  FMUL R30, R28, R219 ;  /* 0x000000db1c1e7220 */ /* 0x000fc60000400000 */
[----:B------:R-:W-:Y:S01]  /*86c0*/  FFMA R213, R212, R116, R213 ;  /* 0x00000074d4d57223 */ /* 0x000fe200000000d5 */
[----:B------:R-:W-:Y:S01]  /*86d0*/  FFMA R212, -R23, R93, R171 ;  /* 0x0000005d17d47223 */ /* 0x000fe200000001ab */
[----:B------:R-:W-:Y:S01]  /*86e0*/  FADD R171, -R172, R208 ;  /* 0x000000d0acab7221 */ /* 0x000fe20000000100 */
[----:B------:R-:W-:Y:S01]  /*86f0*/  FFMA R208, R5, R31, RZ ;  /* 0x0000001f05d07223 */ /* 0x000fe200000000ff */
[----:B------:R-:W-:Y:S01]  /*8700*/  FSEL R31, R32, RZ, !P0 ;  /* 0x000000ff201f7208 */ /* 0x000fe20004000000 */
[----:B------:R-:W-:Y:S01]  /*8710*/  FADD R172, -R213, R212 ;  /* 0x000000d4d5ac7221 */ /* 0x000fe20000000100 */
[----:B------:R-:W-:Y:S01]  /*8720*/  FMUL R222, R171, R108 ;  /* 0x0000006cabde7220 */ /* 0x000fe20000400000 */
[----:B------:R-:W-:Y:S01]  /*8730*/  FFMA R225, R49, R225, R208 ;  /* 0x000000e131e17223 */ /* 0x000fe200000000d0 */
[----:B------:R-:W-:Y:S01]  /*8740*/  FMUL R208, R28, R118 ;  /* 0x000000761cd07220 */ /* 0x000fe20000400000 */
[----:B------:R-:W-:Y:S01]  /*8750*/  FADD R32, R32, R31 ;  /* 0x0000001f20207221 */ /* 0x000fe20000000000 */
[----:B------:R-:W-:Y:S01]  /*8760*/  FSEL R31, R206, RZ, !P0 ;  /* 0x000000ffce1f7208 */ /* 0x000fe20004000000 */
[----:B------:R-:W-:Y:S01]  /*8770*/  FMUL R223, R171, R111 ;  /* 0x0000006fabdf7220 */ /* 0x000fe20000400000 */
[----:B------:R-:W-:Y:S01]  /*8780*/  FFMA R208, R27, R119, R208 ;  /* 0x000000771bd07223 */ /* 0x000fe200000000d0 */
[----:B------:R-:W-:Y:S01]  /*8790*/  FFMA R222, R170, R109, R222 ;  /* 0x0000006daade7223 */ /* 0x000fe200000000de */
[----:B------:R-:W-:Y:S01]  /*87a0*/  FMUL R224, R171, R105 ;  /* 0x00000069abe07220 */ /* 0x000fe20000400000 */
[----:B------:R-:W-:Y:S01]  /*87b0*/  FADD R206, R206, R31 ;  /* 0x0000001fcece7221 */ /* 0x000fe20000000000 */
[----:B------:R-:W-:Y:S01]  /*87c0*/  FSEL R31, R210, RZ, !P0 ;  /* 0x000000ffd21f7208 */ /* 0x000fe20004000000 */
[----:B------:R-:W-:Y:S01]  /*87d0*/  FFMA R221, R29, R117, R208 ;  /* 0x000000751ddd7223 */ /* 0x000fe200000000d0 */
[----:B------:R-:W-:Y:S01]  /*87e0*/  FFMA R223, R170, R115, R223 ;  /* 0x00000073aadf7223 */ /* 0x000fe200000000df */
[----:B------:R-:W-:Y:S01]  /*87f0*/  FFMA R222, R172, R107, R222 ;  /* 0x0000006bacde7223 */ /* 0x000fe200000000de */
[----:B------:R-:W-:Y:S01]  /*8800*/  FFMA R224, R170, R106, R224 ;  /* 0x0000006aaae07223 */ /* 0x000fe200000000e0 */
[----:B------:R-:W-:Y:S01]  /*8810*/  FADD R210, R210, R31 ;  /* 0x0000001fd2d27221 */ /* 0x000fe20000000000 */
[----:B------:R-:W-:Y:S01]  /*8820*/  FMUL R31, R28, R124 ;  /* 0x0000007c1c1f7220 */ /* 0x000fe20000400000 */
[C---:B------:R-:W-:Y:S01]  /*8830*/  FFMA R223, R172.reuse, R110, R223 ;  /* 0x0000006eacdf7223 */ /* 0x040fe200000000df */
[----:B------:R-:W-:-:S02]  /*8840*/  FFMA R224, R172, R104, R224 ;  /* 0x00000068ace07223 */ /* 0x000fc400000000e0 */
[----:B------:R-:W-:-:S04]  /*8850*/  FFMA R220, R27, R128, R31 ;  /* 0x000000801bdc7223 */ /* 0x000fc8000000001f */
[----:B------:R-:W-:-:S04]  /*8860*/  FFMA R220, R29, R123, R220 ;  /* 0x0000007b1ddc7223 */ /* 0x000fc800000000dc */
[----:B------:R-:W-:-:S04]  /*8870*/  FFMA R30, R27, R220, R30 ;  /* 0x000000dc1b1e7223 */ /* 0x000fc8000000001e */
[----:B------:R-:W-:-:S04]  /*8880*/  FFMA R30, R29, R221, R30 ;  /* 0x000000dd1d1e7223 */ /* 0x000fc8000000001e */
[----:B------:R-:W-:Y:S01]  /*8890*/  FADD R229, R229, R30 ;  /* 0x0000001ee5e57221 */ /* 0x000fe20000000000 */
[----:B------:R-:W-:-:S04]  /*88a0*/  FMUL R30, R171, R222 ;  /* 0x000000deab1e7220 */ /* 0x000fc80000400000 */
[----:B------:R-:W-:-:S04]  /*88b0*/  FFMA R30, R170, R223, R30 ;  /* 0x000000dfaa1e7223 */ /* 0x000fc8000000001e */
[----:B------:R-:W-:-:S05]  /*88c0*/  FFMA R230, R172, R224, R30 ;  /* 0x000000e0ace67223 */ /* 0x000fca000000001e */
[----:B------:R-:W-:-:S13]  /*88d0*/  FSETP.GT.AND P6, PT, R230, -R229, PT ;  /* 0x800000e5e600720b */ /* 0x000fda0003fc4000 */
[----:B------:R-:W-:Y:S01]  /*88e0*/  @P6 LOP3.LUT R77, R77, 0x8, RZ, 0xfc, !PT ;  /* 0x000000084d4d6812 */ /* 0x000fe200078efcff */
[----:B------:R-:W-:Y:S05]  /*88f0*/  @!P6 BRA `(.L_x_334) ;  /* 0x000000f00000e947 */ /* 0x000fea0003800000 */
[----:B------:R-:W-:Y:S01]  /*8900*/  FADD R33, R229, R230 ;  /* 0x000000e6e5217221 */ /* 0x000fe20000000000 */
[----:B------:R-:W-:-:S03]  /*8910*/  FADD R31, RZ, -R50 ;  /* 0x80000032ff1f7221 */ /* 0x000fc60000000000 */
[----:B------:R-:W-:-:S04]  /*8920*/  FMUL R33, R33, UR35 ;  /* 0x0000002321217c20 */ /* 0x000fc80008400000 */
        /* <DEDUP_REMOVED lines=10> */
[----:B------:R-:W-:Y:S05]  /*89d0*/  CALL.REL.NOINC `($__internal_6_$__cuda_sm3x_div_rn_noftz_f32_slowpath) ;  /* 0x0000b93000007944 */ /* 0x000fea0003c00000 */
[----:B0-----:R-:W-:Y:S02]  /*89e0*/  MOV R252, R212 ;  /* 0x000000d400fc7202 */ /* 0x001fe40000000f00 */
.L_x_334:
[----:B------:R-:W-:Y:S05]  /*89f0*/  BSYNC B7 ;  /* 0x0000000000077941 */ /* 0x000fea0003800000 */
.L_x_333:
[----:B------:R-:W-:Y:S01]  /*8a00*/  LOP3.LUT P5, RZ, R77, 0x8, RZ, 0xc0, !PT ;  /* 0x000000084dff7812 */ /* 0x000fe200078ac0ff */
[----:B------:R-:W-:Y:S01]  /*8a10*/  BSSY B7, `(.L_x_335) ;  /* 0x0000028000077945 */ /* 0x000fe20003800000 */
[----:B------:R-:W-:Y:S01]  /*8a20*/  FADD R226, RZ, R226 ;  /* 0x000000e2ffe27221 */ /* 0x000fe20000000000 */
[----:B------:R-:W-:Y:S02]  /*8a30*/  FSETP.GT.AND P0, PT, R230, -R229, PT ;  /* 0x800000e5e600720b */ /* 0x000fe40003f04000 */
[----:B------:R-:W-:-:S08]  /*8a40*/  MOV R30, RZ ;  /* 0x000000ff001e7202 */ /* 0x000fd00000000f00 */
        /* <DEDUP_REMOVED lines=16> */
.L_x_338:
[----:B------:R-:W-:Y:S05]  /*8b50*/  BSYNC B8 ;  /* 0x0000000000087941 */ /* 0x000fea0003800000 */
.L_x_337:
[----:B------:R-:W-:Y:S01]  /*8b60*/  FSEL R226, R226, RZ, !P0 ;  /* 0x000000ffe2e27208 */ /* 0x000fe20004000000 */
[----:B------:R-:W-:Y:S04]  /*8b70*/  BSSY B8, `(.L_x_339) ;  /* 0x000000f000087945 */ /* 0x000fe80003800000 */
[----:B------:R-:W-:-:S02]  /*8b80*/  FADD R226, R226, R30 ;  /* 0x0000001ee2e27221 */ /* 0x000fc40000000000 */
[----:B------:R-:W0:Y:S02]  /*8b90*/  MUFU.RCP R30, R33 ;  /* 0x00000021001e7308 */ /* 0x000e240000001000 */
[----:B0-----:R-:W-:-:S04]  /*8ba0*/  FFMA R31, -R33, R30, 1 ;  /* 0x3f800000211f7423 */ /* 0x001fc8000000011e */
[----:B------:R-:W-:Y:S01]  /*8bb0*/  FFMA R30, R30, R31, R30 ;  /* 0x0000001f1e1e7223 */ /* 0x000fe2000000001e */
[----:B------:R-:W-:-:S04]  /*8bc0*/  FMUL R31, R252, R229 ;  /* 0x000000e5fc1f7220 */ /* 0x000fc80000400000 */
[----:B------:R-:W0:Y:S01]  /*8bd0*/  FCHK P0, R31, R33 ;  /* 0x000000211f007302 */ /* 0x000e220000000000 */
[----:B------:R-:W-:-:S04]  /*8be0*/  FFMA R208, R30, R31, RZ ;  /* 0x0000001f1ed07223 */ /* 0x000fc800000000ff */
[----:B------:R-:W-:-:S04]  /*8bf0*/  FFMA R212, -R33, R208, R31 ;  /* 0x000000d021d47223 */ /* 0x000fc8000000011f */
[----:B------:R-:W-:Y:S01]  /*8c00*/  FFMA R30, R30, R212, R208 ;  /* 0x000000d41e1e7223 */ /* 0x000fe200000000d0 */
[----:B0-----:R-:W-:Y:S05]  /*8c10*/  @!P0 BRA `(.L_x_340) ;  /* 0x0000004000008947 */ /* 0x001fea0003800000 */
[----:B------:R-:W-:Y:S02]  /*8c20*/  MOV R30, R33 ;  /* 0x00000021001e7202 */ /* 0x000fe40000000f00 */
[----:B------:R-:W-:Y:S02]  /*8c30*/  MOV R208, 0x8c50 ;  /* 0x00008c5000d07802 */ /* 0x000fe40000000f00 */
[----:B------:R-:W-:Y:S05]  /*8c40*/  CALL.REL.NOINC `($__internal_6_$__cuda_sm3x_div_rn_noftz_f32_slowpath) ;  /* 0x0000b6c000007944 */ /* 0x000fea0003c00000 */
[----:B0-----:R-:W-:Y:S02]  /*8c50*/  MOV R30, R212 ;  /* 0x000000d4001e7202 */ /* 0x001fe40000000f00 */
.L_x_340:
[----:B------:R-:W-:Y:S05]  /*8c60*/  BSYNC B8 ;  /* 0x0000000000087941 */ /* 0x000fea0003800000 */
.L_x_339:
[----:B------:R-:W-:-:S04]  /*8c70*/  FADD R30, RZ, -R30 ;  /* 0x8000001eff1e7221 */ /* 0x000fc80000000000 */
[----:B------:R-:W-:Y:S02]  /*8c80*/  FFMA R30, R30, UR35, RZ ;  /* 0x000000231e1e7c23 */ /* 0x000fe400080000ff */
.L_x_336:
[----:B------:R-:W-:Y:S05]  /*8c90*/  BSYNC B7 ;  /* 0x0000000000077941 */ /* 0x000fea0003800000 */
.L_x_335:
[-C--:B------:R-:W-:Y:S01]  /*8ca0*/  FFMA R208, R170, R30.reuse, RZ ;  /* 0x0000001eaad07223 */ /* 0x080fe200000000ff */
[CC--:B------:R-:W-:Y:S01]  /*8cb0*/  FFMA R212, R171.reuse, R30.reuse, RZ ;  /* 0x0000001eabd47223 */ /* 0x0c0fe200000000ff */
[-C--:B------:R-:W-:Y:S01]  /*8cc0*/  FFMA R31, R172, R30.reuse, RZ ;  /* 0x0000001eac1f7223 */ /* 0x080fe200000000ff */
[----:B------:R-:W-:Y:S01]  /*8cd0*/  FFMA R222, R222, R30, RZ ;  /* 0x0000001edede7223 */ /* 0x000fe200000000ff */
[C---:B------:R-:W-:Y:S01]  /*8ce0*/  FFMA R190, R170.reuse, R208, R190 ;  /* 0x000000d0aabe7223 */ /* 0x040fe200000000be */
[C---:B------:R-:W-:Y:S01]  /*8cf0*/  FFMA R187, R170.reuse, R212, R187 ;  /* 0x000000d4aabb7223 */ /* 0x040fe200000000bb */
[-C--:B------:R-:W-:Y:S01]  /*8d00*/  FFMA R184, R170, R31.reuse, R184 ;  /* 0x0000001faab87223 */ /* 0x080fe200000000b8 */
[C---:B------:R-:W-:Y:S01]  /*8d10*/  FFMA R189, R171.reuse, R208, R189 ;  /* 0x000000d0abbd7223 */ /* 0x040fe200000000bd */
[CC--:B------:R-:W-:Y:S01]  /*8d20*/  FFMA R186, R171.reuse, R212.reuse, R186 ;  /* 0x000000d4abba7223 */ /* 0x0c0fe200000000ba */
[----:B------:R-:W-:Y:S01]  /*8d30*/  FFMA R183, R171, R31, R183 ;  /* 0x0000001fabb77223 */ /* 0x000fe200000000b7 */
[----:B------:R-:W-:Y:S01]  /*8d40*/  FFMA R185, R172, R212, R185 ;  /* 0x000000d4acb97223 */ /* 0x000fe200000000b9 */
[C---:B------:R-:W-:Y:S01]  /*8d50*/  FMUL R171, R212.reuse, R109 ;  /* 0x0000006dd4ab7220 */ /* 0x040fe20000400000 */
[C---:B------:R-:W-:Y:S01]  /*8d60*/  FMUL R170, R212.reuse, R108 ;  /* 0x0000006cd4aa7220 */ /* 0x040fe20000400000 */
[----:B------:R-:W-:Y:S01]  /*8d70*/  FMUL R212, R212, R107 ;  /* 0x0000006bd4d47220 */ /* 0x000fe20000400000 */
[C---:B------:R-:W-:Y:S01]  /*8d80*/  FFMA R188, R172.reuse, R208, R188 ;  /* 0x000000d0acbc7223 */ /* 0x040fe200000000bc */
[----:B------:R-:W-:Y:S01]  /*8d90*/  FFMA R182, R172, R31, R182 ;  /* 0x0000001facb67223 */ /* 0x000fe200000000b6 */
[C---:B------:R-:W-:Y:S01]  /*8da0*/  FFMA R171, R208.reuse, R115, R171 ;  /* 0x00000073d0ab7223 */ /* 0x040fe200000000ab */
[C---:B------:R-:W-:Y:S01]  /*8db0*/  FFMA R170, R208.reuse, R111, R170 ;  /* 0x0000006fd0aa7223 */ /* 0x040fe200000000aa */
[----:B------:R-:W-:Y:S01]  /*8dc0*/  FFMA R172, R208, R110, R212 ;  /* 0x0000006ed0ac7223 */ /* 0x000fe200000000d4 */
[----:B------:R-:W-:Y:S01]  /*8dd0*/  FFMA R224, R224, R30, RZ ;  /* 0x0000001ee0e07223 */ /* 0x000fe200000000ff */
[C---:B------:R-:W-:Y:S01]  /*8de0*/  FFMA R171, R31.reuse, R106, R171 ;  /* 0x0000006a1fab7223 */ /* 0x040fe200000000ab */
[C---:B------:R-:W-:Y:S01]  /*8df0*/  FFMA R170, R31.reuse, R105, R170 ;  /* 0x000000691faa7223 */ /* 0x040fe200000000aa */
[----:B------:R-:W-:Y:S01]  /*8e00*/  FFMA R172, R31, R104, R172 ;  /* 0x000000681fac7223 */ /* 0x000fe200000000ac */
[----:B------:R-:W-:Y:S01]  /*8e10*/  FFMA R31, R223, R30, RZ ;  /* 0x0000001edf1f7223 */ /* 0x000fe200000000ff */
[----:B------:R-:W-:Y:S01]  /*8e20*/  FADD R30, RZ, R30 ;  /* 0x0000001eff1e7221 */ /* 0x000fe20000000000 */
[----:B------:R-:W-:-:S02]  /*8e30*/  FMUL R215, R25, -R112 ;  /* 0x8000007019d77220 */ /* 0x000fc40000400000 */
[----:B------:R-:W-:Y:S01]  /*8e40*/  FADD R31, R31, R171 ;  /* 0x000000ab1f1f7221 */ /* 0x000fe20000000000 */
        /* <DEDUP_REMOVED lines=8> */
[C---:B------:R-:W-:Y:S01]  /*8ed0*/  FFMA R176, R29.reuse, R212, R176 ;  /* 0x000000d41db07223 */ /* 0x040fe200000000b0 */
[-C--:B------:R-:W-:Y:S01]  /*8ee0*/  FFMA R173, R29, R171.reuse, R173 ;  /* 0x000000ab1dad7223 */ /* 0x080fe200000000ad */
[C---:B------:R-:W-:Y:S01]  /*8ef0*/  FFMA R181, R27.reuse, R208, R181 ;  /* 0x000000d01bb57223 */ /* 0x040fe200000000b5 */
[C---:B------:R-:W-:Y:S01]  /*8f00*/  FFMA R178, R27.reuse, R212, R178 ;  /* 0x000000d41bb27223 */ /* 0x040fe200000000b2 */
[----:B------:R-:W-:Y:S01]  /*8f10*/  FFMA R175, R27, R171, R175 ;  /* 0x000000ab1baf7223 */ /* 0x000fe200000000af */
[C---:B------:R-:W-:Y:S01]  /*8f20*/  FMUL R28, R212.reuse, R122 ;  /* 0x0000007ad41c7220 */ /* 0x040fe20000400000 */
[C---:B------:R-:W-:Y:S01]  /*8f30*/  FMUL R29, R212.reuse, R121 ;  /* 0x00000079d41d7220 */ /* 0x040fe20000400000 */
[----:B------:R-:W-:Y:S01]  /*8f40*/  FMUL R27, R212, R120 ;  /* 0x00000078d41b7220 */ /* 0x000fe20000400000 */
[----:B------:R-:W-:Y:S01]  /*8f50*/  FFMA R220, R220, R30, RZ ;  /* 0x0000001edcdc7223 */ /* 0x000fe200000000ff */
[C---:B------:R-:W-:Y:S01]  /*8f60*/  FFMA R212, R208.reuse, R128, R28 ;  /* 0x00000080d0d47223 */ /* 0x040fe2000000001c */
[C---:B------:R-:W-:Y:S01]  /*8f70*/  FFMA R29, R208.reuse, R124, R29 ;  /* 0x0000007cd01d7223 */ /* 0x040fe2000000001d */
[----:B------:R-:W-:Y:S01]  /*8f80*/  FFMA R208, R208, R123, R27 ;  /* 0x0000007bd0d07223 */ /* 0x000fe2000000001b */
[----:B------:R-:W-:Y:S01]  /*8f90*/  FADD R27, R222, R170 ;  /* 0x000000aade1b7221 */ /* 0x000fe20000000000 */
[C---:B------:R-:W-:Y:S01]  /*8fa0*/  FFMA R170, R171.reuse, R119, R212 ;  /* 0x00000077abaa7223 */ /* 0x040fe200000000d4 */
[C---:B------:R-:W-:Y:S01]  /*8fb0*/  FFMA R29, R171.reuse, R118, R29 ;  /* 0x00000076ab1d7223 */ /* 0x040fe2000000001d */
[----:B------:R-:W-:Y:S01]  /*8fc0*/  FFMA R171, R171, R117, R208 ;  /* 0x00000075abab7223 */ /* 0x000fe200000000d0 */
[----:B------:R-:W-:Y:S01]  /*8fd0*/  FMUL R208, R24, -R114 ;  /* 0x8000007218d07220 */ /* 0x000fe20000400000 */
[----:B------:R-:W-:Y:S01]  /*8fe0*/  FADD R28, R224, R172 ;  /* 0x000000ace01c7221 */ /* 0x000fe20000000000 */
[----:B------:R-:W-:Y:S01]  /*8ff0*/  FMUL R172, R23, -R112 ;  /* 0x8000007017ac7220 */ /* 0x000fe20000400000 */
[-C--:B------:R-:W-:Y:S01]  /*9000*/  FMUL R212, R25, -R113.reuse ;  /* 0x8000007119d47220 */ /* 0x080fe20000400000 */
[----:B------:R-:W-:Y:S01]  /*9010*/  FADD R214, R208, R208 ;  /* 0x000000d0d0d67221 */ /* 0x000fe20000000000 */
[----:B------:R-:W-:Y:S01]  /*9020*/  FADD R29, R219, R29 ;  /* 0x0000001ddb1d7221 */ /* 0x000fe20000000000 */
[----:B------:R-:W-:Y:S01]  /*9030*/  FMUL R219, R23, -R114 ;  /* 0x8000007217db7220 */ /* 0x000fe20000400000 */
[----:B------:R-:W-:Y:S01]  /*9040*/  FADD R213, R212, R212 ;  /* 0x000000d4d4d57221 */ /* 0x000fe20000000000 */
[----:B------:R-:W-:Y:S01]  /*9050*/  FFMA R214, R172, 2, R214 ;  /* 0x40000000acd67823 */ /* 0x000fe200000000d6 */
[----:B------:R-:W-:Y:S01]  /*9060*/  FADD R170, R220, R170 ;  /* 0x000000aadcaa7221 */ /* 0x000fe20000000000 */
[-C--:B------:R-:W-:Y:S01]  /*9070*/  FFMA R221, R221, R30.reuse, RZ ;  /* 0x0000001edddd7223 */ /* 0x080fe200000000ff */
[----:B------:R-:W-:Y:S01]  /*9080*/  FFMA R26, RZ, R30, R26 ;  /* 0x0000001eff1a7223 */ /* 0x000fe2000000001a */
[----:B------:R-:W-:Y:S01]  /*9090*/  FFMA R212, R212, 4, R214 ;  /* 0x40800000d4d47823 */ /* 0x000fe200000000d6 */
[--C-:B------:R-:W-:Y:S01]  /*90a0*/  FFMA R214, R172, 2, R213.reuse ;  /* 0x40000000acd67823 */ /* 0x100fe200000000d5 */
[C---:B------:R-:W-:Y:S01]  /*90b0*/  FFMA R213, R208.reuse, 2, R213 ;  /* 0x40000000d0d57823 */ /* 0x040fe200000000d5 */
[----:B------:R-:W-:Y:S01]  /*90c0*/  FADD R171, R221, R171 ;  /* 0x000000abddab7221 */ /* 0x000fe20000000000 */
[----:B------:R-:W-:Y:S01]  /*90d0*/  FMUL R221, R113, R114 ;  /* 0x0000007271dd7220 */ /* 0x000fe20000400000 */
[----:B------:R-:W-:Y:S01]  /*90e0*/  FFMA R208, R208, 4, R214 ;  /* 0x40800000d0d07823 */ /* 0x000fe200000000d6 */
[----:B------:R-:W-:Y:S01]  /*90f0*/  FFMA R172, R172, 4, R213 ;  /* 0x40800000acac7823 */ /* 0x000fe200000000d5 */
[----:B------:R-:W-:Y:S01]  /*9100*/  FMUL R213, R24, -R116 ;  /* 0x8000007418d57220 */ /* 0x000fe20000400000 */
[----:B------:R-:W-:Y:S01]  /*9110*/  FMUL R214, R23, -R113 ;  /* 0x8000007117d67220 */ /* 0x000fe20000400000 */
[----:B------:R-:W-:Y:S01]  /*9120*/  FFMA R221, R113, R114, R221 ;  /* 0x0000007271dd7223 */ /* 0x000fe200000000dd */
[----:B------:R-:W-:Y:S01]  /*9130*/  FMUL R220, R28, R172 ;  /* 0x000000ac1cdc7220 */ /* 0x000fe20000400000 */
[C---:B------:R-:W-:Y:S01]  /*9140*/  FMUL R216, R213.reuse, 4 ;  /* 0x40800000d5d87820 */ /* 0x040fe20000400000 */
[----:B------:R-:W-:Y:S01]  /*9150*/  FADD R213, R213, R213 ;  /* 0x000000d5d5d57221 */ /* 0x000fe20000000000 */
[----:B------:R-:W-:-:S02]  /*9160*/  FADD R214, R214, R214 ;  /* 0x000000d6d6d67221 */ /* 0x000fc40000000000 */
[C---:B------:R-:W-:Y:S01]  /*9170*/  FFMA R216, R215.reuse, 2, R216 ;  /* 0x40000000d7d87823 */ /* 0x040fe200000000d8 */
[----:B------:R-:W-:Y:S01]  /*9180*/  FFMA R215, R215, 2, R213 ;  /* 0x40000000d7d77823 */ /* 0x000fe200000000d5 */
[----:B------:R-:W-:Y:S02]  /*9190*/  FADD R213, R213, -R214 ;  /* 0x800000d6d5d57221 */ /* 0x000fe40000000000 */
[----:B------:R-:W-:Y:S01]  /*91a0*/  FADD R214, -R214, R216 ;  /* 0x000000d8d6d67221 */ /* 0x000fe20000000100 */
[----:B------:R-:W-:Y:S01]  /*91b0*/  FMUL R215, R28, R215 ;  /* 0x000000d71cd77220 */ /* 0x000fe20000400000 */
[----:B------:R-:W-:-:S03]  /*91c0*/  FMUL R216, R25, -R116 ;  /* 0x8000007419d87220 */ /* 0x000fc60000400000 */
[----:B------:R-:W-:Y:S01]  /*91d0*/  FFMA R212, R27, R212, R215 ;  /* 0x000000d41bd47223 */ /* 0x000fe200000000d7 */
[C---:B------:R-:W-:Y:S01]  /*91e0*/  FADD R215, R216.reuse, R216 ;  /* 0x000000d8d8d77221 */ /* 0x040fe20000000000 */
[----:B------:R-:W-:-:S03]  /*91f0*/  FMUL R216, R216, 4 ;  /* 0x40800000d8d87820 */ /* 0x000fc60000400000 */
[C---:B------:R-:W-:Y:S01]  /*9200*/  FFMA R172, R219.reuse, 2, R215 ;  /* 0x40000000dbac7823 */ /* 0x040fe200000000d7 */
[----:B------:R-:W-:Y:S01]  /*9210*/  FFMA R216, R219, 2, R216 ;  /* 0x40000000dbd87823 */ /* 0x000fe200000000d8 */
[----:B------:R-:W-:Y:S02]  /*9220*/  FMUL R219, R24, -R112 ;  /* 0x8000007018db7220 */ /* 0x000fe40000400000 */
[----:B------:R-:W-:Y:S02]  /*9230*/  FFMA R172, R31, R172, R220 ;  /* 0x000000ac1fac7223 */ /* 0x000fe400000000dc */
[----:B------:R-:W-:Y:S02]  /*9240*/  FADD R219, R219, R219 ;  /* 0x000000dbdbdb7221 */ /* 0x000fe40000000000 */
[----:B------:R-:W-:Y:S02]  /*9250*/  FFMA R172, R27, -R213, R172 ;  /* 0x800000d51bac7223 */ /* 0x000fe400000000ac */
[----:B------:R-:W-:Y:S01]  /*9260*/  FADD R216, -R219, R216 ;  /* 0x000000d8dbd87221 */ /* 0x000fe20000000100 */
[----:B------:R-:W-:Y:S01]  /*9270*/  FADD R215, R215, -R219 ;  /* 0x800000dbd7d77221 */ /* 0x000fe20000000000 */
[----:B------:R-:W-:-:S02]  /*9280*/  FMUL R219, R23, -R116 ;  /* 0x8000007417db7220 */ /* 0x000fc40000400000 */
[----:B------:R-:W-:Y:S02]  /*9290*/  FMUL R216, R27, R216 ;  /* 0x000000d81bd87220 */ /* 0x000fe40000400000 */
[----:B------:R-:W-:Y:S02]  /*92a0*/  FADD R213, R219, R219 ;  /* 0x000000dbdbd57221 */ /* 0x000fe40000000000 */
[----:B------:R-:W-:Y:S01]  /*92b0*/  FFMA R214, R31, R214, R216 ;  /* 0x000000d61fd67223 */ /* 0x000fe200000000d8 */
[----:B------:R-:W-:-:S04]  /*92c0*/  FMUL R216, R24, -R113 ;  /* 0x8000007118d87220 */ /* 0x000fc80000400000 */
[----:B------:R-:W-:-:S04]  /*92d0*/  FADD R216, R216, R216 ;  /* 0x000000d8d8d87221 */ /* 0x000fc80000000000 */
[----:B------:R-:W-:-:S04]  /*92e0*/  FADD R220, R213, R216 ;  /* 0x000000d8d5dc7221 */ /* 0x000fc80000000000 */
[----:B------:R-:W-:-:S04]  /*92f0*/  FMUL R220, R27, R220 ;  /* 0x000000dc1bdc7220 */ /* 0x000fc80000400000 */
[----:B------:R-:W-:Y:S01]  /*9300*/  FFMA R208, R31, R208, R220 ;  /* 0x000000d01fd07223 */ /* 0x000fe200000000dc */
[----:B------:R-:W-:-:S03]  /*9310*/  FMUL R220, R114, R114 ;  /* 0x0000007272dc7220 */ /* 0x000fc60000400000 */
[----:B------:R-:W-:Y:S01]  /*9320*/  FFMA R208, R28, -R215, R208 ;  /* 0x800000d71cd07223 */ /* 0x000fe200000000d0 */
[-C--:B------:R-:W-:Y:S01]  /*9330*/  FMUL R215, R25, -R114.reuse ;  /* 0x8000007219d77220 */ /* 0x080fe20000400000 */
[----:B------:R-:W-:-:S03]  /*9340*/  FFMA R220, R114, R114, R220 ;  /* 0x0000007272dc7223 */ /* 0x000fc600000000dc */
[----:B------:R-:W-:-:S04]  /*9350*/  FADD R215, R215, R215 ;  /* 0x000000d7d7d77221 */ /* 0x000fc80000000000 */
[--C-:B------:R-:W-:Y:S01]  /*9360*/  FADD R216, R216, -R215.reuse ;  /* 0x800000d7d8d87221 */ /* 0x100fe20000000000 */
[----:B------:R-:W-:Y:S01]  /*9370*/  FADD R213, R213, -R215 ;  /* 0x800000d7d5d57221 */ /* 0x000fe20000000000 */
[CC--:B------:R-:W-:Y:S02]  /*9380*/  FMUL R215, R112.reuse, R114.reuse ;  /* 0x0000007270d77220 */ /* 0x0c0fe40000400000 */
[----:B------:R-:W-:Y:S01]  /*9390*/  FFMA R216, R219, 4, R216 ;  /* 0x40800000dbd87823 */ /* 0x000fe200000000d8 */
[----:B------:R-:W-:Y:S01]  /*93a0*/  FFMA R212, R31, -R213, R212 ;  /* 0x800000d51fd47223 */ /* 0x000fe200000000d4 */
[----:B------:R-:W-:Y:S02]  /*93b0*/  FFMA R215, R112, R114, R215 ;  /* 0x0000007270d77223 */ /* 0x000fe400000000d7 */
[----:B------:R-:W-:Y:S01]  /*93c0*/  FFMA R213, R28, R216, R214 ;  /* 0x000000d81cd57223 */ /* 0x000fe200000000d6 */
[CC--:B------:R-:W-:Y:S01]  /*93d0*/  FMUL R214, R113.reuse, R116.reuse ;  /* 0x0000007471d67220 */ /* 0x0c0fe20000400000 */
[-C--:B------:R-:W-:Y:S01]  /*93e0*/  FMUL R216, R116, R116.reuse ;  /* 0x0000007474d87220 */ /* 0x080fe20000400000 */
[----:B------:R-:W-:Y:S01]  /*93f0*/  FADD R212, RZ, R212 ;  /* 0x000000d4ffd47221 */ /* 0x000fe20000000000 */
[----:B------:R-:W-:Y:S01]  /*9400*/  FADD R30, RZ, R213 ;  /* 0x000000d5ff1e7221 */ /* 0x000fe20000000000 */
[----:B------:R-:W-:Y:S01]  /*9410*/  FFMA R214, R113, R116, R214 ;  /* 0x0000007471d67223 */ /* 0x000fe200000000d6 */
[----:B------:R-:W-:Y:S01]  /*9420*/  FFMA R220, R216, 2, R220 ;  /* 0x40000000d8dc7823 */ /* 0x000fe200000000dc */
[----:B------:R-:W-:Y:S01]  /*9430*/  FADD R197, R197, R212 ;  /* 0x000000d4c5c57221 */ /* 0x000fe20000000000 */
[----:B------:R-:W-:Y:S01]  /*9440*/  FADD R195, R195, R30 ;  /* 0x0000001ec3c37221 */ /* 0x000fe20000000000 */
[C-C-:B------:R-:W-:Y:S01]  /*9450*/  FADD R219, R214.reuse, R215.reuse ;  /* 0x000000d7d6db7221 */ /* 0x140fe20000000000 */
[----:B------:R-:W-:Y:S01]  /*9460*/  FADD R215, R214, -R215 ;  /* 0x800000d7d6d77221 */ /* 0x000fe20000000000 */
[----:B------:R-:W-:Y:S01]  /*9470*/  FMUL R214, R113, R113 ;  /* 0x0000007171d67220 */ /* 0x000fe20000400000 */
[----:B------:R-:W-:Y:S01]  /*9480*/  FADD R220, R220, -1 ;  /* 0xbf800000dcdc7421 */ /* 0x000fe20000000000 */
[----:B------:R-:W-:Y:S01]  /*9490*/  FMUL R219, R219, R28 ;  /* 0x0000001cdbdb7220 */ /* 0x000fe20000400000 */
[----:B------:R-:W-:Y:S01]  /*94a0*/  FMUL R215, R215, R31 ;  /* 0x0000001fd7d77220 */ /* 0x000fe20000400000 */
[----:B------:R-:W-:-:S02]  /*94b0*/  FFMA R214, R113, R113, R214 ;  /* 0x0000007171d67223 */ /* 0x000fc400000000d6 */
[----:B------:R-:W-:Y:S01]  /*94c0*/  FFMA R219, R220, R31, R219 ;  /* 0x0000001fdcdb7223 */ /* 0x000fe200000000db */
[----:B------:R-:W-:Y:S01]  /*94d0*/  FMUL R220, R112, R116 ;  /* 0x0000007470dc7220 */ /* 0x000fe20000400000 */
[----:B------:R-:W-:-:S03]  /*94e0*/  FFMA R214, R216, 2, R214 ;  /* 0x40000000d8d67823 */ /* 0x000fc600000000d6 */
[----:B------:R-:W-:Y:S01]  /*94f0*/  FFMA R220, R112, R116, R220 ;  /* 0x0000007470dc7223 */ /* 0x000fe200000000dc */
[----:B------:R-:W-:-:S03]  /*9500*/  FADD R214, R214, -1 ;  /* 0xbf800000d6d67421 */ /* 0x000fc60000000000 */
[C-C-:B------:R-:W-:Y:S01]  /*9510*/  FADD R222, R220.reuse, -R221.reuse ;  /* 0x800000dddcde7221 */ /* 0x140fe20000000000 */
[----:B------:R-:W-:Y:S01]  /*9520*/  FADD R220, R220, R221 ;  /* 0x000000dddcdc7221 */ /* 0x000fe20000000000 */
[-C--:B------:R-:W-:Y:S02]  /*9530*/  FMUL R214, R214, R27.reuse ;  /* 0x0000001bd6d67220 */ /* 0x080fe40000400000 */
[----:B------:R-:W-:Y:S02]  /*9540*/  FFMA R219, -R222, R27, R219 ;  /* 0x0000001bdedb7223 */ /* 0x000fe400000001db */
[----:B------:R-:W-:Y:S01]  /*9550*/  FFMA R220, R220, R31, R214 ;  /* 0x0000001fdcdc7223 */ /* 0x000fe200000000d6 */
[-C--:B------:R-:W-:Y:S01]  /*9560*/  FMUL R214, R114, R116.reuse ;  /* 0x0000007472d67220 */ /* 0x080fe20000400000 */
[-C--:B------:R-:W-:Y:S01]  /*9570*/  FMUL R31, R112, R113.reuse ;  /* 0x00000071701f7220 */ /* 0x080fe20000400000 */
[----:B------:R-:W-:Y:S02]  /*9580*/  FADD R219, R227, R219 ;  /* 0x000000dbe3db7221 */ /* 0x000fe40000000000 */
[----:B------:R-:W-:Y:S01]  /*9590*/  FFMA R214, R114, R116, R214 ;  /* 0x0000007472d67223 */ /* 0x000fe200000000d6 */
[----:B------:R-:W-:-:S04]  /*95a0*/  FFMA R31, R112, R113, R31 ;  /* 0x00000071701f7223 */ /* 0x000fc8000000001f */
[C-C-:B------:R-:W-:Y:S01]  /*95b0*/  FADD R221, R214.reuse, -R31.reuse ;  /* 0x8000001fd6dd7221 */ /* 0x140fe20000000000 */
[----:B------:R-:W-:-:S03]  /*95c0*/  FADD R31, R214, R31 ;  /* 0x0000001fd61f7221 */ /* 0x000fc60000000000 */
[----:B------:R-:W-:Y:S01]  /*95d0*/  FFMA R220, -R221, R28, R220 ;  /* 0x0000001cdddc7223 */ /* 0x000fe200000001dc */
[----:B------:R-:W-:-:S03]  /*95e0*/  FMUL R221, R164, R127 ;  /* 0x0000007fa4dd7220 */ /* 0x000fc60000400000 */
[----:B------:R-:W-:Y:S01]  /*95f0*/  FADD R231, R231, R220 ;  /* 0x000000dce7e77221 */ /* 0x000fe20000000000 */
[----:B------:R-:W-:-:S04]  /*9600*/  FMUL R220, R112, R112 ;  /* 0x0000007070dc7220 */ /* 0x000fc80000400000 */
[----:B------:R-:W-:-:S04]  /*9610*/  FFMA R220, R112, R112, R220 ;  /* 0x0000007070dc7223 */ /* 0x000fc800000000dc */
[----:B------:R-:W-:-:S04]  /*9620*/  FFMA R220, R216, 2, R220 ;  /* 0x40000000d8dc7823 */ /* 0x000fc800000000dc */
[----:B------:R-:W-:-:S04]  /*9630*/  FADD R220, R220, -1 ;  /* 0xbf800000dcdc7421 */ /* 0x000fc80000000000 */
[----:B------:R-:W-:Y:S01]  /*9640*/  FFMA R215, R220, R28, -R215 ;  /* 0x0000001cdcd77223 */ /* 0x000fe200000008d7 */
[----:B------:R-:W-:Y:S01]  /*9650*/  FMUL R28, R164, R125 ;  /* 0x0000007da41c7220 */ /* 0x000fe20000400000 */
[C---:B------:R-:W-:Y:S02]  /*9660*/  FMUL R220, R162.reuse, R129 ;  /* 0x00000081a2dc7220 */ /* 0x040fe40000400000 */
[----:B------:R-:W-:Y:S01]  /*9670*/  FFMA R31, R31, R27, R215 ;  /* 0x0000001b1f1f7223 */ /* 0x000fe200000000d7 */
[----:B------:R-:W-:Y:S01]  /*9680*/  FMUL R215, R163, R126 ;  /* 0x0000007ea3d77220 */ /* 0x000fe20000400000 */
[----:B------:R-:W-:Y:S02]  /*9690*/  FMUL R27, R162, R127 ;  /* 0x0000007fa21b7220 */ /* 0x000fe40000400000 */
[----:B------:R-:W-:Y:S01]  /*96a0*/  FADD R228, R228, R31 ;  /* 0x0000001fe4e47221 */ /* 0x000fe20000000000 */
[----:B------:R-:W-:Y:S01]  /*96b0*/  FADD R216, R215, R215 ;  /* 0x000000d7d7d87221 */ /* 0x000fe20000000000 */
[----:B------:R-:W-:Y:S01]  /*96c0*/  FADD R214, R27, R27 ;  /* 0x0000001b1bd67221 */ /* 0x000fe20000000000 */
[----:B------:R-:W-:-:S02]  /*96d0*/  FMUL R31, R163, R125 ;  /* 0x0000007da31f7220 */ /* 0x000fc40000400000 */
[----:B------:R-:W-:-:S04]  /*96e0*/  FFMA R216, R28, 2, R216 ;  /* 0x400000001cd87823 */ /* 0x000fc800000000d8 */
[----:B------:R-:W-:Y:S01]  /*96f0*/  FFMA R27, R27, 4, R216 ;  /* 0x408000001b1b7823 */ /* 0x000fe200000000d8 */
[--C-:B------:R-:W-:Y:S01]  /*9700*/  FFMA R216, R28, 2, R214.reuse ;  /* 0x400000001cd87823 */ /* 0x100fe200000000d6 */
[----:B------:R-:W-:-:S03]  /*9710*/  FFMA R214, R215, 2, R214 ;  /* 0x40000000d7d67823 */ /* 0x000fc600000000d6 */
[----:B------:R-:W-:Y:S01]  /*9720*/  FFMA R215, R215, 4, R216 ;  /* 0x40800000d7d77823 */ /* 0x000fe200000000d8 */
[----:B------:R-:W-:Y:S01]  /*9730*/  FFMA R28, R28, 4, R214 ;  /* 0x408000001c1c7823 */ /* 0x000fe200000000d6 */
[C---:B------:R-:W-:Y:S01]  /*9740*/  FMUL R216, R220.reuse, 4 ;  /* 0x40800000dcd87820 */ /* 0x040fe20000400000 */
[----:B------:R-:W-:Y:S01]  /*9750*/  FADD R220, R220, R220 ;  /* 0x000000dcdcdc7221 */ /* 0x000fe20000000000 */
[----:B------:R-:W-:Y:S01]  /*9760*/  FMUL R214, R164, R126 ;  /* 0x0000007ea4d67220 */ /* 0x000fe20000400000 */
[----:B------:R-:W-:Y:S01]  /*9770*/  FMUL R28, R171, R28 ;  /* 0x0000001cab1c7220 */ /* 0x000fe20000400000 */
[C---:B------:R-:W-:Y:S01]  /*9780*/  FFMA R216, R31.reuse, 2, R216 ;  /* 0x400000001fd87823 */ /* 0x040fe200000000d8 */
[----:B------:R-:W-:Y:S01]  /*9790*/  FFMA R31, R31, 2, R220 ;  /* 0x400000001f1f7823 */ /* 0x000fe200000000dc */
[----:B------:R-:W-:-:S03]  /*97a0*/  FADD R214, R214, R214 ;  /* 0x000000d6d6d67221 */ /* 0x000fc60000000000 */
[----:B------:R-:W-:Y:S01]  /*97b0*/  FMUL R31, R171, R31 ;  /* 0x0000001fab1f7220 */ /* 0x000fe20000400000 */
[----:B------:R-:W-:Y:S01]  /*97c0*/  FADD R220, R220, -R214 ;  /* 0x800000d6dcdc7221 */ /* 0x000fe20000000000 */
[----:B------:R-:W-:Y:S01]  /*97d0*/  FADD R216, -R214, R216 ;  /* 0x000000d8d6d87221 */ /* 0x000fe20000000100 */
[----:B------:R-:W-:Y:S01]  /*97e0*/  FMUL R214, R163, R129 ;  /* 0x00000081a3d67220 */ /* 0x000fe20000400000 */
[----:B------:R-:W-:-:S03]  /*97f0*/  FFMA R215, R29, R215, R31 ;  /* 0x000000d71dd77223 */ /* 0x000fc6000000001f */
[C---:B------:R-:W-:Y:S01]  /*9800*/  FADD R31, R214.reuse, R214 ;  /* 0x000000d6d61f7221 */ /* 0x040fe20000000000 */
[----:B------:R-:W-:-:S03]  /*9810*/  FMUL R214, R214, 4 ;  /* 0x40800000d6d67820 */ /* 0x000fc60000400000 */
[C---:B------:R-:W-:Y:S01]  /*9820*/  FFMA R222, R221.reuse, 2, R31 ;  /* 0x40000000ddde7823 */ /* 0x040fe2000000001f */
[----:B------:R-:W-:Y:S01]  /*9830*/  FFMA R221, R221, 2, R214 ;  /* 0x40000000dddd7823 */ /* 0x000fe200000000d6 */
[----:B------:R-:W-:Y:S02]  /*9840*/  FMUL R214, R162, R125 ;  /* 0x0000007da2d67220 */ /* 0x000fe40000400000 */
[----:B------:R-:W-:Y:S02]  /*9850*/  FFMA R28, R170, R222, R28 ;  /* 0x000000deaa1c7223 */ /* 0x000fe4000000001c */
[----:B------:R-:W-:Y:S02]  /*9860*/  FADD R214, R214, R214 ;  /* 0x000000d6d6d67221 */ /* 0x000fe40000000000 */
[----:B------:R-:W-:Y:S01]  /*9870*/  FFMA R28, R29, -R220, R28 ;  /* 0x800000dc1d1c7223 */ /* 0x000fe2000000001c */
[----:B------:R-:W-:Y:S01]  /*9880*/  FMUL R220, R163, R127 ;  /* 0x0000007fa3dc7220 */ /* 0x000fe20000400000 */
[----:B------:R-:W-:Y:S01]  /*9890*/  FADD R31, R31, -R214 ;  /* 0x800000d61f1f7221 */ /* 0x000fe20000000000 */
[----:B------:R-:W-:Y:S01]  /*98a0*/  FADD R221, -R214, R221 ;  /* 0x000000ddd6dd7221 */ /* 0x000fe20000000100 */
[----:B------:R-:W-:Y:S01]  /*98b0*/  FMUL R214, R162, R126 ;  /* 0x0000007ea2d67220 */ /* 0x000fe20000400000 */
[----:B------:R-:W-:Y:S01]  /*98c0*/  FMUL R162, R164, R129 ;  /* 0x00000081a4a27220 */ /* 0x000fe20000400000 */
[----:B------:R-:W-:Y:S01]  /*98d0*/  FADD R220, R220, R220 ;  /* 0x000000dcdcdc7221 */ /* 0x000fe20000000000 */
[----:B------:R-:W-:Y:S01]  /*98e0*/  FMUL R221, R29, R221 ;  /* 0x000000dd1ddd7220 */ /* 0x000fe20000400000 */
[----:B------:R-:W-:Y:S01]  /*98f0*/  FADD R164, R214, R214 ;  /* 0x000000d6d6a47221 */ /* 0x000fe20000000000 */
[----:B------:R-:W-:-:S02]  /*9900*/  FADD R214, R162, R162 ;  /* 0x000000a2a2d67221 */ /* 0x000fc40000000000 */
[----:B------:R-:W-:Y:S02]  /*9910*/  FFMA R216, R170, R216, R221 ;  /* 0x000000d8aad87223 */ /* 0x000fe400000000dd */
[C---:B------:R-:W-:Y:S01]  /*9920*/  FADD R163, R214.reuse, R164 ;  /* 0x000000a4d6a37221 */ /* 0x040fe20000000000 */
[--C-:B------:R-:W-:Y:S01]  /*9930*/  FADD R214, R214, -R220.reuse ;  /* 0x800000dcd6d67221 */ /* 0x100fe20000000000 */
[----:B------:R-:W-:Y:S01]  /*9940*/  FADD R164, R164, -R220 ;  /* 0x800000dca4a47221 */ /* 0x000fe20000000000 */
[----:B------:R-:W-:Y:S01]  /*9950*/  FMUL R220, R126, R129 ;  /* 0x000000817edc7220 */ /* 0x000fe20000400000 */
[----:B------:R-:W-:Y:S01]  /*9960*/  FMUL R163, R29, R163 ;  /* 0x000000a31da37220 */ /* 0x000fe20000400000 */
[----:B------:R-:W-:Y:S01]  /*9970*/  FFMA R214, R170, -R214, R215 ;  /* 0x800000d6aad67223 */ /* 0x000fe200000000d7 */
[----:B------:R-:W-:Y:S01]  /*9980*/  FFMA R164, R162, 4, R164 ;  /* 0x40800000a2a47823 */ /* 0x000fe200000000a4 */
[----:B------:R-:W-:Y:S01]  /*9990*/  FFMA R220, R126, R129, R220 ;  /* 0x000000817edc7223 */ /* 0x000fe200000000dc */
[----:B------:R-:W-:Y:S01]  /*99a0*/  FFMA R163, R170, R27, R163 ;  /* 0x0000001baaa37223 */ /* 0x000fe200000000a3 */
[C---:B------:R-:W-:Y:S01]  /*99b0*/  FMUL R27, R125.reuse, R127 ;  /* 0x0000007f7d1b7220 */ /* 0x040fe20000400000 */
[----:B------:R-:W-:Y:S01]  /*99c0*/  FMUL R215, R125, R129 ;  /* 0x000000817dd77220 */ /* 0x000fe20000400000 */
[C---:B------:R-:W-:Y:S01]  /*99d0*/  FFMA R164, R171.reuse, R164, R216 ;  /* 0x000000a4aba47223 */ /* 0x040fe200000000d8 */
[----:B------:R-:W-:Y:S01]  /*99e0*/  FFMA R31, R171, -R31, R163 ;  /* 0x8000001fab1f7223 */ /* 0x000fe200000000a3 */
[----:B------:R-:W-:Y:S01]  /*99f0*/  FFMA R27, R125, R127, R27 ;  /* 0x0000007f7d1b7223 */ /* 0x000fe2000000001b */
[-C--:B------:R-:W-:Y:S01]  /*9a00*/  FMUL R163, R129, R129.reuse ;  /* 0x0000008181a37220 */ /* 0x080fe20000400000 */
[----:B------:R-:W-:Y:S01]  /*9a10*/  FFMA R215, R125, R129, R215 ;  /* 0x000000817dd77223 */ /* 0x000fe200000000d7 */
[----:B------:R-:W-:Y:S01]  /*9a20*/  FADD R31, RZ, R31 ;  /* 0x0000001fff1f7221 */ /* 0x000fe20000000000 */
[C-C-:B------:R-:W-:Y:S01]  /*9a30*/  FADD R162, R220.reuse, R27.reuse ;  /* 0x0000001bdca27221 */ /* 0x140fe20000000000 */
[----:B------:R-:W-:Y:S01]  /*9a40*/  FADD R27, R220, -R27 ;  /* 0x8000001bdc1b7221 */ /* 0x000fe20000000000 */
[----:B------:R-:W-:Y:S01]  /*9a50*/  FMUL R220, R127, R127 ;  /* 0x0000007f7fdc7220 */ /* 0x000fe20000400000 */
[----:B------:R-:W-:Y:S01]  /*9a60*/  FADD R214, RZ, R214 ;  /* 0x000000d6ffd67221 */ /* 0x000fe20000000000 */
[----:B------:R-:W-:Y:S01]  /*9a70*/  FMUL R162, R162, R171 ;  /* 0x000000aba2a27220 */ /* 0x000fe20000400000 */
[----:B------:R-:W-:Y:S01]  /*9a80*/  FMUL R27, R27, R170 ;  /* 0x000000aa1b1b7220 */ /* 0x000fe20000400000 */
[----:B------:R-:W-:Y:S01]  /*9a90*/  FFMA R220, R127, R127, R220 ;  /* 0x0000007f7fdc7223 */ /* 0x000fe200000000dc */
[----:B------:R-:W-:Y:S01]  /*9aa0*/  FADD R164, RZ, R164 ;  /* 0x000000a4ffa47221 */ /* 0x000fe20000000000 */
[----:B------:R-:W-:Y:S01]  /*9ab0*/  FADD R194, R194, R31 ;  /* 0x0000001fc2c27221 */ /* 0x000fe20000000000 */
[----:B------:R-:W-:Y:S01]  /*9ac0*/  FADD R193, R193, R214 ;  /* 0x000000d6c1c17221 */ /* 0x000fe20000000000 */
[----:B------:R-:W-:Y:S01]  /*9ad0*/  FFMA R220, R163, 2, R220 ;  /* 0x40000000a3dc7823 */ /* 0x000fe200000000dc */
[----:B------:R-:W-:-:S03]  /*9ae0*/  FADD R191, R191, R164 ;  /* 0x000000a4bfbf7221 */ /* 0x000fc60000000000 */
[----:B------:R-:W-:-:S04]  /*9af0*/  FADD R220, R220, -1 ;  /* 0xbf800000dcdc7421 */ /* 0x000fc80000000000 */
[----:B------:R-:W-:Y:S01]  /*9b00*/  FFMA R162, R220, R170, R162 ;  /* 0x000000aadca27223 */ /* 0x000fe200000000a2 */
[----:B------:R-:W-:-:S04]  /*9b10*/  FMUL R220, R126, R127 ;  /* 0x0000007f7edc7220 */ /* 0x000fc80000400000 */
[----:B------:R-:W-:-:S04]  /*9b20*/  FFMA R220, R126, R127, R220 ;  /* 0x0000007f7edc7223 */ /* 0x000fc800000000dc */
[C-C-:B------:R-:W-:Y:S01]  /*9b30*/  FADD R216, R215.reuse, -R220.reuse ;  /* 0x800000dcd7d87221 */ /* 0x140fe20000000000 */
[----:B------:R-:W-:Y:S01]  /*9b40*/  FADD R215, R215, R220 ;  /* 0x000000dcd7d77221 */ /* 0x000fe20000000000 */
[-C--:B------:R-:W-:Y:S02]  /*9b50*/  FMUL R220, R126, R126.reuse ;  /* 0x0000007e7edc7220 */ /* 0x080fe40000400000 */
[----:B------:R-:W-:Y:S02]  /*9b60*/  FFMA R162, -R216, R29, R162 ;  /* 0x0000001dd8a27223 */ /* 0x000fe400000001a2 */
[----:B------:R-:W-:Y:S02]  /*9b70*/  FFMA R220, R126, R126, R220 ;  /* 0x0000007e7edc7223 */ /* 0x000fe400000000dc */
[----:B------:R-:W-:Y:S02]  /*9b80*/  FADD R162, RZ, R162 ;  /* 0x000000a2ffa27221 */ /* 0x000fe40000000000 */
[----:B------:R-:W-:-:S04]  /*9b90*/  FFMA R220, R163, 2, R220 ;  /* 0x40000000a3dc7823 */ /* 0x000fc800000000dc */
[----:B------:R-:W-:-:S04]  /*9ba0*/  FADD R220, R220, -1 ;  /* 0xbf800000dcdc7421 */ /* 0x000fc80000000000 */
[----:B------:R-:W-:-:S04]  /*9bb0*/  FMUL R220, R220, R29 ;  /* 0x0000001ddcdc7220 */ /* 0x000fc80000400000 */
[----:B------:R-:W-:Y:S01]  /*9bc0*/  FFMA R215, R215, R170, R220 ;  /* 0x000000aad7d77223 */ /* 0x000fe200000000dc */
[----:B------:R-:W-:Y:S01]  /*9bd0*/  FMUL R170, R127, R129 ;  /* 0x000000817faa7220 */ /* 0x000fe20000400000 */
[----:B------:R-:W-:-:S03]  /*9be0*/  FMUL R220, R125, R126 ;  /* 0x0000007e7ddc7220 */ /* 0x000fc60000400000 */
[----:B------:R-:W-:Y:S01]  /*9bf0*/  FFMA R170, R127, R129, R170 ;  /* 0x000000817faa7223 */ /* 0x000fe200000000aa */
[----:B------:R-:W-:-:S04]  /*9c00*/  FFMA R220, R125, R126, R220 ;  /* 0x0000007e7ddc7223 */ /* 0x000fc800000000dc */
[C-C-:B------:R-:W-:Y:S01]  /*9c10*/  FADD R216, R170.reuse, -R220.reuse ;  /* 0x800000dcaad87221 */ /* 0x140fe20000000000 */
[----:B------:R-:W-:-:S03]  /*9c20*/  FADD R170, R170, R220 ;  /* 0x000000dcaaaa7221 */ /* 0x000fc60000000000 */
[----:B------:R-:W-:Y:S01]  /*9c30*/  FFMA R215, -R216, R171, R215 ;  /* 0x000000abd8d77223 */ /* 0x000fe200000001d7 */
[----:B------:R-:W-:-:S03]  /*9c40*/  FMUL R216, R125, R125 ;  /* 0x0000007d7dd87220 */ /* 0x000fc60000400000 */
[----:B------:R-:W-:Y:S01]  /*9c50*/  FADD R30, RZ, R215 ;  /* 0x000000d7ff1e7221 */ /* 0x000fe20000000000 */
[----:B------:R-:W-:-:S04]  /*9c60*/  FFMA R216, R125, R125, R216 ;  /* 0x0000007d7dd87223 */ /* 0x000fc800000000d8 */
[----:B------:R-:W-:-:S04]  /*9c70*/  FFMA R216, R163, 2, R216 ;  /* 0x40000000a3d87823 */ /* 0x000fc800000000d8 */
[----:B------:R-:W-:-:S04]  /*9c80*/  FADD R216, R216, -1 ;  /* 0xbf800000d8d87421 */ /* 0x000fc80000000000 */
[----:B------:R-:W-:Y:S01]  /*9c90*/  FFMA R27, R216, R171, -R27 ;  /* 0x000000abd81b7223 */ /* 0x000fe2000000081b */
[----:B------:R-:W-:-:S03]  /*9ca0*/  FADD R171, R231, -R30 ;  /* 0x8000001ee7ab7221 */ /* 0x000fc60000000000 */
[----:B------:R-:W-:Y:S01]  /*9cb0*/  FFMA R27, R170, R29, R27 ;  /* 0x0000001daa1b7223 */ /* 0x000fe2000000001b */
[----:B------:R-:W-:-:S03]  /*9cc0*/  FADD R29, RZ, R208 ;  /* 0x000000d0ff1d7221 */ /* 0x000fc60000000000 */
[----:B------:R-:W-:Y:S01]  /*9cd0*/  FADD R27, RZ, R27 ;  /* 0x0000001bff1b7221 */ /* 0x000fe20000000000 */
[----:B------:R-:W-:Y:S01]  /*9ce0*/  FADD R198, R198, R29 ;  /* 0x0000001dc6c67221 */ /* 0x000fe20000000000 */
[----:B------:R-:W-:Y:S01]  /*9cf0*/  FADD R29, RZ, R172 ;  /* 0x000000acff1d7221 */ /* 0x000fe20000000000 */
[----:B------:R-:W-:Y:S01]  /*9d00*/  FADD R172, R219, -R162 ;  /* 0x800000a2dbac7221 */ /* 0x000fe20000000000 */
[----:B------:R-:W-:Y:S01]  /*9d10*/  FADD R170, R228, -R27 ;  /* 0x8000001be4aa7221 */ /* 0x000fe20000000000 */
[----:B------:R-:W-:Y:S01]  /*9d20*/  FADD R27, RZ, R28 ;  /* 0x0000001cff1b7221 */ /* 0x000fe20000000000 */
[----:B------:R-:W-:-:S03]  /*9d30*/  FADD R196, R196, R29 ;  /* 0x0000001dc4c47221 */ /* 0x000fc60000000000 */
[----:B------:R-:W-:Y:S01]  /*9d40*/  FADD R192, R192, R27 ;  /* 0x0000001bc0c07221 */ /* 0x000fe20000000000 */
[----:B------:R-:W-:Y:S02]  /*9d50*/  FADD R27, RZ, -R226 ;  /* 0x800000e2ff1b7221 */ /* 0x000fe40000000000 */
.L_x_332:
[----:B------:R-:W-:Y:S05]  /*9d60*/  BSYNC B6 ;  /* 0x0000000000067941 */ /* 0x000fea0003800000 */
.L_x_331:
[----:B------:R-:W-:-:S13]  /*9d70*/  FSETP.GEU.AND P0, PT, R50, RZ, PT ;  /* 0x000000ff3200720b */ /* 0x000fda0003f0e000 */
[----:B------:R-:W-:-:S04]  /*9d80*/  @P0 FADD R27, RZ, R27 ;  /* 0x0000001bff1b0221 */ /* 0x000fc80000000000 */
[----:B------:R-:W-:-:S04]  /*9d90*/  FFMA R27, R27, c[0x0][0x61c], RZ ;  /* 0x000187001b1b7a23 */ /* 0x000fc800000000ff */
[-C--:B------:R-:W-:Y:S01]  /*9da0*/  FFMA R172, R167, R27.reuse, R172 ;  /* 0x0000001ba7ac7223 */ /* 0x080fe200000000ac */
[-C--:B------:R-:W-:Y:S01]  /*9db0*/  FFMA R171, R166, R27.reuse, R171 ;  /* 0x0000001ba6ab7223 */ /* 0x080fe200000000ab */
[-C--:B------:R-:W-:Y:S01]  /*9dc0*/  FFMA R170, R165, R27.reuse, R170 ;  /* 0x0000001ba5aa7223 */ /* 0x080fe200000000aa */
[-C--:B------:R-:W-:Y:S01]  /*9dd0*/  FFMA R202, -R24, R27.reuse, R202 ;  /* 0x0000001b18ca7223 */ /* 0x080fe200000001ca */
[-C--:B------:R-:W-:Y:S01]  /*9de0*/  FFMA R201, -R25, R27.reuse, R201 ;  /* 0x0000001b19c97223 */ /* 0x080fe200000001c9 */
[----:B------:R-:W-:Y:S02]  /*9df0*/  FFMA R200, -R23, R27, R200 ;  /* 0x0000001b17c87223 */ /* 0x000fe400000001c8 */
.L_x_330:
[----:B------:R-:W-:Y:S05]  /*9e00*/  BSYNC B5 ;  /* 0x0000000000057941 */ /* 0x000fea0003800000 */
.L_x_329:
[----:B------:R-:W-:Y:S01]  /*9e10*/  FSETP.GT.AND P0, PT, R9, RZ, PT ;  /* 0x000000ff0900720b */ /* 0x000fe20003f04000 */
[----:B------:R-:W-:Y:S01]  /*9e20*/  BSSY B5, `(.L_x_341) ;  /* 0x000040f000057945 */ /* 0x000fe20003800000 */
[----:B------:R-:W-:Y:S01]  /*9e30*/  FFMA R162, R225, c[0x0][0x620], R232 ;  /* 0x00018800e1a27a23 */ /* 0x000fe200000000e8 */
[----:B------:R-:W-:Y:S01]  /*9e40*/  FADD R27, RZ, R204 ;  /* 0x000000ccff1b7221 */ /* 0x000fe20000000000 */
[----:B------:R-:W-:Y:S01]  /*9e50*/  FADD R28, RZ, R169 ;  /* 0x000000a9ff1c7221 */ /* 0x000fe20000000000 */
[----:B------:R-:W-:Y:S01]  /*9e60*/  FADD R163, RZ, R218 ;  /* 0x000000daffa37221 */ /* 0x000fe20000000000 */
[----:B------:R-:W-:Y:S01]  /*9e70*/  FADD R164, RZ, R217 ;  /* 0x000000d9ffa47221 */ /* 0x000fe20000000000 */
[----:B------:R-:W-:Y:S01]  /*9e80*/  FADD R29, RZ, R168 ;  /* 0x000000a8ff1d7221 */ /* 0x000fe20000000000 */
[----:B------:R-:W-:Y:S01]  /*9e90*/  FADD R203, RZ, R203 ;  /* 0x000000cbffcb7221 */ /* 0x000fe20000000000 */
        /* <DEDUP_REMOVED lines=9> */
[----:B------:R-:W-:Y:S01]  /*9f30*/  MOV R168, R26 ;  /* 0x0000001a00a87202 */ /* 0x000fe20000000f00 */
[----:B------:R-:W-:Y:S01]  /*9f40*/  CS2R R166, SRZ ;  /* 0x0000000000a67805 */ /* 0x000fe2000001ff00 */
[----:B------:R-:W-:Y:S01]  /*9f50*/  MOV R165, RZ ;  /* 0x000000ff00a57202 */ /* 0x000fe20000000f00 */
[----:B------:R-:W-:Y:S01]  /*9f60*/  CS2R R230, SRZ ;  /* 0x0000000000e67805 */ /* 0x000fe2000001ff00 */
[----:B------:R-:W-:Y:S01]  /*9f70*/  CS2R R232, SRZ ;  /* 0x0000000000e87805 */ /* 0x000fe2000001ff00 */
[----:B------:R-:W-:Y:S01]  /*9f80*/  MOV R234, RZ ;  /* 0x000000ff00ea7202 */ /* 0x000fe20000000f00 */
[----:B------:R-:W-:Y:S05]  /*9f90*/  @!P0 BRA `(.L_x_342) ;  /* 0x00003f7000008947 */ /* 0x000fea0003800000 */
[----:B------:R-:W2:Y:S01]  /*9fa0*/  LDL R30, [R1+0x18] ;  /* 0x00001800011e7983 */ /* 0x000ea20000100800 */
[----:B------:R-:W-:Y:S01]  /*9fb0*/  BSSY B6, `(.L_x_343) ;  /* 0x00001e9000067945 */ /* 0x000fe20003800000 */
        /* <DEDUP_REMOVED lines=8> */
[----:B------:R-:W-:Y:S02]  /*a040*/  MOV R168, R26 ;  /* 0x0000001a00a87202 */ /* 0x000fe40000000f00 */
[----:B------:R-:W-:Y:S02]  /*a050*/  MOV R223, RZ ;  /* 0x000000ff00df7202 */ /* 0x000fe40000000f00 */
[----:B--2---:R-:W-:-:S13]  /*a060*/  LOP3.LUT P0, RZ, R30, 0xff, RZ, 0xc0, !PT ;  /* 0x000000ff1eff7812 */ /* 0x004fda000780c0ff */
[----:B------:R-:W-:Y:S05]  /*a070*/  @!P0 BRA `(.L_x_344) ;  /* 0x00001dc000008947 */ /* 0x000fea0003800000 */
[----:B------:R-:W-:Y:S01]  /*a080*/  FADD R31, RZ, R209 ;  /* 0x000000d1ff1f7221 */ /* 0x000fe20000000000 */
[----:B------:R-:W-:Y:S01]  /*a090*/  FADD R166, RZ, R205 ;  /* 0x000000cdffa67221 */ /* 0x000fe20000000000 */
[----:B------:R-:W-:Y:S01]  /*a0a0*/  FADD R165, RZ, R210 ;  /* 0x000000d2ffa57221 */ /* 0x000fe20000000000 */
[----:B------:R-:W-:Y:S01]  /*a0b0*/  FADD R225, RZ, -R164 ;  /* 0x800000a4ffe17221 */ /* 0x000fe20000000000 */
[----:B------:R-:W-:Y:S01]  /*a0c0*/  FMUL R30, R31, R60 ;  /* 0x0000003c1f1e7220 */ /* 0x000fe20000400000 */
[----:B------:R-:W-:Y:S01]  /*a0d0*/  FADD R31, RZ, R207 ;  /* 0x000000cfff1f7221 */ /* 0x000fe20000000000 */
[----:B------:R-:W-:Y:S01]  /*a0e0*/  FADD R226, RZ, -R163 ;  /* 0x800000a3ffe27221 */ /* 0x000fe20000000000 */
[----:B------:R-:W-:Y:S01]  /*a0f0*/  FADD R227, RZ, -R29 ;  /* 0x8000001dffe37221 */ /* 0x000fe20000000000 */
[----:B------:R-:W-:Y:S01]  /*a100*/  FSETP.GT.AND P0, PT, R51, R52, PT ;  /* 0x000000343300720b */ /* 0x000fe20003f04000 */
[----:B------:R-:W-:Y:S01]  /*a110*/  FFMA R30, R31, R59, R30 ;  /* 0x0000003b1f1e7223 */ /* 0x000fe2000000001e */
[----:B------:R-:W-:Y:S01]  /*a120*/  FMUL R31, R166, R63 ;  /* 0x0000003fa61f7220 */ /* 0x000fe20000400000 */
[----:B------:R-:W-:Y:S01]  /*a130*/  FADD R166, RZ, R32 ;  /* 0x00000020ffa67221 */ /* 0x000fe20000000000 */
[----:B------:R-:W-:Y:S01]  /*a140*/  LOP3.LUT R77, R77, 0xfffffff7, RZ, 0xc0, !PT ;  /* 0xfffffff74d4d7812 */ /* 0x000fe200078ec0ff */
[----:B------:R-:W-:Y:S01]  /*a150*/  FFMA R30, R165, R61, R30 ;  /* 0x0000003da51e7223 */ /* 0x000fe2000000001e */
[----:B------:R-:W-:Y:S01]  /*a160*/  BSSY B7, `(.L_x_345) ;  /* 0x000007e000077945 */ /* 0x000fe20003800000 */
[----:B------:R-:W-:Y:S01]  /*a170*/  FFMA R31, R166, R62, R31 ;  /* 0x0000003ea61f7223 */ /* 0x000fe2000000001f */
[----:B------:R-:W-:Y:S01]  /*a180*/  FADD R166, RZ, R206 ;  /* 0x000000ceffa67221 */ /* 0x000fe20000000000 */
[----:B------:R-:W-:Y:S01]  /*a190*/  FADD R30, RZ, R30 ;  /* 0x0000001eff1e7221 */ /* 0x000fe20000000000 */
[----:B------:R-:W-:-:S02]  /*a1a0*/  MOV R229, RZ ;  /* 0x000000ff00e57202 */ /* 0x000fc40000000f00 */
[----:B------:R-:W-:Y:S01]  /*a1b0*/  FFMA R31, R166, R64, R31 ;  /* 0x00000040a61f7223 */ /* 0x000fe2000000001f */
[----:B------:R-:W-:-:S03]  /*a1c0*/  FMUL R166, R62, R127 ;  /* 0x0000007f3ea67220 */ /* 0x000fc60000400000 */
[----:B------:R-:W-:Y:S01]  /*a1d0*/  FADD R30, R31, R30 ;  /* 0x0000001e1f1e7221 */ /* 0x000fe20000000000 */
[----:B------:R-:W-:Y:S01]  /*a1e0*/  FFMA R165, R63, R126, R166 ;  /* 0x0000007e3fa57223 */ /* 0x000fe200000000a6 */
[----:B------:R-:W-:-:S03]  /*a1f0*/  FMUL R31, R59, R114 ;  /* 0x000000723b1f7220 */ /* 0x000fc60000400000 */
[----:B------:R-:W-:Y:S01]  /*a200*/  FFMA R165, R64, R125, R165 ;  /* 0x0000007d40a57223 */ /* 0x000fe200000000a5 */
[----:B------:R-:W-:-:S03]  /*a210*/  FFMA R168, R60, R113, R31 ;  /* 0x000000713ca87223 */ /* 0x000fc6000000001f */
[----:B------:R-:W-:Y:S01]  /*a220*/  FADD R166, R165, R165 ;  /* 0x000000a5a5a67221 */ /* 0x000fe20000000000 */
[----:B------:R-:W-:-:S03]  /*a230*/  FFMA R165, R61, R112, R168 ;  /* 0x000000703da57223 */ /* 0x000fc600000000a8 */
[C---:B------:R-:W-:Y:S01]  /*a240*/  FMUL R217, R166.reuse, R127 ;  /* 0x0000007fa6d97220 */ /* 0x040fe20000400000 */
[C---:B------:R-:W-:Y:S01]  /*a250*/  FMUL R168, R166.reuse, R126 ;  /* 0x0000007ea6a87220 */ /* 0x040fe20000400000 */
[----:B------:R-:W-:Y:S01]  /*a260*/  FMUL R31, R166, R125 ;  /* 0x0000007da61f7220 */ /* 0x000fe20000400000 */
[----:B------:R-:W-:Y:S01]  /*a270*/  FADD R165, R165, R165 ;  /* 0x000000a5a5a57221 */ /* 0x000fe20000000000 */
[C---:B------:R-:W-:Y:S01]  /*a280*/  FFMA R217, R94.reuse, R62, R217 ;  /* 0x0000003e5ed97223 */ /* 0x040fe200000000d9 */
[C---:B------:R-:W-:Y:S01]  /*a290*/  FFMA R211, R94.reuse, R63, R168 ;  /* 0x0000003f5ed37223 */ /* 0x040fe200000000a8 */
[----:B------:R-:W-:Y:S01]  /*a2a0*/  FFMA R204, R94, R64, R31 ;  /* 0x000000405ecc7223 */ /* 0x000fe2000000001f */
[C---:B------:R-:W-:Y:S01]  /*a2b0*/  FMUL R168, R165.reuse, R114 ;  /* 0x00000072a5a87220 */ /* 0x040fe20000400000 */
[C---:B------:R-:W-:Y:S01]  /*a2c0*/  FMUL R167, R165.reuse, R113 ;  /* 0x00000071a5a77220 */ /* 0x040fe20000400000 */
[----:B------:R-:W-:Y:S01]  /*a2d0*/  FMUL R166, R165, R112 ;  /* 0x00000070a5a67220 */ /* 0x000fe20000400000 */
[----:B------:R-:W-:Y:S01]  /*a2e0*/  FMUL R94, R203, R72 ;  /* 0x00000048cb5e7220 */ /* 0x000fe20000400000 */
[C---:B------:R-:W-:Y:S01]  /*a2f0*/  FFMA R168, R93.reuse, R59, R168 ;  /* 0x0000003b5da87223 */ /* 0x040fe200000000a8 */
[C---:B------:R-:W-:Y:S01]  /*a300*/  FFMA R167, R93.reuse, R60, R167 ;  /* 0x0000003c5da77223 */ /* 0x040fe200000000a7 */
[----:B------:R-:W-:Y:S01]  /*a310*/  FFMA R166, R93, R61, R166 ;  /* 0x0000003d5da67223 */ /* 0x000fe200000000a6 */
[----:B------:R-:W-:Y:S01]  /*a320*/  FFMA R31, R27, R71, R94 ;  /* 0x000000471b1f7223 */ /* 0x000fe2000000005e */
[----:B------:R-:W-:-:S03]  /*a330*/  FMUL R93, R63, R125 ;  /* 0x0000007d3f5d7220 */ /* 0x000fc60000400000 */
[----:B------:R-:W-:Y:S01]  /*a340*/  FFMA R31, R28, R73, R31 ;  /* 0x000000491c1f7223 */ /* 0x000fe2000000001f */
[----:B------:R-:W-:-:S03]  /*a350*/  FFMA R94, R64, R126, -R93 ;  /* 0x0000007e405e7223 */ /* 0x000fc6000000085d */
[----:B------:R-:W-:Y:S01]  /*a360*/  FADD R30, R30, R31 ;  /* 0x0000001f1e1e7221 */ /* 0x000fe20000000000 */
[----:B------:R-:W-:-:S04]  /*a370*/  FMUL R31, R94, R129 ;  /* 0x000000815e1f7220 */ /* 0x000fc80000400000 */
[----:B------:R-:W-:Y:S01]  /*a380*/  FFMA R94, R94, R129, R31 ;  /* 0x000000815e5e7223 */ /* 0x000fe2000000001f */
[----:B------:R-:W-:-:S03]  /*a390*/  FMUL R31, R64, R127 ;  /* 0x0000007f401f7220 */ /* 0x000fc60000400000 */
[----:B------:R-:W-:Y:S01]  /*a3a0*/  FADD R217, R217, -R94 ;  /* 0x8000005ed9d97221 */ /* 0x000fe20000000000 */
[C---:B------:R-:W-:Y:S01]  /*a3b0*/  FFMA R208, R62.reuse, R125, -R31 ;  /* 0x0000007d3ed07223 */ /* 0x040fe2000000081f */
[----:B------:R-:W-:-:S03]  /*a3c0*/  FMUL R94, R62, R126 ;  /* 0x0000007e3e5e7220 */ /* 0x000fc60000400000 */
[----:B------:R-:W-:Y:S01]  /*a3d0*/  FMUL R31, R208, R129 ;  /* 0x00000081d01f7220 */ /* 0x000fe20000400000 */
[----:B------:R-:W-:-:S03]  /*a3e0*/  FFMA R94, R63, R127, -R94 ;  /* 0x0000007f3f5e7223 */ /* 0x000fc6000000085e */
[-C--:B------:R-:W-:Y:S01]  /*a3f0*/  FFMA R208, R208, R129.reuse, R31 ;  /* 0x00000081d0d07223 */ /* 0x080fe2000000001f */
[----:B------:R-:W-:-:S03]  /*a400*/  FMUL R31, R94, R129 ;  /* 0x000000815e1f7220 */ /* 0x000fc60000400000 */
[----:B------:R-:W-:Y:S01]  /*a410*/  FADD R211, R211, -R208 ;  /* 0x800000d0d3d37221 */ /* 0x000fe20000000000 */
[----:B------:R-:W-:Y:S01]  /*a420*/  FFMA R31, R94, R129, R31 ;  /* 0x000000815e1f7223 */ /* 0x000fe2000000001f */
[----:B------:R-:W-:-:S03]  /*a430*/  FMUL R94, R60, R112 ;  /* 0x000000703c5e7220 */ /* 0x000fc60000400000 */
[----:B------:R-:W-:Y:S01]  /*a440*/  FADD R204, R204, -R31 ;  /* 0x8000001fcccc7221 */ /* 0x000fe20000000000 */
[----:B------:R-:W-:-:S04]  /*a450*/  FFMA R93, R61, R113, -R94 ;  /* 0x000000713d5d7223 */ /* 0x000fc8000000085e */
[----:B------:R-:W-:-:S04]  /*a460*/  FMUL R94, R93, R116 ;  /* 0x000000745d5e7220 */ /* 0x000fc80000400000 */
        /* <DEDUP_REMOVED lines=8> */
[----:B------:R-:W-:-:S03]  /*a4f0*/  FFMA R31, R60, R114, -R31 ;  /* 0x000000723c1f7223 */ /* 0x000fc6000000081f */
[----:B------:R-:W-:Y:S01]  /*a500*/  FMUL R219, R167, R105 ;  /* 0x00000069a7db7220 */ /* 0x000fe20000400000 */
[----:B------:R-:W-:-:S03]  /*a510*/  FMUL R94, R31, R116 ;  /* 0x000000741f5e7220 */ /* 0x000fc60000400000 */
[----:B------:R-:W-:Y:S01]  /*a520*/  FFMA R219, R168, R106, R219 ;  /* 0x0000006aa8db7223 */ /* 0x000fe200000000db */
[----:B------:R-:W-:Y:S01]  /*a530*/  FFMA R93, R31, R116, R94 ;  /* 0x000000741f5d7223 */ /* 0x000fe2000000005e */
[----:B------:R-:W-:-:S03]  /*a540*/  FMUL R31, R225, R72 ;  /* 0x00000048e11f7220 */ /* 0x000fc60000400000 */
[----:B------:R-:W-:Y:S01]  /*a550*/  FADD R166, R166, -R93 ;  /* 0x8000005da6a67221 */ /* 0x000fe20000000000 */
[-C--:B------:R-:W-:Y:S01]  /*a560*/  FFMA R94, R226, R71.reuse, R31 ;  /* 0x00000047e25e7223 */ /* 0x080fe2000000001f */
[----:B------:R-:W-:Y:S02]  /*a570*/  FMUL R93, R71, R71 ;  /* 0x00000047475d7220 */ /* 0x000fe40000400000 */
[----:B------:R-:W-:Y:S01]  /*a580*/  FFMA R219, R166, R104, R219 ;  /* 0x00000068a6db7223 */ /* 0x000fe200000000db */
[----:B------:R-:W-:Y:S01]  /*a590*/  FFMA R31, R227, R73, R94 ;  /* 0x00000049e31f7223 */ /* 0x000fe2000000005e */
[----:B------:R-:W-:Y:S01]  /*a5a0*/  FMUL R94, R56, R56 ;  /* 0x00000038385e7220 */ /* 0x000fe20000400000 */
[----:B------:R-:W-:Y:S01]  /*a5b0*/  FFMA R222, R72, R72, R93 ;  /* 0x0000004848de7223 */ /* 0x000fe2000000005d */
[----:B------:R-:W-:Y:S01]  /*a5c0*/  FMUL R93, R211, R124 ;  /* 0x0000007cd35d7220 */ /* 0x000fe20000400000 */
[----:B------:R-:W-:Y:S01]  /*a5d0*/  FADD R30, R30, R31 ;  /* 0x0000001f1e1e7221 */ /* 0x000fe20000000000 */
[----:B------:R-:W-:Y:S01]  /*a5e0*/  FFMA R31, R57, R57, R94 ;  /* 0x00000039391f7223 */ /* 0x000fe2000000005e */
[----:B------:R-:W-:Y:S01]  /*a5f0*/  FMUL R94, R211, R121 ;  /* 0x00000079d35e7220 */ /* 0x000fe20000400000 */
[C---:B------:R-:W-:Y:S01]  /*a600*/  FFMA R208, R217.reuse, R128, R93 ;  /* 0x00000080d9d07223 */ /* 0x040fe2000000005d */
[----:B------:R-:W-:Y:S01]  /*a610*/  FADD R223, RZ, R30 ;  /* 0x0000001effdf7221 */ /* 0x000fe20000000000 */
[----:B------:R-:W-:Y:S01]  /*a620*/  FFMA R220, R58, R58, R31 ;  /* 0x0000003a3adc7223 */ /* 0x000fe2000000001f */
[----:B------:R-:W-:Y:S01]  /*a630*/  FFMA R165, R217, R122, R94 ;  /* 0x0000007ad9a57223 */ /* 0x000fe2000000005e */
[----:B------:R-:W-:Y:S01]  /*a640*/  FMUL R94, R211, R118 ;  /* 0x00000076d35e7220 */ /* 0x000fe20000400000 */
[----:B------:R-:W-:Y:S01]  /*a650*/  FFMA R222, R73, R73, R222 ;  /* 0x0000004949de7223 */ /* 0x000fe200000000de */
[----:B------:R-:W-:Y:S01]  /*a660*/  FSEL R30, R223, RZ, !P0 ;  /* 0x000000ffdf1e7208 */ /* 0x000fe20004000000 */
[C---:B------:R-:W-:Y:S01]  /*a670*/  FFMA R165, R204.reuse, R120, R165 ;  /* 0x00000078cca57223 */ /* 0x040fe200000000a5 */
[----:B------:R-:W-:Y:S01]  /*a680*/  FFMA R212, R217, R119, R94 ;  /* 0x00000077d9d47223 */ /* 0x000fe2000000005e */
[----:B------:R-:W-:-:S02]  /*a690*/  FFMA R94, R204, R123, R208 ;  /* 0x0000007bcc5e7223 */ /* 0x000fc400000000d0 */
[-C--:B------:R-:W-:Y:S01]  /*a6a0*/  FFMA R221, R9, R30.reuse, RZ ;  /* 0x0000001e09dd7223 */ /* 0x080fe200000000ff */
[----:B------:R-:W-:Y:S01]  /*a6b0*/  FFMA R162, R53, R30, R162 ;  /* 0x0000001e35a27223 */ /* 0x000fe200000000a2 */
[----:B------:R-:W-:Y:S01]  /*a6c0*/  FMUL R208, R211, R165 ;  /* 0x000000a5d3d07220 */ /* 0x000fe20000400000 */
[C---:B------:R-:W-:Y:S01]  /*a6d0*/  FFMA R30, R4.reuse, R203, RZ ;  /* 0x000000cb041e7223 */ /* 0x040fe200000000ff */
[----:B------:R-:W-:Y:S01]  /*a6e0*/  FFMA R9, R4, R27, RZ ;  /* 0x0000001b04097223 */ /* 0x000fe200000000ff */
[----:B------:R-:W-:Y:S01]  /*a6f0*/  FFMA R93, R204, R117, R212 ;  /* 0x00000075cc5d7223 */ /* 0x000fe200000000d4 */
[----:B------:R-:W-:Y:S01]  /*a700*/  FFMA R31, R217, R94, R208 ;  /* 0x0000005ed91f7223 */ /* 0x000fe200000000d0 */
[----:B------:R-:W-:Y:S01]  /*a710*/  FFMA R225, R4, R225, R30 ;  /* 0x000000e104e17223 */ /* 0x000fe2000000001e */
[----:B------:R-:W-:Y:S01]  /*a720*/  FFMA R208, R16, R220, RZ ;  /* 0x000000dc10d07223 */ /* 0x000fe200000000ff */
[C---:B------:R-:W-:Y:S01]  /*a730*/  FFMA R30, R4.reuse, R28, RZ ;  /* 0x0000001c041e7223 */ /* 0x040fe200000000ff */
[----:B------:R-:W-:Y:S01]  /*a740*/  FFMA R226, R4, R226, R9 ;  /* 0x000000e204e27223 */ /* 0x000fe20000000009 */
[----:B------:R-:W-:Y:S01]  /*a750*/  FMUL R9, R167, R108 ;  /* 0x0000006ca7097220 */ /* 0x000fe20000400000 */
[----:B------:R-:W-:Y:S01]  /*a760*/  FFMA R208, R15, R222, R208 ;  /* 0x000000de0fd07223 */ /* 0x000fe200000000d0 */
[----:B------:R-:W-:Y:S01]  /*a770*/  FFMA R31, R204, R93, R31 ;  /* 0x0000005dcc1f7223 */ /* 0x000fe2000000001f */
[----:B------:R-:W-:Y:S01]  /*a780*/  FFMA R227, R4, R227, R30 ;  /* 0x000000e304e37223 */ /* 0x000fe2000000001e */
[----:B------:R-:W-:Y:S01]  /*a790*/  FMUL R30, R167, R111 ;  /* 0x0000006fa71e7220 */ /* 0x000fe20000400000 */
[----:B------:R-:W-:Y:S01]  /*a7a0*/  FFMA R9, R168, R109, R9 ;  /* 0x0000006da8097223 */ /* 0x000fe20000000009 */
[----:B------:R-:W-:-:S02]  /*a7b0*/  FADD R224, R208, R31 ;  /* 0x0000001fd0e07221 */ /* 0x000fc40000000000 */
[----:B------:R-:W-:Y:S01]  /*a7c0*/  FFMA R31, R168, R115, R30 ;  /* 0x00000073a81f7223 */ /* 0x000fe2000000001e */
[----:B------:R-:W-:-:S03]  /*a7d0*/  FFMA R9, R166, R107, R9 ;  /* 0x0000006ba6097223 */ /* 0x000fc60000000009 */
[----:B------:R-:W-:Y:S01]  /*a7e0*/  FFMA R218, R166, R110, R31 ;  /* 0x0000006ea6da7223 */ /* 0x000fe2000000001f */
        /* <DEDUP_REMOVED lines=21> */
.L_x_346:
[----:B------:R-:W-:Y:S05]  /*a940*/  BSYNC B7 ;  /* 0x0000000000077941 */ /* 0x000fea0003800000 */
.L_x_345:
[----:B------:R-:W-:Y:S01]  /*a950*/  LOP3.LUT P5, RZ, R77, 0x8, RZ, 0xc0, !PT ;  /* 0x000000084dff7812 */ /* 0x000fe200078ac0ff */
[----:B------:R-:W-:Y:S01]  /*a960*/  BSSY B7, `(.L_x_347) ;  /* 0x0000025000077945 */ /* 0x000fe20003800000 */
[----:B------:R-:W-:Y:S02]  /*a970*/  FSEL R223, R223, RZ, P0 ;  /* 0x000000ffdfdf7208 */ /* 0x000fe40000000000 */
[----:B------:R-:W-:-:S09]  /*a980*/  FSETP.GT.AND P0, PT, R224, -R228, PT ;  /* 0x800000e4e000720b */ /* 0x000fd20003f04000 */
        /* <DEDUP_REMOVED lines=15> */
.L_x_350:
[----:B------:R-:W-:Y:S05]  /*aa80*/  BSYNC B8 ;  /* 0x0000000000087941 */ /* 0x000fea0003800000 */
.L_x_349:
[----:B------:R-:W1:Y:S01]  /*aa90*/  MUFU.RCP R30, R160 ;  /* 0x000000a0001e7308 */ /* 0x000e620000001000 */
[----:B------:R-:W-:Y:S01]  /*aaa0*/  FSEL R223, R223, RZ, !P0 ;  /* 0x000000ffdfdf7208 */ /* 0x000fe20004000000 */
[----:B------:R-:W-:Y:S04]  /*aab0*/  BSSY B8, `(.L_x_351) ;  /* 0x000000d000087945 */ /* 0x000fe80003800000 */
[----:B0-----:R-:W-:Y:S01]  /*aac0*/  FADD R223, R223, R212 ;  /* 0x000000d4dfdf7221 */ /* 0x001fe20000000000 */
[----:B-1----:R-:W-:-:S04]  /*aad0*/  FFMA R31, -R160, R30, 1 ;  /* 0x3f800000a01f7423 */ /* 0x002fc8000000011e */
        /* <DEDUP_REMOVED lines=10> */
.L_x_352:
[----:B------:R-:W-:Y:S05]  /*ab80*/  BSYNC B8 ;  /* 0x0000000000087941 */ /* 0x000fea0003800000 */
.L_x_351:
[----:B0-----:R-:W-:-:S04]  /*ab90*/  FADD R229, RZ, -R212 ;  /* 0x800000d4ffe57221 */ /* 0x001fc80000000000 */
[----:B------:R-:W-:Y:S02]  /*aba0*/  FFMA R229, R229, UR35, RZ ;  /* 0x00000023e5e57c23 */ /* 0x000fe400080000ff */
.L_x_348:
[----:B------:R-:W-:Y:S05]  /*abb0*/  BSYNC B7 ;  /* 0x0000000000077941 */ /* 0x000fea0003800000 */
.L_x_347:
[-C--:B------:R-:W-:Y:S01]  /*abc0*/  FFMA R208, R168, R229.reuse, RZ ;  /* 0x000000e5a8d07223 */ /* 0x080fe200000000ff */
[-C--:B------:R-:W-:Y:S01]  /*abd0*/  FFMA R31, R167, R229.reuse, RZ ;  /* 0x000000e5a71f7223 */ /* 0x080fe200000000ff */
[C---:B------:R-:W-:Y:S01]  /*abe0*/  FFMA R30, R166.reuse, R229, RZ ;  /* 0x000000e5a61e7223 */ /* 0x040fe200000000ff */
[----:B------:R-:W-:Y:S01]  /*abf0*/  FMUL R214, R59, R114 ;  /* 0x000000723bd67220 */ /* 0x000fe20000400000 */
[C---:B------:R-:W-:Y:S01]  /*ac00*/  FFMA R189, R167.reuse, R208, R189 ;  /* 0x000000d0a7bd7223 */ /* 0x040fe200000000bd */
[CC--:B------:R-:W-:Y:S01]  /*ac10*/  FFMA R186, R167.reuse, R31.reuse, R186 ;  /* 0x0000001fa7ba7223 */ /* 0x0c0fe200000000ba */
[----:B------:R-:W-:Y:S01]  /*ac20*/  FFMA R183, R167, R30, R183 ;  /* 0x0000001ea7b77223 */ /* 0x000fe200000000b7 */
[C---:B------:R-:W-:Y:S01]  /*ac30*/  FFMA R188, R166.reuse, R208, R188 ;  /* 0x000000d0a6bc7223 */ /* 0x040fe200000000bc */
[C---:B------:R-:W-:Y:S01]  /*ac40*/  FFMA R185, R166.reuse, R31, R185 ;  /* 0x0000001fa6b97223 */ /* 0x040fe200000000b9 */
[----:B------:R-:W-:Y:S01]  /*ac50*/  FFMA R182, R166, R30, R182 ;  /* 0x0000001ea6b67223 */ /* 0x000fe200000000b6 */
[C---:B------:R-:W-:Y:S01]  /*ac60*/  FMUL R167, R31.reuse, R109 ;  /* 0x0000006d1fa77220 */ /* 0x040fe20000400000 */
[C---:B------:R-:W-:Y:S01]  /*ac70*/  FMUL R212, R31.reuse, R108 ;  /* 0x0000006c1fd47220 */ /* 0x040fe20000400000 */
[----:B------:R-:W-:Y:S01]  /*ac80*/  FMUL R166, R31, R107 ;  /* 0x0000006b1fa67220 */ /* 0x000fe20000400000 */
[C---:B------:R-:W-:Y:S01]  /*ac90*/  FFMA R187, R168.reuse, R31, R187 ;  /* 0x0000001fa8bb7223 */ /* 0x040fe200000000bb */
[----:B------:R-:W-:Y:S01]  /*aca0*/  FFMA R190, R168, R208, R190 ;  /* 0x000000d0a8be7223 */ /* 0x000fe200000000be */
[C---:B------:R-:W-:Y:S01]  /*acb0*/  FFMA R31, R208.reuse, R115, R167 ;  /* 0x00000073d01f7223 */ /* 0x040fe200000000a7 */
[----:B------:R-:W-:Y:S01]  /*acc0*/  FFMA R212, R208, R111, R212 ;  /* 0x0000006fd0d47223 */ /* 0x000fe200000000d4 */
[----:B------:R-:W-:Y:S01]  /*acd0*/  FFMA R184, R168, R30, R184 ;  /* 0x0000001ea8b87223 */ /* 0x000fe200000000b8 */
[----:B------:R-:W-:Y:S01]  /*ace0*/  FFMA R208, R208, R110, R166 ;  /* 0x0000006ed0d07223 */ /* 0x000fe200000000a6 */
[-C--:B------:R-:W-:Y:S01]  /*acf0*/  FFMA R166, R218, R229.reuse, RZ ;  /* 0x000000e5daa67223 */ /* 0x080fe200000000ff */
[-C--:B------:R-:W-:Y:S01]  /*ad00*/  FFMA R168, R9, R229.reuse, RZ ;  /* 0x000000e509a87223 */ /* 0x080fe200000000ff */
[----:B------:R-:W-:Y:S01]  /*ad10*/  FFMA R167, R219, R229, RZ ;  /* 0x000000e5dba77223 */ /* 0x000fe200000000ff */
[----:B------:R-:W-:Y:S01]  /*ad20*/  FADD R229, RZ, R229 ;  /* 0x000000e5ffe57221 */ /* 0x000fe20000000000 */
[C---:B------:R-:W-:Y:S01]  /*ad30*/  FFMA R31, R30.reuse, R106, R31 ;  /* 0x0000006a1e1f7223 */ /* 0x040fe2000000001f */
[C---:B------:R-:W-:Y:S01]  /*ad40*/  FFMA R9, R30.reuse, R105, R212 ;  /* 0x000000691e097223 */ /* 0x040fe200000000d4 */
[----:B------:R-:W-:Y:S01]  /*ad50*/  FFMA R30, R30, R104, R208 ;  /* 0x000000681e1e7223 */ /* 0x000fe200000000d0 */
[-C--:B------:R-:W-:Y:S01]  /*ad60*/  FFMA R212, R217, R229.reuse, RZ ;  /* 0x000000e5d9d47223 */ /* 0x080fe200000000ff */
[CC--:B------:R-:W-:Y:S01]  /*ad70*/  FFMA R213, R211.reuse, R229.reuse, RZ ;  /* 0x000000e5d3d57223 */ /* 0x0c0fe200000000ff */
[----:B------:R-:W-:Y:S01]  /*ad80*/  FFMA R208, R204, R229, RZ ;  /* 0x000000e5ccd07223 */ /* 0x000fe200000000ff */
[----:B------:R-:W-:Y:S01]  /*ad90*/  FADD R166, R166, R31 ;  /* 0x0000001fa6a67221 */ /* 0x000fe20000000000 */
[C---:B------:R-:W-:Y:S01]  /*ada0*/  FFMA R180, R211.reuse, R212, R180 ;  /* 0x000000d4d3b47223 */ /* 0x040fe200000000b4 */
[CC--:B------:R-:W-:Y:S01]  /*adb0*/  FFMA R177, R211.reuse, R213.reuse, R177 ;  /* 0x000000d5d3b17223 */ /* 0x0c0fe200000000b1 */
[----:B------:R-:W-:Y:S01]  /*adc0*/  FFMA R174, R211, R208, R174 ;  /* 0x000000d0d3ae7223 */ /* 0x000fe200000000ae */
[C---:B------:R-:W-:Y:S01]  /*add0*/  FFMA R179, R204.reuse, R212, R179 ;  /* 0x000000d4ccb37223 */ /* 0x040fe200000000b3 */
[CC--:B------:R-:W-:Y:S01]  /*ade0*/  FFMA R176, R204.reuse, R213.reuse, R176 ;  /* 0x000000d5ccb07223 */ /* 0x0c0fe200000000b0 */
[----:B------:R-:W-:Y:S01]  /*adf0*/  FFMA R173, R204, R208, R173 ;  /* 0x000000d0ccad7223 */ /* 0x000fe200000000ad */
[----:B------:R-:W-:Y:S01]  /*ae00*/  FFMA R178, R217, R213, R178 ;  /* 0x000000d5d9b27223 */ /* 0x000fe200000000b2 */
[C---:B------:R-:W-:Y:S01]  /*ae10*/  FMUL R204, R213.reuse, R122 ;  /* 0x0000007ad5cc7220 */ /* 0x040fe20000400000 */
[C---:B------:R-:W-:Y:S01]  /*ae20*/  FMUL R211, R213.reuse, R121 ;  /* 0x00000079d5d37220 */ /* 0x040fe20000400000 */
[----:B------:R-:W-:Y:S01]  /*ae30*/  FMUL R213, R213, R120 ;  /* 0x00000078d5d57220 */ /* 0x000fe20000400000 */
[----:B------:R-:W-:Y:S01]  /*ae40*/  FFMA R181, R217, R212, R181 ;  /* 0x000000d4d9b57223 */ /* 0x000fe200000000b5 */
[C---:B------:R-:W-:Y:S01]  /*ae50*/  FFMA R204, R212.reuse, R128, R204 ;  /* 0x00000080d4cc7223 */ /* 0x040fe200000000cc */
[C---:B------:R-:W-:Y:S01]  /*ae60*/  FFMA R211, R212.reuse, R124, R211 ;  /* 0x0000007cd4d37223 */ /* 0x040fe200000000d3 */
[----:B------:R-:W-:Y:S01]  /*ae70*/  FFMA R212, R212, R123, R213 ;  /* 0x0000007bd4d47223 */ /* 0x000fe200000000d5 */
[----:B------:R-:W-:Y:S01]  /*ae80*/  FMUL R213, R60, R113 ;  /* 0x000000713cd57220 */ /* 0x000fe20000400000 */
[----:B------:R-:W-:Y:S01]  /*ae90*/  FADD R168, R168, R9 ;  /* 0x00000009a8a87221 */ /* 0x000fe20000000000 */
[----:B------:R-:W-:Y:S01]  /*aea0*/  FMUL R31, R61, R112 ;  /* 0x000000703d1f7220 */ /* 0x000fe20000400000 */
[----:B------:R-:W-:Y:S01]  /*aeb0*/  FADD R167, R167, R30 ;  /* 0x0000001ea7a77221 */ /* 0x000fe20000000000 */
[----:B------:R-:W-:Y:S01]  /*aec0*/  FADD R9, R213, R213 ;  /* 0x000000d5d5097221 */ /* 0x000fe20000000000 */
[----:B------:R-:W-:Y:S01]  /*aed0*/  FFMA R175, R217, R208, R175 ;  /* 0x000000d0d9af7223 */ /* 0x000fe200000000af */
[C---:B------:R-:W-:Y:S01]  /*aee0*/  FFMA R204, R208.reuse, R119, R204 ;  /* 0x00000077d0cc7223 */ /* 0x040fe200000000cc */
[C---:B------:R-:W-:Y:S01]  /*aef0*/  FFMA R211, R208.reuse, R118, R211 ;  /* 0x00000076d0d37223 */ /* 0x040fe200000000d3 */
[----:B------:R-:W-:Y:S01]  /*af00*/  FFMA R9, R31, 2, R9 ;  /* 0x400000001f097823 */ /* 0x000fe20000000009 */
[----:B------:R-:W-:Y:S01]  /*af10*/  FFMA R212, R208, R117, R212 ;  /* 0x00000075d0d47223 */ /* 0x000fe200000000d4 */
[-C--:B------:R-:W-:Y:S01]  /*af20*/  FFMA R208, R165, R229.reuse, RZ ;  /* 0x000000e5a5d07223 */ /* 0x080fe200000000ff */
[----:B------:R-:W-:Y:S01]  /*af30*/  FFMA R93, R93, R229, RZ ;  /* 0x000000e55d5d7223 */ /* 0x000fe200000000ff */
[C---:B------:R-:W-:Y:S01]  /*af40*/  FFMA R9, R214.reuse, 4, R9 ;  /* 0x40800000d6097823 */ /* 0x040fe20000000009 */
[----:B------:R-:W-:Y:S01]  /*af50*/  FADD R214, R214, R214 ;  /* 0x000000d6d6d67221 */ /* 0x000fe20000000000 */
[----:B------:R-:W-:Y:S01]  /*af60*/  FADD R165, R208, R211 ;  /* 0x000000d3d0a57221 */ /* 0x000fe20000000000 */
[----:B------:R-:W-:Y:S01]  /*af70*/  FMUL R208, R59, R113 ;  /* 0x000000713bd07220 */ /* 0x000fe20000400000 */
[----:B------:R-:W-:Y:S01]  /*af80*/  FADD R93, R93, R212 ;  /* 0x000000d45d5d7221 */ /* 0x000fe20000000000 */
[--C-:B------:R-:W-:Y:S01]  /*af90*/  FFMA R30, R31, 2, R214.reuse ;  /* 0x400000001f1e7823 */ /* 0x100fe200000000d6 */
[----:B------:R-:W-:Y:S01]  /*afa0*/  FFMA R214, R213, 2, R214 ;  /* 0x40000000d5d67823 */ /* 0x000fe200000000d6 */
[----:B------:R-:W-:Y:S01]  /*afb0*/  FADD R208, R208, R208 ;  /* 0x000000d0d0d07221 */ /* 0x000fe20000000000 */
[----:B------:R-:W-:Y:S01]  /*afc0*/  FMUL R212, R59, R112 ;  /* 0x000000703bd47220 */ /* 0x000fe20000400000 */
[----:B------:R-:W-:Y:S01]  /*afd0*/  FFMA R30, R213, 4, R30 ;  /* 0x40800000d51e7823 */ /* 0x000fe2000000001e */
[----:B------:R-:W-:Y:S01]  /*afe0*/  FFMA R213, R94, R229, RZ ;  /* 0x000000e55ed57223 */ /* 0x000fe200000000ff */
[----:B------:R-:W-:Y:S01]  /*aff0*/  FFMA R31, R31, 4, R214 ;  /* 0x408000001f1f7823 */ /* 0x000fe200000000d6 */
[----:B------:R-:W-:Y:S01]  /*b000*/  FADD R212, R212, R212 ;  /* 0x000000d4d4d47221 */ /* 0x000fe20000000000 */
[-C--:B------:R-:W-:Y:S01]  /*b010*/  FMUL R59, R59, R116.reuse ;  /* 0x000000743b3b7220 */ /* 0x080fe20000400000 */
[----:B------:R-:W-:Y:S01]  /*b020*/  FADD R94, R213, R204 ;  /* 0x000000ccd55e7221 */ /* 0x000fe20000000000 */
[----:B------:R-:W-:Y:S01]  /*b030*/  FMUL R204, R61, R116 ;  /* 0x000000743dcc7220 */ /* 0x000fe20000400000 */
[----:B------:R-:W-:Y:S01]  /*b040*/  FMUL R31, R167, R31 ;  /* 0x0000001fa71f7220 */ /* 0x000fe20000400000 */
[C---:B------:R-:W-:Y:S01]  /*b050*/  FADD R216, R59.reuse, R59 ;  /* 0x0000003b3bd87221 */ /* 0x040fe20000000000 */
[----:B------:R-:W-:Y:S01]  /*b060*/  FMUL R59, R59, 4 ;  /* 0x408000003b3b7820 */ /* 0x000fe20000400000 */
[----:B------:R-:W-:Y:S01]  /*b070*/  FADD R215, R204, R204 ;  /* 0x000000ccccd77221 */ /* 0x000fe20000000000 */
[----:B------:R-:W-:Y:S01]  /*b080*/  FADD R58, R58, R58 ;  /* 0x0000003a3a3a7221 */ /* 0x000fe20000000000 */
[----:B------:R-:W-:Y:S01]  /*b090*/  FADD R199, R199, -R221 ;  /* 0x800000ddc7c77221 */ /* 0x000fe20000000000 */
[----:B------:R-:W-:Y:S01]  /*b0a0*/  FADD R223, RZ, -R223 ;  /* 0x800000dfffdf7221 */ /* 0x000fe20000000000 */
[----:B------:R-:W-:-:S04]  /*b0b0*/  FADD R211, R215, R208 ;  /* 0x000000d0d7d37221 */ /* 0x000fc80000000000 */
[----:B------:R-:W-:-:S04]  /*b0c0*/  FMUL R211, R168, R211 ;  /* 0x000000d3a8d37220 */ /* 0x000fc80000400000 */
[----:B------:R-:W-:Y:S01]  /*b0d0*/  FFMA R9, R166, R9, R211 ;  /* 0x00000009a6097223 */ /* 0x000fe200000000d3 */
[----:B------:R-:W-:-:S04]  /*b0e0*/  FMUL R211, R60, R116 ;  /* 0x000000743cd37220 */ /* 0x000fc80000400000 */
[C---:B------:R-:W-:Y:S01]  /*b0f0*/  FADD R214, R211.reuse, R211 ;  /* 0x000000d3d3d67221 */ /* 0x040fe20000000000 */
[----:B------:R-:W-:-:S03]  /*b100*/  FMUL R211, R211, 4 ;  /* 0x40800000d3d37820 */ /* 0x000fc60000400000 */
[----:B------:R-:W-:-:S04]  /*b110*/  FADD R213, R214, -R212 ;  /* 0x800000d4d6d57221 */ /* 0x000fc80000000000 */
[----:B------:R-:W-:Y:S01]  /*b120*/  FFMA R9, R167, -R213, R9 ;  /* 0x800000d5a7097223 */ /* 0x000fe20000000009 */
[C---:B------:R-:W-:Y:S01]  /*b130*/  FMUL R213, R61.reuse, R114 ;  /* 0x000000723dd57220 */ /* 0x040fe20000400000 */
[----:B------:R-:W-:Y:S02]  /*b140*/  FMUL R61, R61, R113 ;  /* 0x000000713d3d7220 */ /* 0x000fe40000400000 */
[----:B------:R-:W-:Y:S01]  /*b150*/  FADD R9, RZ, R9 ;  /* 0x00000009ff097221 */ /* 0x000fe20000000000 */
[C---:B------:R-:W-:Y:S01]  /*b160*/  FFMA R214, R213.reuse, 2, R214 ;  /* 0x40000000d5d67823 */ /* 0x040fe200000000d6 */
[----:B------:R-:W-:Y:S01]  /*b170*/  FFMA R213, R213, 2, R211 ;  /* 0x40000000d5d57823 */ /* 0x000fe200000000d3 */
[----:B------:R-:W-:Y:S01]  /*b180*/  FMUL R211, R113, R116 ;  /* 0x0000007471d37220 */ /* 0x000fe20000400000 */
[----:B------:R-:W-:Y:S01]  /*b190*/  FADD R61, R61, R61 ;  /* 0x0000003d3d3d7221 */ /* 0x000fe20000000000 */
[----:B------:R-:W-:Y:S01]  /*b1a0*/  FFMA R31, R166, R214, R31 ;  /* 0x000000d6a61f7223 */ /* 0x000fe2000000001f */
[C---:B------:R-:W-:Y:S01]  /*b1b0*/  FMUL R214, R60.reuse, R112 ;  /* 0x000000703cd67220 */ /* 0x040fe20000400000 */
[----:B------:R-:W-:Y:S01]  /*b1c0*/  FMUL R60, R60, R114 ;  /* 0x000000723c3c7220 */ /* 0x000fe20000400000 */
[----:B------:R-:W-:Y:S01]  /*b1d0*/  FFMA R211, R113, R116, R211 ;  /* 0x0000007471d37223 */ /* 0x000fe200000000d3 */
[----:B------:R-:W-:Y:S01]  /*b1e0*/  FADD R213, -R212, R213 ;  /* 0x000000d5d4d57221 */ /* 0x000fe20000000100 */
[C---:B------:R-:W-:Y:S01]  /*b1f0*/  FFMA R217, R214.reuse, 2, R216 ;  /* 0x40000000d6d97823 */ /* 0x040fe200000000d8 */
[----:B------:R-:W-:Y:S01]  /*b200*/  FFMA R214, R214, 2, R59 ;  /* 0x40000000d6d67823 */ /* 0x000fe2000000003b */
[----:B------:R-:W-:Y:S01]  /*b210*/  FMUL R59, R112, R114 ;  /* 0x00000072703b7220 */ /* 0x000fe20000400000 */
[----:B------:R-:W-:Y:S01]  /*b220*/  FADD R60, R60, R60 ;  /* 0x0000003c3c3c7221 */ /* 0x000fe20000000000 */
[C---:B------:R-:W-:Y:S01]  /*b230*/  FMUL R212, R112.reuse, R116 ;  /* 0x0000007470d47220 */ /* 0x040fe20000400000 */
[----:B------:R-:W-:Y:S01]  /*b240*/  FADD R214, -R61, R214 ;  /* 0x000000d63dd67221 */ /* 0x000fe20000000100 */
[-C--:B------:R-:W-:Y:S01]  /*b250*/  FFMA R59, R112, R114.reuse, R59 ;  /* 0x00000072703b7223 */ /* 0x080fe2000000003b */
[--C-:B------:R-:W-:Y:S01]  /*b260*/  FADD R215, R215, -R60.reuse ;  /* 0x8000003cd7d77221 */ /* 0x100fe20000000000 */
[----:B------:R-:W-:Y:S01]  /*b270*/  FADD R208, R208, -R60 ;  /* 0x8000003cd0d07221 */ /* 0x000fe20000000000 */
[----:B------:R-:W-:Y:S01]  /*b280*/  FMUL R213, R168, R213 ;  /* 0x000000d5a8d57220 */ /* 0x000fe20000400000 */
[C-C-:B------:R-:W-:Y:S01]  /*b290*/  FADD R60, R211.reuse, R59.reuse ;  /* 0x0000003bd33c7221 */ /* 0x140fe20000000000 */
[----:B------:R-:W-:Y:S01]  /*b2a0*/  FADD R59, R211, -R59 ;  /* 0x8000003bd33b7221 */ /* 0x000fe20000000000 */
[C---:B------:R-:W-:Y:S01]  /*b2b0*/  FMUL R211, R113.reuse, R114 ;  /* 0x0000007271d37220 */ /* 0x040fe20000400000 */
[----:B------:R-:W-:Y:S01]  /*b2c0*/  FFMA R212, R112, R116, R212 ;  /* 0x0000007470d47223 */ /* 0x000fe200000000d4 */
[----:B------:R-:W-:Y:S01]  /*b2d0*/  FFMA R214, R166, R214, R213 ;  /* 0x000000d6a6d67223 */ /* 0x000fe200000000d5 */
[-C--:B------:R-:W-:Y:S01]  /*b2e0*/  FMUL R213, R114, R114.reuse ;  /* 0x0000007272d57220 */ /* 0x080fe20000400000 */
[C---:B------:R-:W-:Y:S01]  /*b2f0*/  FFMA R211, R113.reuse, R114, R211 ;  /* 0x0000007271d37223 */ /* 0x040fe200000000d3 */
[----:B------:R-:W-:Y:S01]  /*b300*/  FADD R216, R216, -R61 ;  /* 0x8000003dd8d87221 */ /* 0x000fe20000000000 */
[----:B------:R-:W-:Y:S01]  /*b310*/  FFMA R208, R204, 4, R208 ;  /* 0x40800000ccd07823 */ /* 0x000fe200000000d0 */
[----:B------:R-:W-:Y:S01]  /*b320*/  FMUL R204, R116, R116 ;  /* 0x0000007474cc7220 */ /* 0x000fe20000400000 */
[C-C-:B------:R-:W-:Y:S01]  /*b330*/  FADD R61, R212.reuse, -R211.reuse ;  /* 0x800000d3d43d7221 */ /* 0x140fe20000000000 */
[----:B------:R-:W-:Y:S01]  /*b340*/  FADD R211, R212, R211 ;  /* 0x000000d3d4d37221 */ /* 0x000fe20000000000 */
[----:B------:R-:W-:Y:S01]  /*b350*/  FFMA R212, R114, R114, R213 ;  /* 0x0000007272d47223 */ /* 0x000fe200000000d5 */
[----:B------:R-:W-:Y:S01]  /*b360*/  FMUL R213, R113, R113 ;  /* 0x0000007171d57220 */ /* 0x000fe20000400000 */
[----:B------:R-:W-:Y:S01]  /*b370*/  FMUL R60, R60, R167 ;  /* 0x000000a73c3c7220 */ /* 0x000fe20000400000 */
[----:B------:R-:W-:Y:S01]  /*b380*/  FMUL R217, R167, R217 ;  /* 0x000000d9a7d97220 */ /* 0x000fe20000400000 */
[----:B------:R-:W-:Y:S01]  /*b390*/  FFMA R212, R204, 2, R212 ;  /* 0x40000000ccd47823 */ /* 0x000fe200000000d4 */
[----:B------:R-:W-:Y:S01]  /*b3a0*/  FFMA R213, R113, R113, R213 ;  /* 0x0000007171d57223 */ /* 0x000fe200000000d5 */
[C---:B------:R-:W-:Y:S01]  /*b3b0*/  FFMA R31, R168.reuse, -R216, R31 ;  /* 0x800000d8a81f7223 */ /* 0x040fe2000000001f */
[----:B------:R-:W-:Y:S01]  /*b3c0*/  FFMA R30, R168, R30, R217 ;  /* 0x0000001ea81e7223 */ /* 0x000fe200000000d9 */
[----:B------:R-:W-:Y:S01]  /*b3d0*/  FADD R212, R212, -1 ;  /* 0xbf800000d4d47421 */ /* 0x000fe20000000000 */
[----:B------:R-:W-:Y:S01]  /*b3e0*/  FFMA R213, R204, 2, R213 ;  /* 0x40000000ccd57823 */ /* 0x000fe200000000d5 */
[----:B------:R-:W-:Y:S01]  /*b3f0*/  FADD R31, RZ, R31 ;  /* 0x0000001fff1f7221 */ /* 0x000fe20000000000 */
[----:B------:R-:W-:Y:S01]  /*b400*/  FFMA R30, R166, -R215, R30 ;  /* 0x800000d7a61e7223 */ /* 0x000fe2000000001e */
[----:B------:R-:W-:Y:S01]  /*b410*/  FFMA R60, R212, R166, R60 ;  /* 0x000000a6d43c7223 */ /* 0x000fe2000000003c */
[----:B------:R-:W-:Y:S01]  /*b420*/  FADD R213, R213, -1 ;  /* 0xbf800000d5d57421 */ /* 0x000fe20000000000 */
[----:B------:R-:W-:Y:S01]  /*b430*/  FMUL R212, R112, R112 ;  /* 0x0000007070d47220 */ /* 0x000fe20000400000 */
[----:B------:R-:W-:Y:S01]  /*b440*/  FMUL R215, R114, R116 ;  /* 0x0000007472d77220 */ /* 0x000fe20000400000 */
[----:B------:R-:W-:Y:S01]  /*b450*/  FADD R30, RZ, R30 ;  /* 0x0000001eff1e7221 */ /* 0x000fe20000000000 */
[----:B------:R-:W-:Y:S01]  /*b460*/  FMUL R213, R213, R168 ;  /* 0x000000a8d5d57220 */ /* 0x000fe20000400000 */
[----:B------:R-:W-:Y:S01]  /*b470*/  FFMA R212, R112, R112, R212 ;  /* 0x0000007070d47223 */ /* 0x000fe200000000d4 */
[----:B------:R-:W-:Y:S01]  /*b480*/  FADD R198, R198, R9 ;  /* 0x00000009c6c67221 */ /* 0x000fe20000000000 */
[----:B------:R-:W-:Y:S01]  /*b490*/  FADD R197, R197, R30 ;  /* 0x0000001ec5c57221 */ /* 0x000fe20000000000 */
[-C--:B------:R-:W-:Y:S01]  /*b4a0*/  FFMA R211, R211, R166.reuse, R213 ;  /* 0x000000a6d3d37223 */ /* 0x080fe200000000d5 */
[-C--:B------:R-:W-:Y:S01]  /*b4b0*/  FMUL R213, R112, R113.reuse ;  /* 0x0000007170d57220 */ /* 0x080fe20000400000 */
[----:B------:R-:W-:Y:S01]  /*b4c0*/  FFMA R212, R204, 2, R212 ;  /* 0x40000000ccd47823 */ /* 0x000fe200000000d4 */
[----:B------:R-:W-:Y:S01]  /*b4d0*/  FMUL R166, R59, R166 ;  /* 0x000000a63ba67220 */ /* 0x000fe20000400000 */
[----:B------:R-:W-:Y:S01]  /*b4e0*/  FFMA R59, R167, R208, R214 ;  /* 0x000000d0a73b7223 */ /* 0x000fe200000000d6 */
[----:B------:R-:W-:Y:S01]  /*b4f0*/  FFMA R204, R114, R116, R215 ;  /* 0x0000007472cc7223 */ /* 0x000fe200000000d7 */
[----:B------:R-:W-:Y:S01]  /*b500*/  FFMA R208, R112, R113, R213 ;  /* 0x0000007170d07223 */ /* 0x000fe200000000d5 */
[----:B------:R-:W-:Y:S01]  /*b510*/  FADD R212, R212, -1 ;  /* 0xbf800000d4d47421 */ /* 0x000fe20000000000 */
[----:B------:R-:W-:Y:S01]  /*b520*/  FADD R196, R196, R31 ;  /* 0x0000001fc4c47221 */ /* 0x000fe20000000000 */
[----:B------:R-:W-:Y:S01]  /*b530*/  FADD R30, RZ, R59 ;  /* 0x0000003bff1e7221 */ /* 0x000fe20000000000 */
[C-C-:B------:R-:W-:Y:S01]  /*b540*/  FADD R213, R204.reuse, -R208.reuse ;  /* 0x800000d0ccd57221 */ /* 0x140fe20000000000 */
[----:B------:R-:W-:Y:S01]  /*b550*/  FADD R208, R204, R208 ;  /* 0x000000d0ccd07221 */ /* 0x000fe20000000000 */
[-C--:B------:R-:W-:Y:S01]  /*b560*/  FFMA R212, R212, R167.reuse, -R166 ;  /* 0x000000a7d4d47223 */ /* 0x080fe200000008a6 */
[----:B------:R-:W-:Y:S01]  /*b570*/  FFMA R204, -R61, R168, R60 ;  /* 0x000000a83dcc7223 */ /* 0x000fe2000000013c */
[----:B------:R-:W-:Y:S01]  /*b580*/  FMUL R60, R63, R126 ;  /* 0x0000007e3f3c7220 */ /* 0x000fe20000400000 */
[----:B------:R-:W-:Y:S01]  /*b590*/  FFMA R166, -R213, R167, R211 ;  /* 0x000000a7d5a67223 */ /* 0x000fe200000001d3 */
[----:B------:R-:W-:Y:S01]  /*b5a0*/  FFMA R167, R208, R168, R212 ;  /* 0x000000a8d0a77223 */ /* 0x000fe200000000d4 */
[----:B------:R-:W-:Y:S01]  /*b5b0*/  FMUL R61, R64, R125 ;  /* 0x0000007d403d7220 */ /* 0x000fe20000400000 */
[----:B------:R-:W-:Y:S01]  /*b5c0*/  FADD R168, R60, R60 ;  /* 0x0000003c3ca87221 */ /* 0x000fe20000000000 */
[C---:B------:R-:W-:Y:S01]  /*b5d0*/  FMUL R213, R62.reuse, R127 ;  /* 0x0000007f3ed57220 */ /* 0x040fe20000400000 */
[----:B------:R-:W-:Y:S01]  /*b5e0*/  FMUL R208, R62, R129 ;  /* 0x000000813ed07220 */ /* 0x000fe20000400000 */
[----:B------:R-:W-:Y:S01]  /*b5f0*/  FMUL R212, R64, R126 ;  /* 0x0000007e40d47220 */ /* 0x000fe20000400000 */
[----:B------:R-:W-:Y:S01]  /*b600*/  FFMA R168, R61, 2, R168 ;  /* 0x400000003da87823 */ /* 0x000fe200000000a8 */
[C---:B------:R-:W-:Y:S01]  /*b610*/  FADD R211, R213.reuse, R213 ;  /* 0x000000d5d5d37221 */ /* 0x040fe20000000000 */
[----:B------:R-:W-:Y:S01]  /*b620*/  FADD R31, RZ, R205 ;  /* 0x000000cdff1f7221 */ /* 0x000fe20000000000 */
[----:B------:R-:W-:Y:S01]  /*b630*/  FADD R212, R212, R212 ;  /* 0x000000d4d4d47221 */ /* 0x000fe20000000000 */
[----:B------:R-:W-:Y:S01]  /*b640*/  FFMA R213, R213, 4, R168 ;  /* 0x40800000d5d57823 */ /* 0x000fe200000000a8 */
[--C-:B------:R-:W-:Y:S01]  /*b650*/  FFMA R168, R60, 2, R211.reuse ;  /* 0x400000003ca87823 */ /* 0x100fe200000000d3 */
[----:B------:R-:W-:Y:S01]  /*b660*/  FFMA R215, R61, 2, R211 ;  /* 0x400000003dd77823 */ /* 0x000fe200000000d3 */
[----:B------:R-:W-:Y:S01]  /*b670*/  FMUL R211, R63, R125 ;  /* 0x0000007d3fd37220 */ /* 0x000fe20000400000 */
[----:B------:R-:W-:Y:S01]  /*b680*/  FADD R9, RZ, R32 ;  /* 0x00000020ff097221 */ /* 0x000fe20000000000 */
[----:B------:R-:W-:Y:S01]  /*b690*/  FFMA R61, R61, 4, R168 ;  /* 0x408000003d3d7823 */ /* 0x000fe200000000a8 */
[C---:B------:R-:W-:Y:S01]  /*b6a0*/  FMUL R168, R208.reuse, 4 ;  /* 0x40800000d0a87820 */ /* 0x040fe20000400000 */
[----:B------:R-:W-:Y:S01]  /*b6b0*/  FADD R208, R208, R208 ;  /* 0x000000d0d0d07221 */ /* 0x000fe20000000000 */
[----:B------:R-:W-:Y:S01]  /*b6c0*/  FFMA R60, R60, 4, R215 ;  /* 0x408000003c3c7823 */ /* 0x000fe200000000d7 */
[----:B------:R-:W-:Y:S01]  /*b6d0*/  FMUL R215, R63, R129 ;  /* 0x000000813fd77220 */ /* 0x000fe20000400000 */
[C---:B------:R-:W-:Y:S01]  /*b6e0*/  FFMA R168, R211.reuse, 2, R168 ;  /* 0x40000000d3a87823 */ /* 0x040fe200000000a8 */
[----:B------:R-:W-:Y:S01]  /*b6f0*/  FFMA R211, R211, 2, R208 ;  /* 0x40000000d3d37823 */ /* 0x000fe200000000d0 */
[----:B------:R-:W-:Y:S01]  /*b700*/  FADD R208, R208, -R212 ;  /* 0x800000d4d0d07221 */ /* 0x000fe20000000000 */
[C---:B------:R-:W-:Y:S01]  /*b710*/  FMUL R61, R93.reuse, R61 ;  /* 0x0000003d5d3d7220 */ /* 0x040fe20000400000 */
[----:B------:R-:W-:Y:S01]  /*b720*/  FADD R168, -R212, R168 ;  /* 0x000000a8d4a87221 */ /* 0x000fe20000000100 */
[----:B------:R-:W-:Y:S01]  /*b730*/  FMUL R211, R93, R211 ;  /* 0x000000d35dd37220 */ /* 0x000fe20000400000 */
[----:B------:R-:W-:Y:S01]  /*b740*/  FMUL R212, R64, R127 ;  /* 0x0000007f40d47220 */ /* 0x000fe20000400000 */
[----:B------:R-:W-:Y:S01]  /*b750*/  FADD R195, R195, R30 ;  /* 0x0000001ec3c37221 */ /* 0x000fe20000000000 */
[C---:B------:R-:W-:Y:S01]  /*b760*/  FFMA R30, R4.reuse, R31, RZ ;  /* 0x0000001f041e7223 */ /* 0x040fe200000000ff */
[----:B------:R-:W-:Y:S01]  /*b770*/  FFMA R60, R165, R60, R211 ;  /* 0x0000003ca53c7223 */ /* 0x000fe200000000d3 */
[C---:B------:R-:W-:Y:S01]  /*b780*/  FADD R211, R215.reuse, R215 ;  /* 0x000000d7d7d37221 */ /* 0x040fe20000000000 */
[----:B------:R-:W-:Y:S01]  /*b790*/  FMUL R215, R215, 4 ;  /* 0x40800000d7d77820 */ /* 0x000fe20000400000 */
[----:B------:R-:W-:Y:S01]  /*b7a0*/  FFMA R9, R4, R9, RZ ;  /* 0x0000000904097223 */ /* 0x000fe200000000ff */
[----:B------:R-:W-:Y:S01]  /*b7b0*/  FADD R217, RZ, R206 ;  /* 0x000000ceffd97221 */ /* 0x000fe20000000000 */
[C---:B------:R-:W-:Y:S01]  /*b7c0*/  FFMA R214, R212.reuse, 2, R211 ;  /* 0x40000000d4d67823 */ /* 0x040fe200000000d3 */
[----:B------:R-:W-:Y:S01]  /*b7d0*/  FFMA R212, R212, 2, R215 ;  /* 0x40000000d4d47823 */ /* 0x000fe200000000d7 */
[C---:B------:R-:W-:Y:S01]  /*b7e0*/  FMUL R215, R125.reuse, R127 ;  /* 0x0000007f7dd77220 */ /* 0x040fe20000400000 */
[----:B------:R-:W-:Y:S01]  /*b7f0*/  FFMA R217, R4, R217, RZ ;  /* 0x000000d904d97223 */ /* 0x000fe200000000ff */
[----:B------:R-:W-:Y:S01]  /*b800*/  FFMA R61, R94, R214, R61 ;  /* 0x000000d65e3d7223 */ /* 0x000fe2000000003d */
[C---:B------:R-:W-:Y:S01]  /*b810*/  FMUL R214, R62.reuse, R125 ;  /* 0x0000007d3ed67220 */ /* 0x040fe20000400000 */
[----:B------:R-:W-:Y:S01]  /*b820*/  FMUL R62, R62, R126 ;  /* 0x0000007e3e3e7220 */ /* 0x000fe20000400000 */
[-C--:B------:R-:W-:Y:S01]  /*b830*/  FFMA R215, R125, R127.reuse, R215 ;  /* 0x0000007f7dd77223 */ /* 0x080fe200000000d7 */
[----:B------:R-:W-:Y:S01]  /*b840*/  FFMA R61, R165, -R208, R61 ;  /* 0x800000d0a53d7223 */ /* 0x000fe2000000003d */
[----:B------:R-:W-:Y:S01]  /*b850*/  FADD R214, R214, R214 ;  /* 0x000000d6d6d67221 */ /* 0x000fe20000000000 */
[----:B------:R-:W-:Y:S01]  /*b860*/  FADD R62, R62, R62 ;  /* 0x0000003e3e3e7221 */ /* 0x000fe20000000000 */
[-C--:B------:R-:W-:Y:S01]  /*b870*/  FMUL R208, R127, R127.reuse ;  /* 0x0000007f7fd07220 */ /* 0x080fe20000400000 */
[----:B------:R-:W-:Y:S01]  /*b880*/  FADD R61, RZ, R61 ;  /* 0x0000003dff3d7221 */ /* 0x000fe20000000000 */
[----:B------:R-:W-:Y:S01]  /*b890*/  FADD R212, -R214, R212 ;  /* 0x000000d4d6d47221 */ /* 0x000fe20000000100 */
[----:B------:R-:W-:Y:S01]  /*b8a0*/  FADD R211, R211, -R214 ;  /* 0x800000d6d3d37221 */ /* 0x000fe20000000000 */
[----:B------:R-:W-:Y:S01]  /*b8b0*/  FFMA R208, R127, R127, R208 ;  /* 0x0000007f7fd07223 */ /* 0x000fe200000000d0 */
[----:B------:R-:W-:Y:S01]  /*b8c0*/  FADD R192, R192, R61 ;  /* 0x0000003dc0c07221 */ /* 0x000fe20000000000 */
[----:B------:R-:W-:-:S04]  /*b8d0*/  FMUL R212, R165, R212 ;  /* 0x000000d4a5d47220 */ /* 0x000fc80000400000 */
[----:B------:R-:W-:Y:S01]  /*b8e0*/  FFMA R168, R94, R168, R212 ;  /* 0x000000a85ea87223 */ /* 0x000fe200000000d4 */
[----:B------:R-:W-:Y:S01]  /*b8f0*/  FMUL R212, R63, R127 ;  /* 0x0000007f3fd47220 */ /* 0x000fe20000400000 */
[----:B------:R-:W-:-:S03]  /*b900*/  FMUL R63, R64, R129 ;  /* 0x00000081403f7220 */ /* 0x000fc60000400000 */
[----:B------:R-:W-:Y:S01]  /*b910*/  FADD R212, R212, R212 ;  /* 0x000000d4d4d47221 */ /* 0x000fe20000000000 */
[----:B------:R-:W-:-:S03]  /*b920*/  FADD R214, R63, R63 ;  /* 0x0000003f3fd67221 */ /* 0x000fc60000000000 */
[----:B------:R-:W-:Y:S01]  /*b930*/  FADD R64, R62, -R212 ;  /* 0x800000d43e407221 */ /* 0x000fe20000000000 */
[C---:B------:R-:W-:Y:S01]  /*b940*/  FADD R62, R214.reuse, R62 ;  /* 0x0000003ed63e7221 */ /* 0x040fe20000000000 */
[----:B------:R-:W-:Y:S02]  /*b950*/  FADD R212, R214, -R212 ;  /* 0x800000d4d6d47221 */ /* 0x000fe40000000000 */
[----:B------:R-:W-:Y:S01]  /*b960*/  FFMA R63, R63, 4, R64 ;  /* 0x408000003f3f7823 */ /* 0x000fe20000000040 */
[----:B------:R-:W-:Y:S01]  /*b970*/  FMUL R64, R126, R129 ;  /* 0x000000817e407220 */ /* 0x000fe20000400000 */
[----:B------:R-:W-:Y:S01]  /*b980*/  FMUL R62, R165, R62 ;  /* 0x0000003ea53e7220 */ /* 0x000fe20000400000 */
[----:B------:R-:W-:Y:S01]  /*b990*/  FFMA R60, R94, -R212, R60 ;  /* 0x800000d45e3c7223 */ /* 0x000fe2000000003c */
[----:B------:R-:W-:Y:S01]  /*b9a0*/  FFMA R63, R93, R63, R168 ;  /* 0x0000003f5d3f7223 */ /* 0x000fe200000000a8 */
[----:B------:R-:W-:Y:S01]  /*b9b0*/  FFMA R64, R126, R129, R64 ;  /* 0x000000817e407223 */ /* 0x000fe20000000040 */
[----:B------:R-:W-:Y:S01]  /*b9c0*/  FFMA R62, R94, R213, R62 ;  /* 0x000000d55e3e7223 */ /* 0x000fe2000000003e */
[----:B------:R-:W-:-:S02]  /*b9d0*/  FADD R60, RZ, R60 ;  /* 0x0000003cff3c7221 */ /* 0x000fc40000000000 */
[C-C-:B------:R-:W-:Y:S01]  /*b9e0*/  FADD R214, R64.reuse, R215.reuse ;  /* 0x000000d740d67221 */ /* 0x140fe20000000000 */
[----:B------:R-:W-:Y:S01]  /*b9f0*/  FADD R213, R64, -R215 ;  /* 0x800000d740d57221 */ /* 0x000fe20000000000 */
[----:B------:R-:W-:Y:S01]  /*ba00*/  FMUL R64, R129, R129 ;  /* 0x0000008181407220 */ /* 0x000fe20000400000 */
[----:B------:R-:W-:Y:S01]  /*ba10*/  FFMA R62, R93, -R211, R62 ;  /* 0x800000d35d3e7223 */ /* 0x000fe2000000003e */
[----:B------:R-:W-:Y:S01]  /*ba20*/  FMUL R214, R214, R93 ;  /* 0x0000005dd6d67220 */ /* 0x000fe20000400000 */
[-C--:B------:R-:W-:Y:S01]  /*ba30*/  FMUL R211, R125, R129.reuse ;  /* 0x000000817dd37220 */ /* 0x080fe20000400000 */
[----:B------:R-:W-:Y:S01]  /*ba40*/  FFMA R208, R64, 2, R208 ;  /* 0x4000000040d07823 */ /* 0x000fe200000000d0 */
[----:B------:R-:W-:Y:S02]  /*ba50*/  FADD R193, R193, R60 ;  /* 0x0000003cc1c17221 */ /* 0x000fe40000000000 */
[----:B------:R-:W-:Y:S01]  /*ba60*/  FFMA R211, R125, R129, R211 ;  /* 0x000000817dd37223 */ /* 0x000fe200000000d3 */
        /* <DEDUP_REMOVED lines=8> */
[----:B------:R-:W-:-:S04]  /*baf0*/  FFMA R214, R126, R126, R214 ;  /* 0x0000007e7ed67223 */ /* 0x000fc800000000d6 */
[----:B------:R-:W-:-:S04]  /*bb00*/  FFMA R214, R64, 2, R214 ;  /* 0x4000000040d67823 */ /* 0x000fc800000000d6 */
[----:B------:R-:W-:-:S04]  /*bb10*/  FADD R214, R214, -1 ;  /* 0xbf800000d6d67421 */ /* 0x000fc80000000000 */
[----:B------:R-:W-:-:S04]  /*bb20*/  FMUL R214, R214, R165 ;  /* 0x000000a5d6d67220 */ /* 0x000fc80000400000 */
[-C--:B------:R-:W-:Y:S01]  /*bb30*/  FFMA R211, R211, R94.reuse, R214 ;  /* 0x0000005ed3d37223 */ /* 0x080fe200000000d6 */
[----:B------:R-:W-:Y:S01]  /*bb40*/  FMUL R94, R213, R94 ;  /* 0x0000005ed55e7220 */ /* 0x000fe20000400000 */
        /* <DEDUP_REMOVED lines=8> */
[----:B------:R-:W-:Y:S01]  /*bbd0*/  FADD R211, R30, R211 ;  /* 0x000000d31ed37221 */ /* 0x000fe20000000000 */
[----:B------:R-:W-:Y:S01]  /*bbe0*/  FFMA R168, R125, R125, R168 ;  /* 0x0000007d7da87223 */ /* 0x000fe200000000a8 */
[----:B------:R-:W-:-:S03]  /*bbf0*/  FADD R30, RZ, R63 ;  /* 0x0000003fff1e7221 */ /* 0x000fc60000000000 */
[----:B------:R-:W-:Y:S01]  /*bc00*/  FFMA R168, R64, 2, R168 ;  /* 0x4000000040a87823 */ /* 0x000fe200000000a8 */
[----:B------:R-:W-:Y:S01]  /*bc10*/  FFMA R64, R15, R229, RZ ;  /* 0x000000e50f407223 */ /* 0x000fe200000000ff */
[----:B------:R-:W-:Y:S02]  /*bc20*/  FADD R191, R191, R30 ;  /* 0x0000001ebfbf7221 */ /* 0x000fe40000000000 */
[----:B------:R-:W-:-:S04]  /*bc30*/  FADD R168, R168, -1 ;  /* 0xbf800000a8a87421 */ /* 0x000fc80000000000 */
[----:B------:R-:W-:Y:S01]  /*bc40*/  FFMA R94, R168, R93, -R94 ;  /* 0x0000005da85e7223 */ /* 0x000fe2000000085e */
[----:B------:R-:W-:Y:S01]  /*bc50*/  FADD R168, R72, R72 ;  /* 0x0000004848a87221 */ /* 0x000fe20000000000 */
[----:B------:R-:W-:Y:S02]  /*bc60*/  FADD R93, R71, R71 ;  /* 0x00000047475d7221 */ /* 0x000fe40000000000 */
[----:B------:R-:W-:Y:S01]  /*bc70*/  FFMA R94, R213, R165, R94 ;  /* 0x000000a5d55e7223 */ /* 0x000fe2000000005e */
[C---:B------:R-:W-:Y:S01]  /*bc80*/  FFMA R225, R64.reuse, R168, R225 ;  /* 0x000000a840e17223 */ /* 0x040fe200000000e1 */
[----:B------:R-:W-:Y:S01]  /*bc90*/  FADD R168, R73, R73 ;  /* 0x0000004949a87221 */ /* 0x000fe20000000000 */
[C---:B------:R-:W-:Y:S01]  /*bca0*/  FFMA R226, R64.reuse, R93, R226 ;  /* 0x0000005d40e27223 */ /* 0x040fe200000000e2 */
[----:B------:R-:W-:Y:S01]  /*bcb0*/  FADD R165, RZ, R207 ;  /* 0x000000cfffa57221 */ /* 0x000fe20000000000 */
[----:B------:R-:W-:Y:S01]  /*bcc0*/  FADD R93, RZ, R210 ;  /* 0x000000d2ff5d7221 */ /* 0x000fe20000000000 */
[----:B------:R-:W-:Y:S01]  /*bcd0*/  FFMA R227, R64, R168, R227 ;  /* 0x000000a840e37223 */ /* 0x000fe200000000e3 */
[-CC-:B------:R-:W-:Y:S01]  /*bce0*/  FFMA R168, R222, R229.reuse, R26.reuse ;  /* 0x000000e5dea87223 */ /* 0x180fe2000000001a */
[-C--:B------:R-:W-:Y:S01]  /*bcf0*/  FFMA R26, R220, R229.reuse, R26 ;  /* 0x000000e5dc1a7223 */ /* 0x080fe2000000001a */
[----:B------:R-:W-:Y:S01]  /*bd00*/  FADD R64, R56, R56 ;  /* 0x0000003838407221 */ /* 0x000fe20000000000 */
[----:B------:R-:W-:Y:S01]  /*bd10*/  FFMA R229, R16, R229, RZ ;  /* 0x000000e510e57223 */ /* 0x000fe200000000ff */
[----:B------:R-:W-:Y:S01]  /*bd20*/  FADD R56, R57, R57 ;  /* 0x0000003939387221 */ /* 0x000fe20000000000 */
[----:B------:R-:W-:Y:S01]  /*bd30*/  FFMA R165, R4, R165, RZ ;  /* 0x000000a504a57223 */ /* 0x000fe200000000ff */
[----:B------:R-:W-:Y:S01]  /*bd40*/  FADD R217, R217, R94 ;  /* 0x0000005ed9d97221 */ /* 0x000fe20000000000 */
[C---:B------:R-:W-:Y:S01]  /*bd50*/  FFMA R57, R229.reuse, R64, RZ ;  /* 0x00000040e5397223 */ /* 0x040fe200000000ff */
[----:B------:R-:W-:Y:S01]  /*bd60*/  FFMA R56, R229, R56, RZ ;  /* 0x00000038e5387223 */ /* 0x000fe200000000ff */
[----:B------:R-:W-:Y:S01]  /*bd70*/  FADD R165, R165, R204 ;  /* 0x000000cca5a57221 */ /* 0x000fe20000000000 */
[----:B------:R-:W-:Y:S01]  /*bd80*/  FADD R204, R9, R208 ;  /* 0x000000d009cc7221 */ /* 0x000fe20000000000 */
[----:B------:R-:W-:Y:S01]  /*bd90*/  FADD R218, R226, -R57 ;  /* 0x80000039e2da7221 */ /* 0x000fe20000000000 */
[----:B------:R-:W-:Y:S01]  /*bda0*/  FADD R57, RZ, R209 ;  /* 0x000000d1ff397221 */ /* 0x000fe20000000000 */
[----:B------:R-:W-:Y:S01]  /*bdb0*/  FADD R219, R225, -R56 ;  /* 0x80000038e1db7221 */ /* 0x000fe20000000000 */
[----:B------:R-:W-:Y:S01]  /*bdc0*/  FFMA R58, R229, R58, RZ ;  /* 0x0000003ae53a7223 */ /* 0x000fe200000000ff */
[C---:B------:R-:W-:Y:S01]  /*bdd0*/  FFMA R56, R4.reuse, R93, RZ ;  /* 0x0000005d04387223 */ /* 0x040fe200000000ff */
[----:B------:R-:W-:Y:S01]  /*bde0*/  FFMA R57, R4, R57, RZ ;  /* 0x0000003904397223 */ /* 0x000fe200000000ff */
[----:B------:R-:W-:Y:S01]  /*bdf0*/  FADD R9, RZ, R62 ;  /* 0x0000003eff097221 */ /* 0x000fe20000000000 */
[----:B------:R-:W-:Y:S01]  /*be00*/  FADD R220, R227, -R58 ;  /* 0x8000003ae3dc7221 */ /* 0x000fe20000000000 */
[----:B------:R-:W-:Y:S01]  /*be10*/  FADD R167, R56, R167 ;  /* 0x000000a738a77221 */ /* 0x000fe20000000000 */
[----:B------:R-:W-:Y:S01]  /*be20*/  FADD R166, R57, R166 ;  /* 0x000000a639a67221 */ /* 0x000fe20000000000 */
[----:B------:R-:W-:-:S02]  /*be30*/  FADD R194, R194, R9 ;  /* 0x00000009c2c27221 */ /* 0x000fc40000000000 */
.L_x_344:
[----:B------:R-:W-:Y:S05]  /*be40*/  BSYNC B6 ;  /* 0x0000000000067941 */ /* 0x000fea0003800000 */
.L_x_343:
[----:B------:R-:W-:Y:S01]  /*be50*/  FSETP.GT.AND P0, PT, R54, RZ, PT ;  /* 0x000000ff3600720b */ /* 0x000fe20003f04000 */
[----:B------:R-:W-:Y:S01]  /*be60*/  BSSY B6, `(.L_x_353) ;  /* 0x0000032000067945 */ /* 0x000fe20003800000 */
[----:B------:R-:W-:-:S11]  /*be70*/  CS2R R60, SRZ ;  /* 0x00000000003c7805 */ /* 0x000fd6000001ff00 */
        /* <DEDUP_REMOVED lines=15> */
.L_x_356:
[----:B------:R-:W-:Y:S05]  /*bf70*/  BSYNC B7 ;  /* 0x0000000000077941 */ /* 0x000fea0003800000 */
.L_x_355:
        /* <DEDUP_REMOVED lines=14> */
.L_x_358:
[----:B------:R-:W-:Y:S05]  /*c060*/  BSYNC B7 ;  /* 0x0000000000077941 */ /* 0x000fea0003800000 */
.L_x_357:
        /* <DEDUP_REMOVED lines=13> */
.L_x_360:
[----:B------:R-:W-:Y:S05]  /*c140*/  BSYNC B7 ;  /* 0x0000000000077941 */ /* 0x000fea0003800000 */
.L_x_359:
[-C--:B------:R-:W-:Y:S01]  /*c150*/  FFMA R60, R60, R223.reuse, RZ ;  /* 0x000000df3c3c7223 */ /* 0x080fe200000000ff */
[-C--:B------:R-:W-:Y:S01]  /*c160*/  FFMA R61, R61, R223.reuse, RZ ;  /* 0x000000df3d3d7223 */ /* 0x080fe200000000ff */
[----:B0-----:R-:W-:Y:S02]  /*c170*/  FFMA R169, R212, R223, RZ ;  /* 0x000000dfd4a97223 */ /* 0x001fe400000000ff */
.L_x_354:
[----:B------:R-:W-:Y:S05]  /*c180*/  BSYNC B6 ;  /* 0x0000000000067941 */ /* 0x000fea0003800000 */
.L_x_353:
[C---:B------:R-:W-:Y:S01]  /*c190*/  FMUL R30, R166.reuse, R67 ;  /* 0x00000043a61e7220 */ /* 0x040fe20000400000 */
[----:B------:R-:W-:Y:S01]  /*c1a0*/  FMUL R56, R167, R65 ;  /* 0x00000041a7387220 */ /* 0x000fe20000400000 */
[-C--:B------:R-:W-:Y:S01]  /*c1b0*/  FMUL R9, R165, R66.reuse ;  /* 0x00000042a5097220 */ /* 0x080fe20000400000 */
[----:B------:R-:W-:Y:S01]  /*c1c0*/  FADD R211, RZ, -R211 ;  /* 0x800000d3ffd37221 */ /* 0x000fe20000000000 */
[----:B------:R-:W-:Y:S01]  /*c1d0*/  FFMA R93, R167, R66, -R30 ;  /* 0x00000042a75d7223 */ /* 0x000fe2000000081e */
[C---:B------:R-:W-:Y:S01]  /*c1e0*/  FMUL R30, R165.reuse, R72 ;  /* 0x00000048a51e7220 */ /* 0x040fe20000400000 */
[----:B------:R-:W-:Y:S01]  /*c1f0*/  FFMA R62, R165, R67, -R56 ;  /* 0x00000043a53e7223 */ /* 0x000fe20000000838 */
[----:B------:R-:W-:Y:S01]  /*c200*/  FADD R204, RZ, -R204 ;  /* 0x800000ccffcc7221 */ /* 0x000fe20000000000 */
[C---:B------:R-:W-:Y:S01]  /*c210*/  FFMA R9, R166.reuse, R65, -R9 ;  /* 0x00000041a6097223 */ /* 0x040fe20000000809 */
[----:B------:R-:W-:Y:S01]  /*c220*/  FFMA R57, R166, R71, -R30 ;  /* 0x00000047a6397223 */ /* 0x000fe2000000081e */
[----:B------:R-:W-:Y:S01]  /*c230*/  FADD R93, -R93, R218 ;  /* 0x000000da5d5d7221 */ /* 0x000fe20000000100 */
[----:B------:R-:W-:Y:S01]  /*c240*/  FADD R219, -R62, R219 ;  /* 0x000000db3edb7221 */ /* 0x000fe20000000100 */
[----:B------:R-:W-:Y:S01]  /*c250*/  FADD R217, RZ, -R217 ;  /* 0x800000d9ffd97221 */ /* 0x000fe20000000000 */
[C---:B------:R-:W-:Y:S01]  /*c260*/  FMUL R218, R211.reuse, R73 ;  /* 0x00000049d3da7220 */ /* 0x040fe20000400000 */
[----:B------:R-:W-:Y:S01]  /*c270*/  FMUL R30, R211, R70 ;  /* 0x00000046d31e7220 */ /* 0x000fe20000400000 */
[----:B------:R-:W-:Y:S01]  /*c280*/  FMUL R62, R204, R72 ;  /* 0x00000048cc3e7220 */ /* 0x000fe20000400000 */
[----:B------:R-:W-:Y:S01]  /*c290*/  FADD R220, -R9, R220 ;  /* 0x000000dc09dc7221 */ /* 0x000fe20000000100 */
[----:B------:R-:W-:Y:S01]  /*c2a0*/  FMUL R56, R167, R71 ;  /* 0x00000047a7387220 */ /* 0x000fe20000400000 */
[C---:B------:R-:W-:Y:S01]  /*c2b0*/  FMUL R9, R217.reuse, R68 ;  /* 0x00000044d9097220 */ /* 0x040fe20000400000 */
[C---:B------:R-:W-:Y:S01]  /*c2c0*/  FFMA R218, R217.reuse, R72, -R218 ;  /* 0x00000048d9da7223 */ /* 0x040fe200000008da */
[C---:B------:R-:W-:Y:S01]  /*c2d0*/  FFMA R30, R217.reuse, R69, -R30 ;  /* 0x00000045d91e7223 */ /* 0x040fe2000000081e */
[-C--:B------:R-:W-:Y:S01]  /*c2e0*/  FMUL R94, R217, R71.reuse ;  /* 0x00000047d95e7220 */ /* 0x080fe20000400000 */
[----:B------:R-:W-:Y:S01]  /*c2f0*/  FFMA R217, R211, R71, -R62 ;  /* 0x00000047d3d97223 */ /* 0x000fe2000000083e */
[----:B------:R-:W-:Y:S01]  /*c300*/  FMUL R59, R112, R116 ;  /* 0x00000074703b7220 */ /* 0x000fe20000400000 */
[----:B------:R-:W-:Y:S01]  /*c310*/  FMUL R62, R113, R114 ;  /* 0x00000072713e7220 */ /* 0x000fe20000400000 */
[----:B------:R-:W-:Y:S01]  /*c320*/  FFMA R56, R165, R73, -R56 ;  /* 0x00000049a5387223 */ /* 0x000fe20000000838 */
[C---:B------:R-:W-:Y:S01]  /*c330*/  FFMA R70, R204.reuse, R70, -R9 ;  /* 0x00000046cc467223 */ /* 0x040fe20000000809 */
[----:B------:R-:W-:Y:S01]  /*c340*/  FMUL R64, R204, R69 ;  /* 0x00000045cc407220 */ /* 0x000fe20000400000 */
[----:B------:R-:W-:Y:S01]  /*c350*/  FMUL R31, R96, R113 ;  /* 0x00000071601f7220 */ /* 0x000fe20000400000 */
[----:B------:R-:W-:Y:S01]  /*c360*/  FMUL R165, R98, R116 ;  /* 0x0000007462a57220 */ /* 0x000fe20000400000 */
[----:B------:R-:W-:Y:S01]  /*c370*/  FMUL R9, R97, R114 ;  /* 0x0000007261097220 */ /* 0x000fe20000400000 */
[----:B------:R-:W-:Y:S01]  /*c380*/  FFMA R59, R112, R116, R59 ;  /* 0x00000074703b7223 */ /* 0x000fe2000000003b */
[----:B------:R-:W-:Y:S01]  /*c390*/  FFMA R62, R113, R114, R62 ;  /* 0x00000072713e7223 */ /* 0x000fe2000000003e */
[----:B------:R-:W-:Y:S01]  /*c3a0*/  FMUL R58, R166, R73 ;  /* 0x00000049a63a7220 */ /* 0x000fe20000400000 */
[----:B------:R-:W-:Y:S01]  /*c3b0*/  FFMA R69, R211, R68, -R64 ;  /* 0x00000044d3457223 */ /* 0x000fe20000000840 */
[----:B------:R-:W-:Y:S01]  /*c3c0*/  FADD R31, R31, R31 ;  /* 0x0000001f1f1f7221 */ /* 0x000fe20000000000 */
[----:B------:R-:W-:Y:S01]  /*c3d0*/  FADD R166, R165, R165 ;  /* 0x000000a5a5a67221 */ /* 0x000fe20000000000 */
[----:B------:R-:W-:Y:S01]  /*c3e0*/  FADD R9, R9, R9 ;  /* 0x0000000909097221 */ /* 0x000fe20000000000 */
[C-C-:B------:R-:W-:Y:S01]  /*c3f0*/  FADD R68, R59.reuse, R62.reuse ;  /* 0x0000003e3b447221 */ /* 0x140fe20000000000 */
[----:B------:R-:W-:Y:S01]  /*c400*/  FADD R67, R59, -R62 ;  /* 0x8000003e3b437221 */ /* 0x000fe20000000000 */
[----:B------:R-:W-:Y:S01]  /*c410*/  FMUL R62, R113, R116 ;  /* 0x00000074713e7220 */ /* 0x000fe20000400000 */
[----:B------:R-:W-:Y:S01]  /*c420*/  FADD R213, -R166, R31 ;  /* 0x0000001fa6d57221 */ /* 0x000fe20000000100 */
[----:B------:R-:W-:Y:S01]  /*c430*/  FADD R208, -R31, R9 ;  /* 0x000000091fd07221 */ /* 0x000fe20000000100 */
[----:B------:R-:W-:Y:S01]  /*c440*/  FADD R69, R220, -R69 ;  /* 0x80000045dc457221 */ /* 0x000fe20000000000 */
[-C--:B------:R-:W-:Y:S01]  /*c450*/  FMUL R31, R112, R114.reuse ;  /* 0x00000072701f7220 */ /* 0x080fe20000400000 */
[----:B------:R-:W-:Y:S01]  /*c460*/  FMUL R220, R96, R114 ;  /* 0x0000007260dc7220 */ /* 0x000fe20000400000 */
[----:B------:R-:W-:Y:S01]  /*c470*/  FADD R166, R166, R9 ;  /* 0x00000009a6a67221 */ /* 0x000fe20000000000 */
[-C--:B------:R-:W-:Y:S01]  /*c480*/  FFMA R59, R113, R116.reuse, R62 ;  /* 0x00000074713b7223 */ /* 0x080fe2000000003e */
[----:B------:R-:W-:Y:S01]  /*c490*/  FMUL R9, R114, R116 ;  /* 0x0000007472097220 */ /* 0x000fe20000400000 */
[CC--:B------:R-:W-:Y:S01]  /*c4a0*/  FMUL R62, R112.reuse, R113.reuse ;  /* 0x00000071703e7220 */ /* 0x0c0fe20000400000 */
[----:B------:R-:W-:Y:S01]  /*c4b0*/  FADD R93, R93, -R30 ;  /* 0x8000001e5d5d7221 */ /* 0x000fe20000000000 */
[----:B------:R-:W-:Y:S01]  /*c4c0*/  FFMA R58, R167, R72, -R58 ;  /* 0x00000048a73a7223 */ /* 0x000fe2000000083a */
[----:B------:R-:W-:Y:S01]  /*c4d0*/  FFMA R66, R112, R114, R31 ;  /* 0x0000007270427223 */ /* 0x000fe2000000001f */
[----:B------:R-:W-:Y:S01]  /*c4e0*/  FMUL R215, R98, R112 ;  /* 0x0000007062d77220 */ /* 0x000fe20000400000 */
[----:B------:R-:W-:Y:S01]  /*c4f0*/  FADD R30, R220, R220 ;  /* 0x000000dcdc1e7221 */ /* 0x000fe20000000000 */
[-C--:B------:R-:W-:Y:S01]  /*c500*/  FMUL R167, R97, R113.reuse ;  /* 0x0000007161a77220 */ /* 0x080fe20000400000 */
[----:B------:R-:W-:Y:S01]  /*c510*/  FFMA R9, R114, R116, R9 ;  /* 0x0000007472097223 */ /* 0x000fe20000000009 */
[----:B------:R-:W-:Y:S01]  /*c520*/  FFMA R64, R112, R113, R62 ;  /* 0x0000007170407223 */ /* 0x000fe2000000003e */
[----:B------:R-:W-:Y:S01]  /*c530*/  FADD R62, R59, -R66 ;  /* 0x800000423b3e7221 */ /* 0x000fe20000000000 */
[----:B------:R-:W-:Y:S01]  /*c540*/  FFMA R30, R215, 2, R30 ;  /* 0x40000000d71e7823 */ /* 0x000fe2000000001e */
[----:B------:R-:W-:Y:S01]  /*c550*/  FADD R59, R59, R66 ;  /* 0x000000423b3b7221 */ /* 0x000fe20000000000 */
[----:B------:R-:W-:Y:S01]  /*c560*/  FADD R31, R167, R167 ;  /* 0x000000a7a71f7221 */ /* 0x000fe20000000000 */
[C-C-:B------:R-:W-:Y:S01]  /*c570*/  FADD R66, R9.reuse, R64.reuse ;  /* 0x0000004009427221 */ /* 0x140fe20000000000 */
[----:B------:R-:W-:Y:S01]  /*c580*/  FADD R65, R9, -R64 ;  /* 0x8000004009417221 */ /* 0x000fe20000000000 */
[----:B------:R-:W-:Y:S01]  /*c590*/  FMUL R9, R114, R114 ;  /* 0x0000007272097220 */ /* 0x000fe20000400000 */
[----:B------:R-:W-:Y:S01]  /*c5a0*/  FFMA R216, R167, 4, R30 ;  /* 0x40800000a7d87823 */ /* 0x000fe2000000001e */
[--C-:B------:R-:W-:Y:S01]  /*c5b0*/  FFMA R167, R215, 2, R31.reuse ;  /* 0x40000000d7a77823 */ /* 0x100fe2000000001f */
[----:B------:R-:W-:Y:S01]  /*c5c0*/  FFMA R30, R220, 2, R31 ;  /* 0x40000000dc1e7823 */ /* 0x000fe2000000001f */
[----:B------:R-:W-:Y:S01]  /*c5d0*/  FFMA R94, R204, R73, -R94 ;  /* 0x00000049cc5e7223 */ /* 0x000fe2000000085e */
[----:B------:R-:W-:Y:S01]  /*c5e0*/  FMUL R31, R96, R116 ;  /* 0x00000074601f7220 */ /* 0x000fe20000400000 */
[-C--:B------:R-:W-:Y:S01]  /*c5f0*/  FMUL R204, R113, R113.reuse ;  /* 0x0000007171cc7220 */ /* 0x080fe20000400000 */
[----:B------:R-:W-:Y:S01]  /*c600*/  FFMA R64, R114, R114, R9 ;  /* 0x0000007272407223 */ /* 0x000fe20000000009 */
[-C--:B------:R-:W-:Y:S01]  /*c610*/  FMUL R9, R112, R112.reuse ;  /* 0x0000007070097220 */ /* 0x080fe20000400000 */
[----:B------:R-:W-:Y:S01]  /*c620*/  FFMA R220, R220, 4, R167 ;  /* 0x40800000dcdc7823 */ /* 0x000fe200000000a7 */
[----:B------:R-:W-:Y:S01]  /*c630*/  FFMA R215, R215, 4, R30 ;  /* 0x40800000d7d77823 */ /* 0x000fe2000000001e */
[----:B------:R-:W-:Y:S01]  /*c640*/  FMUL R214, R97, R112 ;  /* 0x0000007061d67220 */ /* 0x000fe20000400000 */
[-C--:B------:R-:W-:Y:S01]  /*c650*/  FMUL R30, R98, R113.reuse ;  /* 0x00000071621e7220 */ /* 0x080fe20000400000 */
[----:B------:R-:W-:Y:S01]  /*c660*/  FMUL R167, R31, 4 ;  /* 0x408000001fa77820 */ /* 0x000fe20000400000 */
[----:B------:R-:W-:Y:S01]  /*c670*/  FFMA R204, R113, R113, R204 ;  /* 0x0000007171cc7223 */ /* 0x000fe200000000cc */
[----:B------:R-:W-:Y:S01]  /*c680*/  FMUL R63, R116, R116 ;  /* 0x00000074743f7220 */ /* 0x000fe20000400000 */
[----:B------:R-:W-:Y:S01]  /*c690*/  FFMA R212, R112, R112, R9 ;  /* 0x0000007070d47223 */ /* 0x000fe20000000009 */
[----:B------:R-:W-:Y:S01]  /*c6a0*/  FADD R31, R31, R31 ;  /* 0x0000001f1f1f7221 */ /* 0x000fe20000000000 */
[----:B------:R-:W-:Y:S01]  /*c6b0*/  FADD R214, R214, R214 ;  /* 0x000000d6d6d67221 */ /* 0x000fe20000000000 */
[----:B------:R-:W-:Y:S01]  /*c6c0*/  FFMA R167, R30, 2, R167 ;  /* 0x400000001ea77823 */ /* 0x000fe200000000a7 */
[----:B------:R-:W-:Y:S01]  /*c6d0*/  FMUL R224, R97, R116 ;  /* 0x0000007461e07220 */ /* 0x000fe20000400000 */
[C---:B------:R-:W-:Y:S01]  /*c6e0*/  FFMA R64, R63.reuse, 2, R64 ;  /* 0x400000003f407823 */ /* 0x040fe20000000040 */
[C---:B------:R-:W-:Y:S01]  /*c6f0*/  FFMA R9, R63.reuse, 2, R204 ;  /* 0x400000003f097823 */ /* 0x040fe200000000cc */
[----:B------:R-:W-:Y:S01]  /*c700*/  FFMA R63, R63, 2, R212 ;  /* 0x400000003f3f7823 */ /* 0x000fe200000000d4 */
[----:B------:R-:W-:Y:S01]  /*c710*/  FADD R212, R31, -R214 ;  /* 0x800000d61fd47221 */ /* 0x000fe20000000000 */
[----:B------:R-:W-:Y:S01]  /*c720*/  FADD R214, -R214, R167 ;  /* 0x000000a7d6d67221 */ /* 0x000fe20000000100 */
[----:B------:R-:W-:Y:S01]  /*c730*/  FMUL R222, R224, 4 ;  /* 0x40800000e0de7820 */ /* 0x000fe20000400000 */
[----:B------:R-:W-:Y:S01]  /*c740*/  FFMA R30, R30, 2, R31 ;  /* 0x400000001e1e7823 */ /* 0x000fe2000000001f */
[----:B------:R-:W-:Y:S01]  /*c750*/  FMUL R167, R96, R112 ;  /* 0x0000007060a77220 */ /* 0x000fe20000400000 */
[----:B------:R-:W-:Y:S01]  /*c760*/  FADD R224, R224, R224 ;  /* 0x000000e0e0e07221 */ /* 0x000fe20000000000 */
[----:B------:R-:W-:Y:S01]  /*c770*/  FMUL R31, R98, R114 ;  /* 0x00000072621f7220 */ /* 0x000fe20000400000 */
[----:B------:R-:W-:Y:S01]  /*c780*/  FADD R58, RZ, R58 ;  /* 0x0000003aff3a7221 */ /* 0x000fe20000000000 */
[C---:B------:R-:W-:Y:S01]  /*c790*/  FFMA R222, R167.reuse, 2, R222 ;  /* 0x40000000a7de7823 */ /* 0x040fe200000000de */
[----:B------:R-:W-:Y:S01]  /*c7a0*/  FFMA R204, R167, 2, R224 ;  /* 0x40000000a7cc7823 */ /* 0x000fe200000000e0 */
[----:B------:R-:W-:Y:S01]  /*c7b0*/  FADD R31, R31, R31 ;  /* 0x0000001f1f1f7221 */ /* 0x000fe20000000000 */
[----:B------:R-:W-:Y:S01]  /*c7c0*/  FADD R57, RZ, R57 ;  /* 0x00000039ff397221 */ /* 0x000fe20000000000 */
[----:B------:R-:W-:Y:S01]  /*c7d0*/  FADD R167, RZ, -R58 ;  /* 0x8000003affa77221 */ /* 0x000fe20000000000 */
[----:B------:R-:W-:Y:S01]  /*c7e0*/  FADD R56, RZ, R56 ;  /* 0x00000038ff387221 */ /* 0x000fe20000000000 */
[----:B------:R-:W-:Y:S01]  /*c7f0*/  FADD R70, R219, -R70 ;  /* 0x80000046db467221 */ /* 0x000fe20000000000 */
[----:B------:R-:W-:Y:S01]  /*c800*/  FFMA R208, R165, 4, R208 ;  /* 0x40800000a5d07823 */ /* 0x000fe200000000d0 */
[----:B------:R-:W-:Y:S01]  /*c810*/  FADD R211, R224, -R31 ;  /* 0x8000001fe0d37221 */ /* 0x000fe20000000000 */
[C---:B------:R-:W-:Y:S01]  /*c820*/  FMUL R220, R167.reuse, R220 ;  /* 0x000000dca7dc7220 */ /* 0x040fe20000400000 */
[----:B------:R-:W-:Y:S01]  /*c830*/  FADD R165, RZ, -R57 ;  /* 0x80000039ffa57221 */ /* 0x000fe20000000000 */
[----:B------:R-:W-:Y:S01]  /*c840*/  FMUL R219, R167, R166 ;  /* 0x000000a6a7db7220 */ /* 0x000fe20000400000 */
[----:B------:R-:W-:Y:S01]  /*c850*/  FADD R31, -R31, R222 ;  /* 0x000000de1f1f7221 */ /* 0x000fe20000000100 */
[----:B------:R-:W-:Y:S01]  /*c860*/  FADD R166, RZ, -R56 ;  /* 0x80000038ffa67221 */ /* 0x000fe20000000000 */
[----:B------:R-:W-:Y:S01]  /*c870*/  FFMA R204, R165, R204, R220 ;  /* 0x000000cca5cc7223 */ /* 0x000fe200000000dc */
[----:B------:R-:W-:Y:S01]  /*c880*/  FADD R218, RZ, R218 ;  /* 0x000000daffda7221 */ /* 0x000fe20000000000 */
[----:B------:R-:W-:Y:S01]  /*c890*/  FADD R64, R64, -1 ;  /* 0xbf80000040407421 */ /* 0x000fe20000000000 */
[C---:B------:R-:W-:Y:S01]  /*c8a0*/  FMUL R30, R166.reuse, R30 ;  /* 0x0000001ea61e7220 */ /* 0x040fe20000400000 */
[C---:B------:R-:W-:Y:S01]  /*c8b0*/  FMUL R220, R166.reuse, R31 ;  /* 0x0000001fa6dc7220 */ /* 0x040fe20000400000 */
[----:B------:R-:W-:Y:S01]  /*c8c0*/  FMUL R31, R99, R127 ;  /* 0x0000007f631f7220 */ /* 0x000fe20000400000 */
[C---:B------:R-:W-:Y:S01]  /*c8d0*/  FFMA R216, R166.reuse, R216, R219 ;  /* 0x000000d8a6d87223 */ /* 0x040fe200000000db */
[----:B------:R-:W-:Y:S01]  /*c8e0*/  FFMA R215, R165, R215, R30 ;  /* 0x000000d7a5d77223 */ /* 0x000fe2000000001e */
[----:B------:R-:W-:Y:S01]  /*c8f0*/  FFMA R213, R166, R213, R204 ;  /* 0x000000d5a6d57223 */ /* 0x000fe200000000cc */
[----:B------:R-:W-:Y:S01]  /*c900*/  FMUL R30, R101, R125 ;  /* 0x0000007d651e7220 */ /* 0x000fe20000400000 */
[----:B------:R-:W-:Y:S01]  /*c910*/  FADD R219, R31, R31 ;  /* 0x0000001f1fdb7221 */ /* 0x000fe20000000000 */
[----:B------:R-:W-:Y:S01]  /*c920*/  FMUL R204, R100, R126 ;  /* 0x0000007e64cc7220 */ /* 0x000fe20000400000 */
[----:B------:R-:W-:Y:S01]  /*c930*/  FFMA R214, R167, R214, R220 ;  /* 0x000000d6a7d67223 */ /* 0x000fe200000000dc */
[C---:B------:R-:W-:Y:S01]  /*c940*/  FFMA R212, R165.reuse, -R212, R216 ;  /* 0x800000d4a5d47223 */ /* 0x040fe200000000d8 */
[----:B------:R-:W-:Y:S01]  /*c950*/  FFMA R219, R30, 2, R219 ;  /* 0x400000001edb7823 */ /* 0x000fe200000000db */
[C---:B------:R-:W-:Y:S01]  /*c960*/  FADD R222, R204.reuse, R204 ;  /* 0x000000ccccde7221 */ /* 0x040fe20000000000 */
[----:B------:R-:W-:Y:S01]  /*c970*/  FFMA R208, R165, R208, R214 ;  /* 0x000000d0a5d07223 */ /* 0x000fe200000000d6 */
[----:B------:R-:W-:Y:S01]  /*c980*/  FMUL R214, R167, R67 ;  /* 0x00000043a7d67220 */ /* 0x000fe20000400000 */
[----:B------:R-:W-:Y:S01]  /*c990*/  FFMA R204, R204, 4, R219 ;  /* 0x40800000cccc7823 */ /* 0x000fe200000000db */
[--C-:B------:R-:W-:Y:S01]  /*c9a0*/  FFMA R219, R31, 2, R222.reuse ;  /* 0x400000001fdb7823 */ /* 0x100fe200000000de */
[----:B------:R-:W-:Y:S01]  /*c9b0*/  FADD R195, R208, R195 ;  /* 0x000000c3d0c37221 */ /* 0x000fe20000000000 */
[----:B------:R-:W-:Y:S01]  /*c9c0*/  FFMA R220, R30, 2, R222 ;  /* 0x400000001edc7823 */ /* 0x000fe200000000de */
[----:B------:R-:W-:Y:S01]  /*c9d0*/  FMUL R208, R100, R129 ;  /* 0x0000008164d07220 */ /* 0x000fe20000400000 */
[----:B------:R-:W-:Y:S01]  /*c9e0*/  FFMA R30, R30, 4, R219 ;  /* 0x408000001e1e7823 */ /* 0x000fe200000000db */
[----:B------:R-:W-:Y:S01]  /*c9f0*/  FFMA R219, R165, R66, -R214 ;  /* 0x00000042a5db7223 */ /* 0x000fe200000008d6 */
[----:B------:R-:W-:Y:S01]  /*ca00*/  FADD R197, R212, R197 ;  /* 0x000000c5d4c57221 */ /* 0x000fe20000000000 */
[----:B------:R-:W-:Y:S01]  /*ca10*/  FFMA R31, R31, 4, R220 ;  /* 0x408000001f1f7823 */ /* 0x000fe200000000dc */
[----:B------:R-:W-:Y:S01]  /*ca20*/  FADD R217, RZ, R217 ;  /* 0x000000d9ffd97221 */ /* 0x000fe20000000000 */
[----:B------:R-:W-:Y:S01]  /*ca30*/  FMUL R212, R99, R125 ;  /* 0x0000007d63d47220 */ /* 0x000fe20000400000 */
[----:B------:R-:W-:Y:S01]  /*ca40*/  FADD R222, RZ, -R218 ;  /* 0x800000daffde7221 */ /* 0x000fe20000000000 */
[----:B------:R-:W-:Y:S01]  /*ca50*/  FADD R214, R208, R208 ;  /* 0x000000d0d0d67221 */ /* 0x000fe20000000000 */
[----:B------:R-:W-:Y:S01]  /*ca60*/  FFMA R211, R167, -R211, R215 ;  /* 0x800000d3a7d37223 */ /* 0x000fe200000000d7 */
[----:B------:R-:W-:Y:S01]  /*ca70*/  FADD R198, R213, R198 ;  /* 0x000000c6d5c67221 */ /* 0x000fe20000000000 */
[----:B------:R-:W-:Y:S01]  /*ca80*/  FMUL R215, R167, R64 ;  /* 0x00000040a7d77220 */ /* 0x000fe20000400000 */
[----:B------:R-:W-:Y:S01]  /*ca90*/  FMUL R31, R222, R31 ;  /* 0x0000001fde1f7220 */ /* 0x000fe20000400000 */
[----:B------:R-:W-:Y:S01]  /*caa0*/  FFMA R213, R212, 2, R214 ;  /* 0x40000000d4d57823 */ /* 0x000fe200000000d6 */
[----:B------:R-:W-:Y:S01]  /*cab0*/  FADD R220, RZ, -R217 ;  /* 0x800000d9ffdc7221 */ /* 0x000fe20000000000 */
[----:B------:R-:W-:Y:S01]  /*cac0*/  FADD R63, R63, -1 ;  /* 0xbf8000003f3f7421 */ /* 0x000fe20000000000 */
[C---:B------:R-:W-:Y:S01]  /*cad0*/  FMUL R216, R166.reuse, R65 ;  /* 0x00000041a6d87220 */ /* 0x040fe20000400000 */
[----:B------:R-:W-:Y:S01]  /*cae0*/  FFMA R215, R166, R68, R215 ;  /* 0x00000044a6d77223 */ /* 0x000fe200000000d7 */
[----:B------:R-:W-:Y:S01]  /*caf0*/  FADD R196, R211, R196 ;  /* 0x000000c4d3c47221 */ /* 0x000fe20000000000 */
[----:B------:R-:W-:Y:S01]  /*cb00*/  FFMA R213, R220, R213, R31 ;  /* 0x000000d5dcd57223 */ /* 0x000fe2000000001f */
[----:B------:R-:W-:Y:S01]  /*cb10*/  FMUL R211, R99, R126 ;  /* 0x0000007e63d37220 */ /* 0x000fe20000400000 */
[----:B------:R-:W-:Y:S01]  /*cb20*/  FMUL R31, R101, R129 ;  /* 0x00000081651f7220 */ /* 0x000fe20000400000 */
[C---:B------:R-:W-:Y:S01]  /*cb30*/  FFMA R216, R165.reuse, R63, -R216 ;  /* 0x0000003fa5d87223 */ /* 0x040fe200000008d8 */
[----:B------:R-:W-:Y:S01]  /*cb40*/  FFMA R165, R165, -R62, R215 ;  /* 0x8000003ea5a57223 */ /* 0x000fe200000000d7 */
[----:B------:R-:W-:Y:S01]  /*cb50*/  FADD R211, R211, R211 ;  /* 0x000000d3d3d37221 */ /* 0x000fe20000000000 */
[----:B------:R-:W-:Y:S01]  /*cb60*/  FADD R94, RZ, R94 ;  /* 0x0000005eff5e7221 */ /* 0x000fe20000000000 */
[----:B------:R-:W-:Y:S01]  /*cb70*/  FADD R215, R31, R31 ;  /* 0x0000001f1fd77221 */ /* 0x000fe20000000000 */
[----:B------:R-:W-:Y:S01]  /*cb80*/  FFMA R167, R167, R59, R216 ;  /* 0x0000003ba7a77223 */ /* 0x000fe200000000d8 */
[----:B------:R-:W-:Y:S01]  /*cb90*/  FADD R9, R9, -1 ;  /* 0xbf80000009097421 */ /* 0x000fe20000000000 */
[----:B------:R-:W-:Y:S01]  /*cba0*/  FADD R221, RZ, -R94 ;  /* 0x8000005effdd7221 */ /* 0x000fe20000000000 */
[----:B------:R-:W-:Y:S01]  /*cbb0*/  FADD R216, -R215, R211 ;  /* 0x000000d3d7d87221 */ /* 0x000fe20000000100 */
[----:B------:R-:W-:Y:S01]  /*cbc0*/  FMUL R6, R6, R6 ;  /* 0x0000000606067220 */ /* 0x000fe20000400000 */
[----:B------:R-:W-:Y:S01]  /*cbd0*/  FFMA R166, R166, R9, R219 ;  /* 0x00000009a6a67223 */ /* 0x000fe200000000db */
[C---:B------:R-:W-:Y:S01]  /*cbe0*/  FMUL R225, R126.reuse, R126 ;  /* 0x0000007e7ee17220 */ /* 0x040fe20000400000 */
[----:B------:R-:W-:Y:S01]  /*cbf0*/  FFMA R213, R221, R216, R213 ;  /* 0x000000d8ddd57223 */ /* 0x000fe200000000d5 */
[----:B------:R-:W-:Y:S01]  /*cc00*/  FFMA R7, R7, R7, R6 ;  /* 0x0000000707077223 */ /* 0x000fe20000000006 */
[----:B------:R-:W-:Y:S01]  /*cc10*/  FMUL R226, R129, R129 ;  /* 0x0000008181e27220 */ /* 0x000fe20000400000 */
[----:B------:R-:W-:Y:S01]  /*cc20*/  FFMA R225, R126, R126, R225 ;  /* 0x0000007e7ee17223 */ /* 0x000fe200000000e1 */
[----:B------:R-:W-:Y:S01]  /*cc30*/  FADD R194, R213, R194 ;  /* 0x000000c2d5c27221 */ /* 0x000fe20000000000 */
[----:B------:R-:W-:Y:S01]  /*cc40*/  FMUL R213, R100, R127 ;  /* 0x0000007f64d57220 */ /* 0x000fe20000400000 */
[----:B------:R-:W-:Y:S01]  /*cc50*/  BSSY B3, `(.L_x_361) ;  /* 0x0000055000037945 */ /* 0x000fe20003800000 */
[----:B------:R-:W-:Y:S01]  /*cc60*/  FFMA R225, R226, 2, R225 ;  /* 0x40000000e2e17823 */ /* 0x000fe200000000e1 */
[----:B------:R-:W-:Y:S01]  /*cc70*/  FADD R165, RZ, R165 ;  /* 0x000000a5ffa57221 */ /* 0x000fe20000000000 */
[----:B------:R-:W-:Y:S01]  /*cc80*/  FADD R213, R213, R213 ;  /* 0x000000d5d5d57221 */ /* 0x000fe20000000000 */
[----:B------:R-:W-:Y:S01]  /*cc90*/  FADD R166, RZ, R166 ;  /* 0x000000a6ffa67221 */ /* 0x000fe20000000000 */
[----:B------:R-:W-:Y:S01]  /*cca0*/  FADD R225, R225, -1 ;  /* 0xbf800000e1e17421 */ /* 0x000fe20000000000 */
[----:B------:R-:W-:Y:S01]  /*ccb0*/  FADD R167, RZ, R167 ;  /* 0x000000a7ffa77221 */ /* 0x000fe20000000000 */
[----:B------:R-:W-:-:S04]  /*ccc0*/  FADD R215, R215, R213 ;  /* 0x000000d5d7d77221 */ /* 0x000fc80000000000 */
[----:B------:R-:W-:Y:S01]  /*ccd0*/  FMUL R216, R222, R215 ;  /* 0x000000d7ded87220 */ /* 0x000fe20000400000 */
[----:B------:R-:W-:-:S03]  /*cce0*/  FMUL R215, R99, R129 ;  /* 0x0000008163d77220 */ /* 0x000fc60000400000 */
[----:B------:R-:W-:Y:S01]  /*ccf0*/  FFMA R219, R221, R204, R216 ;  /* 0x000000ccdddb7223 */ /* 0x000fe200000000d8 */
[----:B------:R-:W-:Y:S01]  /*cd00*/  FMUL R204, R100, R125 ;  /* 0x0000007d64cc7220 */ /* 0x000fe20000400000 */
[C---:B------:R-:W-:Y:S01]  /*cd10*/  FADD R216, R215.reuse, R215 ;  /* 0x000000d7d7d87221 */ /* 0x040fe20000000000 */
[----:B------:R-:W-:Y:S01]  /*cd20*/  FMUL R6, R215, 4 ;  /* 0x40800000d7067820 */ /* 0x000fe20000400000 */
[----:B------:R-:W-:Y:S01]  /*cd30*/  FMUL R215, R208, 4 ;  /* 0x40800000d0d77820 */ /* 0x000fe20000400000 */
[----:B------:R-:W-:-:S03]  /*cd40*/  FADD R204, R204, R204 ;  /* 0x000000cccccc7221 */ /* 0x000fc60000000000 */
[----:B------:R-:W-:Y:S01]  /*cd50*/  FFMA R215, R212, 2, R215 ;  /* 0x40000000d4d77823 */ /* 0x000fe200000000d7 */
[----:B------:R-:W-:Y:S01]  /*cd60*/  FADD R223, R216, -R204 ;  /* 0x800000ccd8df7221 */ /* 0x000fe20000000000 */
[----:B------:R-:W-:-:S03]  /*cd70*/  FMUL R212, R127, R127 ;  /* 0x0000007f7fd47220 */ /* 0x000fc60000400000 */
[----:B------:R-:W-:-:S04]  /*cd80*/  FFMA R219, R220, -R223, R219 ;  /* 0x800000dfdcdb7223 */ /* 0x000fc800000000db */
[----:B------:R-:W-:Y:S01]  /*cd90*/  FADD R193, R219, R193 ;  /* 0x000000c1dbc17221 */ /* 0x000fe20000000000 */
[----:B------:R-:W-:-:S04]  /*cda0*/  FMUL R219, R101, R126 ;  /* 0x0000007e65db7220 */ /* 0x000fc80000400000 */
[C---:B------:R-:W-:Y:S01]  /*cdb0*/  FFMA R216, R219.reuse, 2, R216 ;  /* 0x40000000dbd87823 */ /* 0x040fe200000000d8 */
[----:B------:R-:W-:Y:S01]  /*cdc0*/  FFMA R219, R219, 2, R6 ;  /* 0x40000000dbdb7823 */ /* 0x000fe20000000006 */
[----:B------:R-:W-:Y:S01]  /*cdd0*/  FADD R6, -R211, R213 ;  /* 0x000000d5d3067221 */ /* 0x000fe20000000100 */
[CC--:B------:R-:W-:Y:S01]  /*cde0*/  FMUL R211, R126.reuse, R127.reuse ;  /* 0x0000007f7ed37220 */ /* 0x0c0fe20000400000 */
[----:B------:R-:W-:Y:S02]  /*cdf0*/  FMUL R216, R221, R216 ;  /* 0x000000d8ddd87220 */ /* 0x000fe40000400000 */
[----:B------:R-:W-:Y:S01]  /*ce00*/  FFMA R31, R31, 4, R6 ;  /* 0x408000001f1f7823 */ /* 0x000fe20000000006 */
[-C--:B------:R-:W-:Y:S01]  /*ce10*/  FFMA R208, R126, R127.reuse, R211 ;  /* 0x0000007f7ed07223 */ /* 0x080fe200000000d3 */
[----:B------:R-:W-:Y:S01]  /*ce20*/  FFMA R30, R220, R30, R216 ;  /* 0x0000001edc1e7223 */ /* 0x000fe200000000d8 */
[-C--:B------:R-:W-:Y:S01]  /*ce30*/  FMUL R216, R101, R127.reuse ;  /* 0x0000007f65d87220 */ /* 0x080fe20000400000 */
[----:B------:R-:W-:Y:S01]  /*ce40*/  FADD R211, -R204, R219 ;  /* 0x000000dbccd37221 */ /* 0x000fe20000000100 */
[----:B------:R-:W-:Y:S01]  /*ce50*/  FMUL R204, R125, R127 ;  /* 0x0000007f7dcc7220 */ /* 0x000fe20000400000 */
[----:B------:R-:W-:Y:S01]  /*ce60*/  FMUL R6, R127, R129 ;  /* 0x000000817f067220 */ /* 0x000fe20000400000 */
[----:B------:R-:W-:-:S02]  /*ce70*/  FADD R216, R216, R216 ;  /* 0x000000d8d8d87221 */ /* 0x000fc40000000000 */
[----:B------:R-:W-:Y:S01]  /*ce80*/  FFMA R219, R125, R127, R204 ;  /* 0x0000007f7ddb7223 */ /* 0x000fe200000000cc */
[----:B------:R-:W-:Y:S01]  /*ce90*/  FFMA R6, R127, R129, R6 ;  /* 0x000000817f067223 */ /* 0x000fe20000000006 */
[----:B------:R-:W-:-:S04]  /*cea0*/  FADD R214, R214, -R216 ;  /* 0x800000d8d6d67221 */ /* 0x000fc80000000000 */
[----:B------:R-:W-:-:S04]  /*ceb0*/  FFMA R30, R222, -R214, R30 ;  /* 0x800000d6de1e7223 */ /* 0x000fc8000000001e */
[----:B------:R-:W-:Y:S01]  /*cec0*/  FADD R192, R30, R192 ;  /* 0x000000c01ec07221 */ /* 0x000fe20000000000 */
[----:B------:R-:W-:Y:S01]  /*ced0*/  FFMA R30, R8, R8, R7 ;  /* 0x00000008081e7223 */ /* 0x000fe20000000007 */
[----:B------:R-:W-:-:S04]  /*cee0*/  FMUL R8, R125, R129 ;  /* 0x000000817d087220 */ /* 0x000fc80000400000 */
[----:B------:R-:W-:Y:S01]  /*cef0*/  FFMA R7, R125, R129, R8 ;  /* 0x000000817d077223 */ /* 0x000fe20000000008 */
[----:B------:R-:W-:-:S03]  /*cf00*/  FADD R8, -R216, R215 ;  /* 0x000000d7d8087221 */ /* 0x000fc60000000100 */
[C-C-:B------:R-:W-:Y:S01]  /*cf10*/  FADD R216, R7.reuse, R208.reuse ;  /* 0x000000d007d87221 */ /* 0x140fe20000000000 */
[----:B------:R-:W-:Y:S01]  /*cf20*/  FADD R215, R7, -R208 ;  /* 0x800000d007d77221 */ /* 0x000fe20000000000 */
[----:B------:R-:W-:-:S03]  /*cf30*/  FMUL R7, R221, R8 ;  /* 0x00000008dd077220 */ /* 0x000fc60000400000 */
[C---:B------:R-:W-:Y:S01]  /*cf40*/  FMUL R224, R222.reuse, R215 ;  /* 0x000000d7dee07220 */ /* 0x040fe20000400000 */
[----:B------:R-:W-:Y:S01]  /*cf50*/  FFMA R211, R222, R211, R7 ;  /* 0x000000d3ded37223 */ /* 0x000fe20000000007 */
[----:B------:R-:W-:-:S03]  /*cf60*/  FMUL R7, R126, R129 ;  /* 0x000000817e077220 */ /* 0x000fc60000400000 */
[----:B------:R-:W-:Y:S01]  /*cf70*/  FFMA R208, R220, R31, R211 ;  /* 0x0000001fdcd07223 */ /* 0x000fe200000000d3 */
[----:B------:R-:W-:Y:S01]  /*cf80*/  FFMA R8, R126, R129, R7 ;  /* 0x000000817e087223 */ /* 0x000fe20000000007 */
[-C--:B------:R-:W-:Y:S02]  /*cf90*/  FMUL R7, R125, R126.reuse ;  /* 0x0000007e7d077220 */ /* 0x080fe40000400000 */
[----:B------:R-:W-:Y:S01]  /*cfa0*/  FADD R191, R208, R191 ;  /* 0x000000bfd0bf7221 */ /* 0x000fe20000000000 */
[C-C-:B------:R-:W-:Y:S01]  /*cfb0*/  FADD R204, R8.reuse, -R219.reuse ;  /* 0x800000db08cc7221 */ /* 0x140fe20000000000 */
[----:B------:R-:W-:Y:S01]  /*cfc0*/  FADD R8, R8, R219 ;  /* 0x000000db08087221 */ /* 0x000fe20000000000 */
[----:B------:R-:W-:Y:S01]  /*cfd0*/  FFMA R219, R127, R127, R212 ;  /* 0x0000007f7fdb7223 */ /* 0x000fe200000000d4 */
[CC--:B------:R-:W-:Y:S01]  /*cfe0*/  FMUL R212, R125.reuse, R125.reuse ;  /* 0x0000007d7dd47220 */ /* 0x0c0fe20000400000 */
[C---:B------:R-:W-:Y:S02]  /*cff0*/  FFMA R213, R125.reuse, R126, R7 ;  /* 0x0000007e7dd57223 */ /* 0x040fe40000000007 */
[----:B------:R-:W-:Y:S01]  /*d000*/  FFMA R219, R226, 2, R219 ;  /* 0x40000000e2db7823 */ /* 0x000fe200000000db */
[----:B------:R-:W-:Y:S01]  /*d010*/  FFMA R31, R125, R125, R212 ;  /* 0x0000007d7d1f7223 */ /* 0x000fe200000000d4 */
[C-C-:B------:R-:W-:Y:S01]  /*d020*/  FADD R7, R6.reuse, R213.reuse ;  /* 0x000000d506077221 */ /* 0x140fe20000000000 */
[----:B------:R-:W-:Y:S01]  /*d030*/  FADD R6, R6, -R213 ;  /* 0x800000d506067221 */ /* 0x000fe20000000000 */
[----:B------:R-:W-:Y:S01]  /*d040*/  FADD R219, R219, -1 ;  /* 0xbf800000dbdb7421 */ /* 0x000fe20000000000 */
[----:B------:R-:W-:Y:S01]  /*d050*/  FFMA R226, R226, 2, R31 ;  /* 0x40000000e2e27823 */ /* 0x000fe2000000001f */
[----:B------:R-:W-:Y:S01]  /*d060*/  IADD3 R31, R30, -0xd000000, RZ ;  /* 0xf30000001e1f7810 */ /* 0x000fe20007ffe0ff */
[----:B------:R-:W-:Y:S01]  /*d070*/  FMUL R223, R221, R6 ;  /* 0x00000006dddf7220 */ /* 0x000fe20000400000 */
[----:B------:R-:W-:Y:S01]  /*d080*/  FMUL R227, R222, R219 ;  /* 0x000000dbdee37220 */ /* 0x000fe20000400000 */
[----:B------:R-:W-:Y:S01]  /*d090*/  FADD R226, R226, -1 ;  /* 0xbf800000e2e27421 */ /* 0x000fe20000000000 */
[----:B------:R-:W-:Y:S01]  /*d0a0*/  ISETP.GT.U32.AND P0, PT, R31, 0x727fffff, PT ;  /* 0x727fffff1f00780c */ /* 0x000fe20003f04070 */
[C---:B------:R-:W-:Y:S01]  /*d0b0*/  FFMA R224, R220.reuse, R7, -R224 ;  /* 0x00000007dce07223 */ /* 0x040fe200000008e0 */
[----:B------:R0:W1:Y:S01]  /*d0c0*/  MUFU.RSQ R31, R30 ;  /* 0x0000001e001f7308 */ /* 0x0000620000001400 */
[----:B------:R-:W-:Y:S01]  /*d0d0*/  FFMA R223, R220, R226, -R223 ;  /* 0x000000e2dcdf7223 */ /* 0x000fe200000008df */
[C---:B------:R-:W-:Y:S01]  /*d0e0*/  FFMA R227, R221.reuse, R216, R227 ;  /* 0x000000d8dde37223 */ /* 0x040fe200000000e3 */
[----:B------:R-:W-:-:S02]  /*d0f0*/  FFMA R224, R221, R225, R224 ;  /* 0x000000e1dde07223 */ /* 0x000fc400000000e0 */
[----:B------:R-:W-:-:S06]  /*d100*/  FFMA R223, R222, R8, R223 ;  /* 0x00000008dedf7223 */ /* 0x000fcc00000000df */
[----:B------:R-:W-:Y:S05]  /*d110*/  @!P0 BRA `(.L_x_362) ;  /* 0x0000004000008947 */ /* 0x000fea0003800000 */
[----:B01----:R-:W-:Y:S02]  /*d120*/  MOV R31, 0xd140 ;  /* 0x0000d140001f7802 */ /* 0x003fe40000000f00 */
[----:B------:R-:W-:Y:S05]  /*d130*/  CALL.REL.NOINC `($__internal_5_$__cuda_sm20_sqrt_rn_f32_slowpath) ;  /* 0x0000707000007944 */ /* 0x000fea0003c00000 */
[----:B------:R-:W-:Y:S01]  /*d140*/  MOV R30, R208 ;  /* 0x000000d0001e7202 */ /* 0x000fe20000000f00 */
[----:B------:R-:W-:Y:S05]  /*d150*/  BRA `(.L_x_363) ;  /* 0x0000004000007947 */ /* 0x000fea0003800000 */
.L_x_362:
[----:B01----:R-:W-:Y:S01]  /*d160*/  FMUL.FTZ R208, R30, R31 ;  /* 0x0000001f1ed07220 */ /* 0x003fe20000410000 */
[----:B------:R-:W-:-:S03]  /*d170*/  FMUL.FTZ R31, R31, 0.5 ;  /* 0x3f0000001f1f7820 */ /* 0x000fc60000410000 */
[----:B------:R-:W-:-:S04]  /*d180*/  FFMA R30, -R208, R208, R30 ;  /* 0x000000d0d01e7223 */ /* 0x000fc8000000011e */
[----:B------:R-:W-:Y:S02]  /*d190*/  FFMA R30, R30, R31, R208 ;  /* 0x0000001f1e1e7223 */ /* 0x000fe400000000d0 */
.L_x_363:
[----:B------:R-:W-:Y:S05]  /*d1a0*/  BSYNC B3 ;  /* 0x0000000000037941 */ /* 0x000fea0003800000 */
.L_x_361:
[----:B------:R-:W-:Y:S01]  /*d1b0*/  FSETP.GT.AND P0, PT, R30, RZ, PT ;  /* 0x000000ff1e00720b */ /* 0x000fe20003f04000 */
[----:B------:R-:W-:-:S12]  /*d1c0*/  BSSY B3, `(.L_x_364) ;  /* 0x000001e000037945 */ /* 0x000fd80003800000 */
[----:B------:R-:W-:Y:S05]  /*d1d0*/  @!P0 BRA `(.L_x_365) ;  /* 0x000001c000008947 */ /* 0x000fea0003800000 */
[----:B------:R-:W-:Y:S01]  /*d1e0*/  IADD3 R31, R30, 0x1800000, RZ ;  /* 0x018000001e1f7810 */ /* 0x000fe20007ffe0ff */
[----:B------:R-:W-:Y:S03]  /*d1f0*/  BSSY B4, `(.L_x_366) ;  /* 0x000000b000047945 */ /* 0x000fe60003800000 */
[----:B------:R-:W-:-:S04]  /*d200*/  LOP3.LUT R31, R31, 0x7f800000, RZ, 0xc0, !PT ;  /* 0x7f8000001f1f7812 */ /* 0x000fc800078ec0ff */
[----:B------:R-:W-:-:S13]  /*d210*/  ISETP.GT.U32.AND P0, PT, R31, 0x1ffffff, PT ;  /* 0x01ffffff1f00780c */ /* 0x000fda0003f04070 */
[----:B------:R-:W-:Y:S05]  /*d220*/  @P0 BRA `(.L_x_367) ;  /* 0x0000003000000947 */ /* 0x000fea0003800000 */
[----:B------:R-:W-:Y:S02]  /*d230*/  MOV R31, 0xd250 ;  /* 0x0000d250001f7802 */ /* 0x000fe40000000f00 */
[----:B------:R-:W-:Y:S05]  /*d240*/  CALL.REL.NOINC `($__internal_4_$__cuda_sm20_rcp_rn_f32_slowpath) ;  /* 0x00006c0000007944 */ /* 0x000fea0003c00000 */
[----:B------:R-:W-:Y:S05]  /*d250*/  BRA `(.L_x_368) ;  /* 0x0000004000007947 */ /* 0x000fea0003800000 */
.L_x_367:
[----:B------:R-:W0:Y:S02]  /*d260*/  MUFU.RCP R208, R30 ;  /* 0x0000001e00d07308 */ /* 0x000e240000001000 */
[----:B0-----:R-:W-:-:S04]  /*d270*/  FFMA R30, R208, R30, -1 ;  /* 0xbf800000d01e7423 */ /* 0x001fc8000000001e */
[----:B------:R-:W-:-:S04]  /*d280*/  FADD.FTZ R30, -R30, -RZ ;  /* 0x800000ff1e1e7221 */ /* 0x000fc80000010100 */
[----:B------:R-:W-:Y:S02]  /*d290*/  FFMA R208, R208, R30, R208 ;  /* 0x0000001ed0d07223 */ /* 0x000fe400000000d0 */
.L_x_368:
[----:B------:R-:W-:Y:S05]  /*d2a0*/  BSYNC B4 ;  /* 0x0000000000047941 */ /* 0x000fea0003800000 */
.L_x_366:
        /* <DEDUP_REMOVED lines=12> */
[----:B------:R-:W-:Y:S01]  /*d370*/  FADD R60, R60, R71 ;  /* 0x000000473c3c7221 */ /* 0x000fe20000000000 */
[----:B------:R-:W-:Y:S01]  /*d380*/  FADD R61, R61, R70 ;  /* 0x000000463d3d7221 */ /* 0x000fe20000000000 */
[----:B------:R-:W-:Y:S02]  /*d390*/  FADD R169, R169, R30 ;  /* 0x0000001ea9a97221 */ /* 0x000fe40000000000 */
.L_x_365:
[----:B------:R-:W-:Y:S05]  /*d3a0*/  BSYNC B3 ;  /* 0x0000000000037941 */ /* 0x000fea0003800000 */
.L_x_364:
[----:B------:R-:W-:Y:S01]  /*d3b0*/  FADD R70, RZ, -R61 ;  /* 0x8000003dff467221 */ /* 0x000fe20000000000 */
[----:B------:R-:W-:Y:S01]  /*d3c0*/  FADD R31, RZ, -R60 ;  /* 0x8000003cff1f7221 */ /* 0x000fe20000000000 */
[----:B------:R-:W-:Y:S01]  /*d3d0*/  FADD R72, RZ, -R169 ;  /* 0x800000a9ff487221 */ /* 0x000fe20000000000 */
[----:B------:R-:W-:Y:S01]  /*d3e0*/  FADD R221, RZ, R221 ;  /* 0x000000ddffdd7221 */ /* 0x000fe20000000000 */
[-C--:B------:R-:W-:Y:S01]  /*d3f0*/  FMUL R69, R25, -R70.reuse ;  /* 0x8000004619457220 */ /* 0x080fe20000400000 */
[C---:B------:R-:W-:Y:S01]  /*d400*/  FFMA R30, R55.reuse, R70, R171 ;  /* 0x00000046371e7223 */ /* 0x040fe200000000ab */
[C---:B------:R-:W-:Y:S01]  /*d410*/  FFMA R71, R55.reuse, R72, R170 ;  /* 0x0000004837477223 */ /* 0x040fe200000000aa */
[----:B------:R-:W-:Y:S01]  /*d420*/  FADD R222, RZ, R222 ;  /* 0x000000deffde7221 */ /* 0x000fe20000000000 */
[-C--:B------:R-:W-:Y:S01]  /*d430*/  FFMA R70, -R24, R31.reuse, R69 ;  /* 0x0000001f18467223 */ /* 0x080fe20000000145 */
[----:B------:R-:W-:Y:S01]  /*d440*/  FFMA R31, R55, R31, R172 ;  /* 0x0000001f371f7223 */ /* 0x000fe200000000ac */
[----:B------:R-:W-:Y:S01]  /*d450*/  FMUL R69, R132, R114 ;  /* 0x0000007284457220 */ /* 0x000fe20000400000 */
[----:B------:R-:W-:Y:S01]  /*d460*/  FADD R223, RZ, R223 ;  /* 0x000000dfffdf7221 */ /* 0x000fe20000000000 */
[----:B------:R-:W-:Y:S01]  /*d470*/  FFMA R70, -R23, R72, R70 ;  /* 0x0000004817467223 */ /* 0x000fe20000000146 */
[----:B------:R-:W-:-:S03]  /*d480*/  FADD R224, RZ, R224 ;  /* 0x000000e0ffe07221 */ /* 0x000fc60000000000 */
[----:B------:R-:W-:-:S04]  /*d490*/  FADD R70, RZ, R70 ;  /* 0x00000046ff467221 */ /* 0x000fc80000000000 */
[C---:B------:R-:W-:Y:S01]  /*d4a0*/  FFMA R172, R70.reuse, R74, R31 ;  /* 0x0000004a46ac7223 */ /* 0x040fe2000000001f */
[----:B------:R-:W-:Y:S01]  /*d4b0*/  FMUL R74, R131, R113 ;  /* 0x00000071834a7220 */ /* 0x000fe20000400000 */
[----:B------:R-:W-:Y:S01]  /*d4c0*/  FFMA R171, R70, R75, R30 ;  /* 0x0000004b46ab7223 */ /* 0x000fe2000000001e */
[----:B------:R-:W-:Y:S01]  /*d4d0*/  FMUL R30, R130, R112 ;  /* 0x00000070821e7220 */ /* 0x000fe20000400000 */
[C---:B------:R-:W-:Y:S01]  /*d4e0*/  FADD R31, R69.reuse, R69 ;  /* 0x00000045451f7221 */ /* 0x040fe20000000000 */
[----:B------:R-:W-:Y:S01]  /*d4f0*/  FADD R72, R74, R74 ;  /* 0x0000004a4a487221 */ /* 0x000fe20000000000 */
[----:B------:R-:W-:Y:S01]  /*d500*/  FFMA R170, R70, R78, R71 ;  /* 0x0000004e46aa7223 */ /* 0x000fe20000000047 */
[----:B------:R-:W-:Y:S01]  /*d510*/  FMUL R71, R130, R114 ;  /* 0x0000007282477220 */ /* 0x000fe20000400000 */
[----:B------:R-:W-:Y:S01]  /*d520*/  FFMA R31, R30, 2, R31 ;  /* 0x400000001e1f7823 */ /* 0x000fe2000000001f */
[----:B------:R-:W-:-:S03]  /*d530*/  FFMA R73, R69, 2, R72 ;  /* 0x4000000045497823 */ /* 0x000fc60000000048 */
[----:B------:R-:W-:Y:S01]  /*d540*/  FFMA R31, R74, 4, R31 ;  /* 0x408000004a1f7823 */ /* 0x000fe2000000001f */
[C---:B------:R-:W-:Y:S01]  /*d550*/  FFMA R74, R30.reuse, 2, R72 ;  /* 0x400000001e4a7823 */ /* 0x040fe20000000048 */
[----:B------:R-:W-:Y:S01]  /*d560*/  FFMA R30, R30, 4, R73 ;  /* 0x408000001e1e7823 */ /* 0x000fe20000000049 */
[----:B------:R-:W-:Y:S01]  /*d570*/  FADD R73, RZ, R60 ;  /* 0x0000003cff497221 */ /* 0x000fe20000000000 */
[----:B------:R-:W-:Y:S01]  /*d580*/  FADD R72, RZ, R169 ;  /* 0x000000a9ff487221 */ /* 0x000fe20000000000 */
[----:B------:R-:W-:Y:S01]  /*d590*/  FADD R60, RZ, R61 ;  /* 0x0000003dff3c7221 */ /* 0x000fe20000000000 */
[----:B------:R-:W-:Y:S01]  /*d5a0*/  FMUL R61, R131, R116 ;  /* 0x00000074833d7220 */ /* 0x000fe20000400000 */
[-C--:B------:R-:W-:Y:S01]  /*d5b0*/  FFMA R73, -R24, R70.reuse, R73 ;  /* 0x0000004618497223 */ /* 0x080fe20000000149 */
[-C--:B------:R-:W-:Y:S01]  /*d5c0*/  FFMA R72, -R23, R70.reuse, R72 ;  /* 0x0000004617487223 */ /* 0x080fe20000000148 */
[----:B------:R-:W-:Y:S01]  /*d5d0*/  FFMA R60, -R25, R70, R60 ;  /* 0x00000046193c7223 */ /* 0x000fe2000000013c */
[----:B------:R-:W-:Y:S01]  /*d5e0*/  FFMA R70, R130, R114, R71 ;  /* 0x0000007282467223 */ /* 0x000fe20000000047 */
[--C-:B------:R-:W-:Y:S01]  /*d5f0*/  FADD R218, R218, -R73.reuse ;  /* 0x80000049dada7221 */ /* 0x100fe20000000000 */
[----:B------:R-:W-:Y:S01]  /*d600*/  FADD R73, R58, R73 ;  /* 0x000000493a497221 */ /* 0x000fe20000000000 */
[----:B------:R-:W-:Y:S01]  /*d610*/  FFMA R69, R69, 4, R74 ;  /* 0x4080000045457823 */ /* 0x000fe2000000004a */
[C---:B------:R-:W-:Y:S01]  /*d620*/  FADD R71, R61.reuse, R61 ;  /* 0x0000003d3d477221 */ /* 0x040fe20000000000 */
[----:B------:R-:W-:Y:S01]  /*d630*/  FMUL R61, R61, 4 ;  /* 0x408000003d3d7820 */ /* 0x000fe20000400000 */
[--C-:B------:R-:W-:Y:S01]  /*d640*/  FADD R217, R217, -R72.reuse ;  /* 0x80000048d9d97221 */ /* 0x100fe20000000000 */
[----:B------:R-:W-:Y:S01]  /*d650*/  FMUL R74, R132, R112 ;  /* 0x00000070844a7220 */ /* 0x000fe20000400000 */
[----:B------:R-:W-:Y:S01]  /*d660*/  FADD R72, R57, R72 ;  /* 0x0000004839487221 */ /* 0x000fe20000000000 */
[----:B------:R-:W-:Y:S01]  /*d670*/  FADD R234, RZ, R73 ;  /* 0x00000049ffea7221 */ /* 0x000fe20000000000 */
[----:B------:R-:W-:Y:S01]  /*d680*/  FADD R94, R94, -R60 ;  /* 0x8000003c5e5e7221 */ /* 0x000fe20000000000 */
[C---:B------:R-:W-:Y:S01]  /*d690*/  FFMA R61, R74.reuse, 2, R61 ;  /* 0x400000004a3d7823 */ /* 0x040fe2000000003d */
[----:B------:R-:W-:Y:S01]  /*d6a0*/  FFMA R73, R74, 2, R71 ;  /* 0x400000004a497823 */ /* 0x000fe20000000047 */
[----:B------:R-:W-:Y:S01]  /*d6b0*/  FADD R232, RZ, R72 ;  /* 0x00000048ffe87221 */ /* 0x000fe20000000000 */
[----:B------:R-:W-:Y:S01]  /*d6c0*/  FMUL R69, R234, R69 ;  /* 0x00000045ea457220 */ /* 0x000fe20000400000 */
[----:B------:R-:W-:Y:S01]  /*d6d0*/  FMUL R72, R131, R114 ;  /* 0x0000007283487220 */ /* 0x000fe20000400000 */
[----:B------:R-:W-:Y:S01]  /*d6e0*/  FADD R71, R71, -R70 ;  /* 0x8000004647477221 */ /* 0x000fe20000000000 */
[----:B------:R-:W-:Y:S01]  /*d6f0*/  FADD R70, -R70, R61 ;  /* 0x0000003d46467221 */ /* 0x000fe20000000100 */
[----:B------:R-:W-:Y:S01]  /*d700*/  FFMA R61, R232, R73, R69 ;  /* 0x00000049e83d7223 */ /* 0x000fe20000000045 */
[C---:B------:R-:W-:Y:S01]  /*d710*/  FMUL R73, R131.reuse, R112 ;  /* 0x0000007083497220 */ /* 0x040fe20000400000 */
[C---:B------:R-:W-:Y:S01]  /*d720*/  FFMA R69, R131.reuse, R114, R72 ;  /* 0x0000007283457223 */ /* 0x040fe20000000048 */
[----:B------:R-:W-:Y:S01]  /*d730*/  FMUL R72, R132, R116 ;  /* 0x0000007484487220 */ /* 0x000fe20000400000 */
[----:B------:R-:W-:Y:S01]  /*d740*/  FADD R233, R56, R60 ;  /* 0x0000003c38e97221 */ /* 0x000fe20000000000 */
[----:B------:R-:W-:Y:S01]  /*d750*/  FFMA R131, R131, R112, R73 ;  /* 0x0000007083837223 */ /* 0x000fe20000000049 */
[----:B------:R-:W-:Y:S01]  /*d760*/  FMUL R73, R130, R113 ;  /* 0x0000007182497220 */ /* 0x000fe20000400000 */
[C---:B------:R-:W-:Y:S01]  /*d770*/  FADD R60, R72.reuse, R72 ;  /* 0x00000048483c7221 */ /* 0x040fe20000000000 */
[----:B------:R-:W-:Y:S01]  /*d780*/  FMUL R72, R72, 4 ;  /* 0x4080000048487820 */ /* 0x000fe20000400000 */
[----:B------:R-:W-:Y:S01]  /*d790*/  FADD R233, RZ, R233 ;  /* 0x000000e9ffe97221 */ /* 0x000fe20000000000 */
[----:B------:R-:W-:Y:S01]  /*d7a0*/  FMUL R30, R232, R30 ;  /* 0x0000001ee81e7220 */ /* 0x000fe20000400000 */
[C---:B------:R-:W-:Y:S01]  /*d7b0*/  FFMA R74, R73.reuse, 2, R60 ;  /* 0x40000000494a7823 */ /* 0x040fe2000000003c */
[----:B------:R-:W-:Y:S01]  /*d7c0*/  FFMA R72, R73, 2, R72 ;  /* 0x4000000049487823 */ /* 0x000fe20000000048 */
[C---:B------:R-:W-:Y:S01]  /*d7d0*/  FMUL R93, R233.reuse, R70 ;  /* 0x00000046e95d7220 */ /* 0x040fe20000400000 */
[----:B------:R-:W-:Y:S01]  /*d7e0*/  FADD R75, R60, -R131 ;  /* 0x800000833c4b7221 */ /* 0x000fe20000000000 */
[----:B------:R-:W-:Y:S01]  /*d7f0*/  FFMA R30, R233, R74, R30 ;  /* 0x0000004ae91e7223 */ /* 0x000fe2000000001e */
[----:B------:R-:W-:Y:S01]  /*d800*/  FADD R73, -R131, R72 ;  /* 0x0000004883497221 */ /* 0x000fe20000000100 */
[----:B------:R-:W-:Y:S01]  /*d810*/  FMUL R67, R67, R234 ;  /* 0x000000ea43437220 */ /* 0x000fe20000400000 */
[----:B------:R-:W-:Y:S01]  /*d820*/  FMUL R72, R133, R127 ;  /* 0x0000007f85487220 */ /* 0x000fe20000400000 */
[----:B------:R-:W-:Y:S01]  /*d830*/  FFMA R71, R234, -R71, R30 ;  /* 0x80000047ea477223 */ /* 0x000fe2000000001e */
[----:B------:R-:W-:Y:S01]  /*d840*/  FMUL R30, R130, R116 ;  /* 0x00000074821e7220 */ /* 0x000fe20000400000 */
[----:B------:R-:W-:Y:S01]  /*d850*/  FFMA R73, R234, R73, R93 ;  /* 0x00000049ea497223 */ /* 0x000fe2000000005d */
[----:B------:R-:W-:Y:S01]  /*d860*/  FMUL R93, R132, R113 ;  /* 0x00000071845d7220 */ /* 0x000fe20000400000 */
[----:B------:R-:W-:Y:S01]  /*d870*/  FFMA R66, R66, R232, -R67 ;  /* 0x000000e842427223 */ /* 0x000fe20000000843 */
[----:B------:R-:W-:Y:S01]  /*d880*/  FADD R60, R30, R30 ;  /* 0x0000001e1e3c7221 */ /* 0x000fe20000000000 */
[----:B------:R-:W-:Y:S01]  /*d890*/  FMUL R74, R135, R125 ;  /* 0x0000007d874a7220 */ /* 0x000fe20000400000 */
[----:B------:R-:W-:Y:S01]  /*d8a0*/  FFMA R132, R132, R113, R93 ;  /* 0x0000007184847223 */ /* 0x000fe2000000005d */
[----:B------:R-:W-:Y:S01]  /*d8b0*/  FADD R231, RZ, R218 ;  /* 0x000000daffe77221 */ /* 0x000fe20000000000 */
[----:B------:R-:W-:Y:S01]  /*d8c0*/  FADD R93, R69, R60 ;  /* 0x0000003c455d7221 */ /* 0x000fe20000000000 */
[----:B------:R-:W-:Y:S01]  /*d8d0*/  FFMA R72, R133, R127, R72 ;  /* 0x0000007f85487223 */ /* 0x000fe20000000048 */
[C---:B------:R-:W-:Y:S01]  /*d8e0*/  FADD R69, -R132.reuse, R69 ;  /* 0x0000004584457221 */ /* 0x040fe20000000100 */
[----:B------:R-:W-:Y:S01]  /*d8f0*/  FADD R60, R132, -R60 ;  /* 0x8000003c843c7221 */ /* 0x000fe20000000000 */
[----:B------:R-:W-:Y:S01]  /*d900*/  FMUL R70, R234, R93 ;  /* 0x0000005dea467220 */ /* 0x000fe20000400000 */
[----:B------:R-:W-:Y:S01]  /*d910*/  FADD R229, RZ, R217 ;  /* 0x000000d9ffe57221 */ /* 0x000fe20000000000 */
[----:B------:R-:W-:Y:S01]  /*d920*/  FFMA R30, R30, 4, R69 ;  /* 0x408000001e1e7823 */ /* 0x000fe20000000045 */
[----:B------:R-:W-:Y:S01]  /*d930*/  FMUL R69, R64, R234 ;  /* 0x000000ea40457220 */ /* 0x000fe20000400000 */
[----:B------:R-:W-:Y:S01]  /*d940*/  FFMA R31, R233, R31, R70 ;  /* 0x0000001fe91f7223 */ /* 0x000fe20000000046 */
[----:B------:R-:W-:Y:S01]  /*d950*/  FMUL R70, R135, R127 ;  /* 0x0000007f87467220 */ /* 0x000fe20000400000 */
[----:B------:R-:W-:Y:S01]  /*d960*/  FMUL R64, R133, R125 ;  /* 0x0000007d85407220 */ /* 0x000fe20000400000 */
[----:B------:R-:W-:Y:S01]  /*d970*/  FFMA R69, R68, R233, R69 ;  /* 0x000000e944457223 */ /* 0x000fe20000000045 */
[----:B------:R-:W-:Y:S01]  /*d980*/  FMUL R68, R134, R126 ;  /* 0x0000007e86447220 */ /* 0x000fe20000400000 */
[----:B------:R-:W-:Y:S01]  /*d990*/  FADD R67, R70, R70 ;  /* 0x0000004646437221 */ /* 0x000fe20000000000 */
[----:B------:R-:W-:Y:S01]  /*d9a0*/  FFMA R61, R233, R60, R61 ;  /* 0x0000003ce93d7223 */ /* 0x000fe2000000003d */
[----:B------:R-:W-:Y:S01]  /*d9b0*/  FFMA R60, R232, -R75, R31 ;  /* 0x8000004be83c7223 */ /* 0x000fe2000000001f */
[----:B------:R-:W-:Y:S01]  /*d9c0*/  FADD R93, R68, R68 ;  /* 0x00000044445d7221 */ /* 0x000fe20000000000 */
[----:B------:R-:W-:Y:S01]  /*d9d0*/  FFMA R67, R64, 2, R67 ;  /* 0x4000000040437823 */ /* 0x000fe20000000043 */
[----:B------:R-:W-:Y:S01]  /*d9e0*/  FFMA R62, -R62, R232, R69 ;  /* 0x000000e83e3e7223 */ /* 0x000fe20000000145 */
[----:B------:R-:W-:Y:S01]  /*d9f0*/  FMUL R69, R135, R129 ;  /* 0x0000008187457220 */ /* 0x000fe20000400000 */
[----:B------:R-:W-:Y:S01]  /*da00*/  FFMA R131, R64, 2, R93 ;  /* 0x4000000040837823 */ /* 0x000fe2000000005d */
[----:B------:R-:W-:Y:S01]  /*da10*/  FFMA R67, R68, 4, R67 ;  /* 0x4080000044437823 */ /* 0x000fe20000000043 */
[----:B------:R-:W-:Y:S01]  /*da20*/  FMUL R68, R65, R233 ;  /* 0x000000e941447220 */ /* 0x000fe20000400000 */
[C---:B------:R-:W-:Y:S01]  /*da30*/  FFMA R93, R70.reuse, 2, R93 ;  /* 0x40000000465d7823 */ /* 0x040fe2000000005d */
[----:B------:R-:W-:Y:S01]  /*da40*/  FFMA R70, R70, 4, R131 ;  /* 0x4080000046467823 */ /* 0x000fe20000000083 */
[----:B------:R-:W-:Y:S01]  /*da50*/  FFMA R30, R232, R30, R73 ;  /* 0x0000001ee81e7223 */ /* 0x000fe20000000049 */
[----:B------:R-:W-:Y:S01]  /*da60*/  FFMA R68, R63, R232, -R68 ;  /* 0x000000e83f447223 */ /* 0x000fe20000000844 */
[C---:B------:R-:W-:Y:S01]  /*da70*/  FMUL R63, R134.reuse, R129 ;  /* 0x00000081863f7220 */ /* 0x040fe20000400000 */
[----:B------:R-:W-:Y:S01]  /*da80*/  FMUL R78, R231, R70 ;  /* 0x00000046e74e7220 */ /* 0x000fe20000400000 */
[CC--:B------:R-:W-:Y:S01]  /*da90*/  FMUL R65, R134.reuse, R127.reuse ;  /* 0x0000007f86417220 */ /* 0x0c0fe20000400000 */
[----:B------:R-:W-:Y:S01]  /*daa0*/  FMUL R73, R69, 4 ;  /* 0x4080000045497820 */ /* 0x000fe20000400000 */
[C---:B------:R-:W-:Y:S01]  /*dab0*/  FADD R31, R63.reuse, R63 ;  /* 0x0000003f3f1f7221 */ /* 0x040fe20000000000 */
[----:B------:R-:W-:Y:S01]  /*dac0*/  FMUL R63, R63, 4 ;  /* 0x408000003f3f7820 */ /* 0x000fe20000400000 */
[----:B------:R-:W-:Y:S01]  /*dad0*/  FADD R69, R69, R69 ;  /* 0x0000004545457221 */ /* 0x000fe20000000000 */
[----:B------:R-:W-:Y:S01]  /*dae0*/  FFMA R65, R134, R127, R65 ;  /* 0x0000007f86417223 */ /* 0x000fe20000000041 */
[----:B------:R-:W-:Y:S01]  /*daf0*/  FADD R70, R31, -R72 ;  /* 0x800000481f467221 */ /* 0x000fe20000000000 */
[C---:B------:R-:W-:Y:S01]  /*db00*/  FFMA R63, R74.reuse, 2, R63 ;  /* 0x400000004a3f7823 */ /* 0x040fe2000000003f */
[----:B------:R-:W-:Y:S01]  /*db10*/  FFMA R74, R74, 2, R31 ;  /* 0x400000004a4a7823 */ /* 0x000fe2000000001f */
[----:B------:R-:W-:Y:S01]  /*db20*/  FFMA R64, R64, 4, R93 ;  /* 0x4080000040407823 */ /* 0x000fe2000000005d */
[----:B------:R-:W-:Y:S01]  /*db30*/  FADD R230, RZ, R94 ;  /* 0x0000005effe67221 */ /* 0x000fe20000000000 */
[----:B------:R-:W-:Y:S01]  /*db40*/  FADD R63, -R72, R63 ;  /* 0x0000003f483f7221 */ /* 0x000fe20000000100 */
[----:B------:R-:W-:Y:S01]  /*db50*/  FFMA R31, R229, R74, R78 ;  /* 0x0000004ae51f7223 */ /* 0x000fe2000000004e */
[C---:B------:R-:W-:Y:S01]  /*db60*/  FMUL R78, R134.reuse, R125 ;  /* 0x0000007d864e7220 */ /* 0x040fe20000400000 */
[-C--:B------:R-:W-:Y:S01]  /*db70*/  FMUL R72, R133, R126.reuse ;  /* 0x0000007e85487220 */ /* 0x080fe20000400000 */
[-C--:B------:R-:W-:Y:S01]  /*db80*/  FMUL R74, R135, R126.reuse ;  /* 0x0000007e874a7220 */ /* 0x080fe20000400000 */
[----:B------:R-:W-:Y:S01]  /*db90*/  FMUL R133, R133, R129 ;  /* 0x0000008185857220 */ /* 0x000fe20000400000 */
[----:B------:R-:W-:Y:S01]  /*dba0*/  FFMA R78, R134, R125, R78 ;  /* 0x0000007d864e7223 */ /* 0x000fe2000000004e */
[C---:B------:R-:W-:Y:S01]  /*dbb0*/  FFMA R75, R72.reuse, 2, R73 ;  /* 0x40000000484b7823 */ /* 0x040fe20000000049 */
[----:B------:R-:W-:Y:S01]  /*dbc0*/  FFMA R74, R135, R126, R74 ;  /* 0x0000007e874a7223 */ /* 0x000fe2000000004a */
[----:B------:R-:W-:Y:S01]  /*dbd0*/  FADD R130, R133, R133 ;  /* 0x0000008585827221 */ /* 0x000fe20000000000 */
[----:B------:R-:W-:Y:S01]  /*dbe0*/  FFMA R73, R72, 2, R69 ;  /* 0x4000000048497823 */ /* 0x000fe20000000045 */
[----:B------:R-:W-:Y:S01]  /*dbf0*/  FADD R72, R69, -R78 ;  /* 0x8000004e45487221 */ /* 0x000fe20000000000 */
[C---:B------:R-:W-:Y:S01]  /*dc00*/  FADD R132, -R74.reuse, R65 ;  /* 0x000000414a847221 */ /* 0x040fe20000000100 */
[--C-:B------:R-:W-:Y:S01]  /*dc10*/  FADD R69, R74, -R130.reuse ;  /* 0x800000824a457221 */ /* 0x100fe20000000000 */
[----:B------:R-:W-:Y:S01]  /*dc20*/  FADD R130, R65, R130 ;  /* 0x0000008241827221 */ /* 0x000fe20000000000 */
[----:B------:R-:W-:Y:S01]  /*dc30*/  FMUL R65, R229, R64 ;  /* 0x00000040e5417220 */ /* 0x000fe20000400000 */
[----:B------:R-:W-:Y:S01]  /*dc40*/  FADD R78, -R78, R75 ;  /* 0x0000004b4e4e7221 */ /* 0x000fe20000000100 */
[C---:B------:R-:W-:Y:S01]  /*dc50*/  FMUL R94, R230.reuse, R63 ;  /* 0x0000003fe65e7220 */ /* 0x040fe20000400000 */
[----:B------:R-:W-:Y:S01]  /*dc60*/  FMUL R219, R219, R231 ;  /* 0x000000e7dbdb7220 */ /* 0x000fe20000400000 */
[C---:B------:R-:W-:Y:S01]  /*dc70*/  FFMA R64, R230.reuse, R73, R65 ;  /* 0x00000049e6407223 */ /* 0x040fe20000000041 */
[C---:B------:R-:W-:Y:S01]  /*dc80*/  FMUL R65, R231.reuse, R130 ;  /* 0x00000082e7417220 */ /* 0x040fe20000400000 */
[----:B------:R-:W-:Y:S01]  /*dc90*/  FFMA R63, R231, R78, R94 ;  /* 0x0000004ee73f7223 */ /* 0x000fe2000000005e */
[----:B------:R-:W-:Y:S01]  /*dca0*/  FMUL R94, R215, R231 ;  /* 0x000000e7d75e7220 */ /* 0x000fe20000400000 */
[----:B------:R-:W-:Y:S01]  /*dcb0*/  FFMA R74, R133, 4, R132 ;  /* 0x40800000854a7823 */ /* 0x000fe20000000084 */
[----:B------:R-:W-:Y:S01]  /*dcc0*/  FFMA R78, R230, R67, R65 ;  /* 0x00000043e64e7223 */ /* 0x000fe20000000041 */
[-C--:B------:R-:W-:Y:S01]  /*dcd0*/  FMUL R67, R6, R230.reuse ;  /* 0x000000e606437220 */ /* 0x080fe20000400000 */
[----:B------:R-:W-:Y:S01]  /*dce0*/  FFMA R65, R216, R230, R219 ;  /* 0x000000e6d8417223 */ /* 0x000fe200000000db */
[-C--:B------:R-:W-:Y:S01]  /*dcf0*/  FFMA R94, R7, R229.reuse, -R94 ;  /* 0x000000e5075e7223 */ /* 0x080fe2000000085e */
[----:B------:R-:W-:Y:S01]  /*dd00*/  FFMA R6, R220, -R204, R227 ;  /* 0x800000ccdc067223 */ /* 0x000fe200000000e3 */
[----:B------:R-:W-:Y:S01]  /*dd10*/  FFMA R67, R226, R229, -R67 ;  /* 0x000000e5e2437223 */ /* 0x000fe20000000843 */
[----:B------:R-:W-:Y:S01]  /*dd20*/  FFMA R66, R9, R233, R66 ;  /* 0x000000e909427223 */ /* 0x000fe20000000042 */
[----:B------:R-:W-:Y:S01]  /*dd30*/  FFMA R68, R59, R234, R68 ;  /* 0x000000ea3b447223 */ /* 0x000fe20000000044 */
[----:B------:R-:W-:Y:S01]  /*dd40*/  FFMA R7, R231, -R70, R64 ;  /* 0x80000046e7077223 */ /* 0x000fe20000000040 */
[----:B------:R-:W-:Y:S01]  /*dd50*/  FFMA R31, R230, R69, R31 ;  /* 0x00000045e61f7223 */ /* 0x000fe2000000001f */
[C---:B------:R-:W-:Y:S01]  /*dd60*/  FFMA R72, R229.reuse, -R72, R78 ;  /* 0x80000048e5487223 */ /* 0x040fe2000000004e */
[----:B------:R-:W-:Y:S01]  /*dd70*/  FFMA R74, R229, R74, R63 ;  /* 0x0000004ae54a7223 */ /* 0x000fe2000000003f */
[----:B------:R-:W-:Y:S01]  /*dd80*/  FFMA R204, -R204, R229, R65 ;  /* 0x000000e5cccc7223 */ /* 0x000fe20000000141 */
[----:B------:R-:W-:Y:S01]  /*dd90*/  FFMA R169, R225, R230, R94 ;  /* 0x000000e6e1a97223 */ /* 0x000fe2000000005e */
[----:B------:R-:W-:Y:S01]  /*dda0*/  FFMA R8, R8, R231, R67 ;  /* 0x000000e708087223 */ /* 0x000fe20000000043 */
[----:B------:R-:W-:Y:S01]  /*ddb0*/  FADD R58, RZ, -R58 ;  /* 0x8000003aff3a7221 */ /* 0x000fe20000000000 */
[----:B------:R-:W-:Y:S01]  /*ddc0*/  FADD R57, RZ, -R57 ;  /* 0x80000039ff397221 */ /* 0x000fe20000000000 */
[----:B------:R-:W-:Y:S01]  /*ddd0*/  FADD R56, RZ, -R56 ;  /* 0x80000038ff387221 */ /* 0x000fe20000000000 */
[----:B------:R-:W-:Y:S01]  /*dde0*/  FADD R196, R196, R71 ;  /* 0x00000047c4c47221 */ /* 0x000fe20000000000 */
[----:B------:R-:W-:Y:S01]  /*ddf0*/  FADD R198, R198, R61 ;  /* 0x0000003dc6c67221 */ /* 0x000fe20000000000 */
        /* <DEDUP_REMOVED lines=17> */
.L_x_342:
[----:B------:R-:W-:Y:S05]  /*df10*/  BSYNC B5 ;  /* 0x0000000000057941 */ /* 0x000fea0003800000 */
.L_x_341:
[----:B------:R-:W-:Y:S01]  /*df20*/  FADD R30, RZ, R209 ;  /* 0x000000d1ff1e7221 */ /* 0x000fe20000000000 */
[----:B------:R-:W-:Y:S01]  /*df30*/  FADD R56, RZ, R207 ;  /* 0x000000cfff387221 */ /* 0x000fe20000000000 */
[----:B------:R-:W-:Y:S01]  /*df40*/  FADD R8, RZ, R205 ;  /* 0x000000cdff087221 */ /* 0x000fe20000000000 */
[----:B------:R-:W-:Y:S01]  /*df50*/  FADD R9, RZ, R210 ;  /* 0x000000d2ff097221 */ /* 0x000fe20000000000 */
[----:B------:R-:W-:Y:S01]  /*df60*/  FMUL R58, R83, R30 ;  /* 0x0000001e533a7220 */ /* 0x000fe20000400000 */
[----:B------:R-:W-:Y:S01]  /*df70*/  FADD R32, RZ, R32 ;  /* 0x00000020ff207221 */ /* 0x000fe20000000000 */
[----:B------:R-:W-:Y:S01]  /*df80*/  FMUL R60, R89, -R8 ;  /* 0x80000008593c7220 */ /* 0x000fe20000400000 */
[-C--:B------:R-:W-:Y:S01]  /*df90*/  FFMA R171, R5, R203.reuse, R171 ;  /* 0x000000cb05ab7223 */ /* 0x080fe200000000ab */
[----:B------:R-:W-:Y:S01]  /*dfa0*/  FFMA R7, R81, R56, R58 ;  /* 0x0000003851077223 */ /* 0x000fe2000000003a */
[----:B------:R-:W-:Y:S01]  /*dfb0*/  FMUL R203, R25, -R203 ;  /* 0x800000cb19cb7220 */ /* 0x000fe20000400000 */
[----:B------:R-:W-:Y:S01]  /*dfc0*/  FADD R6, RZ, R206 ;  /* 0x000000ceff067221 */ /* 0x000fe20000000000 */
[----:B------:R-:W-:Y:S01]  /*dfd0*/  FSETP.GT.AND P0, PT, R80, -R79, PT ;  /* 0x8000004f5000720b */ /* 0x000fe20003f04000 */
[----:B------:R-:W-:Y:S01]  /*dfe0*/  FFMA R58, R82, R9, R7 ;  /* 0x00000009523a7223 */ /* 0x000fe20000000007 */
[----:B------:R-:W-:Y:S01]  /*dff0*/  FFMA R7, -R85, R32, R60 ;  /* 0x0000002055077223 */ /* 0x000fe2000000013c */
[-C--:B------:R-:W-:Y:S01]  /*e000*/  FFMA R172, R5, R27.reuse, R172 ;  /* 0x0000001b05ac7223 */ /* 0x080fe200000000ac */
[----:B------:R-:W-:Y:S01]  /*e010*/  FFMA R60, -R24, R27, R203 ;  /* 0x0000001b183c7223 */ /* 0x000fe200000001cb */
[----:B------:R-:W-:Y:S01]  /*e020*/  FADD R58, R58, R199 ;  /* 0x000000c73a3a7221 */ /* 0x000fe20000000000 */
[----:B------:R-:W-:Y:S01]  /*e030*/  FFMA R7, -R88, R6, R7 ;  /* 0x0000000658077223 */ /* 0x000fe20000000107 */
[----:B------:R-:W-:Y:S01]  /*e040*/  FMUL R27, R25, R164 ;  /* 0x000000a4191b7220 */ /* 0x000fe20000400000 */
[-C--:B------:R-:W-:Y:S01]  /*e050*/  FFMA R31, -R23, R28.reuse, R60 ;  /* 0x0000001c171f7223 */ /* 0x080fe2000000013c */
[C---:B------:R-:W-:Y:S01]  /*e060*/  FFMA R170, R5.reuse, R28, R170 ;  /* 0x0000001c05aa7223 */ /* 0x040fe200000000aa */
[----:B------:R-:W-:Y:S01]  /*e070*/  FADD R58, R58, R7 ;  /* 0x000000073a3a7221 */ /* 0x000fe20000000000 */
[-C--:B------:R-:W-:Y:S01]  /*e080*/  FFMA R60, R24, R163.reuse, R27 ;  /* 0x000000a3183c7223 */ /* 0x080fe2000000001b */
[C---:B------:R-:W-:Y:S01]  /*e090*/  FFMA R27, R5.reuse, R56, RZ ;  /* 0x00000038051b7223 */ /* 0x040fe200000000ff */
[C---:B------:R-:W-:Y:S01]  /*e0a0*/  FFMA R164, R5.reuse, R164, RZ ;  /* 0x000000a405a47223 */ /* 0x040fe200000000ff */
[C---:B------:R-:W-:Y:S01]  /*e0b0*/  FFMA R163, R5.reuse, R163, RZ ;  /* 0x000000a305a37223 */ /* 0x040fe200000000ff */
[-C--:B------:R-:W-:Y:S01]  /*e0c0*/  FFMA R57, R5, R29.reuse, RZ ;  /* 0x0000001d05397223 */ /* 0x080fe200000000ff */
[----:B------:R-:W-:Y:S01]  /*e0d0*/  FFMA R56, R23, R29, R60 ;  /* 0x0000001d17387223 */ /* 0x000fe2000000003c */
[----:B------:R-:W-:Y:S01]  /*e0e0*/  FADD R31, R58, R31 ;  /* 0x0000001f3a1f7221 */ /* 0x000fe20000000000 */
[----:B------:R-:W-:Y:S01]  /*e0f0*/  BSSY B5, `(.L_x_369) ;  /* 0x0000019000057945 */ /* 0x000fe20003800000 */
[C---:B------:R-:W-:Y:S01]  /*e100*/  FFMA R28, R5.reuse, R30, RZ ;  /* 0x0000001e051c7223 */ /* 0x040fe200000000ff */
[C---:B------:R-:W-:Y:S01]  /*e110*/  FFMA R9, R5.reuse, R9, RZ ;  /* 0x0000000905097223 */ /* 0x040fe200000000ff */
[C---:B------:R-:W-:Y:S01]  /*e120*/  FFMA R8, R5.reuse, R8, RZ ;  /* 0x0000000805087223 */ /* 0x040fe200000000ff */
[C---:B------:R-:W-:Y:S01]  /*e130*/  FFMA R7, R5.reuse, R32, RZ ;  /* 0x0000002005077223 */ /* 0x040fe200000000ff */
[----:B------:R-:W-:Y:S01]  /*e140*/  FFMA R6, R5, R6, RZ ;  /* 0x0000000605067223 */ /* 0x000fe200000000ff */
[----:B------:R-:W-:Y:S01]  /*e150*/  FADD R5, R172, -R163 ;  /* 0x800000a3ac057221 */ /* 0x000fe20000000000 */
[----:B------:R-:W-:Y:S01]  /*e160*/  FADD R29, R171, -R164 ;  /* 0x800000a4ab1d7221 */ /* 0x000fe20000000000 */
[----:B------:R-:W-:Y:S01]  /*e170*/  FADD R32, R170, -R57 ;  /* 0x80000039aa207221 */ /* 0x000fe20000000000 */
[----:B------:R-:W-:Y:S01]  /*e180*/  FADD R56, R31, R56 ;  /* 0x000000381f387221 */ /* 0x000fe20000000000 */
[----:B------:R-:W-:Y:S05]  /*e190*/  @!P0 BRA `(.L_x_370) ;  /* 0x000000e000008947 */ /* 0x000fea0003800000 */
        /* <DEDUP_REMOVED lines=14> */
.L_x_370:
[----:B------:R-:W-:Y:S05]  /*e280*/  BSYNC B5 ;  /* 0x0000000000057941 */ /* 0x000fea0003800000 */
.L_x_369:
[----:B------:R-:W-:Y:S01]  /*e290*/  FSETP.GT.AND P0, PT, R80, -R79, PT ;  /* 0x8000004f5000720b */ /* 0x000fe20003f04000 */
[----:B------:R-:W-:Y:S01]  /*e2a0*/  FADD R56, RZ, R56 ;  /* 0x00000038ff387221 */ /* 0x000fe20000000000 */
[----:B------:R-:W-:Y:S01]  /*e2b0*/  BSSY B5, `(.L_x_371) ;  /* 0x0000025000057945 */ /* 0x000fe20003800000 */
[----:B------:R-:W-:Y:S02]  /*e2c0*/  MOV R30, RZ ;  /* 0x000000ff001e7202 */ /* 0x000fe40000000f00 */
[----:B------:R-:W-:-:S08]  /*e2d0*/  FFMA R10, R56, c[0x0][0x618], RZ ;  /* 0x00018600380a7a23 */ /* 0x000fd000000000ff */
        /* <DEDUP_REMOVED lines=14> */
.L_x_374:
[----:B------:R-:W-:Y:S05]  /*e3c0*/  BSYNC B6 ;  /* 0x0000000000067941 */ /* 0x000fea0003800000 */
.L_x_373:
[----:B------:R-:W1:Y:S01]  /*e3d0*/  MUFU.RCP R30, R161 ;  /* 0x000000a1001e7308 */ /* 0x000e620000001000 */
[----:B------:R-:W-:Y:S01]  /*e3e0*/  FMUL R58, R250, R10 ;  /* 0x0000000afa3a7220 */ /* 0x000fe20000400000 */
[----:B------:R-:W-:Y:S01]  /*e3f0*/  UMOV UR4, URZ ;  /* 0x0000003f00047c82 */ /* 0x000fe20008000000 */
[----:B------:R-:W-:Y:S01]  /*e400*/  BSSY B6, `(.L_x_375) ;  /* 0x000000d000067945 */ /* 0x000fe20003800000 */
[----:B0-----:R-:W-:-:S04]  /*e410*/  FADD R10, R212, UR4 ;  /* 0x00000004d40a7e21 */ /* 0x001fc80008000000 */
[----:B------:R-:W0:Y:S01]  /*e420*/  FCHK P0, R58, R161 ;  /* 0x000000a13a007302 */ /* 0x000e220000000000 */
[----:B-1----:R-:W-:-:S04]  /*e430*/  FFMA R31, -R161, R30, 1 ;  /* 0x3f800000a11f7423 */ /* 0x002fc8000000011e */
[----:B------:R-:W-:-:S04]  /*e440*/  FFMA R30, R30, R31, R30 ;  /* 0x0000001f1e1e7223 */ /* 0x000fc8000000001e */
        /* <DEDUP_REMOVED lines=8> */
.L_x_376:
[----:B------:R-:W-:Y:S05]  /*e4d0*/  BSYNC B6 ;  /* 0x0000000000067941 */ /* 0x000fea0003800000 */
.L_x_375:
[----:B0-----:R-:W-:-:S04]  /*e4e0*/  FADD R30, RZ, -R212 ;  /* 0x800000d4ff1e7221 */ /* 0x001fc80000000000 */
[----:B------:R-:W-:Y:S02]  /*e4f0*/  FFMA R30, R30, UR35, RZ ;  /* 0x000000231e1e7c23 */ /* 0x000fe400080000ff */
.L_x_372:
[----:B------:R-:W-:Y:S05]  /*e500*/  BSYNC B5 ;  /* 0x0000000000057941 */ /* 0x000fea0003800000 */
.L_x_371:
[----:B------:R-:W-:Y:S01]  /*e510*/  FADD R57, RZ, R30 ;  /* 0x0000001eff397221 */ /* 0x000fe20000000000 */
[----:B------:R-:W-:Y:S01]  /*e520*/  FMUL R58, R25, -2 ;  /* 0xc0000000193a7820 */ /* 0x000fe20000400000 */
[----:B------:R-:W-:Y:S01]  /*e530*/  FMUL R31, R23, -2 ;  /* 0xc0000000171f7820 */ /* 0x000fe20000400000 */
[----:B------:R-:W-:Y:S01]  /*e540*/  FMUL R30, R24, -2 ;  /* 0xc0000000181e7820 */ /* 0x000fe20000400000 */
[-C--:B------:R-:W-:Y:S01]  /*e550*/  FFMA R56, R15, R57.reuse, RZ ;  /* 0x000000390f387223 */ /* 0x080fe200000000ff */
[CC--:B------:R-:W-:Y:S01]  /*e560*/  FFMA R15, R14.reuse, R57.reuse, R168 ;  /* 0x000000390e0f7223 */ /* 0x0c0fe200000000a8 */
[-C--:B------:R-:W-:Y:S01]  /*e570*/  FFMA R14, R14, R57.reuse, R26 ;  /* 0x000000390e0e7223 */ /* 0x080fe2000000001a */
[-C--:B------:R-:W-:Y:S01]  /*e580*/  FFMA R12, R12, R57.reuse, RZ ;  /* 0x000000390c0c7223 */ /* 0x080fe200000000ff */
[----:B------:R-:W-:Y:S01]  /*e590*/  FFMA R29, R56, R58, R29 ;  /* 0x0000003a381d7223 */ /* 0x000fe2000000001d */
[----:B------:R-:W-:Y:S01]  /*e5a0*/  FFMA R58, R18, R57, RZ ;  /* 0x00000039123a7223 */ /* 0x000fe200000000ff */
[C---:B------:R-:W-:Y:S01]  /*e5b0*/  FFMA R32, R56.reuse, R31, R32 ;  /* 0x0000001f38207223 */ /* 0x040fe20000000020 */
[----:B------:R-:W-:Y:S01]  /*e5c0*/  FFMA R26, R56, R30, R5 ;  /* 0x0000001e381a7223 */ /* 0x000fe20000000005 */
[----:B------:R-:W-:Y:S01]  /*e5d0*/  FFMA R31, R11, R57, RZ ;  /* 0x000000390b1f7223 */ /* 0x000fe200000000ff */
[-C--:B------:R-:W-:Y:S01]  /*e5e0*/  FFMA R187, R19, R58.reuse, R187 ;  /* 0x0000003a13bb7223 */ /* 0x080fe200000000bb */
[-C--:B------:R-:W-:Y:S01]  /*e5f0*/  FFMA R186, R18, R58.reuse, R186 ;  /* 0x0000003a12ba7223 */ /* 0x080fe200000000ba */
[----:B------:R-:W-:Y:S01]  /*e600*/  FFMA R185, R17, R58, R185 ;  /* 0x0000003a11b97223 */ /* 0x000fe200000000b9 */
[C---:B------:R-:W-:Y:S01]  /*e610*/  FMUL R109, R58.reuse, R109 ;  /* 0x0000006d3a6d7220 */ /* 0x040fe20000400000 */
[C---:B------:R-:W-:Y:S01]  /*e620*/  FMUL R108, R58.reuse, R108 ;  /* 0x0000006c3a6c7220 */ /* 0x040fe20000400000 */
[----:B------:R-:W-:Y:S01]  /*e630*/  FMUL R107, R58, R107 ;  /* 0x0000006b3a6b7220 */ /* 0x000fe20000400000 */
[-C--:B------:R-:W-:Y:S01]  /*e640*/  FFMA R30, R19, R57.reuse, RZ ;  /* 0x00000039131e7223 */ /* 0x080fe200000000ff */
        /* <DEDUP_REMOVED lines=8> */
[----:B------:R-:W-:Y:S01]  /*e6d0*/  FFMA R56, R20, R57, RZ ;  /* 0x0000003914387223 */ /* 0x000fe200000000ff */
[-C--:B------:R-:W-:Y:S01]  /*e6e0*/  FMUL R58, R83, R114.reuse ;  /* 0x00000072533a7220 */ /* 0x080fe20000400000 */
[----:B------:R-:W-:Y:S01]  /*e6f0*/  FMUL R69, R114, R114 ;  /* 0x0000007272457220 */ /* 0x000fe20000400000 */
[----:B------:R-:W-:Y:S01]  /*e700*/  FMUL R57, R82, R116 ;  /* 0x0000007452397220 */ /* 0x000fe20000400000 */
[-C--:B------:R-:W-:Y:S01]  /*e710*/  FMUL R61, R81, R113.reuse ;  /* 0x00000071513d7220 */ /* 0x080fe20000400000 */
[-C--:B------:R-:W-:Y:S01]  /*e720*/  FMUL R73, R112, R113.reuse ;  /* 0x0000007170497220 */ /* 0x080fe20000400000 */
[----:B------:R-:W-:Y:S01]  /*e730*/  FADD R62, R58, R58 ;  /* 0x0000003a3a3e7221 */ /* 0x000fe20000000000 */
[-C--:B------:R-:W-:Y:S01]  /*e740*/  FFMA R79, R114, R114.reuse, R69 ;  /* 0x00000072724f7223 */ /* 0x080fe20000000045 */
[----:B------:R-:W-:Y:S01]  /*e750*/  FADD R61, R61, R61 ;  /* 0x0000003d3d3d7221 */ /* 0x000fe20000000000 */
[----:B------:R-:W-:Y:S01]  /*e760*/  FADD R58, R57, R57 ;  /* 0x00000039393a7221 */ /* 0x000fe20000000000 */
[C---:B------:R-:W-:Y:S01]  /*e770*/  FMUL R75, R112.reuse, R114 ;  /* 0x00000072704b7220 */ /* 0x040fe20000400000 */
[----:B------:R-:W-:Y:S01]  /*e780*/  FMUL R69, R113, R116 ;  /* 0x0000007471457220 */ /* 0x000fe20000400000 */
[C---:B------:R-:W-:Y:S01]  /*e790*/  FFMA R80, R112.reuse, R113, R73 ;  /* 0x0000007170507223 */ /* 0x040fe20000000049 */
[----:B------:R-:W-:Y:S01]  /*e7a0*/  FMUL R131, R112, R112 ;  /* 0x0000007070837220 */ /* 0x000fe20000400000 */
[-C--:B------:R-:W-:Y:S01]  /*e7b0*/  FFMA R178, R22, R59.reuse, R178 ;  /* 0x0000003b16b27223 */ /* 0x080fe200000000b2 */
[-C--:B------:R-:W-:Y:S01]  /*e7c0*/  FFMA R177, R21, R59.reuse, R177 ;  /* 0x0000003b15b17223 */ /* 0x080fe200000000b1 */
[----:B------:R-:W-:Y:S01]  /*e7d0*/  FFMA R176, R20, R59, R176 ;  /* 0x0000003b14b07223 */ /* 0x000fe200000000b0 */
[C---:B------:R-:W-:Y:S01]  /*e7e0*/  FMUL R122, R59.reuse, R122 ;  /* 0x0000007a3b7a7220 */ /* 0x040fe20000400000 */
[C---:B------:R-:W-:Y:S01]  /*e7f0*/  FMUL R121, R59.reuse, R121 ;  /* 0x000000793b797220 */ /* 0x040fe20000400000 */
[----:B------:R-:W-:Y:S01]  /*e800*/  FMUL R120, R59, R120 ;  /* 0x000000783b787220 */ /* 0x000fe20000400000 */
[CC--:B------:R-:W-:Y:S01]  /*e810*/  FMUL R72, R113.reuse, R113.reuse ;  /* 0x0000007171487220 */ /* 0x0c0fe20000400000 */
[----:B------:R-:W-:Y:S01]  /*e820*/  FMUL R73, R112, R116 ;  /* 0x0000007470497220 */ /* 0x000fe20000400000 */
[----:B------:R-:W-:Y:S01]  /*e830*/  FADD R59, R58, R61 ;  /* 0x0000003d3a3b7221 */ /* 0x000fe20000000000 */
[C---:B------:R-:W-:Y:S01]  /*e840*/  FMUL R94, R113.reuse, R114 ;  /* 0x00000072715e7220 */ /* 0x040fe20000400000 */
[----:B------:R-:W-:Y:S01]  /*e850*/  FMUL R93, R114, R116 ;  /* 0x00000074725d7220 */ /* 0x000fe20000400000 */
[----:B------:R-:W-:Y:S01]  /*e860*/  FFMA R75, R112, R114, R75 ;  /* 0x00000072704b7223 */ /* 0x000fe2000000004b */
[----:B------:R-:W-:Y:S01]  /*e870*/  FFMA R130, R113, R116, R69 ;  /* 0x0000007471827223 */ /* 0x000fe20000000045 */
[--C-:B------:R-:W-:Y:S01]  /*e880*/  FADD R58, R58, -R62.reuse ;  /* 0x8000003e3a3a7221 */ /* 0x100fe20000000000 */
[----:B------:R-:W-:Y:S01]  /*e890*/  FADD R62, R61, -R62 ;  /* 0x8000003e3d3e7221 */ /* 0x000fe20000000000 */
[-C--:B------:R-:W-:Y:S01]  /*e8a0*/  FFMA R135, R112, R112.reuse, R131 ;  /* 0x0000007070877223 */ /* 0x080fe20000000083 */
[C---:B------:R-:W-:Y:S01]  /*e8b0*/  FMUL R60, R82.reuse, R112 ;  /* 0x00000070523c7220 */ /* 0x040fe20000400000 */
[-C--:B------:R-:W-:Y:S01]  /*e8c0*/  FMUL R61, R82, R113.reuse ;  /* 0x00000071523d7220 */ /* 0x080fe20000400000 */
[-C--:B------:R-:W-:Y:S01]  /*e8d0*/  FFMA R133, R113, R113.reuse, R72 ;  /* 0x0000007171857223 */ /* 0x080fe20000000048 */
[----:B------:R-:W-:Y:S01]  /*e8e0*/  FFMA R131, R112, R116, R73 ;  /* 0x0000007470837223 */ /* 0x000fe20000000049 */
[----:B------:R-:W-:Y:S01]  /*e8f0*/  FMUL R82, R82, R114 ;  /* 0x0000007252527220 */ /* 0x000fe20000400000 */
[CC--:B------:R-:W-:Y:S01]  /*e900*/  FMUL R64, R83.reuse, R113.reuse ;  /* 0x0000007153407220 */ /* 0x0c0fe20000400000 */
[----:B------:R-:W-:Y:S01]  /*e910*/  FMUL R63, R83, R112 ;  /* 0x00000070533f7220 */ /* 0x000fe20000400000 */
[C---:B------:R-:W-:Y:S01]  /*e920*/  FMUL R67, R81.reuse, R114 ;  /* 0x0000007251437220 */ /* 0x040fe20000400000 */
[----:B------:R-:W-:Y:S01]  /*e930*/  FMUL R68, R81, R112 ;  /* 0x0000007051447220 */ /* 0x000fe20000400000 */
[-C--:B------:R-:W-:Y:S01]  /*e940*/  FMUL R65, R98, R114.reuse ;  /* 0x0000007262417220 */ /* 0x080fe20000400000 */
[-C--:B------:R-:W-:Y:S01]  /*e950*/  FMUL R70, R97, R114.reuse ;  /* 0x0000007261467220 */ /* 0x080fe20000400000 */
[----:B------:R-:W-:Y:S01]  /*e960*/  FFMA R94, R113, R114, R94 ;  /* 0x00000072715e7223 */ /* 0x000fe2000000005e */
[----:B------:R-:W-:Y:S01]  /*e970*/  FFMA R93, R114, R116, R93 ;  /* 0x00000074725d7223 */ /* 0x000fe2000000005d */
[-C--:B------:R-:W-:Y:S01]  /*e980*/  FMUL R66, R98, R113.reuse ;  /* 0x0000007162427220 */ /* 0x080fe20000400000 */
[-C--:B------:R-:W-:Y:S01]  /*e990*/  FMUL R71, R96, R113.reuse ;  /* 0x0000007160477220 */ /* 0x080fe20000400000 */
[CC--:B------:R-:W-:Y:S01]  /*e9a0*/  FMUL R69, R97.reuse, R112.reuse ;  /* 0x0000007061457220 */ /* 0x0c0fe20000400000 */
[----:B------:R-:W-:Y:S01]  /*e9b0*/  FMUL R72, R98, R112 ;  /* 0x0000007062487220 */ /* 0x000fe20000400000 */
[--C-:B------:R-:W-:Y:S01]  /*e9c0*/  FADD R73, R130, R75.reuse ;  /* 0x0000004b82497221 */ /* 0x100fe20000000000 */
[C---:B------:R-:W-:Y:S01]  /*e9d0*/  FMUL R114, R96.reuse, R114 ;  /* 0x0000007260727220 */ /* 0x040fe20000400000 */
[----:B------:R-:W-:Y:S01]  /*e9e0*/  FMUL R113, R97, R113 ;  /* 0x0000007161717220 */ /* 0x000fe20000400000 */
[----:B------:R-:W-:Y:S01]  /*e9f0*/  FMUL R112, R96, R112 ;  /* 0x0000007060707220 */ /* 0x000fe20000400000 */
[----:B------:R-:W-:Y:S01]  /*ea00*/  FADD R75, R130, -R75 ;  /* 0x8000004b824b7221 */ /* 0x000fe20000000000 */
[-C--:B------:R-:W-:Y:S01]  /*ea10*/  FMUL R83, R83, R116.reuse ;  /* 0x0000007453537220 */ /* 0x080fe20000400000 */
[-C--:B------:R-:W-:Y:S01]  /*ea20*/  FMUL R81, R81, R116.reuse ;  /* 0x0000007451517220 */ /* 0x080fe20000400000 */
[-C--:B------:R-:W-:Y:S01]  /*ea30*/  FMUL R97, R97, R116.reuse ;  /* 0x0000007461617220 */ /* 0x080fe20000400000 */
[-C--:B------:R-:W-:Y:S01]  /*ea40*/  FMUL R78, R116, R116.reuse ;  /* 0x00000074744e7220 */ /* 0x080fe20000400000 */
[-C--:B------:R-:W-:Y:S01]  /*ea50*/  FMUL R96, R96, R116.reuse ;  /* 0x0000007460607220 */ /* 0x080fe20000400000 */
[----:B------:R-:W-:Y:S01]  /*ea60*/  FMUL R98, R98, R116 ;  /* 0x0000007462627220 */ /* 0x000fe20000400000 */
[----:B------:R-:W-:Y:S01]  /*ea70*/  FFMA R130, R30, R111, R108 ;  /* 0x0000006f1e827223 */ /* 0x000fe2000000006c */
[-C--:B------:R-:W-:Y:S01]  /*ea80*/  FFMA R190, R19, R30.reuse, R190 ;  /* 0x0000001e13be7223 */ /* 0x080fe200000000be */
[-C--:B------:R-:W-:Y:S01]  /*ea90*/  FFMA R189, R18, R30.reuse, R189 ;  /* 0x0000001e12bd7223 */ /* 0x080fe200000000bd */
[----:B------:R-:W-:Y:S01]  /*eaa0*/  FFMA R188, R17, R30, R188 ;  /* 0x0000001e11bc7223 */ /* 0x000fe200000000bc */
[C---:B------:R-:W-:Y:S01]  /*eab0*/  FFMA R116, R30.reuse, R115, R109 ;  /* 0x000000731e747223 */ /* 0x040fe2000000006d */
[----:B------:R-:W-:Y:S01]  /*eac0*/  FFMA R111, R30, R110, R107 ;  /* 0x0000006e1e6f7223 */ /* 0x000fe2000000006b */
[----:B------:R-:W-:Y:S01]  /*ead0*/  FMUL R109, R88, -R129 ;  /* 0x80000081586d7220 */ /* 0x000fe20000400000 */
[----:B------:R-:W-:Y:S01]  /*eae0*/  FMUL R115, R85, -R126 ;  /* 0x8000007e55737220 */ /* 0x000fe20000400000 */
[----:B------:R-:W-:Y:S01]  /*eaf0*/  FMUL R30, R89, -R127 ;  /* 0x8000007f591e7220 */ /* 0x000fe20000400000 */
[----:B------:R-:W-:Y:S01]  /*eb00*/  FFMA R120, R11, R123, R120 ;  /* 0x0000007b0b787223 */ /* 0x000fe20000000078 */
[----:B------:R-:W-:Y:S01]  /*eb10*/  FADD R108, R109, R109 ;  /* 0x0000006d6d6c7221 */ /* 0x000fe20000000000 */
[----:B------:R-:W-:Y:S01]  /*eb20*/  FADD R115, R115, R115 ;  /* 0x0000007373737221 */ /* 0x000fe20000000000 */
[----:B------:R-:W-:Y:S01]  /*eb30*/  FADD R110, R30, R30 ;  /* 0x0000001e1e6e7221 */ /* 0x000fe20000000000 */
[C-C-:B------:R-:W-:Y:S01]  /*eb40*/  FADD R30, R93.reuse, -R80.reuse ;  /* 0x800000505d1e7221 */ /* 0x140fe20000000000 */
[----:B------:R-:W-:Y:S01]  /*eb50*/  FADD R93, R93, R80 ;  /* 0x000000505d5d7221 */ /* 0x000fe20000000000 */
[C---:B------:R-:W-:Y:S01]  /*eb60*/  FADD R107, R108.reuse, R115 ;  /* 0x000000736c6b7221 */ /* 0x040fe20000000000 */
[--C-:B------:R-:W-:Y:S01]  /*eb70*/  FADD R80, R108, -R110.reuse ;  /* 0x8000006e6c507221 */ /* 0x100fe20000000000 */
[----:B------:R-:W-:Y:S01]  /*eb80*/  FADD R108, R115, -R110 ;  /* 0x8000006e736c7221 */ /* 0x000fe20000000000 */
[----:B------:R-:W-:Y:S01]  /*eb90*/  FFMA R115, R11, R128, R122 ;  /* 0x000000800b737223 */ /* 0x000fe2000000007a */
[----:B------:R-:W-:Y:S01]  /*eba0*/  FMUL R122, R127, R129 ;  /* 0x000000817f7a7220 */ /* 0x000fe20000400000 */
[----:B------:R-:W-:Y:S01]  /*ebb0*/  FFMA R76, R78, 2, R79 ;  /* 0x400000004e4c7823 */ /* 0x000fe2000000004f */
[C-C-:B------:R-:W-:Y:S01]  /*ebc0*/  FADD R79, R131.reuse, -R94.reuse ;  /* 0x8000005e834f7221 */ /* 0x140fe20000000000 */
[----:B------:R-:W-:Y:S01]  /*ebd0*/  FADD R94, R131, R94 ;  /* 0x0000005e835e7221 */ /* 0x000fe20000000000 */
[----:B------:R-:W-:Y:S01]  /*ebe0*/  FFMA R106, R5, R106, R116 ;  /* 0x0000006a056a7223 */ /* 0x000fe20000000074 */
[C---:B------:R-:W-:Y:S01]  /*ebf0*/  FFMA R110, R56.reuse, R119, R115 ;  /* 0x00000077386e7223 */ /* 0x040fe20000000073 */
[----:B------:R-:W-:Y:S01]  /*ec00*/  FFMA R117, R56, R117, R120 ;  /* 0x0000007538757223 */ /* 0x000fe20000000078 */
[C---:B------:R-:W-:Y:S01]  /*ec10*/  FMUL R116, R85.reuse, -R127 ;  /* 0x8000007f55747220 */ /* 0x040fe20000400000 */
[C---:B------:R-:W-:Y:S01]  /*ec20*/  FMUL R119, R85.reuse, -R125 ;  /* 0x8000007d55777220 */ /* 0x040fe20000400000 */
[-C--:B------:R-:W-:Y:S01]  /*ec30*/  FMUL R120, R85, -R129.reuse ;  /* 0x8000008155787220 */ /* 0x080fe20000400000 */
[----:B------:R-:W-:Y:S01]  /*ec40*/  FFMA R131, R127, R129, R122 ;  /* 0x000000817f837223 */ /* 0x000fe2000000007a */
[C---:B------:R-:W-:Y:S01]  /*ec50*/  FMUL R85, R126.reuse, R127 ;  /* 0x0000007f7e557220 */ /* 0x040fe20000400000 */
[C---:B------:R-:W-:Y:S01]  /*ec60*/  FMUL R122, R126.reuse, R129 ;  /* 0x000000817e7a7220 */ /* 0x040fe20000400000 */
[----:B------:R-:W-:Y:S01]  /*ec70*/  FFMA R105, R5, R105, R130 ;  /* 0x0000006905697223 */ /* 0x000fe20000000082 */
[----:B------:R-:W-:Y:S01]  /*ec80*/  FFMA R121, R11, R124, R121 ;  /* 0x0000007c0b797223 */ /* 0x000fe20000000079 */
[C---:B------:R-:W-:Y:S01]  /*ec90*/  FFMA R132, R126.reuse, R127, R85 ;  /* 0x0000007f7e847223 */ /* 0x040fe20000000055 */
[C---:B------:R-:W-:Y:S01]  /*eca0*/  FFMA R123, R126.reuse, R129, R122 ;  /* 0x000000817e7b7223 */ /* 0x040fe2000000007a */
[C---:B------:R-:W-:Y:S01]  /*ecb0*/  FMUL R130, R125.reuse, R127 ;  /* 0x0000007f7d827220 */ /* 0x040fe20000400000 */
[-C--:B------:R-:W-:Y:S01]  /*ecc0*/  FMUL R85, R126, R126.reuse ;  /* 0x0000007e7e557220 */ /* 0x080fe20000400000 */
[----:B------:R-:W-:Y:S01]  /*ecd0*/  FMUL R122, R125, R129 ;  /* 0x000000817d7a7220 */ /* 0x000fe20000400000 */
[----:B------:R-:W-:Y:S01]  /*ece0*/  FMUL R124, R127, R127 ;  /* 0x0000007f7f7c7220 */ /* 0x000fe20000400000 */
[C---:B------:R-:W-:Y:S01]  /*ecf0*/  FMUL R168, R125.reuse, R126 ;  /* 0x0000007e7da87220 */ /* 0x040fe20000400000 */
[----:B------:R-:W-:Y:S01]  /*ed00*/  FMUL R134, R125, R125 ;  /* 0x0000007d7d867220 */ /* 0x000fe20000400000 */
[-C--:B------:R-:W-:Y:S01]  /*ed10*/  FFMA R19, R19, R5.reuse, R184 ;  /* 0x0000000513137223 */ /* 0x080fe200000000b8 */
[-C--:B------:R-:W-:Y:S01]  /*ed20*/  FFMA R18, R18, R5.reuse, R183 ;  /* 0x0000000512127223 */ /* 0x080fe200000000b7 */
[----:B------:R-:W-:Y:S01]  /*ed30*/  FFMA R17, R17, R5, R182 ;  /* 0x0000000511117223 */ /* 0x000fe200000000b6 */
[-C--:B------:R-:W-:Y:S01]  /*ed40*/  FFMA R181, R22, R11.reuse, R181 ;  /* 0x0000000b16b57223 */ /* 0x080fe200000000b5 */
[-C--:B------:R-:W-:Y:S01]  /*ed50*/  FFMA R180, R21, R11.reuse, R180 ;  /* 0x0000000b15b47223 */ /* 0x080fe200000000b4 */
[----:B------:R-:W-:Y:S01]  /*ed60*/  FFMA R179, R20, R11, R179 ;  /* 0x0000000b14b37223 */ /* 0x000fe200000000b3 */
[----:B------:R-:W-:Y:S01]  /*ed70*/  FFMA R74, R78, 2, R133 ;  /* 0x400000004e4a7823 */ /* 0x000fe20000000085 */
[----:B------:R-:W-:Y:S01]  /*ed80*/  FFMA R104, R5, R104, R111 ;  /* 0x0000006805687223 */ /* 0x000fe2000000006f */
[-C--:B------:R-:W-:Y:S01]  /*ed90*/  FFMA R22, R22, R56.reuse, R175 ;  /* 0x0000003816167223 */ /* 0x080fe200000000af */
[-C--:B------:R-:W-:Y:S01]  /*eda0*/  FFMA R21, R21, R56.reuse, R174 ;  /* 0x0000003815157223 */ /* 0x080fe200000000ae */
[----:B------:R-:W-:Y:S01]  /*edb0*/  FFMA R20, R20, R56, R173 ;  /* 0x0000003814147223 */ /* 0x000fe200000000ad */
[----:B------:R-:W-:Y:S01]  /*edc0*/  FFMA R78, R78, 2, R135 ;  /* 0x400000004e4e7823 */ /* 0x000fe20000000087 */
[----:B------:R-:W-:Y:S01]  /*edd0*/  FFMA R118, R56, R118, R121 ;  /* 0x0000007638767223 */ /* 0x000fe20000000079 */
[C---:B------:R-:W-:Y:S01]  /*ede0*/  FMUL R11, R88.reuse, -R125 ;  /* 0x8000007d580b7220 */ /* 0x040fe20000400000 */
[CC--:B------:R-:W-:Y:S01]  /*edf0*/  FMUL R5, R88.reuse, -R126.reuse ;  /* 0x8000007e58057220 */ /* 0x0c0fe20000400000 */
[-C--:B------:R-:W-:Y:S01]  /*ee00*/  FMUL R111, R88, -R127.reuse ;  /* 0x8000007f586f7220 */ /* 0x080fe20000400000 */
[C---:B------:R-:W-:Y:S01]  /*ee10*/  FFMA R130, R125.reuse, R127, R130 ;  /* 0x0000007f7d827223 */ /* 0x040fe20000000082 */
[-C--:B------:R-:W-:Y:S01]  /*ee20*/  FFMA R128, R126, R126.reuse, R85 ;  /* 0x0000007e7e807223 */ /* 0x080fe20000000055 */
[----:B------:R-:W-:Y:S01]  /*ee30*/  FFMA R163, R125, R129, R122 ;  /* 0x000000817da37223 */ /* 0x000fe2000000007a */
[CC--:B------:R-:W-:Y:S01]  /*ee40*/  FMUL R115, R89.reuse, -R126.reuse ;  /* 0x8000007e59737220 */ /* 0x0c0fe20000400000 */
[----:B------:R-:W-:Y:S01]  /*ee50*/  FMUL R88, R89, -R125 ;  /* 0x8000007d59587220 */ /* 0x000fe20000400000 */
[-C--:B------:R-:W-:Y:S01]  /*ee60*/  FMUL R56, R101, R127.reuse ;  /* 0x0000007f65387220 */ /* 0x080fe20000400000 */
[CC--:B------:R-:W-:Y:S01]  /*ee70*/  FMUL R135, R100.reuse, R127.reuse ;  /* 0x0000007f64877220 */ /* 0x0c0fe20000400000 */
[----:B------:R-:W-:Y:S01]  /*ee80*/  FFMA R124, R127, R127, R124 ;  /* 0x0000007f7f7c7223 */ /* 0x000fe2000000007c */
[-C--:B------:R-:W-:Y:S01]  /*ee90*/  FFMA R168, R125, R126.reuse, R168 ;  /* 0x0000007e7da87223 */ /* 0x080fe200000000a8 */
[-C--:B------:R-:W-:Y:S01]  /*eea0*/  FMUL R85, R101, R126.reuse ;  /* 0x0000007e65557220 */ /* 0x080fe20000400000 */
[-C--:B------:R-:W-:Y:S01]  /*eeb0*/  FMUL R164, R99, R126.reuse ;  /* 0x0000007e63a47220 */ /* 0x080fe20000400000 */
[CC--:B------:R-:W-:Y:S01]  /*eec0*/  FMUL R121, R100.reuse, R125.reuse ;  /* 0x0000007d64797220 */ /* 0x0c0fe20000400000 */
[-C--:B------:R-:W-:Y:S01]  /*eed0*/  FFMA R170, R125, R125.reuse, R134 ;  /* 0x0000007d7daa7223 */ /* 0x080fe20000000086 */
[----:B------:R-:W-:Y:S01]  /*eee0*/  FMUL R122, R101, R125 ;  /* 0x0000007d657a7220 */ /* 0x000fe20000400000 */
[C---:B------:R-:W-:Y:S01]  /*eef0*/  FMUL R127, R99.reuse, R127 ;  /* 0x0000007f637f7220 */ /* 0x040fe20000400000 */
[C---:B------:R-:W-:Y:S01]  /*ef00*/  FMUL R126, R100.reuse, R126 ;  /* 0x0000007e647e7220 */ /* 0x040fe20000400000 */
[----:B------:R-:W-:Y:S01]  /*ef10*/  FMUL R125, R99, R125 ;  /* 0x0000007d637d7220 */ /* 0x000fe20000400000 */
[-C--:B------:R-:W-:Y:S01]  /*ef20*/  FMUL R89, R89, -R129.reuse ;  /* 0x8000008159597220 */ /* 0x080fe20000400000 */
[-C--:B------:R-:W-:Y:S01]  /*ef30*/  FMUL R100, R100, R129.reuse ;  /* 0x0000008164647220 */ /* 0x080fe20000400000 */
[-C--:B------:R-:W-:Y:S01]  /*ef40*/  FMUL R133, R129, R129.reuse ;  /* 0x0000008181857220 */ /* 0x080fe20000400000 */
[-C--:B------:R-:W-:Y:S01]  /*ef50*/  FMUL R99, R99, R129.reuse ;  /* 0x0000008163637220 */ /* 0x080fe20000400000 */
[----:B------:R-:W-:Y:S01]  /*ef60*/  FMUL R134, R101, R129 ;  /* 0x0000008165867220 */ /* 0x000fe20000400000 */
[C-C-:B------:R-:W-:Y:S01]  /*ef70*/  FADD R129, R123.reuse, R130.reuse ;  /* 0x000000827b817221 */ /* 0x140fe20000000000 */
[----:B------:R-:W-:Y:S01]  /*ef80*/  FADD R130, R123, -R130 ;  /* 0x800000827b827221 */ /* 0x000fe20000000000 */
[C-C-:B------:R-:W-:Y:S01]  /*ef90*/  FADD R123, R163.reuse, -R132.reuse ;  /* 0x80000084a37b7221 */ /* 0x140fe20000000000 */
[----:B------:R-:W-:Y:S01]  /*efa0*/  FADD R132, R163, R132 ;  /* 0x00000084a3847221 */ /* 0x000fe20000000000 */
[----:B------:R-:W-:Y:S01]  /*efb0*/  FADD R163, R70, R70 ;  /* 0x0000004646a37221 */ /* 0x000fe20000000000 */
[----:B------:R-:W-:Y:S01]  /*efc0*/  FADD R71, R71, R71 ;  /* 0x0000004747477221 */ /* 0x000fe20000000000 */
[----:B------:R-:W-:Y:S01]  /*efd0*/  FADD R70, R98, R98 ;  /* 0x0000006262467221 */ /* 0x000fe20000000000 */
[C-C-:B------:R-:W-:Y:S01]  /*efe0*/  FADD R101, R131.reuse, -R168.reuse ;  /* 0x800000a883657221 */ /* 0x140fe20000000000 */
[----:B------:R-:W-:Y:S01]  /*eff0*/  FADD R131, R131, R168 ;  /* 0x000000a883837221 */ /* 0x000fe20000000000 */
[C---:B------:R-:W-:Y:S01]  /*f000*/  FFMA R124, R133.reuse, 2, R124 ;  /* 0x40000000857c7823 */ /* 0x040fe2000000007c */
[C---:B------:R-:W-:Y:S01]  /*f010*/  FADD R168, -R70.reuse, R71 ;  /* 0x0000004746a87221 */ /* 0x040fe20000000100 */
[C---:B------:R-:W-:Y:S01]  /*f020*/  FFMA R128, R133.reuse, 2, R128 ;  /* 0x4000000085807823 */ /* 0x040fe20000000080 */
[--C-:B------:R-:W-:Y:S01]  /*f030*/  FADD R70, R70, R163.reuse ;  /* 0x000000a346467221 */ /* 0x100fe20000000000 */
[----:B------:R-:W-:Y:S01]  /*f040*/  FFMA R133, R133, 2, R170 ;  /* 0x4000000085857823 */ /* 0x000fe200000000aa */
[----:B------:R-:W-:Y:S01]  /*f050*/  FADD R163, -R71, R163 ;  /* 0x000000a347a37221 */ /* 0x000fe20000000100 */
[----:B------:R-:W-:Y:S01]  /*f060*/  FADD R170, R164, R164 ;  /* 0x000000a4a4aa7221 */ /* 0x000fe20000000000 */
[----:B------:R-:W-:Y:S01]  /*f070*/  FADD R71, R134, R134 ;  /* 0x0000008686477221 */ /* 0x000fe20000000000 */
[----:B------:R-:W-:Y:S01]  /*f080*/  FADD R135, R135, R135 ;  /* 0x0000008787877221 */ /* 0x000fe20000000000 */
[----:B------:R-:W-:Y:S01]  /*f090*/  FADD R171, R67, R67 ;  /* 0x0000004343ab7221 */ /* 0x000fe20000000000 */
[----:B------:R-:W-:Y:S01]  /*f0a0*/  FMUL R173, R83, 4 ;  /* 0x4080000053ad7820 */ /* 0x000fe20000400000 */
[C---:B------:R-:W-:Y:S01]  /*f0b0*/  FADD R164, -R71.reuse, R170 ;  /* 0x000000aa47a47221 */ /* 0x040fe20000000100 */
[--C-:B------:R-:W-:Y:S01]  /*f0c0*/  FADD R71, R71, R135.reuse ;  /* 0x0000008747477221 */ /* 0x100fe20000000000 */
[----:B------:R-:W-:Y:S01]  /*f0d0*/  FADD R135, -R170, R135 ;  /* 0x00000087aa877221 */ /* 0x000fe20000000100 */
[----:B------:R-:W-:Y:S01]  /*f0e0*/  FADD R170, R64, R64 ;  /* 0x0000004040aa7221 */ /* 0x000fe20000000000 */
[----:B------:R-:W-:Y:S01]  /*f0f0*/  FFMA R171, R60, 2, R171 ;  /* 0x400000003cab7823 */ /* 0x000fe200000000ab */
[----:B------:R-:W-:Y:S01]  /*f100*/  FADD R68, R68, R68 ;  /* 0x0000004444447221 */ /* 0x000fe20000000000 */
[----:B------:R-:W-:Y:S01]  /*f110*/  FFMA R62, R57, 4, R62 ;  /* 0x40800000393e7823 */ /* 0x000fe2000000003e */
[--C-:B------:R-:W-:Y:S01]  /*f120*/  FFMA R172, R60, 2, R170.reuse ;  /* 0x400000003cac7823 */ /* 0x100fe200000000aa */
[----:B------:R-:W-:Y:S01]  /*f130*/  FFMA R64, R64, 4, R171 ;  /* 0x4080000040407823 */ /* 0x000fe200000000ab */
[----:B------:R-:W-:Y:S01]  /*f140*/  FFMA R171, R67, 2, R170 ;  /* 0x4000000043ab7823 */ /* 0x000fe200000000aa */
[----:B------:R-:W-:Y:S01]  /*f150*/  FADD R170, R81, R81 ;  /* 0x0000005151aa7221 */ /* 0x000fe20000000000 */
[----:B------:R-:W-:Y:S01]  /*f160*/  FFMA R67, R67, 4, R172 ;  /* 0x4080000043437823 */ /* 0x000fe200000000ac */
[----:B------:R-:W-:Y:S01]  /*f170*/  FMUL R172, R81, 4 ;  /* 0x4080000051ac7820 */ /* 0x000fe20000400000 */
[----:B------:R-:W-:Y:S01]  /*f180*/  FADD R81, R61, R61 ;  /* 0x0000003d3d517221 */ /* 0x000fe20000000000 */
[----:B------:R-:W-:Y:S01]  /*f190*/  FFMA R60, R60, 4, R171 ;  /* 0x408000003c3c7823 */ /* 0x000fe200000000ab */
[----:B------:R-:W-:Y:S01]  /*f1a0*/  FADD R171, R83, R83 ;  /* 0x0000005353ab7221 */ /* 0x000fe20000000000 */
[C---:B------:R-:W-:Y:S01]  /*f1b0*/  FFMA R172, R63.reuse, 2, R172 ;  /* 0x400000003fac7823 */ /* 0x040fe200000000ac */
[----:B------:R-:W-:Y:S01]  /*f1c0*/  FFMA R63, R63, 2, R170 ;  /* 0x400000003f3f7823 */ /* 0x000fe200000000aa */
[----:B------:R-:W-:Y:S01]  /*f1d0*/  FADD R61, R170, -R81 ;  /* 0x80000051aa3d7221 */ /* 0x000fe20000000000 */
[----:B------:R-:W-:Y:S01]  /*f1e0*/  FADD R170, R116, R116 ;  /* 0x0000007474aa7221 */ /* 0x000fe20000000000 */
[----:B------:R-:W-:Y:S01]  /*f1f0*/  FADD R57, R115, R115 ;  /* 0x0000007373397221 */ /* 0x000fe20000000000 */
[C---:B------:R-:W-:Y:S01]  /*f200*/  FFMA R173, R82.reuse, 2, R173 ;  /* 0x4000000052ad7823 */ /* 0x040fe200000000ad */
[----:B------:R-:W-:Y:S01]  /*f210*/  FFMA R83, R82, 2, R171 ;  /* 0x4000000052537823 */ /* 0x000fe200000000ab */
[----:B------:R-:W-:Y:S01]  /*f220*/  FFMA R170, R11, 2, R170 ;  /* 0x400000000baa7823 */ /* 0x000fe200000000aa */
[----:B------:R-:W-:Y:S01]  /*f230*/  FADD R82, R171, -R68 ;  /* 0x80000044ab527221 */ /* 0x000fe20000000000 */
[--C-:B------:R-:W-:Y:S01]  /*f240*/  FFMA R171, R11, 2, R57.reuse ;  /* 0x400000000bab7823 */ /* 0x100fe20000000039 */
[----:B------:R-:W-:Y:S01]  /*f250*/  FADD R81, -R81, R172 ;  /* 0x000000ac51517221 */ /* 0x000fe20000000100 */
[----:B------:R-:W-:Y:S01]  /*f260*/  FFMA R115, R115, 4, R170 ;  /* 0x4080000073737823 */ /* 0x000fe200000000aa */
[C---:B------:R-:W-:Y:S01]  /*f270*/  FFMA R170, R116.reuse, 2, R57 ;  /* 0x4000000074aa7823 */ /* 0x040fe20000000039 */
[----:B------:R-:W-:Y:S01]  /*f280*/  FFMA R116, R116, 4, R171 ;  /* 0x4080000074747823 */ /* 0x000fe200000000ab */
[C---:B------:R-:W-:Y:S01]  /*f290*/  FMUL R171, R120.reuse, 4 ;  /* 0x4080000078ab7820 */ /* 0x040fe20000400000 */
[----:B------:R-:W-:Y:S01]  /*f2a0*/  FMUL R174, R89, 4 ;  /* 0x4080000059ae7820 */ /* 0x000fe20000400000 */
[----:B------:R-:W-:Y:S01]  /*f2b0*/  FFMA R57, R11, 4, R170 ;  /* 0x408000000b397823 */ /* 0x000fe200000000aa */
[----:B------:R-:W-:Y:S01]  /*f2c0*/  FADD R11, R120, R120 ;  /* 0x00000078780b7221 */ /* 0x000fe20000000000 */
[----:B------:R-:W-:Y:S01]  /*f2d0*/  FADD R170, R5, R5 ;  /* 0x0000000505aa7221 */ /* 0x000fe20000000000 */
[----:B------:R-:W-:Y:S01]  /*f2e0*/  FADD R172, R89, R89 ;  /* 0x0000005959ac7221 */ /* 0x000fe20000000000 */
[C---:B------:R-:W-:Y:S01]  /*f2f0*/  FFMA R171, R88.reuse, 2, R171 ;  /* 0x4000000058ab7823 */ /* 0x040fe200000000ab */
[----:B------:R-:W-:Y:S01]  /*f300*/  FADD R89, R119, R119 ;  /* 0x0000007777597221 */ /* 0x000fe20000000000 */
[----:B------:R-:W-:Y:S01]  /*f310*/  FADD R5, R25, R25 ;  /* 0x0000001919057221 */ /* 0x000fe20000000000 */
[----:B------:R-:W-:Y:S01]  /*f320*/  FADD R120, R11, -R170 ;  /* 0x800000aa0b787221 */ /* 0x000fe20000000000 */
[C---:B------:R-:W-:Y:S01]  /*f330*/  FFMA R174, R111.reuse, 2, R174 ;  /* 0x400000006fae7823 */ /* 0x040fe200000000ae */
[----:B------:R-:W-:Y:S01]  /*f340*/  FFMA R119, R111, 2, R172 ;  /* 0x400000006f777823 */ /* 0x000fe200000000ac */
[----:B------:R-:W-:Y:S01]  /*f350*/  FFMA R88, R88, 2, R11 ;  /* 0x4000000058587823 */ /* 0x000fe2000000000b */
[----:B------:R-:W-:Y:S01]  /*f360*/  FADD R170, -R170, R171 ;  /* 0x000000abaaaa7221 */ /* 0x000fe20000000100 */
[----:B------:R-:W-:Y:S01]  /*f370*/  FADD R111, R172, -R89 ;  /* 0x80000059ac6f7221 */ /* 0x000fe20000000000 */
[----:B------:R-:W-:Y:S01]  /*f380*/  FADD R171, R24, R24 ;  /* 0x0000001818ab7221 */ /* 0x000fe20000000000 */
[----:B------:R-:W-:Y:S01]  /*f390*/  FADD R11, R23, R23 ;  /* 0x00000017170b7221 */ /* 0x000fe20000000000 */
[----:B------:R-:W-:Y:S01]  /*f3a0*/  FFMA R172, R16, R5, RZ ;  /* 0x0000000510ac7223 */ /* 0x000fe200000000ff */
[----:B------:R-:W-:Y:S01]  /*f3b0*/  FADD R5, R114, R114 ;  /* 0x0000007272057221 */ /* 0x000fe20000000000 */
[C---:B------:R-:W-:Y:S01]  /*f3c0*/  FFMA R171, R16.reuse, R171, RZ ;  /* 0x000000ab10ab7223 */ /* 0x040fe200000000ff */
[----:B------:R-:W-:Y:S01]  /*f3d0*/  FFMA R11, R16, R11, RZ ;  /* 0x0000000b100b7223 */ /* 0x000fe200000000ff */
[----:B------:R-:W-:Y:S01]  /*f3e0*/  FFMA R163, R98, 4, R163 ;  /* 0x4080000062a37823 */ /* 0x000fe200000000a3 */
[----:B------:R-:W-:Y:S01]  /*f3f0*/  FFMA R16, R72, 2, R5 ;  /* 0x4000000048107823 */ /* 0x000fe20000000005 */
[----:B------:R-:W-:Y:S01]  /*f400*/  FADD R5, R113, R113 ;  /* 0x0000007171057221 */ /* 0x000fe20000000000 */
[----:B------:R-:W-:Y:S01]  /*f410*/  FADD R32, R32, -R11 ;  /* 0x8000000b20207221 */ /* 0x000fe20000000000 */
[----:B------:R-:W-:Y:S01]  /*f420*/  FADD R121, R121, R121 ;  /* 0x0000007979797221 */ /* 0x000fe20000000000 */
[----:B------:R-:W-:Y:S01]  /*f430*/  FFMA R113, R113, 4, R16 ;  /* 0x4080000071717823 */ /* 0x000fe20000000010 */
[--C-:B------:R-:W-:Y:S01]  /*f440*/  FFMA R11, R72, 2, R5.reuse ;  /* 0x40000000480b7823 */ /* 0x100fe20000000005 */
[C---:B------:R-:W-:Y:S01]  /*f450*/  FFMA R5, R114.reuse, 2, R5 ;  /* 0x4000000072057823 */ /* 0x040fe20000000005 */
[----:B------:R-:W-:Y:S01]  /*f460*/  FADD R16, R69, R69 ;  /* 0x0000004545107221 */ /* 0x000fe20000000000 */
[C---:B------:R-:W-:Y:S01]  /*f470*/  FMUL R69, R97.reuse, 4 ;  /* 0x4080000061457820 */ /* 0x040fe20000400000 */
[----:B------:R-:W-:Y:S01]  /*f480*/  FFMA R114, R114, 4, R11 ;  /* 0x4080000072727823 */ /* 0x000fe2000000000b */
[----:B------:R-:W-:Y:S01]  /*f490*/  FMUL R11, R96, 4 ;  /* 0x40800000600b7820 */ /* 0x000fe20000400000 */
[----:B------:R-:W-:Y:S01]  /*f4a0*/  FFMA R72, R72, 4, R5 ;  /* 0x4080000048487823 */ /* 0x000fe20000000005 */
[----:B------:R-:W-:Y:S01]  /*f4b0*/  FADD R5, R96, R96 ;  /* 0x0000006060057221 */ /* 0x000fe20000000000 */
[----:B------:R-:W-:Y:S01]  /*f4c0*/  FADD R97, R97, R97 ;  /* 0x0000006161617221 */ /* 0x000fe20000000000 */
[----:B------:R-:W-:Y:S01]  /*f4d0*/  FFMA R11, R66, 2, R11 ;  /* 0x40000000420b7823 */ /* 0x000fe2000000000b */
[----:B------:R-:W-:Y:S01]  /*f4e0*/  FFMA R69, R112, 2, R69 ;  /* 0x4000000070457823 */ /* 0x000fe20000000045 */
[----:B------:R-:W-:Y:S01]  /*f4f0*/  FFMA R66, R66, 2, R5 ;  /* 0x4000000042427823 */ /* 0x000fe20000000005 */
[----:B------:R-:W-:Y:S01]  /*f500*/  FADD R5, R5, -R16 ;  /* 0x8000001005057221 */ /* 0x000fe20000000000 */
[----:B------:R-:W-:Y:S01]  /*f510*/  FADD R11, -R16, R11 ;  /* 0x0000000b100b7221 */ /* 0x000fe20000000100 */
[----:B------:R-:W-:Y:S01]  /*f520*/  FADD R16, R65, R65 ;  /* 0x0000004141107221 */ /* 0x000fe20000000000 */
[----:B------:R-:W-:Y:S01]  /*f530*/  FADD R96, R126, R126 ;  /* 0x0000007e7e607221 */ /* 0x000fe20000000000 */
[----:B------:R-:W-:Y:S01]  /*f540*/  FADD R236, R236, R117 ;  /* 0x00000075ecec7221 */ /* 0x000fe20000000000 */
[----:B------:R-:W-:Y:S01]  /*f550*/  FADD R118, R13, R118 ;  /* 0x000000760d767221 */ /* 0x000fe20000000000 */
[----:B------:R-:W-:Y:S01]  /*f560*/  FADD R65, R97, -R16 ;  /* 0x8000001061417221 */ /* 0x000fe20000000000 */
[----:B------:R-:W-:Y:S01]  /*f570*/  FADD R16, -R16, R69 ;  /* 0x0000004510107221 */ /* 0x000fe20000000100 */
[C---:B------:R-:W-:Y:S01]  /*f580*/  FADD R69, R127.reuse, R127 ;  /* 0x0000007f7f457221 */ /* 0x040fe20000000000 */
[----:B------:R-:W-:Y:S01]  /*f590*/  FFMA R98, R122, 2, R96 ;  /* 0x400000007a627823 */ /* 0x000fe20000000060 */
[----:B------:R-:W-:Y:S01]  /*f5a0*/  FADD R68, -R68, R173 ;  /* 0x000000ad44447221 */ /* 0x000fe20000000100 */
[----:B------:R-:W-:Y:S01]  /*f5b0*/  FADD R12, R12, R105 ;  /* 0x000000690c0c7221 */ /* 0x000fe20000000000 */
[----:B------:R-:W-:Y:S01]  /*f5c0*/  FFMA R69, R122, 2, R69 ;  /* 0x400000007a457823 */ /* 0x000fe20000000045 */
[----:B------:R-:W-:Y:S01]  /*f5d0*/  FMUL R13, R236, R88 ;  /* 0x00000058ec0d7220 */ /* 0x000fe20000400000 */
[----:B------:R-:W-:Y:S01]  /*f5e0*/  FFMA R112, R112, 2, R97 ;  /* 0x4000000070707823 */ /* 0x000fe20000000061 */
[----:B------:R-:W-:Y:S01]  /*f5f0*/  FADD R97, R56, R56 ;  /* 0x0000003838617221 */ /* 0x000fe20000000000 */
[----:B------:R-:W-:Y:S01]  /*f600*/  FFMA R126, R126, 4, R69 ;  /* 0x408000007e7e7823 */ /* 0x000fe20000000045 */
[C---:B------:R-:W-:Y:S01]  /*f610*/  FFMA R69, R127.reuse, 2, R96 ;  /* 0x400000007f457823 */ /* 0x040fe20000000060 */
[----:B------:R-:W-:Y:S01]  /*f620*/  FFMA R127, R127, 4, R98 ;  /* 0x408000007f7f7823 */ /* 0x000fe20000000062 */
[C---:B------:R-:W-:Y:S01]  /*f630*/  FMUL R98, R99.reuse, 4 ;  /* 0x4080000063627820 */ /* 0x040fe20000400000 */
[----:B------:R-:W-:Y:S01]  /*f640*/  FADD R96, R99, R99 ;  /* 0x0000006363607221 */ /* 0x000fe20000000000 */
[----:B------:R-:W-:Y:S01]  /*f650*/  FFMA R122, R122, 4, R69 ;  /* 0x408000007a7a7823 */ /* 0x000fe20000000045 */
[----:B------:R-:W-:Y:S01]  /*f660*/  FADD R31, R31, R104 ;  /* 0x000000681f1f7221 */ /* 0x000fe20000000000 */
[C---:B------:R-:W-:Y:S01]  /*f670*/  FFMA R98, R85.reuse, 2, R98 ;  /* 0x4000000055627823 */ /* 0x040fe20000000062 */
[----:B------:R-:W-:Y:S01]  /*f680*/  FFMA R85, R85, 2, R96 ;  /* 0x4000000055557823 */ /* 0x000fe20000000060 */
[----:B------:R-:W-:Y:S01]  /*f690*/  FADD R69, R96, -R121 ;  /* 0x8000007960457221 */ /* 0x000fe20000000000 */
[----:B------:R-:W-:Y:S01]  /*f6a0*/  FADD R106, R235, R106 ;  /* 0x0000006aeb6a7221 */ /* 0x000fe20000000000 */
[----:B------:R-:W-:Y:S01]  /*f6b0*/  FADD R96, -R121, R98 ;  /* 0x0000006279607221 */ /* 0x000fe20000000100 */
[C---:B------:R-:W-:Y:S01]  /*f6c0*/  FMUL R98, R100.reuse, 4 ;  /* 0x4080000064627820 */ /* 0x040fe20000400000 */
[----:B------:R-:W-:Y:S01]  /*f6d0*/  FADD R100, R100, R100 ;  /* 0x0000006464647221 */ /* 0x000fe20000000000 */
[----:B------:R-:W-:Y:S01]  /*f6e0*/  FMUL R68, R12, R68 ;  /* 0x000000440c447220 */ /* 0x000fe20000400000 */
[----:B------:R-:W-:Y:S01]  /*f6f0*/  FFMA R88, R118, R115, R13 ;  /* 0x0000007376587223 */ /* 0x000fe2000000000d */
[----:B------:R-:W-:Y:S01]  /*f700*/  FFMA R98, R125, 2, R98 ;  /* 0x400000007d627823 */ /* 0x000fe20000000062 */
[----:B------:R-:W-:Y:S01]  /*f710*/  FADD R13, R74, -1 ;  /* 0xbf8000004a0d7421 */ /* 0x000fe20000000000 */
[----:B------:R-:W-:Y:S01]  /*f720*/  FMUL R59, R12, R59 ;  /* 0x0000003b0c3b7220 */ /* 0x000fe20000400000 */
[----:B------:R-:W-:Y:S01]  /*f730*/  FADD R56, R100, -R97 ;  /* 0x8000006164387221 */ /* 0x000fe20000000000 */
[----:B------:R-:W-:Y:S01]  /*f740*/  FMUL R63, R31, R63 ;  /* 0x0000003f1f3f7220 */ /* 0x000fe20000400000 */
[----:B------:R-:W-:Y:S01]  /*f750*/  FADD R89, -R89, R174 ;  /* 0x000000ae59597221 */ /* 0x000fe20000000100 */
[----:B------:R-:W-:Y:S01]  /*f760*/  FADD R97, -R97, R98 ;  /* 0x0000006261617221 */ /* 0x000fe20000000100 */
[C---:B------:R-:W-:Y:S01]  /*f770*/  FFMA R68, R106.reuse, R81, R68 ;  /* 0x000000516a447223 */ /* 0x040fe20000000044 */
[----:B------:R-:W-:Y:S01]  /*f780*/  FMUL R98, R31, R60 ;  /* 0x0000003c1f627220 */ /* 0x000fe20000400000 */
[----:B------:R-:W-:Y:S01]  /*f790*/  FMUL R81, R13, R12 ;  /* 0x0000000c0d517220 */ /* 0x000fe20000400000 */
[----:B------:R-:W-:Y:S01]  /*f7a0*/  FFMA R60, R106, R67, R59 ;  /* 0x000000436a3c7223 */ /* 0x000fe2000000003b */
[----:B------:R-:W-:Y:S01]  /*f7b0*/  FFMA R59, R12, R64, R63 ;  /* 0x000000400c3b7223 */ /* 0x000fe2000000003f */
[----:B------:R-:W-:Y:S01]  /*f7c0*/  FADD R237, R237, R110 ;  /* 0x0000006eeded7221 */ /* 0x000fe20000000000 */
[C---:B------:R-:W-:Y:S01]  /*f7d0*/  FMUL R64, R118.reuse, R107 ;  /* 0x0000006b76407220 */ /* 0x040fe20000400000 */
[----:B------:R-:W-:Y:S01]  /*f7e0*/  FMUL R67, R118, R89 ;  /* 0x0000005976437220 */ /* 0x000fe20000400000 */
[----:B------:R-:W-:Y:S01]  /*f7f0*/  FADD R78, R78, -1 ;  /* 0xbf8000004e4e7421 */ /* 0x000fe20000000000 */
[-C--:B------:R-:W-:Y:S01]  /*f800*/  FFMA R81, R94, R106.reuse, R81 ;  /* 0x0000006a5e517223 */ /* 0x080fe20000000051 */
[----:B------:R-:W-:Y:S01]  /*f810*/  FMUL R89, R75, R106 ;  /* 0x0000006a4b597220 */ /* 0x000fe20000400000 */
[----:B------:R-:W-:Y:S01]  /*f820*/  FFMA R63, R237, R116, R64 ;  /* 0x00000074ed3f7223 */ /* 0x000fe20000000040 */
[----:B------:R-:W-:Y:S01]  /*f830*/  FFMA R82, R31, -R82, R60 ;  /* 0x800000521f527223 */ /* 0x000fe2000000003c */
[-C--:B------:R-:W-:Y:S01]  /*f840*/  FMUL R60, R73, R31.reuse ;  /* 0x0000001f493c7220 */ /* 0x080fe20000400000 */
[----:B------:R-:W-:Y:S01]  /*f850*/  FFMA R62, R31, R62, R68 ;  /* 0x0000003e1f3e7223 */ /* 0x000fe20000000044 */
[-C--:B------:R-:W-:Y:S01]  /*f860*/  FFMA R64, R78, R31.reuse, -R89 ;  /* 0x0000001f4e407223 */ /* 0x080fe20000000859 */
[----:B------:R-:W-:Y:S01]  /*f870*/  FFMA R81, -R30, R31, R81 ;  /* 0x0000001f1e517223 */ /* 0x000fe20000000151 */
[----:B------:R-:W-:Y:S01]  /*f880*/  FADD R124, R124, -1 ;  /* 0xbf8000007c7c7421 */ /* 0x000fe20000000000 */
[----:B------:R-:W-:Y:S01]  /*f890*/  FMUL R31, R129, R236 ;  /* 0x000000ec811f7220 */ /* 0x000fe20000400000 */
[----:B------:R-:W-:Y:S01]  /*f8a0*/  FFMA R83, R106, R83, R98 ;  /* 0x000000536a537223 */ /* 0x000fe20000000062 */
[----:B------:R-:W-:Y:S01]  /*f8b0*/  FMUL R98, R236, R57 ;  /* 0x00000039ec627220 */ /* 0x000fe20000400000 */
[----:B------:R-:W-:Y:S01]  /*f8c0*/  FFMA R58, R106, -R58, R59 ;  /* 0x8000003a6a3a7223 */ /* 0x000fe2000000003b */
[----:B------:R-:W-:Y:S01]  /*f8d0*/  FADD R57, R76, -1 ;  /* 0xbf8000004c397421 */ /* 0x000fe20000000000 */
[----:B------:R-:W-:Y:S01]  /*f8e0*/  FADD R59, R128, -1 ;  /* 0xbf800000803b7421 */ /* 0x000fe20000000000 */
[----:B------:R-:W-:Y:S01]  /*f8f0*/  FADD R133, R133, -1 ;  /* 0xbf80000085857421 */ /* 0x000fe20000000000 */
[-C--:B------:R-:W-:Y:S01]  /*f900*/  FFMA R68, R124, R237.reuse, R31 ;  /* 0x000000ed7c447223 */ /* 0x080fe2000000001f */
[----:B------:R-:W-:Y:S01]  /*f910*/  FMUL R76, R130, R237 ;  /* 0x000000ed824c7220 */ /* 0x000fe20000400000 */
[----:B------:R-:W-:Y:S01]  /*f920*/  FFMA R61, R12, -R61, R83 ;  /* 0x8000003d0c3d7223 */ /* 0x000fe20000000053 */
[-C--:B------:R-:W-:Y:S01]  /*f930*/  FMUL R83, R59, R118.reuse ;  /* 0x000000763b537220 */ /* 0x080fe20000400000 */
[----:B------:R-:W-:Y:S01]  /*f940*/  FFMA R68, -R123, R118, R68 ;  /* 0x000000767b447223 */ /* 0x000fe20000000144 */
[----:B------:R-:W-:Y:S01]  /*f950*/  FFMA R76, R133, R236, -R76 ;  /* 0x000000ec854c7223 */ /* 0x000fe2000000084c */
[----:B------:R-:W-:Y:S01]  /*f960*/  FFMA R108, R109, 4, R108 ;  /* 0x408000006d6c7823 */ /* 0x000fe2000000006c */
[----:B------:R-:W-:Y:S01]  /*f970*/  FFMA R67, R237, R170, R67 ;  /* 0x000000aaed437223 */ /* 0x000fe20000000043 */
[----:B------:R-:W-:Y:S01]  /*f980*/  FFMA R60, R57, R106, R60 ;  /* 0x0000006a393c7223 */ /* 0x000fe2000000003c */
[----:B------:R-:W-:Y:S01]  /*f990*/  FFMA R74, R132, R237, R83 ;  /* 0x000000ed844a7223 */ /* 0x000fe20000000053 */
[----:B------:R-:W-:Y:S01]  /*f9a0*/  FFMA R83, R131, R118, R76 ;  /* 0x0000007683537223 */ /* 0x000fe2000000004c */
[----:B------:R-:W-:Y:S01]  /*f9b0*/  FADD R68, R7, R68 ;  /* 0x0000004407447221 */ /* 0x000fe20000000000 */
[----:B------:R-:W-:Y:S01]  /*f9c0*/  FFMA R64, R93, R12, R64 ;  /* 0x0000000c5d407223 */ /* 0x000fe20000000040 */
[----:B------:R-:W-:Y:S01]  /*f9d0*/  FFMA R67, R236, R108, R67 ;  /* 0x0000006cec437223 */ /* 0x000fe20000000043 */
[----:B------:R-:W-:Y:S01]  /*f9e0*/  FADD R7, RZ, R82 ;  /* 0x00000052ff077221 */ /* 0x000fe20000000000 */
[----:B------:R-:W-:Y:S01]  /*f9f0*/  FADD R28, R28, R81 ;  /* 0x000000511c1c7221 */ /* 0x000fe20000000000 */
[----:B------:R-:W-:Y:S01]  /*fa00*/  FFMA R60, -R79, R12, R60 ;  /* 0x0000000c4f3c7223 */ /* 0x000fe2000000013c */
[----:B------:R-:W-:Y:S01]  /*fa10*/  FFMA R31, -R101, R236, R74 ;  /* 0x000000ec651f7223 */ /* 0x000fe2000000014a */
[----:B------:R-:W-:Y:S01]  /*fa20*/  FADD R83, R6, R83 ;  /* 0x0000005306537221 */ /* 0x000fe20000000000 */
[----:B------:R-:W-:Y:S01]  /*fa30*/  FADD R61, RZ, R61 ;  /* 0x0000003dff3d7221 */ /* 0x000fe20000000000 */
[----:B------:R-:W-:Y:S01]  /*fa40*/  FADD R9, R9, R64 ;  /* 0x0000004009097221 */ /* 0x000fe20000000000 */
[----:B------:R-:W-:Y:S01]  /*fa50*/  FADD R198, R7, R198 ;  /* 0x000000c607c67221 */ /* 0x000fe20000000000 */
[----:B------:R-:W-:Y:S01]  /*fa60*/  FADD R6, RZ, R67 ;  /* 0x00000043ff067221 */ /* 0x000fe20000000000 */
[-C--:B------:R-:W-:Y:S01]  /*fa70*/  FMUL R7, R84, R28.reuse ;  /* 0x0000001c54077220 */ /* 0x080fe20000400000 */
[----:B------:R-:W-:Y:S01]  /*fa80*/  FADD R27, R27, R60 ;  /* 0x0000003c1b1b7221 */ /* 0x000fe20000000000 */
[----:B------:R-:W-:Y:S01]  /*fa90*/  FADD R8, R8, R31 ;  /* 0x0000001f08087221 */ /* 0x000fe20000000000 */
[----:B------:R-:W-:Y:S01]  /*faa0*/  FADD R196, R61, R196 ;  /* 0x000000c43dc47221 */ /* 0x000fe20000000000 */
[----:B------:R-:W-:Y:S01]  /*fab0*/  FADD R191, R6, R191 ;  /* 0x000000bf06bf7221 */ /* 0x000fe20000000000 */
[-C--:B------:R-:W-:Y:S01]  /*fac0*/  FMUL R61, R87, R9.reuse ;  /* 0x00000009573d7220 */ /* 0x080fe20000400000 */
[----:B------:R-:W-:Y:S01]  /*fad0*/  FADD R58, RZ, R58 ;  /* 0x0000003aff3a7221 */ /* 0x000fe20000000000 */
[-C--:B------:R-:W-:Y:S01]  /*fae0*/  FFMA R31, R86, R9.reuse, -R7 ;  /* 0x00000009561f7223 */ /* 0x080fe20000000807 */
[----:B------:R-:W-:Y:S01]  /*faf0*/  FMUL R6, R24, -R9 ;  /* 0x8000000918067220 */ /* 0x000fe20000400000 */
[-C--:B------:R-:W-:Y:S01]  /*fb00*/  FMUL R86, R86, R27.reuse ;  /* 0x0000001b56567220 */ /* 0x080fe20000400000 */
[----:B------:R-:W-:Y:S01]  /*fb10*/  FADD R8, RZ, -R8 ;  /* 0x80000008ff087221 */ /* 0x000fe20000000000 */
[-C--:B------:R-:W-:Y:S01]  /*fb20*/  FMUL R7, R25, -R27.reuse ;  /* 0x8000001b19077220 */ /* 0x080fe20000400000 */
[-C--:B------:R-:W-:Y:S01]  /*fb30*/  FFMA R84, R84, R27.reuse, -R61 ;  /* 0x0000001b54547223 */ /* 0x080fe2000000083d */
[----:B------:R-:W-:Y:S01]  /*fb40*/  FADD R26, R26, -R171 ;  /* 0x800000ab1a1a7221 */ /* 0x000fe20000000000 */
[----:B------:R-:W-:Y:S01]  /*fb50*/  FADD R197, R58, R197 ;  /* 0x000000c53ac57221 */ /* 0x000fe20000000000 */
[C---:B------:R-:W-:Y:S01]  /*fb60*/  FFMA R27, -R23.reuse, R27, -R6 ;  /* 0x0000001b171b7223 */ /* 0x040fe20000000906 */
[----:B------:R-:W-:Y:S01]  /*fb70*/  FADD R83, RZ, -R83 ;  /* 0x80000053ff537221 */ /* 0x000fe20000000000 */
[-C--:B------:R-:W-:Y:S01]  /*fb80*/  FMUL R58, R23, -R28.reuse ;  /* 0x8000001c173a7220 */ /* 0x080fe20000400000 */
[----:B------:R-:W-:Y:S01]  /*fb90*/  FFMA R87, R87, R28, -R86 ;  /* 0x0000001c57577223 */ /* 0x000fe20000000856 */
[----:B------:R-:W-:Y:S01]  /*fba0*/  FMUL R6, R23, -R8 ;  /* 0x8000000817067220 */ /* 0x000fe20000400000 */
[----:B------:R-:W-:Y:S01]  /*fbb0*/  FFMA R28, -R24, R28, -R7 ;  /* 0x0000001c181c7223 */ /* 0x000fe20000000907 */
[----:B------:R-:W-:Y:S01]  /*fbc0*/  FADD R62, RZ, R62 ;  /* 0x0000003eff3e7221 */ /* 0x000fe20000000000 */
[----:B------:R-:W-:Y:S01]  /*fbd0*/  FMUL R7, R91, R8 ;  /* 0x000000085b077220 */ /* 0x000fe20000400000 */
[----:B------:R-:W-:Y:S01]  /*fbe0*/  FADD R29, R29, -R172 ;  /* 0x800000ac1d1d7221 */ /* 0x000fe20000000000 */
[----:B------:R-:W-:Y:S01]  /*fbf0*/  FADD R26, R26, -R31 ;  /* 0x8000001f1a1a7221 */ /* 0x000fe20000000000 */
[----:B------:R-:W-:Y:S01]  /*fc00*/  FADD R68, RZ, -R68 ;  /* 0x80000044ff447221 */ /* 0x000fe20000000000 */
[-C--:B------:R-:W-:Y:S01]  /*fc10*/  FMUL R60, R92, R83.reuse ;  /* 0x000000535c3c7220 */ /* 0x080fe20000400000 */
[C---:B------:R-:W-:Y:S01]  /*fc20*/  FFMA R31, -R25.reuse, R83, -R6 ;  /* 0x00000053191f7223 */ /* 0x040fe20000000906 */
[----:B------:R-:W-:Y:S01]  /*fc30*/  FFMA R58, -R25, R9, -R58 ;  /* 0x00000009193a7223 */ /* 0x000fe2000000093a */
[-C--:B------:R-:W-:Y:S01]  /*fc40*/  FMUL R6, R24, -R83.reuse ;  /* 0x8000005318067220 */ /* 0x080fe20000400000 */
[----:B------:R-:W-:Y:S01]  /*fc50*/  FADD R195, R62, R195 ;  /* 0x000000c33ec37221 */ /* 0x000fe20000000000 */
[C---:B------:R-:W-:Y:S01]  /*fc60*/  FFMA R9, R90.reuse, R83, -R7 ;  /* 0x000000535a097223 */ /* 0x040fe20000000807 */
[----:B------:R-:W-:Y:S01]  /*fc70*/  FADD R29, R29, -R84 ;  /* 0x800000541d1d7221 */ /* 0x000fe20000000000 */
[-C--:B------:R-:W-:Y:S01]  /*fc80*/  FFMA R62, R91, R68.reuse, -R60 ;  /* 0x000000445b3e7223 */ /* 0x080fe2000000083c */
[-C--:B------:R-:W-:Y:S01]  /*fc90*/  FMUL R61, R90, R68.reuse ;  /* 0x000000445a3d7220 */ /* 0x080fe20000400000 */
[-C--:B------:R-:W-:Y:S01]  /*fca0*/  FMUL R7, R25, -R68.reuse ;  /* 0x8000004419077220 */ /* 0x080fe20000400000 */
[----:B------:R-:W-:Y:S01]  /*fcb0*/  FFMA R68, -R23, R68, -R6 ;  /* 0x0000004417447223 */ /* 0x000fe20000000906 */
[----:B------:R-:W-:Y:S01]  /*fcc0*/  FADD R6, R26, -R9 ;  /* 0x800000091a067221 */ /* 0x000fe20000000000 */
[----:B------:R-:W-:Y:S01]  /*fcd0*/  FADD R9, R29, -R62 ;  /* 0x8000003e1d097221 */ /* 0x000fe20000000000 */
[-C--:B------:R-:W-:Y:S01]  /*fce0*/  FFMA R61, R92, R8.reuse, -R61 ;  /* 0x000000085c3d7223 */ /* 0x080fe2000000083d */
[----:B------:R-:W-:Y:S01]  /*fcf0*/  FFMA R60, -R24, R8, -R7 ;  /* 0x00000008183c7223 */ /* 0x000fe20000000907 */
[----:B------:R-:W-:Y:S01]  /*fd00*/  FADD R29, RZ, R58 ;  /* 0x0000003aff1d7221 */ /* 0x000fe20000000000 */
[----:B------:R-:W-:Y:S01]  /*fd10*/  FADD R8, RZ, R27 ;  /* 0x0000001bff087221 */ /* 0x000fe20000000000 */
[----:B------:R-:W-:Y:S01]  /*fd20*/  FFMA R63, R236, -R111, R63 ;  /* 0x8000006fec3f7223 */ /* 0x000fe2000000003f */
[----:B------:R-:W-:Y:S01]  /*fd30*/  FADD R32, R32, -R87 ;  /* 0x8000005720207221 */ /* 0x000fe20000000000 */
[----:B------:R-:W-:Y:S01]  /*fd40*/  FADD R234, R29, R234 ;  /* 0x000000ea1dea7221 */ /* 0x000fe20000000000 */
[----:B------:R-:W-:Y:S01]  /*fd50*/  FADD R26, RZ, -R29 ;  /* 0x8000001dff1a7221 */ /* 0x000fe20000000000 */
[----:B------:R-:W-:Y:S01]  /*fd60*/  FADD R29, RZ, -R8 ;  /* 0x80000008ff1d7221 */ /* 0x000fe20000000000 */
[----:B------:R-:W-:Y:S01]  /*fd70*/  FADD R63, RZ, R63 ;  /* 0x0000003fff3f7221 */ /* 0x000fe20000000000 */
[----:B------:R-:W-:Y:S01]  /*fd80*/  FADD R27, RZ, R28 ;  /* 0x0000001cff1b7221 */ /* 0x000fe20000000000 */
[-C--:B------:R-:W-:Y:S01]  /*fd90*/  FMUL R70, R70, R26.reuse ;  /* 0x0000001a46467220 */ /* 0x080fe20000400000 */
[-C--:B------:R-:W-:Y:S01]  /*fda0*/  FMUL R16, R16, R29.reuse ;  /* 0x0000001d10107220 */ /* 0x080fe20000400000 */
[-C--:B------:R-:W-:Y:S01]  /*fdb0*/  FMUL R57, R57, R26.reuse ;  /* 0x0000001a39397220 */ /* 0x080fe20000400000 */
[----:B------:R-:W-:Y:S01]  /*fdc0*/  FADD R12, R63, R194 ;  /* 0x000000c23f0c7221 */ /* 0x000fe20000000000 */
[----:B------:R-:W-:Y:S01]  /*fdd0*/  FADD R7, R32, -R61 ;  /* 0x8000003d20077221 */ /* 0x000fe20000000000 */
[----:B------:R-:W-:Y:S01]  /*fde0*/  FADD R233, R8, R233 ;  /* 0x000000e908e97221 */ /* 0x000fe20000000000 */
[-C--:B------:R-:W-:Y:S01]  /*fdf0*/  FFMA R16, R11, R26.reuse, R16 ;  /* 0x0000001a0b107223 */ /* 0x080fe20000000010 */
[----:B------:R-:W-:Y:S01]  /*fe00*/  FADD R8, RZ, -R27 ;  /* 0x8000001bff087221 */ /* 0x000fe20000000000 */
[-C--:B------:R-:W-:Y:S01]  /*fe10*/  FMUL R61, R114, R26.reuse ;  /* 0x0000001a723d7220 */ /* 0x080fe20000400000 */
[-C--:B------:R-:W-:Y:S01]  /*fe20*/  FMUL R63, R66, R29.reuse ;  /* 0x0000001d423f7220 */ /* 0x080fe20000400000 */
[----:B------:R-:W-:Y:S01]  /*fe30*/  FMUL R28, R79, R26 ;  /* 0x0000001a4f1c7220 */ /* 0x000fe20000400000 */
[-C--:B------:R-:W-:Y:S01]  /*fe40*/  FMUL R11, R30, R29.reuse ;  /* 0x0000001d1e0b7220 */ /* 0x080fe20000400000 */
[-C--:B------:R-:W-:Y:S01]  /*fe50*/  FFMA R70, R113, R29.reuse, R70 ;  /* 0x0000001d71467223 */ /* 0x080fe20000000046 */
[-C--:B------:R-:W-:Y:S01]  /*fe60*/  FFMA R94, R94, R29.reuse, R57 ;  /* 0x0000001d5e5e7223 */ /* 0x080fe20000000039 */
[-C--:B------:R-:W-:Y:S01]  /*fe70*/  FFMA R61, R112, R8.reuse, R61 ;  /* 0x00000008703d7223 */ /* 0x080fe2000000003d */
[-C--:B------:R-:W-:Y:S01]  /*fe80*/  FFMA R72, R72, R8.reuse, R63 ;  /* 0x0000000848487223 */ /* 0x080fe2000000003f */
[-C--:B------:R-:W-:Y:S01]  /*fe90*/  FFMA R28, R93, R8.reuse, -R28 ;  /* 0x000000085d1c7223 */ /* 0x080fe2000000081c */
[-C--:B------:R-:W-:Y:S01]  /*fea0*/  FFMA R78, R78, R8.reuse, -R11 ;  /* 0x000000084e4e7223 */ /* 0x080fe2000000080b */
[-C--:B------:R-:W-:Y:S01]  /*feb0*/  FFMA R70, -R5, R8.reuse, R70 ;  /* 0x0000000805467223 */ /* 0x080fe20000000146 */
[-C--:B------:R-:W-:Y:S01]  /*fec0*/  FFMA R16, R163, R8.reuse, R16 ;  /* 0x00000008a3107223 */ /* 0x080fe20000000010 */
[----:B------:R-:W-:Y:S01]  /*fed0*/  FADD R226, R8, R226 ;  /* 0x000000e208e27221 */ /* 0x000fe20000000000 */
[----:B------:R-:W-:Y:S01]  /*fee0*/  FFMA R94, -R75, R8, R94 ;  /* 0x000000084b5e7223 */ /* 0x000fe2000000015e */
[----:B------:R-:W-:Y:S01]  /*fef0*/  FADD R8, RZ, R31 ;  /* 0x0000001fff087221 */ /* 0x000fe20000000000 */
[----:B------:R-:W-:Y:S01]  /*ff00*/  FADD R60, RZ, R60 ;  /* 0x0000003cff3c7221 */ /* 0x000fe20000000000 */
[----:B------:R-:W-:Y:S01]  /*ff10*/  FADD R5, RZ, R68 ;  /* 0x00000044ff057221 */ /* 0x000fe20000000000 */
[----:B------:R-:W-:Y:S01]  /*ff20*/  FFMA R13, R13, R29, R28 ;  /* 0x0000001d0d0d7223 */ /* 0x000fe2000000001c */
[----:B------:R-:W-:Y:S01]  /*ff30*/  FADD R231, R8, R231 ;  /* 0x000000e708e77221 */ /* 0x000fe20000000000 */
[----:B------:R-:W-:Y:S01]  /*ff40*/  FADD R8, RZ, -R8 ;  /* 0x80000008ff087221 */ /* 0x000fe20000000000 */
[----:B------:R-:W-:Y:S01]  /*ff50*/  FADD R229, R60, R229 ;  /* 0x000000e53ce57221 */ /* 0x000fe20000000000 */
[----:B------:R-:W-:Y:S01]  /*ff60*/  FFMA R125, R125, 2, R100 ;  /* 0x400000007d7d7823 */ /* 0x000fe20000000064 */
[----:B------:R-:W-:Y:S01]  /*ff70*/  FADD R28, RZ, -R5 ;  /* 0x80000005ff1c7221 */ /* 0x000fe20000000000 */
[----:B------:R-:W-:Y:S01]  /*ff80*/  FADD R60, RZ, -R60 ;  /* 0x8000003cff3c7221 */ /* 0x000fe20000000000 */
[----:B------:R-:W-:Y:S01]  /*ff90*/  FMUL R30, R127, R8 ;  /* 0x000000087f1e7220 */ /* 0x000fe20000400000 */
[----:B------:R-:W-:Y:S01]  /*ffa0*/  FFMA R119, R237, R119, R98 ;  /* 0x00000077ed777223 */ /* 0x000fe20000000062 */
[----:B------:R-:W-:Y:S01]  /*ffb0*/  LOP3.LUT P0, RZ, R77, 0x20, RZ, 0xc0, !PT ;  /* 0x000000204dff7812 */ /* 0x000fe2000780c0ff */
[----:B------:R-:W-:Y:S01]  /*ffc0*/  FFMA R65, -R65, R26, R72 ;  /* 0x0000001a41417223 */ /* 0x000fe20000000148 */
[----:B------:R-:W-:Y:S01]  /*ffd0*/  FADD R228, R26, R228 ;  /* 0x000000e41ae47221 */ /* 0x000fe20000000000 */
[----:B------:R-:W-:Y:S01]  /*ffe0*/  FADD R230, R5, R230 ;  /* 0x000000e605e67221 */ /* 0x000fe20000000000 */
[----:B------:R-:W-:Y:S01]  /*fff0*/  FMUL R97, R97, R28 ;  /* 0x0000001c61617220 */ /* 0x000fe20000400000 */
[----:B------:R-:W-:Y:S01]  /*10000*/  FFMA R78, R73, R26, R78 ;  /* 0x0000001a494e7223 */ /* 0x000fe2000000004e */
[----:B------:R-:W-:Y:S01]  /*10010*/  FFMA R125, R125, R60, R30 ;  /* 0x0000003c7d7d7223 */ /* 0x000fe2000000001e */
[----:B------:R-:W-:Y:S01]  /*10020*/  FMUL R71, R71, R8 ;  /* 0x0000000847477220 */ /* 0x000fe20000400000 */
[----:B------:R-:W-:Y:S01]  /*10030*/  FFMA R80, R237, -R80, R88 ;  /* 0x80000050ed507223 */ /* 0x000fe20000000058 */
[----:B------:R-:W-:Y:S01]  /*10040*/  FFMA R119, R118, -R120, R119 ;  /* 0x8000007876777223 */ /* 0x000fe20000000077 */
[----:B------:R-:W-:Y:S01]  /*10050*/  FMUL R85, R85, R28 ;  /* 0x0000001c55557220 */ /* 0x000fe20000400000 */
[-C--:B------:R-:W-:Y:S01]  /*10060*/  FMUL R5, R124, R8.reuse ;  /* 0x000000087c057220 */ /* 0x080fe20000400000 */
[----:B------:R-:W-:Y:S01]  /*10070*/  FMUL R26, R123, R8 ;  /* 0x000000087b1a7220 */ /* 0x000fe20000400000 */
[----:B------:R-:W-:Y:S01]  /*10080*/  FMUL R30, R101, R28 ;  /* 0x0000001c651e7220 */ /* 0x000fe20000400000 */
[----:B------:R-:W-:Y:S01]  /*10090*/  FFMA R135, R134, 4, R135 ;  /* 0x4080000086877823 */ /* 0x000fe20000000087 */
[----:B------:R-:W-:Y:S01]  /*100a0*/  FFMA R96, R96, R8, R97 ;  /* 0x0000000860607223 */ /* 0x000fe20000000061 */
[----:B------:R-:W-:Y:S01]  /*100b0*/  FFMA R126, R126, R28, R71 ;  /* 0x0000001c7e7e7223 */ /* 0x000fe20000000047 */
[----:B------:R-:W-:Y:S01]  /*100c0*/  FADD R80, RZ, R80 ;  /* 0x00000050ff507221 */ /* 0x000fe20000000000 */
[----:B------:R-:W-:Y:S01]  /*100d0*/  FADD R119, RZ, R119 ;  /* 0x00000077ff777221 */ /* 0x000fe20000000000 */
[----:B------:R-:W-:Y:S01]  /*100e0*/  FFMA R85, R122, R60, R85 ;  /* 0x0000003c7a557223 */ /* 0x000fe20000000055 */
[----:B------:R-:W-:Y:S01]  /*100f0*/  FFMA R5, R132, R28, R5 ;  /* 0x0000001c84057223 */ /* 0x000fe20000000005 */
[-C--:B------:R-:W-:Y:S01]  /*10100*/  FFMA R26, R131, R60.reuse, -R26 ;  /* 0x0000003c831a7223 */ /* 0x080fe2000000081a */
[-C--:B------:R-:W-:Y:S01]  /*10110*/  FFMA R30, R133, R60.reuse, -R30 ;  /* 0x0000003c851e7223 */ /* 0x080fe2000000081e */
[-C--:B------:R-:W-:Y:S01]  /*10120*/  FFMA R126, -R69, R60.reuse, R126 ;  /* 0x0000003c457e7223 */ /* 0x080fe2000000017e */
[-C--:B------:R-:W-:Y:S01]  /*10130*/  FFMA R96, R135, R60.reuse, R96 ;  /* 0x0000003c87607223 */ /* 0x080fe20000000060 */
[----:B------:R-:W-:Y:S01]  /*10140*/  FADD R220, R60, R220 ;  /* 0x000000dc3cdc7221 */ /* 0x000fe20000000000 */
[----:B------:R-:W-:Y:S01]  /*10150*/  FADD R193, R80, R193 ;  /* 0x000000c150c17221 */ /* 0x000fe20000000000 */
[----:B------:R-:W-:Y:S01]  /*10160*/  FADD R192, R119, R192 ;  /* 0x000000c077c07221 */ /* 0x000fe20000000000 */
[----:B------:R-:W-:Y:S01]  /*10170*/  FFMA R61, R168, R29, R61 ;  /* 0x0000001da83d7223 */ /* 0x000fe2000000003d */
[----:B------:R-:W-:Y:S01]  /*10180*/  FFMA R60, -R130, R60, R5 ;  /* 0x0000003c823c7223 */ /* 0x000fe20000000105 */
[-C--:B------:R-:W-:Y:S01]  /*10190*/  FFMA R125, R164, R28.reuse, R125 ;  /* 0x0000001ca47d7223 */ /* 0x080fe2000000007d */
[----:B------:R-:W-:Y:S01]  /*101a0*/  FFMA R59, R59, R28, R26 ;  /* 0x0000001c3b3b7223 */ /* 0x000fe2000000001a */
[-C--:B------:R-:W-:Y:S01]  /*101b0*/  FFMA R11, -R56, R8.reuse, R85 ;  /* 0x00000008380b7223 */ /* 0x080fe20000000155 */
[----:B------:R-:W-:Y:S01]  /*101c0*/  FFMA R30, R129, R8, R30 ;  /* 0x00000008811e7223 */ /* 0x000fe2000000001e */
[----:B------:R-:W-:Y:S01]  /*101d0*/  BSSY B5, `(.L_x_377) ;  /* 0x0000028000057945 */ /* 0x000fe20003800000 */
        /* <DEDUP_REMOVED lines=18> */
[----:B------:R-:W-:Y:S01]  /*10300*/  FADD R8, RZ, -R10 ;  /* 0x8000000aff087221 */ /* 0x000fe20000000000 */
[----:B------:R-:W-:Y:S01]  /*10310*/  FADD R162, RZ, R162 ;  /* 0x000000a2ffa27221 */ /* 0x000fe20000000000 */
[----:B------:R-:W-:Y:S05]  /*10320*/  @!P0 BRA `(.L_x_378) ;  /* 0x0000012000008947 */ /* 0x000fea0003800000 */
[----:B------:R-:W0:Y:S01]  /*10330*/  MUFU.RCP R10, R95 ;  /* 0x0000005f000a7308 */ /* 0x000e220000001000 */
[----:B------:R-:W-:Y:S01]  /*10340*/  LOP3.LUT P0, RZ, R77, 0x2, RZ, 0xc0, !PT ;  /* 0x000000024dff7812 */ /* 0x000fe2000780c0ff */
[----:B------:R-:W-:Y:S03]  /*10350*/  BSSY B6, `(.L_x_379) ;  /* 0x000000c000067945 */ /* 0x000fe60003800000 */
[----:B------:R-:W-:-:S08]  /*10360*/  FSEL R31, R162, RZ, P0 ;  /* 0x000000ffa21f7208 */ /* 0x000fd00000000000 */
        /* <DEDUP_REMOVED lines=10> */
.L_x_380:
[----:B------:R-:W-:Y:S05]  /*10410*/  BSYNC B6 ;  /* 0x0000000000067941 */ /* 0x000fea0003800000 */
.L_x_379:
[----:B------:R-:W-:-:S04]  /*10420*/  LOP3.LUT P0, RZ, R77, 0x2, RZ, 0xc0, !PT ;  /* 0x000000024dff7812 */ /* 0x000fc8000780c0ff */
[----:B------:R-:W-:-:S05]  /*10430*/  FSEL R5, R162, RZ, !P0 ;  /* 0x000000ffa2057208 */ /* 0x000fca0004000000 */
[----:B0-----:R-:W-:Y:S02]  /*10440*/  FADD R162, R5, R212 ;  /* 0x000000d405a27221 */ /* 0x001fe40000000000 */
.L_x_378:
[----:B------:R-:W-:Y:S05]  /*10450*/  BSYNC B5 ;  /* 0x0000000000057941 */ /* 0x000fea0003800000 */
.L_x_377:
[----:B------:R-:W-:Y:S01]  /*10460*/  ISETP.NE.U32.AND P0, PT, R249, RZ, PT ;  /* 0x000000fff900720c */ /* 0x000fe20003f05070 */
[----:B------:R-:W-:Y:S01]  /*10470*/  BSSY B3, `(.L_x_381) ;  /* 0x0000013000037945 */ /* 0x000fe20003800000 */
[----:B------:R-:W-:Y:S01]  /*10480*/  ISETP.NE.U32.AND P5, PT, R247, RZ, PT ;  /* 0x000000fff700720c */ /* 0x000fe20003fa5070 */
[----:B------:R-:W-:Y:S01]  /*10490*/  FADD R29, RZ, R162 ;  /* 0x000000a2ff1d7221 */ /* 0x000fe20000000000 */
[----:B------:R-:W-:Y:S02]  /*104a0*/  ISETP.NE.AND.EX P0, PT, R248, RZ, PT, P0 ;  /* 0x000000fff800720c */ /* 0x000fe40003f05300 */
[----:B------:R-:W-:Y:S02]  /*104b0*/  ISETP.NE.AND.EX P5, PT, R246, RZ, PT, P5 ;  /* 0x000000fff600720c */ /* 0x000fe40003fa5350 */
[----:B------:R-:W-:Y:S02]  /*104c0*/  PLOP3.LUT P0, PT, P1, P0, PT, 0x2a, 0x0 ;  /* 0x000000000000781c */ /* 0x000fe40000f00572 */
[----:B------:R-:W-:-:S02]  /*104d0*/  PLOP3.LUT P5, PT, P2, P5, PT, 0x2a, 0x0 ;  /* 0x000000000000781c */ /* 0x000fc400017aa572 */
[----:B------:R-:W-:Y:S02]  /*104e0*/  MOV R5, RZ ;  /* 0x000000ff00057202 */ /* 0x000fe40000000f00 */
[----:B------:R-:W-:-:S07]  /*104f0*/  MOV R10, RZ ;  /* 0x000000ff000a7202 */ /* 0x000fce0000000f00 */
[----:B------:R-:W-:Y:S05]  /*10500*/  @P0 BRA `(.L_x_382) ;  /* 0x0000009000000947 */ /* 0x000fea0003800000 */
[-C--:B------:R-:W-:Y:S02]  /*10510*/  LOP3.LUT R243, R243, R242.reuse, RZ, 0x3c, !PT ;  /* 0x000000f2f3f37212 */ /* 0x080fe400078e3cff */
[----:B------:R-:W-:Y:S02]  /*10520*/  SHF.R.S32.HI R26, RZ, 0x1f, R102 ;  /* 0x0000001fff1a7819 */ /* 0x000fe40000011466 */
[----:B------:R-:W-:-:S03]  /*10530*/  LOP3.LUT R242, R243, R242, RZ, 0x3c, !PT ;  /* 0x000000f2f3f27212 */ /* 0x000fc600078e3cff */
[----:B------:R-:W-:Y:S01]  /*10540*/  IMAD R27, R26, R155, RZ ;  /* 0x0000009b1a1b7224 */ /* 0x000fe200078e02ff */
[----:B------:R-:W-:-:S03]  /*10550*/  LOP3.LUT R243, R243, R242, RZ, 0x3c, !PT ;  /* 0x000000f2f3f37212 */ /* 0x000fc600078e3cff */
[----:B------:R-:W-:Y:S02]  /*10560*/  IMAD R27, R102, R240, R27 ;  /* 0x000000f0661b7224 */ /* 0x000fe400078e021b */
[----:B------:R-:W-:-:S05]  /*10570*/  IMAD.WIDE.U32 R242, R155, R102, R242 ;  /* 0x000000669bf27225 */ /* 0x000fca00078e00f2 */
[----:B------:R-:W-:-:S05]  /*10580*/  IADD3 R243, R243, R27, RZ ;  /* 0x0000001bf3f37210 */ /* 0x000fca0007ffe0ff */
[----:B------:R0:W-:Y:S02]  /*10590*/  RED.E.ADD.F32.FTZ.RN.STRONG.GPU [R242.64], R29 ;  /* 0x0000001df200798e */ /* 0x0001e4000c10e7a0 */
.L_x_382:
[----:B------:R-:W-:Y:S05]  /*105a0*/  BSYNC B3 ;  /* 0x0000000000037941 */ /* 0x000fea0003800000 */
.L_x_381:
[----:B------:R-:W-:Y:S01]  /*105b0*/  BSSY B3, `(.L_x_383) ;  /* 0x000000b000037945 */ /* 0x000fe20003800000 */
[----:B------:R-:W-:Y:S05]  /*105c0*/  @P5 BRA `(.L_x_384) ;  /* 0x0000009000005947 */ /* 0x000fea0003800000 */
[-C--:B------:R-:W-:Y:S02]  /*105d0*/  LOP3.LUT R245, R245, R244.reuse, RZ, 0x3c, !PT ;  /* 0x000000f4f5f57212 */ /* 0x080fe400078e3cff */
[----:B------:R-:W-:Y:S02]  /*105e0*/  SHF.R.S32.HI R27, RZ, 0x1f, R103 ;  /* 0x0000001fff1b7819 */ /* 0x000fe40000011467 */
[----:B------:R-:W-:-:S03]  /*105f0*/  LOP3.LUT R244, R245, R244, RZ, 0x3c, !PT ;  /* 0x000000f4f5f47212 */ /* 0x000fc600078e3cff */
[----:B------:R-:W-:Y:S01]  /*10600*/  IMAD R26, R27, R156, RZ ;  /* 0x0000009c1b1a7224 */ /* 0x000fe200078e02ff */
[----:B------:R-:W-:-:S05]  /*10610*/  LOP3.LUT R245, R245, R244, RZ, 0x3c, !PT ;  /* 0x000000f4f5f57212 */ /* 0x000fca00078e3cff */
[----:B------:R-:W-:-:S04]  /*10620*/  IMAD.WIDE.U32 R244, R156, R103, R244 ;  /* 0x000000679cf47225 */ /* 0x000fc800078e00f4 */
[----:B------:R-:W-:-:S05]  /*10630*/  IMAD R103, R103, R241, R26 ;  /* 0x000000f167677224 */ /* 0x000fca00078e021a */
[----:B------:R-:W-:-:S05]  /*10640*/  IADD3 R245, R245, R103, RZ ;  /* 0x00000067f5f57210 */ /* 0x000fca0007ffe0ff */
[----:B------:R1:W-:Y:S02]  /*10650*/  RED.E.ADD.F32.FTZ.RN.STRONG.GPU [R244.64], R29 ;  /* 0x0000001df400798e */ /* 0x0003e4000c10e7a0 */
.L_x_384:
[----:B------:R-:W-:Y:S05]  /*10660*/  BSYNC B3 ;  /* 0x0000000000037941 */ /* 0x000fea0003800000 */
.L_x_383:
[----:B------:R-:W-:Y:S01]  /*10670*/  BSSY B3, `(.L_x_385) ;  /* 0x0000018000037945 */ /* 0x000fe20003800000 */
[----:B------:R-:W-:Y:S01]  /*10680*/  CS2R R26, SRZ ;  /* 0x00000000001a7805 */ /* 0x000fe2000001ff00 */
[----:B01----:R-:W-:Y:S01]  /*10690*/  CS2R R28, SRZ ;  /* 0x00000000001c7805 */ /* 0x003fe2000001ff00 */
[----:B------:R-:W-:Y:S01]  /*106a0*/  CS2R R30, SRZ ;  /* 0x00000000001e7805 */ /* 0x000fe2000001ff00 */
[----:B------:R-:W-:Y:S01]  /*106b0*/  MOV R32, RZ ;  /* 0x000000ff00207202 */ /* 0x000fe20000000f00 */
[----:B------:R-:W-:Y:S01]  /*106c0*/  CS2R R56, SRZ ;  /* 0x0000000000387805 */ /* 0x000fe2000001ff00 */
[----:B------:R-:W-:Y:S01]  /*106d0*/  CS2R R58, SRZ ;  /* 0x00000000003a7805 */ /* 0x000fe2000001ff00 */
[----:B------:R-:W-:Y:S01]  /*106e0*/  CS2R R60, SRZ ;  /* 0x00000000003c7805 */ /* 0x000fe2000001ff00 */
        /* <DEDUP_REMOVED lines=16> */
.L_x_386:
[----:B------:R-:W-:Y:S05]  /*107f0*/  BSYNC B3 ;  /* 0x0000000000037941 */ /* 0x000fea0003800000 */
.L_x_385:
[----:B------:R-:W-:Y:S01]  /*10800*/  BSSY B3, `(.L_x_387) ;  /* 0x000009f000037945 */ /* 0x000fe20003800000 */
[----:B------:R-:W-:Y:S01]  /*10810*/  FADD R17, RZ, R15 ;  /* 0x0000000fff117221 */ /* 0x000fe20000000000 */
[----:B------:R-:W-:Y:S05]  /*10820*/  @!P3 BRA `(.L_x_388) ;  /* 0x000009c00000b947 */ /* 0x000fea0003800000 */
[----:B------:R-:W-:Y:S01]  /*10830*/  ISETP.NE.U32.AND P0, PT, RZ, c[0x0][0x778], PT ;  /* 0x0001de00ff007a0c */ /* 0x000fe20003f05070 */
[----:B------:R-:W-:Y:S01]  /*10840*/  FADD R63, RZ, R228 ;  /* 0x000000e4ff3f7221 */ /* 0x000fe20000000000 */
        /* <DEDUP_REMOVED lines=8> */
[----:B------:R-:W-:Y:S01]  /*108d0*/  FADD R71, RZ, R60 ;  /* 0x0000003cff477221 */ /* 0x000fe20000000000 */
[----:B------:R-:W-:-:S06]  /*108e0*/  FADD R59, RZ, R59 ;  /* 0x0000003bff3b7221 */ /* 0x000fcc0000000000 */
        /* <DEDUP_REMOVED lines=8> */
[----:B------:R0:W-:Y:S04]  /*10970*/  RED.E.ADD.F32.FTZ.RN.STRONG.GPU [R18.64+0x8], R59 ;  /* 0x0000083b1200798e */ /* 0x0001e8000c10e7a0 */
[----:B------:R0:W-:Y:S04]  /*10980*/  RED.E.ADD.F32.FTZ.RN.STRONG.GPU [R18.64+0xc], RZ ;  /* 0x00000cff1200798e */ /* 0x0001e8000c10e7a0 */
[----:B------:R0:W-:Y:S04]  /*10990*/  RED.E.ADD.F32.FTZ.RN.STRONG.GPU [R18.64+0x10], RZ ;  /* 0x000010ff1200798e */ /* 0x0001e8000c10e7a0 */
[----:B------:R0:W-:Y:S01]  /*109a0*/  RED.E.ADD.F32.FTZ.RN.STRONG.GPU [R18.64+0x14], RZ ;  /* 0x000014ff1200798e */ /* 0x0001e2000c10e7a0 */
[----:B------:R-:W-:Y:S05]  /*109b0*/  BRA `(.L_x_390) ;  /* 0x000000e000007947 */ /* 0x000fea0003800000 */
.L_x_389:
        /* <DEDUP_REMOVED lines=13> */
[----:B------:R0:W-:Y:S02]  /*10a90*/  RED.E.ADD.F32.FTZ.RN.STRONG.GPU [R18.64+0x14], RZ ;  /* 0x000014ff1200798e */ /* 0x0001e4000c10e7a0 */
.L_x_390:
[----:B------:R-:W-:Y:S01]  /*10aa0*/  ISETP.NE.U32.AND P0, PT, RZ, c[0x0][0x820], PT ;  /* 0x00020800ff007a0c */ /* 0x000fe20003f05070 */
[----:B------:R-:W-:Y:S01]  /*10ab0*/  FADD R15, RZ, R32 ;  /* 0x00000020ff0f7221 */ /* 0x000fe20000000000 */
[----:B------:R-:W-:Y:S01]  /*10ac0*/  FADD R31, RZ, R31 ;  /* 0x0000001fff1f7221 */ /* 0x000fe20000000000 */
[----:B0-----:R-:W-:Y:S01]  /*10ad0*/  FADD R59, RZ, R30 ;  /* 0x0000001eff3b7221 */ /* 0x001fe20000000000 */
        /* <DEDUP_REMOVED lines=23> */
.L_x_391:
        /* <DEDUP_REMOVED lines=17> */
.L_x_392:
        /* <DEDUP_REMOVED lines=10> */
.L_x_393:
        /* <DEDUP_REMOVED lines=9> */
.L_x_394:
[----:B------:R-:W-:Y:S01]  /*10e90*/  ISETP.NE.U32.AND P0, PT, RZ, c[0x0][0x7b0], PT ;  /* 0x0001ec00ff007a0c */ /* 0x000fe20003f05070 */
[----:B0-----:R-:W-:Y:S01]  /*10ea0*/  FADD R15, RZ, R56 ;  /* 0x00000038ff0f7221 */ /* 0x001fe20000000000 */
        /* <DEDUP_REMOVED lines=13> */
.L_x_395:
        /* <DEDUP_REMOVED lines=11> */
.L_x_396:
        /* <DEDUP_REMOVED lines=16> */
.L_x_397:
[----:B------:R-:W-:-:S04]  /*11130*/  ISETP.NE.U32.AND P0, PT, RZ, c[0x0][0x188], PT ;  /* 0x00006200ff007a0c */ /* 0x000fc80003f05070 */
[----:B------:R-:W-:-:S13]  /*11140*/  ISETP.NE.AND.EX P0, PT, RZ, c[0x0][0x18c], PT, P0 ;  /* 0x00006300ff007a0c */ /* 0x000fda0003f05300 */
[----:B------:R-:W-:Y:S05]  /*11150*/  @!P0 BRA `(.L_x_388) ;  /* 0x0000009000008947 */ /* 0x000fea0003800000 */
[----:B0-----:R-:W-:-:S04]  /*11160*/  IADD3 R18, P0, R34, c[0x0][0x188], RZ ;  /* 0x0000620022127a10 */ /* 0x001fc80007f1e0ff */
[----:B------:R-:W-:-:S05]  /*11170*/  IADD3.X R19, R144, c[0x0][0x18c], RZ, P0, !PT ;  /* 0x0000630090137a10 */ /* 0x000fca00007fe4ff */
[----:B------:R0:W-:Y:S04]  /*11180*/  RED.E.ADD.F32.FTZ.RN.STRONG.GPU [R18.64], R63 ;  /* 0x0000003f1200798e */ /* 0x0001e8000c10e7a0 */
[----:B------:R0:W-:Y:S04]  /*11190*/  RED.E.ADD.F32.FTZ.RN.STRONG.GPU [R18.64+0x4], R227 ;  /* 0x000004e31200798e */ /* 0x0001e8000c10e7a0 */
[----:B------:R0:W-:Y:S04]  /*111a0*/  RED.E.ADD.F32.FTZ.RN.STRONG.GPU [R18.64+0x8], R65 ;  /* 0x000008411200798e */ /* 0x0001e8000c10e7a0 */
[----:B------:R0:W-:Y:S04]  /*111b0*/  RED.E.ADD.F32.FTZ.RN.STRONG.GPU [R18.64+0xc], R67 ;  /* 0x00000c431200798e */ /* 0x0001e8000c10e7a0 */
[----:B------:R0:W-:Y:S04]  /*111c0*/  RED.E.ADD.F32.FTZ.RN.STRONG.GPU [R18.64+0x10], R197 ;  /* 0x000010c51200798e */ /* 0x0001e8000c10e7a0 */
[----:B------:R0:W-:Y:S04]  /*111d0*/  RED.E.ADD.F32.FTZ.RN.STRONG.GPU [R18.64+0x14], R69 ;  /* 0x000014451200798e */ /* 0x0001e8000c10e7a0 */
[----:B------:R0:W-:Y:S02]  /*111e0*/  RED.E.ADD.F32.FTZ.RN.STRONG.GPU [R18.64+0x18], R195 ;  /* 0x000018c31200798e */ /* 0x0001e4000c10e7a0 */
.L_x_388:
[----:B------:R-:W-:Y:S05]  /*111f0*/  BSYNC B3 ;  /* 0x0000000000037941 */ /* 0x000fea0003800000 */
.L_x_387:
[----:B------:R-:W-:Y:S01]  /*11200*/  BSSY B3, `(.L_x_398) ;  /* 0x000001e000037945 */ /* 0x000fe20003800000 */
[----:B------:R-:W-:Y:S01]  /*11210*/  MOV R5, RZ ;  /* 0x000000ff00057202 */ /* 0x000fe20000000f00 */
[----:B0-----:R-:W-:Y:S01]  /*11220*/  CS2R R18, SRZ ;  /* 0x0000000000127805 */ /* 0x001fe2000001ff00 */
        /* <DEDUP_REMOVED lines=8> */
[----:B------:R-:W-:Y:S05]  /*112b0*/  @!P4 BRA `(.L_x_399) ;  /* 0x000001200000c947 */ /* 0x000fea0003800000 */
[----:B------:R-:W-:Y:S01]  /*112c0*/  FADD R57, RZ, -R202 ;  /* 0x800000caff397221 */ /* 0x000fe20000000000 */
[----:B------:R-:W-:Y:S01]  /*112d0*/  FADD R10, RZ, -R200 ;  /* 0x800000c8ff0a7221 */ /* 0x000fe20000000000 */
[----:B------:R-:W-:Y:S01]  /*112e0*/  FADD R56, RZ, -R201 ;  /* 0x800000c9ff387221 */ /* 0x000fe20000000000 */
        /* <DEDUP_REMOVED lines=15> */
.L_x_399:
[----:B------:R-:W-:Y:S05]  /*113e0*/  BSYNC B3 ;  /* 0x0000000000037941 */ /* 0x000fea0003800000 */
.L_x_398:
        /* <DEDUP_REMOVED lines=28> */
.L_x_402:
        /* <DEDUP_REMOVED lines=14> */
.L_x_403:
[----:B------:R-:W-:Y:S01]  /*11690*/  ISETP.NE.U32.AND P0, PT, RZ, c[0x0][0x820], PT ;  /* 0x00020800ff007a0c */ /* 0x000fe20003f05070 */
[----:B------:R-:W-:Y:S01]  /*116a0*/  FADD R29, RZ, R29 ;  /* 0x0000001dff1d7221 */ /* 0x000fe20000000000 */
[----:B------:R-:W-:Y:S01]  /*116b0*/  FADD R13, RZ, R28 ;  /* 0x0000001cff0d7221 */ /* 0x000fe20000000000 */
[----:B------:R-:W-:Y:S01]  /*116c0*/  FADD R27, RZ, R27 ;  /* 0x0000001bff1b7221 */ /* 0x000fe20000000000 */
[----:B------:R-:W-:Y:S01]  /*116d0*/  ISETP.NE.AND.EX P0, PT, RZ, c[0x0][0x824], PT, P0 ;  /* 0x00020900ff007a0c */ /* 0x000fe20003f05300 */
[----:B0-----:R-:W-:Y:S01]  /*116e0*/  FADD R57, RZ, R26 ;  /* 0x0000001aff397221 */ /* 0x001fe20000000000 */
        /* <DEDUP_REMOVED lines=21> */
.L_x_404:
        /* <DEDUP_REMOVED lines=17> */
.L_x_405:
        /* <DEDUP_REMOVED lines=10> */
.L_x_406:
        /* <DEDUP_REMOVED lines=9> */
.L_x_407:
        /* <DEDUP_REMOVED lines=15> */
.L_x_408:
        /* <DEDUP_REMOVED lines=11> */
.L_x_409:
        /* <DEDUP_REMOVED lines=16> */
.L_x_410:
        /* <DEDUP_REMOVED lines=12> */
.L_x_401:
[----:B------:R-:W-:Y:S05]  /*11de0*/  BSYNC B3 ;  /* 0x0000000000037941 */ /* 0x000fea0003800000 */
.L_x_400:
[----:B------:R-:W-:Y:S01]  /*11df0*/  ISETP.NE.U32.AND P0, PT, RZ, c[0x0][0x9a8], PT ;  /* 0x00026a00ff007a0c */ /* 0x000fe20003f05070 */
[----:B------:R-:W-:Y:S01]  /*11e00*/  FADD R219, RZ, R219 ;  /* 0x000000dbffdb7221 */ /* 0x000fe20000000000 */
[----:B0-----:R-:W-:Y:S01]  /*11e10*/  FADD R13, RZ, R218 ;  /* 0x000000daff0d7221 */ /* 0x001fe20000000000 */
        /* <DEDUP_REMOVED lines=12> */
.L_x_411:
        /* <DEDUP_REMOVED lines=12> */
.L_x_412:
        /* <DEDUP_REMOVED lines=15> */
.L_x_413:
        /* <DEDUP_REMOVED lines=12> */
.L_x_254:
[----:B------:R-:W-:Y:S05]  /*12150*/  BSYNC B0 ;  /* 0x0000000000007941 */ /* 0x000fea0003800000 */
.L_x_253:
[----:B------:R-:W-:-:S04]  /*12160*/  ISETP.NE.U32.AND P0, PT, RZ, c[0x0][0xc90], PT ;  /* 0x00032400ff007a0c */ /* 0x000fc80003f05070 */
[----:B------:R-:W-:-:S13]  /*12170*/  ISETP.NE.AND.EX P0, PT, RZ, c[0x0][0xc94], PT, P0 ;  /* 0x00032500ff007a0c */ /* 0x000fda0003f05300 */
[----:B0-----:R-:W-:Y:S01]  /*12180*/  @P0 MOV R11, c[0x0][0xcb0] ;  /* 0x00032c00000b0a02 */ /* 0x001fe20000000f00 */
[----:B------:R-:W-:-:S04]  /*12190*/  @P0 IMAD R5, R159, c[0x0][0xcb0], RZ ;  /* 0x00032c009f050a24 */ /* 0x000fc800078e02ff */
[C---:B------:R-:W-:Y:S02]  /*121a0*/  @P0 IMAD R5, R38.reuse, UR10, R5 ;  /* 0x0000000a26050c24 */ /* 0x040fe4000f8e0205 */
[----:B------:R-:W-:-:S05]  /*121b0*/  @P0 IMAD.WIDE.U32 R10, R38, R11, c[0x0][0xc90] ;  /* 0x00032400260a0625 */ /* 0x000fca00078e000b */
[----:B------:R-:W-:-:S06]  /*121c0*/  @P0 IADD3 R11, R11, R5, RZ ;  /* 0x000000050b0b0210 */ /* 0x000fcc0007ffe0ff */
[----:B------:R-:W2:Y:S02]  /*121d0*/  @P0 LDG.E R11, [R10.64] ;  /* 0x000000200a0b0981 */ /* 0x000ea4000c1e1900 */
[----:B--2---:R-:W-:Y:S01]  /*121e0*/  @P0 FADD R8, R8, R11 ;  /* 0x0000000b08080221 */ /* 0x004fe20000000000 */
[----:B------:R-:W-:Y:S05]  /*121f0*/  @P0 BRA `(.L_x_414) ;  /* 0x000000a000000947 */ /* 0x000fea0003800000 */
[----:B------:R-:W-:-:S04]  /*12200*/  ISETP.NE.U32.AND P0, PT, RZ, c[0x0][0x6d8], PT ;  /* 0x0001b600ff007a0c */ /* 0x000fc80003f05070 */
[----:B------:R-:W-:-:S13]  /*12210*/  ISETP.NE.AND.EX P0, PT, RZ, c[0x0][0x6dc], PT, P0 ;  /* 0x0001b700ff007a0c */ /* 0x000fda0003f05300 */
[----:B------:R-:W-:Y:S05]  /*12220*/  @!P0 BRA `(.L_x_414) ;  /* 0x0000007000008947 */ /* 0x000fea0003800000 */
[----:B------:R-:W-:Y:S01]  /*12230*/  MOV R11, c[0x0][0x6f0] ;  /* 0x0001bc00000b7a02 */ /* 0x000fe20000000f00 */
[----:B------:R-:W-:-:S04]  /*12240*/  IMAD R5, R159, c[0x0][0x6f0], RZ ;  /* 0x0001bc009f057a24 */ /* 0x000fc800078e02ff */
[C---:B------:R-:W-:Y:S02]  /*12250*/  IMAD R5, R38.reuse, UR11, R5 ;  /* 0x0000000b26057c24 */ /* 0x040fe4000f8e0205 */
[----:B------:R-:W-:-:S05]  /*12260*/  IMAD.WIDE.U32 R10, R38, R11, c[0x0][0x6d8] ;  /* 0x0001b600260a7625 */ /* 0x000fca00078e000b */
[----:B------:R-:W-:-:S06]  /*12270*/  IADD3 R11, R11, R5, RZ ;  /* 0x000000050b0b7210 */ /* 0x000fcc0007ffe0ff */
[----:B------:R-:W2:Y:S02]  /*12280*/  LDG.E R11, [R10.64] ;  /* 0x000000200a0b7981 */ /* 0x000ea4000c1e1900 */
[----:B--2---:R-:W-:-:S03]  /*12290*/  FADD R8, R8, R11 ;  /* 0x0000000b08087221 */ /* 0x004fc60000000000 */
.L_x_414:
[----:B------:R-:W-:Y:S01]  /*122a0*/  ISETP.NE.U32.AND P0, PT, RZ, c[0x0][0x9e0], PT ;  /* 0x00027800ff007a0c */ /* 0x000fe20003f05070 */
[----:B------:R-:W-:-:S03]  /*122b0*/  FADD R10, RZ, R8 ;  /* 0x00000008ff0a7221 */ /* 0x000fc60000000000 */
[----:B------:R-:W-:Y:S01]  /*122c0*/  ISETP.NE.AND.EX P0, PT, RZ, c[0x0][0x9e4], PT, P0 ;  /* 0x00027900ff007a0c */ /* 0x000fe20003f05300 */
[-C--:B------:R-:W-:Y:S01]  /*122d0*/  FFMA R6, R239, R10.reuse, R6 ;  /* 0x0000000aef067223 */ /* 0x080fe20000000006 */
[-C--:B------:R-:W-:Y:S01]  /*122e0*/  FFMA R9, R136, R10.reuse, R9 ;  /* 0x0000000a88097223 */ /* 0x080fe20000000009 */
[-C--:B------:R-:W-:Y:S01]  /*122f0*/  FFMA R7, R238, R10.reuse, R7 ;  /* 0x0000000aee077223 */ /* 0x080fe20000000007 */
[-C--:B------:R-:W-:Y:S01]  /*12300*/  FFMA R24, -R24, R10.reuse, RZ ;  /* 0x0000000a18187223 */ /* 0x080fe200000001ff */
[-C--:B------:R-:W-:Y:S01]  /*12310*/  FFMA R25, -R25, R10.reuse, RZ ;  /* 0x0000000a19197223 */ /* 0x080fe200000001ff */
[----:B------:R-:W-:Y:S01]  /*12320*/  FFMA R10, -R23, R10, RZ ;  /* 0x0000000a170a7223 */ /* 0x000fe200000001ff */
[----:B------:R-:W-:Y:S01]  /*12330*/  FADD R11, RZ, -R6 ;  /* 0x80000006ff0b7221 */ /* 0x000fe20000000000 */
[C---:B------:R-:W-:Y:S01]  /*12340*/  FADD R234, R24.reuse, R234 ;  /* 0x000000ea18ea7221 */ /* 0x040fe20000000000 */
[----:B------:R-:W-:Y:S01]  /*12350*/  FADD R231, -R24, R231 ;  /* 0x000000e718e77221 */ /* 0x000fe20000000100 */
[C---:B------:R-:W-:Y:S01]  /*12360*/  FADD R233, R25.reuse, R233 ;  /* 0x000000e919e97221 */ /* 0x040fe20000000000 */
[----:B------:R-:W-:Y:S01]  /*12370*/  FADD R230, -R25, R230 ;  /* 0x000000e619e67221 */ /* 0x000fe20000000100 */
[C---:B------:R-:W-:Y:S01]  /*12380*/  FADD R232, R10.reuse, R232 ;  /* 0x000000e80ae87221 */ /* 0x040fe20000000000 */
[----:B------:R-:W-:Y:S01]  /*12390*/  FADD R229, -R10, R229 ;  /* 0x000000e50ae57221 */ /* 0x000fe20000000100 */
[----:B------:R-:W-:Y:S01]  /*123a0*/  FADD R9, RZ, -R9 ;  /* 0x80000009ff097221 */ /* 0x000fe20000000000 */
[----:B------:R-:W-:Y:S01]  /*123b0*/  FADD R13, RZ, -R7 ;  /* 0x80000007ff0d7221 */ /* 0x000fe20000000000 */
        /* <DEDUP_REMOVED lines=10> */
.L_x_415:
        /* <DEDUP_REMOVED lines=12> */
.L_x_416:
[----:B------:R-:W-:Y:S01]  /*12520*/  ISETP.NE.U32.AND P0, PT, RZ, c[0x0][0xa18], PT ;  /* 0x00028600ff007a0c */ /* 0x000fe20003f05070 */
[----:B------:R-:W-:-:S03]  /*12530*/  FADD R8, RZ, -R8 ;  /* 0x80000008ff087221 */ /* 0x000fc60000000000 */
[----:B------:R-:W-:Y:S01]  /*12540*/  ISETP.NE.AND.EX P0, PT, RZ, c[0x0][0xa1c], PT, P0 ;  /* 0x00028700ff007a0c */ /* 0x000fe20003f05300 */
[----:B0-----:R-:W-:-:S12]  /*12550*/  FADD R9, RZ, R8 ;  /* 0x00000008ff097221 */ /* 0x001fd80000000000 */
[----:B------:R-:W-:Y:S05]  /*12560*/  @!P0 BRA `(.L_x_417) ;  /* 0x0000007000008947 */ /* 0x000fea0003800000 */
[----:B------:R-:W-:Y:S01]  /*12570*/  MOV R7, c[0x0][0xa38] ;  /* 0x00028e0000077a02 */ /* 0x000fe20000000f00 */
[----:B------:R-:W-:-:S04]  /*12580*/  IMAD R5, R159, c[0x0][0xa38], RZ ;  /* 0x00028e009f057a24 */ /* 0x000fc800078e02ff */
[C---:B------:R-:W-:Y:S02]  /*12590*/  IMAD R5, R38.reuse, UR13, R5 ;  /* 0x0000000d26057c24 */ /* 0x040fe4000f8e0205 */
[----:B------:R-:W-:-:S05]  /*125a0*/  IMAD.WIDE.U32 R6, R38, R7, c[0x0][0xa18] ;  /* 0x0002860026067625 */ /* 0x000fca00078e0007 */
[----:B------:R-:W-:-:S05]  /*125b0*/  IADD3 R7, R7, R5, RZ ;  /* 0x0000000507077210 */ /* 0x000fca0007ffe0ff */
[----:B------:R0:W-:Y:S01]  /*125c0*/  RED.E.ADD.F32.FTZ.RN.STRONG.GPU [R6.64], R9 ;  /* 0x000000090600798e */ /* 0x0001e2000c10e7a0 */
[----:B------:R-:W-:Y:S05]  /*125d0*/  BRA `(.L_x_418) ;  /* 0x000000a000007947 */ /* 0x000fea0003800000 */
.L_x_417:
        /* <DEDUP_REMOVED lines=9> */
[----:B------:R0:W-:Y:S02]  /*12670*/  RED.E.ADD.F32.FTZ.RN.STRONG.GPU [R6.64], R9 ;  /* 0x000000090600798e */ /* 0x0001e4000c10e7a0 */
.L_x_418:
        /* <DEDUP_REMOVED lines=8> */
[----:B------:R-:W2:Y:S04]  /*12700*/  LDG.E R5, [R6.64] ;  /* 0x0000002006057981 */ /* 0x000ea8000c1e1900 */
[----:B------:R-:W3:Y:S04]  /*12710*/  LDG.E R8, [R6.64+0x4] ;  /* 0x0000042006087981 */ /* 0x000ee8000c1e1900 */
[----:B------:R-:W4:Y:S01]  /*12720*/  LDG.E R9, [R6.64+0x8] ;  /* 0x0000082006097981 */ /* 0x000f22000c1e1900 */
[----:B--2---:R-:W-:Y:S01]  /*12730*/  FADD R234, R234, R5 ;  /* 0x00000005eaea7221 */ /* 0x004fe20000000000 */
[----:B---3--:R-:W-:Y:S01]  /*12740*/  FADD R233, R233, R8 ;  /* 0x00000008e9e97221 */ /* 0x008fe20000000000 */
[----:B----4-:R-:W-:Y:S01]  /*12750*/  FADD R232, R232, R9 ;  /* 0x00000009e8e87221 */ /* 0x010fe20000000000 */
[----:B------:R-:W-:Y:S05]  /*12760*/  BRA `(.L_x_420) ;  /* 0x000000e000007947 */ /* 0x000fea0003800000 */
.L_x_419:
        /* <DEDUP_REMOVED lines=14> */
.L_x_420:
        /* <DEDUP_REMOVED lines=15> */
.L_x_421:
        /* <DEDUP_REMOVED lines=14> */
.L_x_422:
[----:B------:R-:W-:Y:S01]  /*12a20*/  FMUL R5, R141, R142 ;  /* 0x0000008e8d057220 */ /* 0x000fe20000400000 */
[-C--:B0-----:R-:W-:Y:S01]  /*12a30*/  FMUL R7, R138, R143.reuse ;  /* 0x0000008f8a077220 */ /* 0x081fe20000400000 */
[-C--:B------:R-:W-:Y:S01]  /*12a40*/  FMUL R9, R137, R140.reuse ;  /* 0x0000008c89097220 */ /* 0x080fe20000400000 */
[----:B------:R-:W-:Y:S01]  /*12a50*/  FMUL R8, R139, R140 ;  /* 0x0000008c8b087220 */ /* 0x000fe20000400000 */
[----:B------:R-:W-:Y:S01]  /*12a60*/  FMUL R10, R143, R142 ;  /* 0x0000008e8f0a7220 */ /* 0x000fe20000400000 */
[----:B------:R-:W-:Y:S01]  /*12a70*/  FADD R7, R7, R7 ;  /* 0x0000000707077221 */ /* 0x000fe20000000000 */
[----:B------:R-:W-:Y:S01]  /*12a80*/  FADD R6, R9, R9 ;  /* 0x0000000909067221 */ /* 0x000fe20000000000 */
[----:B------:R-:W-:Y:S01]  /*12a90*/  FADD R5, R5, R5 ;  /* 0x0000000505057221 */ /* 0x000fe20000000000 */
[----:B------:R-:W-:Y:S01]  /*12aa0*/  FFMA R8, R139, R140, R8 ;  /* 0x0000008c8b087223 */ /* 0x000fe20000000008 */
[----:B------:R-:W-:Y:S01]  /*12ab0*/  FFMA R15, R143, R142, R10 ;  /* 0x0000008e8f0f7223 */ /* 0x000fe2000000000a */
[C---:B------:R-:W-:Y:S01]  /*12ac0*/  FADD R11, -R6.reuse, R7 ;  /* 0x00000007060b7221 */ /* 0x040fe20000000100 */
[--C-:B------:R-:W-:Y:S01]  /*12ad0*/  FADD R13, R6, R5.reuse ;  /* 0x00000005060d7221 */ /* 0x100fe20000000000 */
[----:B------:R-:W-:Y:S01]  /*12ae0*/  FADD R20, -R7, R5 ;  /* 0x0000000507147221 */ /* 0x000fe20000000100 */
[C-C-:B------:R-:W-:Y:S01]  /*12af0*/  FADD R22, R8.reuse, R15.reuse ;  /* 0x0000000f08167221 */ /* 0x140fe20000000000 */
[----:B------:R-:W-:Y:S01]  /*12b00*/  FADD R23, R8, -R15 ;  /* 0x8000000f08177221 */ /* 0x000fe20000000000 */
[C---:B------:R-:W-:Y:S01]  /*12b10*/  FMUL R7, R142.reuse, R140 ;  /* 0x0000008c8e077220 */ /* 0x040fe20000400000 */
[-C--:B------:R-:W-:Y:S01]  /*12b20*/  FMUL R15, R142, R142.reuse ;  /* 0x0000008e8e0f7220 */ /* 0x080fe20000400000 */
[C---:B------:R-:W-:Y:S01]  /*12b30*/  FMUL R6, R139.reuse, R142 ;  /* 0x0000008e8b067220 */ /* 0x040fe20000400000 */
[-C--:B------:R-:W-:Y:S01]  /*12b40*/  FMUL R12, R139, R143.reuse ;  /* 0x0000008f8b0c7220 */ /* 0x080fe20000400000 */
[C---:B------:R-:W-:Y:S01]  /*12b50*/  FMUL R8, R143.reuse, R140 ;  /* 0x0000008c8f087220 */ /* 0x040fe20000400000 */
[----:B------:R-:W-:Y:S01]  /*12b60*/  FMUL R16, R143, R143 ;  /* 0x0000008f8f107220 */ /* 0x000fe20000400000 */
[----:B------:R-:W-:Y:S01]  /*12b70*/  FMUL R5, R138, R142 ;  /* 0x0000008e8a057220 */ /* 0x000fe20000400000 */
[C---:B------:R-:W-:Y:S01]  /*12b80*/  FFMA R10, R142.reuse, R140, R7 ;  /* 0x0000008c8e0a7223 */ /* 0x040fe20000000007 */
[-C--:B------:R-:W-:Y:S01]  /*12b90*/  FFMA R17, R142, R142.reuse, R15 ;  /* 0x0000008e8e117223 */ /* 0x080fe2000000000f */
[-C--:B------:R-:W-:Y:S01]  /*12ba0*/  FFMA R14, R139, R142.reuse, R6 ;  /* 0x0000008e8b0e7223 */ /* 0x080fe20000000006 */
[C---:B------:R-:W-:Y:S01]  /*12bb0*/  FMUL R142, R137.reuse, R142 ;  /* 0x0000008e898e7220 */ /* 0x040fe20000400000 */
[C---:B------:R-:W-:Y:S01]  /*12bc0*/  FMUL R6, R137.reuse, R139 ;  /* 0x0000008b89067220 */ /* 0x040fe20000400000 */
[-C--:B------:R-:W-:Y:S01]  /*12bd0*/  FMUL R137, R137, R143.reuse ;  /* 0x0000008f89897220 */ /* 0x080fe20000400000 */
[-C--:B------:R-:W-:Y:S01]  /*12be0*/  FFMA R15, R139, R143.reuse, R12 ;  /* 0x0000008f8b0f7223 */ /* 0x080fe2000000000c */
[CC--:B------:R-:W-:Y:S01]  /*12bf0*/  FFMA R7, R143.reuse, R140.reuse, R8 ;  /* 0x0000008c8f077223 */ /* 0x0c0fe20000000008 */
[-C--:B------:R-:W-:Y:S01]  /*12c00*/  FFMA R19, R143, R143.reuse, R16 ;  /* 0x0000008f8f137223 */ /* 0x080fe20000000010 */
[----:B------:R-:W-:Y:S01]  /*12c10*/  FMUL R143, R141, R143 ;  /* 0x0000008f8d8f7220 */ /* 0x000fe20000400000 */
[-C--:B------:R-:W-:Y:S01]  /*12c20*/  FMUL R18, R139, R139.reuse ;  /* 0x0000008b8b127220 */ /* 0x080fe20000400000 */
[C-C-:B------:R-:W-:Y:S01]  /*12c30*/  FADD R21, R10.reuse, R15.reuse ;  /* 0x0000000f0a157221 */ /* 0x140fe20000000000 */
[----:B------:R-:W-:Y:S01]  /*12c40*/  FADD R26, R10, -R15 ;  /* 0x8000000f0a1a7221 */ /* 0x000fe20000000000 */
[----:B------:R-:W-:Y:S01]  /*12c50*/  FADD R8, R143, R143 ;  /* 0x0000008f8f087221 */ /* 0x000fe20000000000 */
[----:B------:R-:W-:Y:S01]  /*12c60*/  FADD R10, R6, R6 ;  /* 0x00000006060a7221 */ /* 0x000fe20000000000 */
[-C--:B------:R-:W-:Y:S01]  /*12c70*/  FMUL R29, R141, R139.reuse ;  /* 0x0000008b8d1d7220 */ /* 0x080fe20000400000 */
[-C--:B------:R-:W-:Y:S01]  /*12c80*/  FFMA R27, R139, R139.reuse, R18 ;  /* 0x0000008b8b1b7223 */ /* 0x080fe20000000012 */
[----:B------:R-:W-:Y:S01]  /*12c90*/  FMUL R139, R138, R139 ;  /* 0x0000008b8a8b7220 */ /* 0x000fe20000400000 */
[--C-:B------:R-:W-:Y:S01]  /*12ca0*/  FADD R12, R8, R10.reuse ;  /* 0x0000000a080c7221 */ /* 0x100fe20000000000 */
[-C--:B------:R-:W-:Y:S01]  /*12cb0*/  FMUL R138, R138, R140.reuse ;  /* 0x0000008c8a8a7220 */ /* 0x080fe20000400000 */
[-C--:B------:R-:W-:Y:S01]  /*12cc0*/  FMUL R141, R141, R140.reuse ;  /* 0x0000008c8d8d7220 */ /* 0x080fe20000400000 */
[----:B------:R-:W-:Y:S01]  /*12cd0*/  FFMA R10, R5, 2, R10 ;  /* 0x40000000050a7823 */ /* 0x000fe2000000000a */
[C-C-:B------:R-:W-:Y:S01]  /*12ce0*/  FADD R24, R7.reuse, -R14.reuse ;  /* 0x8000000e07187221 */ /* 0x140fe20000000000 */
[----:B------:R-:W-:Y:S01]  /*12cf0*/  FADD R28, R7, R14 ;  /* 0x0000000e071c7221 */ /* 0x000fe20000000000 */
[----:B------:R-:W-:Y:S01]  /*12d00*/  FMUL R140, R140, R140 ;  /* 0x0000008c8c8c7220 */ /* 0x000fe20000400000 */
[C---:B------:R-:W-:Y:S01]  /*12d10*/  FFMA R15, R5.reuse, 2, R8 ;  /* 0x40000000050f7823 */ /* 0x040fe20000000008 */
[----:B------:R-:W-:Y:S01]  /*12d20*/  FFMA R7, R5, 4, R12 ;  /* 0x4080000005077823 */ /* 0x000fe2000000000c */
[----:B------:R-:W-:Y:S01]  /*12d30*/  FADD R137, R137, R137 ;  /* 0x0000008989897221 */ /* 0x000fe20000000000 */
[----:B------:R-:W-:Y:S01]  /*12d40*/  FADD R8, R29, R29 ;  /* 0x0000001d1d087221 */ /* 0x000fe20000000000 */
[----:B------:R-:W-:Y:S01]  /*12d50*/  FADD R5, R138, R138 ;  /* 0x0000008a8a057221 */ /* 0x000fe20000000000 */
[----:B------:R-:W-:Y:S01]  /*12d60*/  FMUL R18, R141, 4 ;  /* 0x408000008d127820 */ /* 0x000fe20000400000 */
[----:B------:R-:W-:Y:S01]  /*12d70*/  FFMA R10, R143, 4, R10 ;  /* 0x408000008f0a7823 */ /* 0x000fe2000000000a */
[-C--:B------:R-:W-:Y:S01]  /*12d80*/  FMUL R13, R13, R234.reuse ;  /* 0x000000ea0d0d7220 */ /* 0x080fe20000400000 */
[----:B------:R-:W-:Y:S01]  /*12d90*/  FFMA R25, R140, 2, R19 ;  /* 0x400000008c197823 */ /* 0x000fe20000000013 */
[----:B------:R-:W-:Y:S01]  /*12da0*/  FFMA R16, R6, 4, R15 ;  /* 0x4080000006107823 */ /* 0x000fe2000000000f */
[----:B------:R-:W-:Y:S01]  /*12db0*/  FFMA R19, R140, 2, R17 ;  /* 0x400000008c137823 */ /* 0x000fe20000000011 */
[--C-:B------:R-:W-:Y:S01]  /*12dc0*/  FFMA R15, R138, 4, R137.reuse ;  /* 0x408000008a0f7823 */ /* 0x100fe20000000089 */
[C---:B------:R-:W-:Y:S01]  /*12dd0*/  FADD R14, R5.reuse, R137 ;  /* 0x00000089050e7221 */ /* 0x040fe20000000000 */
[----:B------:R-:W-:Y:S01]  /*12de0*/  FADD R12, R5, -R8 ;  /* 0x80000008050c7221 */ /* 0x000fe20000000000 */
[----:B------:R-:W-:Y:S01]  /*12df0*/  FADD R6, R141, R141 ;  /* 0x0000008d8d067221 */ /* 0x000fe20000000000 */
[----:B------:R-:W-:Y:S01]  /*12e00*/  FADD R5, R142, R142 ;  /* 0x0000008e8e057221 */ /* 0x000fe20000000000 */
[----:B------:R-:W-:Y:S01]  /*12e10*/  FFMA R18, R139, 2, R18 ;  /* 0x400000008b127823 */ /* 0x000fe20000000012 */
[----:B------:R-:W-:Y:S01]  /*12e20*/  ISETP.NE.U32.AND P0, PT, RZ, c[0x0][0x938], PT ;  /* 0x00024e00ff007a0c */ /* 0x000fe20003f05070 */
[-C--:B------:R-:W-:Y:S01]  /*12e30*/  FFMA R13, R10, R233.reuse, R13 ;  /* 0x000000e90a0d7223 */ /* 0x080fe2000000000d */
[----:B------:R-:W-:Y:S01]  /*12e40*/  FMUL R10, R23, R234 ;  /* 0x000000ea170a7220 */ /* 0x000fe20000400000 */
[----:B------:R-:W-:Y:S01]  /*12e50*/  FFMA R27, R140, 2, R27 ;  /* 0x400000008c1b7823 */ /* 0x000fe2000000001b */
[----:B------:R-:W-:Y:S01]  /*12e60*/  FADD R15, -R8, R15 ;  /* 0x0000000f080f7221 */ /* 0x000fe20000000100 */
[----:B------:R-:W-:Y:S01]  /*12e70*/  FADD R19, R19, -1 ;  /* 0xbf80000013137421 */ /* 0x000fe20000000000 */
[----:B------:R-:W-:Y:S01]  /*12e80*/  FADD R8, R6, -R5 ;  /* 0x8000000506087221 */ /* 0x000fe20000000000 */
[----:B------:R-:W-:Y:S01]  /*12e90*/  FADD R17, -R5, R18 ;  /* 0x0000001205117221 */ /* 0x000fe20000000100 */
[----:B------:R-:W-:Y:S01]  /*12ea0*/  ISETP.NE.AND.EX P0, PT, RZ, c[0x0][0x93c], PT, P0 ;  /* 0x00024f00ff007a0c */ /* 0x000fe20003f05300 */
[-C--:B------:R-:W-:Y:S01]  /*12eb0*/  FMUL R5, R14, R233.reuse ;  /* 0x000000e90e057220 */ /* 0x080fe20000400000 */
[----:B------:R-:W-:Y:S01]  /*12ec0*/  FFMA R139, R139, 2, R6 ;  /* 0x400000008b8b7823 */ /* 0x000fe20000000006 */
[----:B------:R-:W-:Y:S01]  /*12ed0*/  FFMA R20, R9, 4, R20 ;  /* 0x4080000009147823 */ /* 0x000fe20000000014 */
[----:B------:R-:W-:Y:S01]  /*12ee0*/  FFMA R14, R21, R232, -R10 ;  /* 0x000000e8150e7223 */ /* 0x000fe2000000080a */
[-C--:B------:R-:W-:Y:S01]  /*12ef0*/  FMUL R9, R26, R233.reuse ;  /* 0x000000e91a097220 */ /* 0x080fe20000400000 */
[----:B------:R-:W-:Y:S01]  /*12f00*/  FADD R18, R27, -1 ;  /* 0xbf8000001b127421 */ /* 0x000fe20000000000 */
[-C--:B------:R-:W-:Y:S01]  /*12f10*/  FMUL R6, R7, R234.reuse ;  /* 0x000000ea07067220 */ /* 0x080fe20000400000 */
[-C--:B------:R-:W-:Y:S01]  /*12f20*/  FMUL R10, R15, R234.reuse ;  /* 0x000000ea0f0a7220 */ /* 0x080fe20000400000 */
[----:B------:R-:W-:Y:S01]  /*12f30*/  FMUL R19, R19, R234 ;  /* 0x000000ea13137220 */ /* 0x000fe20000400000 */
[-C--:B------:R-:W-:Y:S01]  /*12f40*/  FFMA R5, R16, R232.reuse, R5 ;  /* 0x000000e810057223 */ /* 0x080fe20000000005 */
[-C--:B------:R-:W-:Y:S01]  /*12f50*/  FFMA R9, R18, R232.reuse, -R9 ;  /* 0x000000e812097223 */ /* 0x080fe20000000809 */
[-C--:B------:R-:W-:Y:S01]  /*12f60*/  FFMA R6, R139, R232.reuse, R6 ;  /* 0x000000e88b067223 */ /* 0x080fe20000000006 */
[----:B------:R-:W-:Y:S01]  /*12f70*/  FADD R25, R25, -1 ;  /* 0xbf80000019197421 */ /* 0x000fe20000000000 */
[-C--:B------:R-:W-:Y:S01]  /*12f80*/  FFMA R17, R17, R233.reuse, R10 ;  /* 0x000000e911117223 */ /* 0x080fe2000000000a */
[-C--:B------:R-:W-:Y:S01]  /*12f90*/  FFMA R19, R22, R233.reuse, R19 ;  /* 0x000000e916137223 */ /* 0x080fe20000000013 */
[----:B------:R-:W-:Y:S01]  /*12fa0*/  FFMA R12, -R12, R232, R13 ;  /* 0x000000e80c0c7223 */ /* 0x000fe2000000010d */
[-C--:B------:R-:W-:Y:S01]  /*12fb0*/  FFMA R5, -R8, R234.reuse, R5 ;  /* 0x000000ea08057223 */ /* 0x080fe20000000105 */
[-C--:B------:R-:W-:Y:S01]  /*12fc0*/  FFMA R14, R25, R233.reuse, R14 ;  /* 0x000000e9190e7223 */ /* 0x080fe2000000000e */
[----:B------:R-:W-:Y:S01]  /*12fd0*/  FFMA R9, R28, R234, R9 ;  /* 0x000000ea1c097223 */ /* 0x000fe20000000009 */
[----:B------:R-:W-:Y:S01]  /*12fe0*/  FFMA R6, R11, R233, R6 ;  /* 0x000000e90b067223 */ /* 0x000fe20000000006 */
[-C--:B------:R-:W-:Y:S01]  /*12ff0*/  FFMA R17, R20, R232.reuse, R17 ;  /* 0x000000e814117223 */ /* 0x080fe20000000011 */
[----:B------:R-:W-:Y:S01]  /*13000*/  FFMA R19, -R24, R232, R19 ;  /* 0x000000e818137223 */ /* 0x000fe20000000113 */
        /* <DEDUP_REMOVED lines=20> */
.L_x_423:
        /* <DEDUP_REMOVED lines=12> */
.L_x_424:
[-C--:B0-----:R-:W-:Y:S01]  /*13210*/  FMUL R11, R146, R145.reuse ;  /* 0x00000091920b7220 */ /* 0x081fe20000400000 */
[-C--:B------:R-:W-:Y:S01]  /*13220*/  FMUL R13, R152, R148.reuse ;  /* 0x00000094980d7220 */ /* 0x080fe20000400000 */
[----:B------:R-:W-:Y:S01]  /*13230*/  FMUL R5, R150, R148 ;  /* 0x0000009496057220 */ /* 0x000fe20000400000 */
[----:B------:R-:W-:Y:S01]  /*13240*/  FMUL R9, R151, R152 ;  /* 0x0000009897097220 */ /* 0x000fe20000400000 */
[----:B------:R-:W-:Y:S01]  /*13250*/  FMUL R7, R149, R146 ;  /* 0x0000009295077220 */ /* 0x000fe20000400000 */
[-C--:B------:R-:W-:Y:S01]  /*13260*/  FFMA R11, R146, R145.reuse, R11 ;  /* 0x00000091920b7223 */ /* 0x080fe2000000000b */
[-C--:B------:R-:W-:Y:S01]  /*13270*/  FFMA R8, R152, R148.reuse, R13 ;  /* 0x0000009498087223 */ /* 0x080fe2000000000d */
[----:B------:R-:W-:Y:S01]  /*13280*/  FADD R9, R9, R9 ;  /* 0x0000000909097221 */ /* 0x000fe20000000000 */
[----:B------:R-:W-:Y:S01]  /*13290*/  FADD R6, R7, R7 ;  /* 0x0000000707067221 */ /* 0x000fe20000000000 */
[----:B------:R-:W-:Y:S01]  /*132a0*/  FADD R5, R5, R5 ;  /* 0x0000000505057221 */ /* 0x000fe20000000000 */
[C-C-:B------:R-:W-:Y:S01]  /*132b0*/  FADD R21, R11.reuse, R8.reuse ;  /* 0x000000080b157221 */ /* 0x140fe20000000000 */
[----:B------:R-:W-:Y:S01]  /*132c0*/  FADD R26, R11, -R8 ;  /* 0x800000080b1a7221 */ /* 0x000fe20000000000 */
[C---:B------:R-:W-:Y:S01]  /*132d0*/  FADD R14, -R6.reuse, R9 ;  /* 0x00000009060e7221 */ /* 0x040fe20000000100 */
[--C-:B------:R-:W-:Y:S01]  /*132e0*/  FADD R16, R6, R5.reuse ;  /* 0x0000000506107221 */ /* 0x100fe20000000000 */
[----:B------:R-:W-:Y:S01]  /*132f0*/  FADD R18, -R9, R5 ;  /* 0x0000000509127221 */ /* 0x000fe20000000100 */
[-C--:B------:R-:W-:Y:S01]  /*13300*/  FMUL R11, R148, R148.reuse ;  /* 0x00000094940b7220 */ /* 0x080fe20000400000 */
[-C--:B------:R-:W-:Y:S01]  /*13310*/  FMUL R9, R146, R148.reuse ;  /* 0x0000009492097220 */ /* 0x080fe20000400000 */
[C---:B------:R-:W-:Y:S01]  /*13320*/  FMUL R6, R145.reuse, R148 ;  /* 0x0000009491067220 */ /* 0x040fe20000400000 */
[C---:B------:R-:W-:Y:S01]  /*13330*/  FMUL R10, R145.reuse, R152 ;  /* 0x00000098910a7220 */ /* 0x040fe20000400000 */
[-C--:B------:R-:W-:Y:S01]  /*13340*/  FFMA R13, R148, R148.reuse, R11 ;  /* 0x00000094940d7223 */ /* 0x080fe2000000000b */
[-C--:B------:R-:W-:Y:S01]  /*13350*/  FFMA R8, R146, R148.reuse, R9 ;  /* 0x0000009492087223 */ /* 0x080fe20000000009 */
[C---:B------:R-:W-:Y:S01]  /*13360*/  FFMA R22, R145.reuse, R148, R6 ;  /* 0x0000009491167223 */ /* 0x040fe20000000006 */
[-C--:B------:R-:W-:Y:S01]  /*13370*/  FFMA R11, R145, R152.reuse, R10 ;  /* 0x00000098910b7223 */ /* 0x080fe2000000000a */
[-C--:B------:R-:W-:Y:S01]  /*13380*/  FMUL R6, R149, R145.reuse ;  /* 0x0000009195067220 */ /* 0x080fe20000400000 */
[-C--:B------:R-:W-:Y:S01]  /*13390*/  FMUL R67, R150, R152.reuse ;  /* 0x0000009896437220 */ /* 0x080fe20000400000 */
[-C--:B------:R-:W-:Y:S01]  /*133a0*/  FMUL R12, R145, R145.reuse ;  /* 0x00000091910c7220 */ /* 0x080fe20000400000 */
[C-C-:B------:R-:W-:Y:S01]  /*133b0*/  FADD R24, R8.reuse, R11.reuse ;  /* 0x0000000b08187221 */ /* 0x140fe20000000000 */
[----:B------:R-:W-:Y:S01]  /*133c0*/  FADD R27, R8, -R11 ;  /* 0x8000000b081b7221 */ /* 0x000fe20000000000 */
[----:B------:R-:W-:Y:S01]  /*133d0*/  FMUL R9, R146, R152 ;  /* 0x0000009892097220 */ /* 0x000fe20000400000 */
[----:B------:R-:W-:Y:S01]  /*133e0*/  FADD R8, R67, R67 ;  /* 0x0000004343087221 */ /* 0x000fe20000000000 */
[----:B------:R-:W-:Y:S01]  /*133f0*/  FADD R10, R6, R6 ;  /* 0x00000006060a7221 */ /* 0x000fe20000000000 */
[----:B------:R-:W-:Y:S01]  /*13400*/  FMUL R5, R151, R148 ;  /* 0x0000009497057220 */ /* 0x000fe20000400000 */
[-C--:B------:R-:W-:Y:S01]  /*13410*/  FMUL R15, R152, R152.reuse ;  /* 0x00000098980f7220 */ /* 0x080fe20000400000 */
[-C--:B------:R-:W-:Y:S01]  /*13420*/  FMUL R19, R150, R145.reuse ;  /* 0x0000009196137220 */ /* 0x080fe20000400000 */
[-C--:B------:R-:W-:Y:S01]  /*13430*/  FFMA R17, R145, R145.reuse, R12 ;  /* 0x0000009191117223 */ /* 0x080fe2000000000c */
[C---:B------:R-:W-:Y:S01]  /*13440*/  FMUL R145, R151.reuse, R145 ;  /* 0x0000009197917220 */ /* 0x040fe20000400000 */
[----:B------:R-:W-:Y:S01]  /*13450*/  FFMA R9, R146, R152, R9 ;  /* 0x0000009892097223 */ /* 0x000fe20000000009 */
[-C--:B------:R-:W-:Y:S01]  /*13460*/  FMUL R150, R150, R146.reuse ;  /* 0x0000009296967220 */ /* 0x080fe20000400000 */
[----:B------:R-:W-:Y:S01]  /*13470*/  FMUL R151, R151, R146 ;  /* 0x0000009297977220 */ /* 0x000fe20000400000 */
[--C-:B------:R-:W-:Y:S01]  /*13480*/  FADD R12, R8, R10.reuse ;  /* 0x0000000a080c7221 */ /* 0x100fe20000000000 */
[----:B------:R-:W-:Y:S01]  /*13490*/  FMUL R148, R149, R148 ;  /* 0x0000009495947220 */ /* 0x000fe20000400000 */
[----:B------:R-:W-:Y:S01]  /*134a0*/  FFMA R15, R152, R152, R15 ;  /* 0x00000098980f7223 */ /* 0x000fe2000000000f */
[----:B------:R-:W-:Y:S01]  /*134b0*/  FMUL R146, R146, R146 ;  /* 0x0000009292927220 */ /* 0x000fe20000400000 */
[----:B------:R-:W-:Y:S01]  /*134c0*/  FFMA R10, R5, 2, R10 ;  /* 0x40000000050a7823 */ /* 0x000fe2000000000a */
[----:B------:R-:W-:Y:S01]  /*134d0*/  FMUL R149, R149, R152 ;  /* 0x0000009895957220 */ /* 0x000fe20000400000 */
[----:B------:R-:W-:Y:S01]  /*134e0*/  FFMA R11, R5, 2, R8 ;  /* 0x40000000050b7823 */ /* 0x000fe20000000008 */
[C-C-:B------:R-:W-:Y:S01]  /*134f0*/  FADD R23, R9.reuse, -R22.reuse ;  /* 0x8000001609177221 */ /* 0x140fe20000000000 */
[----:B------:R-:W-:Y:S01]  /*13500*/  FADD R29, R9, R22 ;  /* 0x00000016091d7221 */ /* 0x000fe20000000000 */
[----:B------:R-:W-:Y:S01]  /*13510*/  FFMA R25, R146, 2, R15 ;  /* 0x4000000092197823 */ /* 0x000fe2000000000f */
[----:B------:R-:W-:Y:S01]  /*13520*/  FFMA R9, R67, 4, R10 ;  /* 0x4080000043097823 */ /* 0x000fe2000000000a */
[----:B------:R-:W-:Y:S01]  /*13530*/  FFMA R12, R5, 4, R12 ;  /* 0x40800000050c7823 */ /* 0x000fe2000000000c */
[----:B------:R-:W-:Y:S01]  /*13540*/  FFMA R15, R6, 4, R11 ;  /* 0x40800000060f7823 */ /* 0x000fe2000000000b */
[----:B------:R-:W-:Y:S01]  /*13550*/  FADD R10, R149, R149 ;  /* 0x00000095950a7221 */ /* 0x000fe20000000000 */
[----:B------:R-:W-:Y:S01]  /*13560*/  FADD R8, R19, R19 ;  /* 0x0000001313087221 */ /* 0x000fe20000000000 */
[C---:B------:R-:W-:Y:S01]  /*13570*/  FADD R5, R151.reuse, R151 ;  /* 0x0000009797057221 */ /* 0x040fe20000000000 */
[C---:B------:R-:W-:Y:S01]  /*13580*/  FADD R6, R150.reuse, R150 ;  /* 0x0000009696067221 */ /* 0x040fe20000000000 */
[----:B------:R-:W-:Y:S01]  /*13590*/  FMUL R150, R150, 4 ;  /* 0x4080000096967820 */ /* 0x000fe20000400000 */
[----:B------:R-:W-:Y:S01]  /*135a0*/  FFMA R20, R146, 2, R13 ;  /* 0x4000000092147823 */ /* 0x000fe2000000000d */
[--C-:B------:R-:W-:Y:S01]  /*135b0*/  FFMA R151, R151, 4, R10.reuse ;  /* 0x4080000097977823 */ /* 0x100fe2000000000a */
[C---:B------:R-:W-:Y:S01]  /*135c0*/  FADD R13, R5.reuse, R10 ;  /* 0x0000000a050d7221 */ /* 0x040fe20000000000 */
[----:B------:R-:W-:Y:S01]  /*135d0*/  FADD R11, R5, -R8 ;  /* 0x80000008050b7221 */ /* 0x000fe20000000000 */
[----:B------:R-:W-:Y:S01]  /*135e0*/  ISETP.NE.U32.AND P0, PT, RZ, c[0x0][0x900], PT ;  /* 0x00024000ff007a0c */ /* 0x000fe20003f05070 */
[----:B------:R-:W-:Y:S01]  /*135f0*/  FADD R5, R148, R148 ;  /* 0x0000009494057221 */ /* 0x000fe20000000000 */
[----:B------:R-:W-:Y:S01]  /*13600*/  FFMA R150, R145, 2, R150 ;  /* 0x4000000091967823 */ /* 0x000fe20000000096 */
[-C--:B------:R-:W-:Y:S01]  /*13610*/  FMUL R16, R16, R231.reuse ;  /* 0x000000e710107220 */ /* 0x080fe20000400000 */
[----:B------:R-:W-:Y:S01]  /*13620*/  FFMA R19, R7, 4, R18 ;  /* 0x4080000007137823 */ /* 0x000fe20000000012 */
[-C--:B------:R-:W-:Y:S01]  /*13630*/  FMUL R7, R26, R231.reuse ;  /* 0x000000e71a077220 */ /* 0x080fe20000400000 */
[----:B------:R-:W-:Y:S01]  /*13640*/  FFMA R146, R146, 2, R17 ;  /* 0x4000000092927823 */ /* 0x000fe20000000011 */
[----:B------:R-:W-:Y:S01]  /*13650*/  FADD R10, -R8, R151 ;  /* 0x00000097080a7221 */ /* 0x000fe20000000100 */
[----:B------:R-:W-:Y:S01]  /*13660*/  FADD R20, R20, -1 ;  /* 0xbf80000014147421 */ /* 0x000fe20000000000 */
[----:B------:R-:W-:Y:S01]  /*13670*/  ISETP.NE.AND.EX P0, PT, RZ, c[0x0][0x904], PT, P0 ;  /* 0x00024100ff007a0c */ /* 0x000fe20003f05300 */
[----:B------:R-:W-:Y:S01]  /*13680*/  FFMA R8, R145, 2, R6 ;  /* 0x4000000091087823 */ /* 0x000fe20000000006 */
[----:B------:R-:W-:Y:S01]  /*13690*/  FADD R17, R6, -R5 ;  /* 0x8000000506117221 */ /* 0x000fe20000000000 */
[----:B------:R-:W-:Y:S01]  /*136a0*/  FADD R150, -R5, R150 ;  /* 0x0000009605967221 */ /* 0x000fe20000000100 */
[-C--:B------:R-:W-:Y:S01]  /*136b0*/  FFMA R16, R9, R230.reuse, R16 ;  /* 0x000000e609107223 */ /* 0x080fe20000000010 */
[-C--:B------:R-:W-:Y:S01]  /*136c0*/  FMUL R6, R13, R230.reuse ;  /* 0x000000e60d067220 */ /* 0x080fe20000400000 */
[----:B------:R-:W-:Y:S01]  /*136d0*/  FMUL R5, R12, R231 ;  /* 0x000000e70c057220 */ /* 0x000fe20000400000 */
[----:B------:R-:W-:Y:S01]  /*136e0*/  FFMA R9, R24, R229, -R7 ;  /* 0x000000e518097223 */ /* 0x000fe20000000807 */
[-C--:B------:R-:W-:Y:S01]  /*136f0*/  FMUL R18, R27, R230.reuse ;  /* 0x000000e61b127220 */ /* 0x080fe20000400000 */
[----:B------:R-:W-:Y:S01]  /*13700*/  FADD R13, R146, -1 ;  /* 0xbf800000920d7421 */ /* 0x000fe20000000000 */
[-C--:B------:R-:W-:Y:S01]  /*13710*/  FMUL R7, R10, R231.reuse ;  /* 0x000000e70a077220 */ /* 0x080fe20000400000 */
[----:B------:R-:W-:Y:S01]  /*13720*/  FMUL R20, R20, R231 ;  /* 0x000000e714147220 */ /* 0x000fe20000400000 */
[-C--:B------:R-:W-:Y:S01]  /*13730*/  FFMA R5, R8, R229.reuse, R5 ;  /* 0x000000e508057223 */ /* 0x080fe20000000005 */
[-C--:B------:R-:W-:Y:S01]  /*13740*/  FFMA R6, R15, R229.reuse, R6 ;  /* 0x000000e50f067223 */ /* 0x080fe20000000006 */
[-C--:B------:R-:W-:Y:S01]  /*13750*/  FFMA R18, R13, R229.reuse, -R18 ;  /* 0x000000e50d127223 */ /* 0x080fe20000000812 */
        /* <DEDUP_REMOVED lines=30> */
.L_x_425:
        /* <DEDUP_REMOVED lines=12> */
.L_x_426:
[----:B------:R-:W-:Y:S01]  /*13a00*/  BSSY B0, `(.L_x_427) ;  /* 0x000001e000007945 */ /* 0x000fe20003800000 */
[----:B------:R-:W-:Y:S05]  /*13a10*/  @!P3 BRA `(.L_x_428) ;  /* 0x000001c00000b947 */ /* 0x000fea0003800000 */
        /* <DEDUP_REMOVED lines=16> */
.L_x_429:
[----:B------:R-:W-:-:S04]  /*13b20*/  ISETP.NE.U32.AND P0, PT, RZ, c[0x0][0x188], PT ;  /* 0x00006200ff007a0c */ /* 0x000fc80003f05070 */
[----:B------:R-:W-:-:S13]  /*13b30*/  ISETP.NE.AND.EX P0, PT, RZ, c[0x0][0x18c], PT, P0 ;  /* 0x00006300ff007a0c */ /* 0x000fda0003f05300 */
[----:B------:R-:W-:Y:S05]  /*13b40*/  @!P0 BRA `(.L_x_428) ;  /* 0x0000009000008947 */ /* 0x000fea0003800000 */
[----:B------:R-:W-:-:S04]  /*13b50*/  IADD3 R34, P0, R34, c[0x0][0x188], RZ ;  /* 0x0000620022227a10 */ /* 0x000fc80007f1e0ff */
        /* <DEDUP_REMOVED lines=8> */
.L_x_428:
[----:B------:R-:W-:Y:S05]  /*13be0*/  BSYNC B0 ;  /* 0x0000000000007941 */ /* 0x000fea0003800000 */
.L_x_427:
[----:B------:R-:W-:Y:S05]  /*13bf0*/  @!P4 BRA `(.L_x_252) ;  /* 0x000001c00000c947 */ /* 0x000fea0003800000 */
[----:B------:R-:W-:-:S04]  /*13c00*/  ISETP.NE.U32.AND P0, PT, RZ, c[0x0][0x740], PT ;  /* 0x0001d000ff007a0c */ /* 0x000fc80003f05070 */
[----:B------:R-:W-:-:S13]  /*13c10*/  ISETP.NE.AND.EX P0, PT, RZ, c[0x0][0x744], PT, P0 ;  /* 0x0001d100ff007a0c */ /* 0x000fda0003f05300 */
[----:B------:R-:W-:Y:S05]  /*13c20*/  @!P0 BRA `(.L_x_430) ;  /* 0x000000d000008947 */ /* 0x000fea0003800000 */
[----:B0-----:R-:W-:Y:S01]  /*13c30*/  IMAD R7, R154, c[0x0][0x760], RZ ;  /* 0x0001d8009a077a24 */ /* 0x001fe200078e02ff */
[----:B------:R-:W-:-:S03]  /*13c40*/  MOV R159, c[0x0][0x760] ;  /* 0x0001d800009f7a02 */ /* 0x000fc60000000f00 */
        /* <DEDUP_REMOVED lines=11> */
.L_x_430:
        /* <DEDUP_REMOVED lines=12> */
.L_x_252:
[----:B------:R-:W-:Y:S05]  /*13dc0*/  BSYNC B1 ;  /* 0x0000000000017941 */ /* 0x000fea0003800000 */
.L_x_251:
[----:B0-2---:R-:W-:-:S05]  /*13dd0*/  MOV R5, c[0x0][0x0] ;  /* 0x0000000000057a02 */ /* 0x005fca0000000f00 */
[----:B------:R-:W-:-:S05]  /*13de0*/  IMAD.WIDE.U32 R38, R5, c[0x0][0xc], R38 ;  /* 0x0000030005267a25 */ /* 0x000fca00078e0026 */
[----:B------:R-:W-:-:S04]  /*13df0*/  ISETP.GE.U32.AND P0, PT, R38, c[0x0][0x178], PT ;  /* 0x00005e0026007a0c */ /* 0x000fc80003f06070 */
[----:B------:R-:W-:-:S13]  /*13e00*/  ISETP.GE.U32.AND.EX P0, PT, R39, c[0x0][0x17c], PT, P0 ;  /* 0x00005f0027007a0c */ /* 0x000fda0003f06100 */
[----:B------:R-:W-:Y:S01]  /*13e10*/  @P0 CALL.REL.NOINC `(.L_x_431) ;  /* 0x0000001000000944 */ /* 0x000fe20003c00000 */
[----:B------:R-:W-:Y:S05]  /*13e20*/  BRA `(.L_x_432) ;  /* 0xfffec65000007947 */ /* 0x000fea000383ffff */
.L_x_431:
[----:B------:R-:W-:Y:S05]  /*13e30*/  BSYNC B2 ;  /* 0x0000000000027941 */ /* 0x000fea0003800000 */
.L_x_250:
[----:B------:R-:W-:Y:S05]  /*13e40*/  EXIT ;  /* 0x000000000000794d */ /* 0x000fea0003800000 */
        .weak           $__internal_4_$__cuda_sm20_rcp_rn_f32_slowpath
        .type           $__internal_4_$__cuda_sm20_rcp_rn_f32_slowpath,@function
        .size           $__internal_4_$__cuda_sm20_rcp_rn_f32_slowpath,($__internal_5_$__cuda_sm20_sqrt_rn_f32_slowpath - $__internal_4_$__cuda_sm20_rcp_rn_f32_slowpath)
$__internal_4_$__cuda_sm20_rcp_rn_f32_slowpath:
[----:B------:R-:W-:Y:S01]  /*13e50*/  SHF.L.U32 R208, R30, 0x1, RZ ;  /* 0x000000011ed07819 */ /* 0x000fe200000006ff */
[----:B------:R-:W-:Y:S03]  /*13e60*/  BSSY B7, `(.L_x_433) ;  /* 0x0000030000077945 */ /* 0x000fe60003800000 */
[----:B------:R-:W-:-:S04]  /*13e70*/  SHF.R.U32.HI R208, RZ, 0x18, R208 ;  /* 0x00000018ffd07819 */ /* 0x000fc800000116d0 */
[----:B------:R-:W-:-:S13]  /*13e80*/  ISETP.NE.U32.AND P0, PT, R208, RZ, PT ;  /* 0x000000ffd000720c */ /* 0x000fda0003f05070 */
[----:B------:R-:W-:Y:S05]  /*13e90*/  @P0 BRA `(.L_x_434) ;  /* 0x000000a000000947 */ /* 0x000fea0003800000 */
[----:B------:R-:W-:-:S04]  /*13ea0*/  SHF.L.U32 R208, R30, 0x1, RZ ;  /* 0x000000011ed07819 */ /* 0x000fc800000006ff */
[----:B------:R-:W-:-:S13]  /*13eb0*/  ISETP.NE.AND P0, PT, R208, RZ, PT ;  /* 0x000000ffd000720c */ /* 0x000fda0003f05270 */
[----:B------:R-:W-:Y:S02]  /*13ec0*/  @P0 FFMA R208, R30, 1.84467440737095516160e+19, RZ ;  /* 0x5f8000001ed00823 */ /* 0x000fe400000000ff */
[----:B------:R-:W-:Y:S08]  /*13ed0*/  @!P0 MUFU.RCP R30, R30 ;  /* 0x0000001e001e8308 */ /* 0x000ff00000001000 */
[----:B------:R-:W0:Y:S02]  /*13ee0*/  @P0 MUFU.RCP R211, R208 ;  /* 0x000000d000d30308 */ /* 0x000e240000001000 */
[----:B0-----:R-:W-:-:S04]  /*13ef0*/  @P0 FFMA R208, R208, R211, -1 ;  /* 0xbf800000d0d00423 */ /* 0x001fc800000000d3 */
[----:B------:R-:W-:-:S04]  /*13f00*/  @P0 FADD.FTZ R208, -R208, -RZ ;  /* 0x800000ffd0d00221 */ /* 0x000fc80000010100 */
[----:B------:R-:W-:-:S04]  /*13f10*/  @P0 FFMA R211, R211, R208, R211 ;  /* 0x000000d0d3d30223 */ /* 0x000fc800000000d3 */
[----:B------:R-:W-:Y:S01]  /*13f20*/  @P0 FFMA R30, R211, 1.84467440737095516160e+19, RZ ;  /* 0x5f800000d31e0823 */ /* 0x000fe200000000ff */
[----:B------:R-:W-:Y:S05]  /*13f30*/  BRA `(.L_x_435) ;  /* 0x0000022000007947 */ /* 0x000fea0003800000 */
.L_x_434:
[----:B------:R-:W-:-:S04]  /*13f40*/  IADD3 R211, R208, -0xfd, RZ ;  /* 0xffffff03d0d37810 */ /* 0x000fc80007ffe0ff */
[----:B------:R-:W-:-:S13]  /*13f50*/  ISETP.GT.U32.AND P0, PT, R211, 0x1, PT ;  /* 0x00000001d300780c */ /* 0x000fda0003f04070 */
[----:B------:R-:W-:Y:S05]  /*13f60*/  @P0 BRA `(.L_x_436) ;  /* 0x000001e000000947 */ /* 0x000fea0003800000 */
[----:B------:R-:W-:Y:S02]  /*13f70*/  LOP3.LUT R213, R30, 0x7fffff, RZ, 0xc0, !PT ;  /* 0x007fffff1ed57812 */ /* 0x000fe400078ec0ff */
[----:B------:R-:W-:Y:S02]  /*13f80*/  MOV R228, 0x3 ;  /* 0x0000000300e47802 */ /* 0x000fe40000000f00 */
[----:B------:R-:W-:Y:S02]  /*13f90*/  LOP3.LUT R213, R213, 0x3f800000, RZ, 0xfc, !PT ;  /* 0x3f800000d5d57812 */ /* 0x000fe400078efcff */
[----:B------:R-:W-:Y:S02]  /*13fa0*/  SHF.L.U32 R228, R228, R211, RZ ;  /* 0x000000d3e4e47219 */ /* 0x000fe400000006ff */
[----:B------:R-:W0:Y:S01]  /*13fb0*/  MUFU.RCP R212, R213 ;  /* 0x000000d500d47308 */ /* 0x000e220000001000 */
[----:B------:R-:W-:Y:S01]  /*13fc0*/  IADD3 R208, R208, -0xfc, RZ ;  /* 0xffffff04d0d07810 */ /* 0x000fe20007ffe0ff */
[----:B0-----:R-:W-:-:S04]  /*13fd0*/  FFMA R213, R213, R212, -1 ;  /* 0xbf800000d5d57423 */ /* 0x001fc800000000d4 */
[----:B------:R-:W-:-:S04]  /*13fe0*/  FADD.FTZ R213, -R213, -RZ ;  /* 0x800000ffd5d57221 */ /* 0x000fc80000010100 */
[CCC-:B------:R-:W-:Y:S01]  /*13ff0*/  FFMA.RM R214, R212.reuse, R213.reuse, R212.reuse ;  /* 0x000000d5d4d67223 */ /* 0x1c0fe200000040d4 */
[----:B------:R-:W-:-:S05]  /*14000*/  FFMA.RP R212, R212, R213, R212 ;  /* 0x000000d5d4d47223 */ /* 0x000fca00000080d4 */
[C---:B------:R-:W-:Y:S02]  /*14010*/  FSETP.NEU.FTZ.AND P0, PT, R214.reuse, R212, PT ;  /* 0x000000d4d600720b */ /* 0x040fe40003f1d000 */
[----:B------:R-:W-:Y:S02]  /*14020*/  LOP3.LUT R212, R214, 0x7fffff, RZ, 0xc0, !PT ;  /* 0x007fffffd6d47812 */ /* 0x000fe400078ec0ff */
[----:B------:R-:W-:Y:S02]  /*14030*/  SEL R213, RZ, 0xffffffff, !P0 ;  /* 0xffffffffffd57807 */ /* 0x000fe40004000000 */
[----:B------:R-:W-:Y:S02]  /*14040*/  LOP3.LUT R212, R212, 0x800000, RZ, 0xfc, !PT ;  /* 0x00800000d4d47812 */ /* 0x000fe400078efcff */
[----:B------:R-:W-:Y:S02]  /*14050*/  IADD3 R214, -R213, RZ, RZ ;  /* 0x000000ffd5d67210 */ /* 0x000fe40007ffe1ff */
[----:B------:R-:W-:-:S02]  /*14060*/  LOP3.LUT R228, R228, R212, RZ, 0xc0, !PT ;  /* 0x000000d4e4e47212 */ /* 0x000fc400078ec0ff */
[-C--:B------:R-:W-:Y:S02]  /*14070*/  LOP3.LUT P0, RZ, R214, R211.reuse, R212, 0xf8, !PT ;  /* 0x000000d3d6ff7212 */ /* 0x080fe4000780f8d4 */
[----:B------:R-:W-:Y:S02]  /*14080*/  SHF.R.U32.HI R213, RZ, R211, R228 ;  /* 0x000000d3ffd57219 */ /* 0x000fe400000116e4 */
[----:B------:R-:W-:Y:S02]  /*14090*/  SHF.R.U32.HI R212, RZ, R208, R212 ;  /* 0x000000d0ffd47219 */ /* 0x000fe400000116d4 */
[C---:B------:R-:W-:Y:S02]  /*140a0*/  LOP3.LUT P5, RZ, R213.reuse, 0x1, RZ, 0xc0, !PT ;  /* 0x00000001d5ff7812 */ /* 0x040fe400078ac0ff */
[----:B------:R-:W-:-:S04]  /*140b0*/  LOP3.LUT P6, RZ, R213, 0x2, RZ, 0xc0, !PT ;  /* 0x00000002d5ff7812 */ /* 0x000fc800078cc0ff */
[----:B------:R-:W-:-:S04]  /*140c0*/  PLOP3.LUT P0, PT, P5, P0, P6, 0xe0, 0x0 ;  /* 0x000000000000781c */ /* 0x000fc80002f01c60 */
[----:B------:R-:W-:-:S04]  /*140d0*/  SEL R208, RZ, 0x1, !P0 ;  /* 0x00000001ffd07807 */ /* 0x000fc80004000000 */
[----:B------:R-:W-:-:S04]  /*140e0*/  IADD3 R208, -R208, RZ, RZ ;  /* 0x000000ffd0d07210 */ /* 0x000fc80007ffe1ff */
[----:B------:R-:W-:-:S13]  /*140f0*/  ISETP.GE.AND P0, PT, R208, RZ, PT ;  /* 0x000000ffd000720c */ /* 0x000fda0003f06270 */
[----:B------:R-:W-:Y:S02]  /*14100*/  @!P0 IADD3 R212, R212, 0x1, RZ ;  /* 0x00000001d4d48810 */ /* 0x000fe40007ffe0ff */
[----:B------:R-:W-:-:S13]  /*14110*/  LOP3.LUT P0, RZ, R30, 0x7fffff, RZ, 0xc0, !PT ;  /* 0x007fffff1eff7812 */ /* 0x000fda000780c0ff */
[----:B------:R-:W-:-:S04]  /*14120*/  @!P0 SHF.L.U32 R212, R212, 0x1, RZ ;  /* 0x00000001d4d48819 */ /* 0x000fc800000006ff */
[----:B------:R-:W-:Y:S01]  /*14130*/  LOP3.LUT R30, R212, 0x80000000, R30, 0xf8, !PT ;  /* 0x80000000d41e7812 */ /* 0x000fe200078ef81e */
[----:B------:R-:W-:Y:S05]  /*14140*/  BRA `(.L_x_435) ;  /* 0x0000001000007947 */ /* 0x000fea0003800000 */
.L_x_436:
[----:B------:R-:W0:Y:S02]  /*14150*/  MUFU.RCP R30, R30 ;  /* 0x0000001e001e7308 */ /* 0x000e240000001000 */
.L_x_435:
[----:B------:R-:W-:Y:S05]  /*14160*/  BSYNC B7 ;  /* 0x0000000000077941 */ /* 0x000fea0003800000 */
.L_x_433:
[----:B0-----:R-:W-:Y:S02]  /*14170*/  MOV R208, R30 ;  /* 0x0000001e00d07202 */ /* 0x001fe40000000f00 */
[----:B------:R-:W-:Y:S02]  /*14180*/  MOV R30, R31 ;  /* 0x0000001f001e7202 */ /* 0x000fe40000000f00 */
[----:B------:R-:W-:-:S04]  /*14190*/  MOV R31, 0x0 ;  /* 0x00000000001f7802 */ /* 0x000fc80000000f00 */
[----:B------:R-:W-:Y:S05]  /*141a0*/  RET.REL.NODEC R30 `(solve_body_contact_positions_cuda_kernel_backward) ;  /* 0xfffebe501e007950 */ /* 0x000fea0003c3ffff */
        .weak           $__internal_5_$__cuda_sm20_sqrt_rn_f32_slowpath
        .type           $__internal_5_$__cuda_sm20_sqrt_rn_f32_slowpath,@function
        .size           $__internal_5_$__cuda_sm20_sqrt_rn_f32_slowpath,($__internal_6_$__cuda_sm3x_div_rn_noftz_f32_slowpath - $__internal_5_$__cuda_sm20_sqrt_rn_f32_slowpath)
$__internal_5_$__cuda_sm20_sqrt_rn_f32_slowpath:
[----:B------:R-:W-:-:S13]  /*141b0*/  LOP3.LUT P5, RZ, R30, 0x7fffffff, RZ, 0xc0, !PT ;  /* 0x7fffffff1eff7812 */ /* 0x000fda00078ac0ff */
[----:B------:R-:W-:Y:S01]  /*141c0*/  @!P5 MOV R208, R30 ;  /* 0x0000001e00d0d202 */ /* 0x000fe20000000f00 */
[----:B------:R-:W-:Y:S05]  /*141d0*/  @!P5 BRA `(.L_x_437) ;  /* 0x000001000000d947 */ /* 0x000fea0003800000 */
[----:B------:R-:W-:-:S13]  /*141e0*/  FSETP.GEU.FTZ.AND P5, PT, R30, RZ, PT ;  /* 0x000000ff1e00720b */ /* 0x000fda0003fbe000 */
[----:B------:R-:W-:Y:S01]  /*141f0*/  @!P5 MOV R208, 0x7fffffff ;  /* 0x7fffffff00d0d802 */ /* 0x000fe20000000f00 */
[----:B------:R-:W-:Y:S05]  /*14200*/  @!P5 BRA `(.L_x_437) ;  /* 0x000000d00000d947 */ /* 0x000fea0003800000 */
[----:B------:R-:W-:-:S13]  /*14210*/  FSETP.GTU.FTZ.AND P5, PT, |R30|, +INF , PT ;  /* 0x7f8000001e00780b */ /* 0x000fda0003fbc200 */
[----:B------:R-:W-:Y:S01]  /*14220*/  @P5 FADD.FTZ R208, R30, 1 ;  /* 0x3f8000001ed05421 */ /* 0x000fe20000010000 */
[----:B------:R-:W-:Y:S05]  /*14230*/  @P5 BRA `(.L_x_437) ;  /* 0x000000a000005947 */ /* 0x000fea0003800000 */
[----:B------:R-:W-:-:S13]  /*14240*/  FSETP.NEU.FTZ.AND P5, PT, |R30|, +INF , PT ;  /* 0x7f8000001e00780b */ /* 0x000fda0003fbd200 */
[----:B------:R-:W-:-:S04]  /*14250*/  @P5 FFMA R208, R30, 1.84467440737095516160e+19, RZ ;  /* 0x5f8000001ed05823 */ /* 0x000fc800000000ff */
[----:B------:R-:W0:Y:S02]  /*14260*/  @P5 MUFU.RSQ R211, R208 ;  /* 0x000000d000d35308 */ /* 0x000e240000001400 */
[----:B0-----:R-:W-:Y:S01]  /*14270*/  @P5 FMUL.FTZ R212, R208, R211 ;  /* 0x000000d3d0d45220 */ /* 0x001fe20000410000 */
[----:B------:R-:W-:-:S03]  /*14280*/  @P5 FMUL.FTZ R211, R211, 0.5 ;  /* 0x3f000000d3d35820 */ /* 0x000fc60000410000 */
[----:B------:R-:W-:-:S04]  /*14290*/  @P5 FADD.FTZ R213, -R212, -RZ ;  /* 0x800000ffd4d55221 */ /* 0x000fc80000010100 */
[----:B------:R-:W-:-:S04]  /*142a0*/  @P5 FFMA R208, R212, R213, R208 ;  /* 0x000000d5d4d05223 */ /* 0x000fc800000000d0 */
[----:B------:R-:W-:Y:S01]  /*142b0*/  @P5 FFMA R212, R208, R211, R212 ;  /* 0x000000d3d0d45223 */ /* 0x000fe200000000d4 */
[----:B------:R-:W-:-:S03]  /*142c0*/  @!P5 MOV R208, R30 ;  /* 0x0000001e00d0d202 */ /* 0x000fc60000000f00 */
[----:B------:R-:W-:Y:S01]  /*142d0*/  @P5 FMUL.FTZ R208, R212, 2.3283064365386962891e-10 ;  /* 0x2f800000d4d05820 */ /* 0x000fe20000410000 */
.L_x_437:
[----:B------:R-:W-:Y:S02]  /*142e0*/  MOV R30, R31 ;  /* 0x0000001f001e7202 */ /* 0x000fe40000000f00 */
[----:B------:R-:W-:-:S04]  /*142f0*/  MOV R31, 0x0 ;  /* 0x00000000001f7802 */ /* 0x000fc80000000f00 */
[----:B------:R-:W-:Y:S05]  /*14300*/  RET.REL.NODEC R30 `(solve_body_contact_positions_cuda_kernel_backward) ;  /* 0xfffebcf01e007950 */ /* 0x000fea0003c3ffff */
        .weak           $__internal_6_$__cuda_sm3x_div_rn_noftz_f32_slowpath
        .type           $__internal_6_$__cuda_sm3x_div_rn_noftz_f32_slowpath,@function
        .size           $__internal_6_$__cuda_sm3x_div_rn_noftz_f32_slowpath,(.L_x_2420 - $__internal_6_$__cuda_sm3x_div_rn_noftz_f32_slowpath)
$__internal_6_$__cuda_sm3x_div_rn_noftz_f32_slowpath:
        /* <DEDUP_REMOVED lines=17> */
[----:B------:R-:W-:Y:S02]  /*14420*/  FSETP.NEU.FTZ.AND P6, PT, |R31|, +INF , PT ;  /* 0x7f8000001f00780b */ /* 0x000fe40003fdd200 */
[----:B------:R-:W-:Y:S02]  /*14430*/  LOP3.LUT R77, R77, 0xfffffffb, RZ, 0xc0, !PT ;  /* 0xfffffffb4d4d7812 */ /* 0x000fe400078ec0ff */
[----:B------:R-:W-:-:S09]  /*14440*/  FSETP.NEU.FTZ.AND P5, PT, |R31|, +INF , PT ;  /* 0x7f8000001f00780b */ /* 0x000fd20003fbd200 */
[----:B------:R-:W-:Y:S02]  /*14450*/  @P6 LOP3.LUT R77, R77, 0x4, RZ, 0xfc, !PT ;  /* 0x000000044d4d6812 */ /* 0x000fe400078efcff */
[----:B------:R-:W-:Y:S02]  /*14460*/  FSETP.NEU.FTZ.AND P6, PT, |R30|, +INF , PT ;  /* 0x7f8000001e00780b */ /* 0x000fe40003fdd200 */
[----:B------:R-:W-:-:S11]  /*14470*/  LOP3.LUT R77, R77, 0xfffffffe, RZ, 0xc0, !PT ;  /* 0xfffffffe4d4d7812 */ /* 0x000fd600078ec0ff */
[----:B------:R-:W-:Y:S01]  /*14480*/  @P6 LOP3.LUT R77, R77, 0x1, RZ, 0xfc, !PT ;  /* 0x000000014d4d6812 */ /* 0x000fe200078efcff */
[----:B------:R-:W-:Y:S05]  /*14490*/  @!P6 BRA !P5, `(.L_x_441) ;  /* 0x000004d00000e947 */ /* 0x000fea0006800000 */
[----:B------:R-:W-:-:S04]  /*144a0*/  LOP3.LUT P5, RZ, R31, 0x7fffffff, RZ, 0xc0, !PT ;  /* 0x7fffffff1fff7812 */ /* 0x000fc800078ac0ff */
[----:B------:R-:W-:-:S13]  /*144b0*/  PLOP3.LUT P5, PT, P6, P5, PT, 0x2a, 0x0 ;  /* 0x000000000000781c */ /* 0x000fda00037aa572 */
[----:B------:R-:W-:Y:S05]  /*144c0*/  @P5 BRA `(.L_x_442) ;  /* 0x0000048000005947 */ /* 0x000fea0003800000 */
[----:B------:R-:W-:Y:S02]  /*144d0*/  FSETP.NEU.FTZ.AND P6, PT, |R31|, +INF , PT ;  /* 0x7f8000001f00780b */ /* 0x000fe40003fdd200 */
        /* <DEDUP_REMOVED lines=10> */
.L_x_439:
[----:B------:R-:W-:Y:S01]  /*14580*/  IADD3 R215, R214, -0x7f, RZ ;  /* 0xffffff81d6d77810 */ /* 0x000fe20007ffe0ff */
[----:B------:R-:W-:Y:S01]  /*14590*/  BSSY B4, `(.L_x_444) ;  /* 0x0000036000047945 */ /* 0x000fe20003800000 */
[----:B------:R-:W-:Y:S02]  /*145a0*/  LEA R214, R212, 0xc0800000, 0x17 ;  /* 0xc0800000d4d67811 */ /* 0x000fe400078eb8ff */
[C---:B------:R-:W-:Y:S02]  /*145b0*/  IADD3 R212, R215.reuse, 0x7f, -R212 ;  /* 0x0000007fd7d47810 */ /* 0x040fe40007ffe8d4 */
[----:B------:R-:W-:Y:S01]  /*145c0*/  IADD3 R214, -R214, R30, RZ ;  /* 0x0000001ed6d67210 */ /* 0x000fe20007ffe1ff */
[----:B------:R-:W-:Y:S01]  /*145d0*/  IMAD R30, R215, -0x800000, R31 ;  /* 0xff800000d71e7824 */ /* 0x000fe200078e021f */
[----:B------:R-:W-:Y:S02]  /*145e0*/  IADD3 R213, R212, R213, RZ ;  /* 0x000000d5d4d57210 */ /* 0x000fe40007ffe0ff */
[----:B------:R0:W1:Y:S02]  /*145f0*/  MUFU.RCP R31, R214 ;  /* 0x000000d6001f7308 */ /* 0x0000640000001000 */
[----:B0-----:R-:W-:-:S04]  /*14600*/  FADD.FTZ R214, -R214, -RZ ;  /* 0x800000ffd6d67221 */ /* 0x001fc80000010100 */
        /* <DEDUP_REMOVED lines=20> */
[CCC-:B------:R-:W-:Y:S01]  /*14750*/  FFMA.RP R216, R31.reuse, R30.reuse, R212.reuse ;  /* 0x0000001e1fd87223 */ /* 0x1c0fe200000080d4 */
[CCC-:B------:R-:W-:Y:S01]  /*14760*/  FFMA.RM R213, R31.reuse, R30.reuse, R212.reuse ;  /* 0x0000001e1fd57223 */ /* 0x1c0fe200000040d4 */
[----:B------:R-:W-:Y:S01]  /*14770*/  FFMA.RZ R30, R31, R30, R212 ;  /* 0x0000001e1f1e7223 */ /* 0x000fe2000000c0d4 */
[C---:B------:R-:W-:Y:S02]  /*14780*/  IADD3 R31, R215.reuse, 0x20, RZ ;  /* 0x00000020d71f7810 */ /* 0x040fe40007ffe0ff */
[----:B------:R-:W-:Y:S02]  /*14790*/  ISETP.NE.AND P6, PT, R215, RZ, PT ;  /* 0x000000ffd700720c */ /* 0x000fe40003fc5270 */
[----:B------:R-:W-:Y:S02]  /*147a0*/  LOP3.LUT R30, R30, 0x7fffff, RZ, 0xc0, !PT ;  /* 0x007fffff1e1e7812 */ /* 0x000fe400078ec0ff */
[----:B------:R-:W-:Y:S02]  /*147b0*/  FSETP.NEU.FTZ.AND P5, PT, R216, R213, PT ;  /* 0x000000d5d800720b */ /* 0x000fe40003fbd000 */
[----:B------:R-:W-:-:S04]  /*147c0*/  LOP3.LUT R30, R30, 0x800000, RZ, 0xfc, !PT ;  /* 0x008000001e1e7812 */ /* 0x000fc800078efcff */
[----:B------:R-:W-:-:S04]  /*147d0*/  SHF.L.U32 R31, R30, R31, RZ ;  /* 0x0000001f1e1f7219 */ /* 0x000fc800000006ff */
[----:B------:R-:W-:Y:S02]  /*147e0*/  ISETP.NE.AND P6, PT, R31, RZ, P6 ;  /* 0x000000ff1f00720c */ /* 0x000fe400037c5270 */
[C---:B------:R-:W-:Y:S02]  /*147f0*/  IADD3 R31, -R215.reuse, RZ, RZ ;  /* 0x000000ffd71f7210 */ /* 0x040fe40007ffe1ff */
[----:B------:R-:W-:Y:S02]  /*14800*/  PLOP3.LUT P5, PT, P5, P6, PT, 0xa8, 0x0 ;  /* 0x000000000000781c */ /* 0x000fe40002fad570 */
[----:B------:R-:W-:Y:S02]  /*14810*/  ISETP.NE.AND P6, PT, R215, RZ, PT ;  /* 0x000000ffd700720c */ /* 0x000fe40003fc5270 */
[----:B------:R-:W-:Y:S02]  /*14820*/  SEL R212, RZ, 0x1, !P5 ;  /* 0x00000001ffd47807 */ /* 0x000fe40006800000 */
[----:B------:R-:W-:-:S04]  /*14830*/  SEL R31, R31, RZ, P6 ;  /* 0x000000ff1f1f7207 */ /* 0x000fc80003000000 */
[----:B------:R-:W-:-:S04]  /*14840*/  SHF.R.U32.HI R30, RZ, R31, R30 ;  /* 0x0000001fff1e7219 */ /* 0x000fc8000001161e */
[----:B------:R-:W-:-:S04]  /*14850*/  SHF.R.U32.HI R31, RZ, 0x1, R30 ;  /* 0x00000001ff1f7819 */ /* 0x000fc8000001161e */
[----:B------:R-:W-:-:S04]  /*14860*/  LOP3.LUT R212, R212, 0x1, R31, 0xf8, !PT ;  /* 0x00000001d4d47812 */ /* 0x000fc800078ef81f */
[----:B------:R-:W-:-:S04]  /*14870*/  LOP3.LUT R30, R212, R30, RZ, 0xc0, !PT ;  /* 0x0000001ed41e7212 */ /* 0x000fc800078ec0ff */
[----:B------:R-:W-:-:S04]  /*14880*/  IADD3 R31, R31, R30, RZ ;  /* 0x0000001e1f1f7210 */ /* 0x000fc80007ffe0ff */
[----:B------:R-:W-:Y:S01]  /*14890*/  LOP3.LUT R214, R31, R214, RZ, 0xfc, !PT ;  /* 0x000000d61fd67212 */ /* 0x000fe200078efcff */
[----:B------:R-:W-:Y:S05]  /*148a0*/  BRA `(.L_x_447) ;  /* 0x0000004000007947 */ /* 0x000fea0003800000 */
.L_x_446:
[----:B------:R-:W-:-:S04]  /*148b0*/  LOP3.LUT R214, R214, 0x80000000, RZ, 0xc0, !PT ;  /* 0x80000000d6d67812 */ /* 0x000fc800078ec0ff */
[----:B------:R-:W-:Y:S01]  /*148c0*/  LOP3.LUT R214, R214, 0x7f800000, RZ, 0xfc, !PT ;  /* 0x7f800000d6d67812 */ /* 0x000fe200078efcff */
[----:B------:R-:W-:Y:S05]  /*148d0*/  BRA `(.L_x_447) ;  /* 0x0000001000007947 */ /* 0x000fea0003800000 */
.L_x_445:
[----:B------:R-:W-:Y:S02]  /*148e0*/  LEA R214, R213, R214, 0x17 ;  /* 0x000000d6d5d67211 */ /* 0x000fe400078eb8ff */
.L_x_447:
[----:B------:R-:W-:Y:S05]  /*148f0*/  BSYNC B4 ;  /* 0x0000000000047941 */ /* 0x000fea0003800000 */
.L_x_444:
[----:B------:R-:W-:Y:S01]  /*14900*/  MOV R212, R214 ;  /* 0x000000d600d47202 */ /* 0x000fe20000000f00 */
[----:B------:R-:W-:Y:S05]  /*14910*/  BRA `(.L_x_448) ;  /* 0x0000008000007947 */ /* 0x000fea0003800000 */
.L_x_443:
[----:B------:R-:W-:-:S04]  /*14920*/  LOP3.LUT R30, R30, 0x80000000, R31, 0x48, !PT ;  /* 0x800000001e1e7812 */ /* 0x000fc800078e481f */
[----:B------:R-:W-:Y:S01]  /*14930*/  LOP3.LUT R212, R30, 0x7f800000, RZ, 0xfc, !PT ;  /* 0x7f8000001ed47812 */ /* 0x000fe200078efcff */
[----:B------:R-:W-:Y:S05]  /*14940*/  BRA `(.L_x_448) ;  /* 0x0000005000007947 */ /* 0x000fea0003800000 */
.L_x_442:
[----:B------:R-:W-:Y:S01]  /*14950*/  LOP3.LUT R212, R30, 0x80000000, R31, 0x48, !PT ;  /* 0x800000001ed47812 */ /* 0x000fe200078e481f */
[----:B------:R-:W-:Y:S05]  /*14960*/  BRA `(.L_x_448) ;  /* 0x0000003000007947 */ /* 0x000fea0003800000 */
.L_x_441:
[----:B------:R-:W0:Y:S01]  /*14970*/  MUFU.RSQ R212, -QNAN ;  /* 0xffc0000000d47908 */ /* 0x000e220000001400 */
[----:B------:R-:W-:Y:S05]  /*14980*/  BRA `(.L_x_448) ;  /* 0x0000001000007947 */ /* 0x000fea0003800000 */
.L_x_440:
[----:B------:R-:W-:Y:S02]  /*14990*/  FADD.FTZ R212, R31, R30 ;  /* 0x0000001e1fd47221 */ /* 0x000fe40000010000 */
.L_x_448:
[----:B------:R-:W-:Y:S05]  /*149a0*/  BSYNC B3 ;  /* 0x0000000000037941 */ /* 0x000fea0003800000 */
.L_x_438:
[----:B------:R-:W-:Y:S02]  /*149b0*/  MOV R30, R208 ;  /* 0x000000d0001e7202 */ /* 0x000fe40000000f00 */
[----:B------:R-:W-:-:S04]  /*149c0*/  MOV R31, 0x0 ;  /* 0x00000000001f7802 */ /* 0x000fc80000000f00 */
[----:B------:R-:W-:Y:S05]  /*149d0*/  RET.REL.NODEC R30 `(solve_body_contact_positions_cuda_kernel_backward) ;  /* 0xfffeb6201e007950 */ /* 0x000fea0003c3ffff */
.L_x_449:
        /* <DEDUP_REMOVED lines=10> */
.L_x_2420:


//--------------------- .text.solve_body_contact_positions_cuda_kernel_forward --------------------------
	.section	.text.solve_body_contact_positions_cuda_kernel_forward,"ax",@progbits
	.sectioninfo	@"SHI_REGISTERS=110"
	.align	128
        .global         solve_body_contact_positions_cuda_kernel_forward
        .type           solve_body_contact_positions_cuda_kernel_forward,@function
        .size           solve_body_contact_positions_cuda_kernel_forward,(.L_x_2422 - solve_body_contact_positions_cuda_kernel_forward)
        .other          solve_body_contact_positions_cuda_kernel_forward,@"STO_CUDA_ENTRY STV_DEFAULT"
solve_body_contact_positions_cuda_kernel_forward:
.text.solve_body_contact_positions_cuda_kernel_forward:
        /* <DEDUP_REMOVED lines=8> */
[----:B------:R-:W-:Y:S01]  /*0080*/  MOV R8, c[0x0][0x61c] ;  /* 0x0001870000087a02 */ /* 0x000fe20000000f00 */
[----:B------:R-:W-:Y:S01]  /*0090*/  ULDC UR6, c[0x0][0x0] ;  /* 0x0000000000067ab9 */ /* 0x000fe20000000800 */
[----:B------:R-:W-:Y:S01]  /*00a0*/  BSSY B0, `(.L_x_450) ;  /* 0x0000559000007945 */ /* 0x000fe20003800000 */
[----:B------:R-:W-:Y:S02]  /*00b0*/  ULDC UR7, c[0x0][0xc] ;  /* 0x0000030000077ab9 */ /* 0x000fe40000000800 */
[----:B------:R-:W-:Y:S01]  /*00c0*/  UIMAD.WIDE.U32 UR6, UR6, UR7, URZ ;  /* 0x00000007060672a5 */ /* 0x000fe2000f8e003f */
[----:B------:R-:W-:Y:S01]  /*00d0*/  FMUL R8, R8, c[0x0][0x61c] ;  /* 0x0001870008087a20 */ /* 0x000fe20000400000 */
        /* <DEDUP_REMOVED lines=19> */
[----:B------:R-:W-:Y:S02]  /*0210*/  UMOV UR4, URZ ;  /* 0x0000003f00047c82 */ /* 0x000fe40008000000 */
        /* <DEDUP_REMOVED lines=21> */
[----:B------:R-:W-:Y:S02]  /*0370*/  UIADD3 UR4, UR7, UR4, URZ ;  /* 0x0000000407047290 */ /* 0x000fe4000fffe03f */
[----:B------:R-:W-:Y:S02]  /*0380*/  ULDC.64 UR28, c[0x0][0x118] ;  /* 0x00004600001c7ab9 */ /* 0x000fe40000000a00 */
.L_x_506:
[----:B0-----:R-:W-:Y:S02]  /*0390*/  MOV R3, c[0x0][0x29c] ;  /* 0x0000a70000037a02 */ /* 0x001fe40000000f00 */
[----:B------:R-:W-:-:S05]  /*03a0*/  MOV R2, c[0x0][0x298] ;  /* 0x0000a60000027a02 */ /* 0x000fca0000000f00 */
[----:B------:R-:W2:Y:S01]  /*03b0*/  LDG.E R3, [R2.64] ;  /* 0x0000001c02037981 */ /* 0x000ea2000c1e1900 */
[----:B------:R-:W-:Y:S01]  /*03c0*/  YIELD ;  /* 0x0000000000007946 */ /* 0x000fe20003800000 */
[----:B--2---:R-:W-:-:S13]  /*03d0*/  ISETP.GT.AND P0, PT, R3, R6, PT ;  /* 0x000000060300720c */ /* 0x004fda0003f04270 */
[----:B------:R-:W-:Y:S05]  /*03e0*/  @!P0 EXIT ;  /* 0x000000000000894d */ /* 0x000fea0003800000 */
        /* <DEDUP_REMOVED lines=14> */
[----:B------:R-:W-:Y:S05]  /*04d0*/  @!P0 EXIT ;  /* 0x000000000000894d */ /* 0x000fea0003800000 */
[----:B------:R-:W-:Y:S01]  /*04e0*/  MOV R33, c[0x0][0x4b0] ;  /* 0x00012c0000217a02 */ /* 0x000fe20000000f00 */
[C---:B------:R-:W-:Y:S01]  /*04f0*/  IMAD R3, R57.reuse, c[0x0][0x4b0], RZ ;  /* 0x00012c0039037a24 */ /* 0x040fe200078e02ff */
[----:B------:R-:W-:Y:S01]  /*0500*/  MOV R35, c[0x0][0x4e8] ;  /* 0x00013a0000237a02 */ /* 0x000fe20000000f00 */
[----:B------:R-:W-:Y:S02]  /*0510*/  IMAD R5, R57, c[0x0][0x4e8], RZ ;  /* 0x00013a0039057a24 */ /* 0x000fe400078e02ff */
[C---:B------:R-:W-:Y:S02]  /*0520*/  IMAD R3, R6.reuse, UR26, R3 ;  /* 0x0000001a06037c24 */ /* 0x040fe4000f8e0203 */
[C---:B------:R-:W-:Y:S02]  /*0530*/  IMAD R5, R6.reuse, UR9, R5 ;  /* 0x0000000906057c24 */ /* 0x040fe4000f8e0205 */
[----:B------:R-:W-:-:S04]  /*0540*/  IMAD.WIDE.U32 R32, R6, R33, c[0x0][0x490] ;  /* 0x0001240006207625 */ /* 0x000fc800078e0021 */
[----:B------:R-:W-:Y:S01]  /*0550*/  IMAD.WIDE.U32 R34, R6, R35, c[0x0][0x4c8] ;  /* 0x0001320006227625 */ /* 0x000fe200078e0023 */
[----:B------:R-:W-:-:S04]  /*0560*/  IADD3 R33, R33, R3, RZ ;  /* 0x0000000321217210 */ /* 0x000fc80007ffe0ff */
[----:B------:R-:W-:Y:S01]  /*0570*/  IADD3 R35, R35, R5, RZ ;  /* 0x0000000523237210 */ /* 0x000fe20007ffe0ff */
[----:B------:R-:W2:Y:S04]  /*0580*/  LDG.E R3, [R32.64] ;  /* 0x0000001c20037981 */ /* 0x000ea8000c1e1900 */
[----:B------:R-:W2:Y:S02]  /*0590*/  LDG.E R0, [R34.64] ;  /* 0x0000001c22007981 */ /* 0x000ea4000c1e1900 */
[----:B--2---:R-:W-:-:S13]  /*05a0*/  ISETP.NE.AND P0, PT, R3, R0, PT ;  /* 0x000000000300720c */ /* 0x004fda0003f05270 */
[----:B------:R-:W-:Y:S05]  /*05b0*/  @!P0 EXIT ;  /* 0x000000000000894d */ /* 0x000fea0003800000 */
[----:B------:R-:W-:Y:S01]  /*05c0*/  SHF.R.S32.HI R18, RZ, 0x1f, R21 ;  /* 0x0000001fff127819 */ /* 0x000fe20000011415 */
[----:B------:R-:W-:Y:S01]  /*05d0*/  IMAD R3, R57, c[0x0][0x360], RZ ;  /* 0x0000d80039037a24 */ /* 0x000fe200078e02ff */
[----:B------:R-:W-:Y:S02]  /*05e0*/  MOV R5, c[0x0][0x360] ;  /* 0x0000d80000057a02 */ /* 0x000fe40000000f00 */
[----:B------:R-:W-:Y:S01]  /*05f0*/  MOV R22, c[0x0][0x1a0] ;  /* 0x0000680000167a02 */ /* 0x000fe20000000f00 */
[----:B------:R-:W-:Y:S01]  /*0600*/  IMAD R0, R18, c[0x0][0x1a0], RZ ;  /* 0x0000680012007a24 */ /* 0x000fe200078e02ff */
[----:B------:R-:W-:Y:S01]  /*0610*/  ISETP.GE.AND P2, PT, R21, RZ, PT ;  /* 0x000000ff1500720c */ /* 0x000fe20003f46270 */
[C---:B------:R-:W-:Y:S02]  /*0620*/  IMAD R25, R6.reuse, UR11, R3 ;  /* 0x0000000b06197c24 */ /* 0x040fe4000f8e0203 */
[----:B------:R-:W-:-:S04]  /*0630*/  IMAD.WIDE.U32 R2, R6, R5, c[0x0][0x340] ;  /* 0x0000d00006027625 */ /* 0x000fc800078e0005 */
[----:B------:R-:W-:Y:S01]  /*0640*/  IMAD.WIDE.U32 R4, R21, R22, c[0x0][0x180] ;  /* 0x0000600015047625 */ /* 0x000fe200078e0016 */
[----:B------:R-:W-:Y:S02]  /*0650*/  MOV R28, RZ ;  /* 0x000000ff001c7202 */ /* 0x000fe40000000f00 */
[----:B------:R-:W-:Y:S01]  /*0660*/  IADD3 R3, R3, R25, RZ ;  /* 0x0000001903037210 */ /* 0x000fe20007ffe0ff */
[----:B------:R-:W-:Y:S01]  /*0670*/  IMAD R23, R21, UR10, R0 ;  /* 0x0000000a15177c24 */ /* 0x000fe2000f8e0200 */
[----:B------:R-:W-:Y:S02]  /*0680*/  SHF.R.S32.HI R20, RZ, 0x1f, R16 ;  /* 0x0000001fff147819 */ /* 0x000fe40000011410 */
[----:B------:R-:W-:Y:S01]  /*0690*/  MOV R24, RZ ;  /* 0x000000ff00187202 */ /* 0x000fe20000000f00 */
[----:B------:R0:W2:Y:S01]  /*06a0*/  LDG.E R49, [R2.64+0x4] ;  /* 0x0000041c02317981 */ /* 0x0000a2000c1e1900 */
[----:B------:R-:W-:Y:S01]  /*06b0*/  IADD3 R5, R5, R23, RZ ;  /* 0x0000001705057210 */ /* 0x000fe20007ffe0ff */
[----:B------:R-:W-:Y:S01]  /*06c0*/  IMAD R23, R57, c[0x0][0x398], RZ ;  /* 0x0000e60039177a24 */ /* 0x000fe200078e02ff */
[----:B------:R-:W-:Y:S01]  /*06d0*/  MOV R30, RZ ;  /* 0x000000ff001e7202 */ /* 0x000fe20000000f00 */
[----:B------:R0:W3:Y:S01]  /*06e0*/  LDG.E R47, [R2.64] ;  /* 0x0000001c022f7981 */ /* 0x0000e2000c1e1900 */
[----:B------:R-:W-:-:S03]  /*06f0*/  MOV R29, c[0x0][0x398] ;  /* 0x0000e600001d7a02 */ /* 0x000fc60000000f00 */
[----:B------:R-:W2:Y:S01]  /*0700*/  @P2 LDG.E R28, [R4.64+0x10] ;  /* 0x0000101c041c2981 */ /* 0x000ea2000c1e1900 */
[----:B------:R-:W-:Y:S01]  /*0710*/  IMAD R25, R20, c[0x0][0x1a0], RZ ;  /* 0x0000680014197a24 */ /* 0x000fe200078e02ff */
[----:B------:R-:W-:Y:S02]  /*0720*/  ISETP.GE.AND P3, PT, R16, RZ, PT ;  /* 0x000000ff1000720c */ /* 0x000fe40003f66270 */
[----:B------:R-:W4:Y:S01]  /*0730*/  @P2 LDG.E R24, [R4.64+0xc] ;  /* 0x00000c1c04182981 */ /* 0x000f22000c1e1900 */
[----:B------:R-:W-:Y:S01]  /*0740*/  MOV R31, 0x3f800000 ;  /* 0x3f800000001f7802 */ /* 0x000fe20000000f00 */
[----:B------:R-:W-:Y:S02]  /*0750*/  IMAD R27, R6, UR12, R23 ;  /* 0x0000000c061b7c24 */ /* 0x000fe4000f8e0217 */
[----:B------:R0:W5:Y:S01]  /*0760*/  LDG.E R51, [R2.64+0x8] ;  /* 0x0000081c02337981 */ /* 0x000162000c1e1900 */
[----:B------:R-:W-:-:S03]  /*0770*/  IMAD R25, R16, UR10, R25 ;  /* 0x0000000a10197c24 */ /* 0x000fc6000f8e0219 */
[----:B------:R-:W5:Y:S01]  /*0780*/  @P2 LDG.E R30, [R4.64+0x14] ;  /* 0x0000141c041e2981 */ /* 0x000f62000c1e1900 */
[----:B------:R-:W-:-:S03]  /*0790*/  CS2R R44, SRZ ;  /* 0x00000000002c7805 */ /* 0x000fc6000001ff00 */
[----:B------:R-:W5:Y:S01]  /*07a0*/  @P2 LDG.E R31, [R4.64+0x18] ;  /* 0x0000181c041f2981 */ /* 0x000f62000c1e1900 */
[----:B0-----:R-:W-:-:S04]  /*07b0*/  IMAD.WIDE.U32 R2, R16, R22, c[0x0][0x180] ;  /* 0x0000600010027625 */ /* 0x001fc800078e0016 */
[----:B------:R-:W-:Y:S01]  /*07c0*/  IMAD.WIDE.U32 R22, R6, R29, c[0x0][0x378] ;  /* 0x0000de0006167625 */ /* 0x000fe200078e001d */
[----:B------:R-:W-:-:S04]  /*07d0*/  IADD3 R3, R3, R25, RZ ;  /* 0x0000001903037210 */ /* 0x000fc80007ffe0ff */
[----:B------:R-:W-:Y:S01]  /*07e0*/  IADD3 R23, R23, R27, RZ ;  /* 0x0000001b17177210 */ /* 0x000fe20007ffe0ff */
[----:B------:R-:W5:Y:S01]  /*07f0*/  @P3 LDG.E R45, [R2.64+0x10] ;  /* 0x0000101c022d3981 */ /* 0x000f62000c1e1900 */
[----:B------:R-:W-:-:S03]  /*0800*/  MOV R46, RZ ;  /* 0x000000ff002e7202 */ /* 0x000fc60000000f00 */
[----:B------:R0:W5:Y:S01]  /*0810*/  LDG.E R56, [R22.64+0x4] ;  /* 0x0000041c16387981 */ /* 0x000162000c1e1900 */
[----:B------:R-:W-:-:S03]  /*0820*/  MOV R0, 0x3f800000 ;  /* 0x3f80000000007802 */ /* 0x000fc60000000f00 */
[----:B------:R0:W5:Y:S04]  /*0830*/  LDG.E R54, [R22.64] ;  /* 0x0000001c16367981 */ /* 0x000168000c1e1900 */
[----:B------:R-:W5:Y:S04]  /*0840*/  @P3 LDG.E R44, [R2.64+0xc] ;  /* 0x00000c1c022c3981 */ /* 0x000f68000c1e1900 */
[----:B------:R0:W5:Y:S04]  /*0850*/  LDG.E R58, [R22.64+0x8] ;  /* 0x0000081c163a7981 */ /* 0x000168000c1e1900 */
[----:B------:R-:W5:Y:S04]  /*0860*/  @P3 LDG.E R46, [R2.64+0x14] ;  /* 0x0000141c022e3981 */ /* 0x000f68000c1e1900 */
[----:B------:R-:W5:Y:S01]  /*0870*/  @P3 LDG.E R0, [R2.64+0x18] ;  /* 0x0000181c02003981 */ /* 0x000f62000c1e1900 */
[----:B------:R-:W-:Y:S01]  /*0880*/  MOV R25, RZ ;  /* 0x000000ff00197202 */ /* 0x000fe20000000f00 */
[----:B------:R-:W-:Y:S01]  /*0890*/  CS2R R26, SRZ ;  /* 0x00000000001a7805 */ /* 0x000fe2000001ff00 */
[----:B------:R-:W-:Y:S01]  /*08a0*/  CS2R R42, SRZ ;  /* 0x00000000002a7805 */ /* 0x000fe2000001ff00 */
[----:B------:R-:W-:-:S03]  /*08b0*/  MOV R29, RZ ;  /* 0x000000ff001d7202 */ /* 0x000fc60000000f00 */
[----:B------:R-:W5:Y:S04]  /*08c0*/  @P2 LDG.E R25, [R4.64+0x8] ;  /* 0x0000081c04192981 */ /* 0x000f68000c1e1900 */
[----:B------:R-:W5:Y:S04]  /*08d0*/  @P2 LDG.E R26, [R4.64] ;  /* 0x0000001c041a2981 */ /* 0x000f68000c1e1900 */
[----:B------:R-:W5:Y:S04]  /*08e0*/  @P2 LDG.E R27, [R4.64+0x4] ;  /* 0x0000041c041b2981 */ /* 0x000f68000c1e1900 */
[----:B------:R-:W5:Y:S04]  /*08f0*/  @P3 LDG.E R43, [R2.64+0x8] ;  /* 0x0000081c022b3981 */ /* 0x000f68000c1e1900 */
[----:B------:R-:W5:Y:S04]  /*0900*/  @P3 LDG.E R42, [R2.64+0x4] ;  /* 0x0000041c022a3981 */ /* 0x000f68000c1e1900 */
[----:B------:R-:W5:Y:S01]  /*0910*/  @P3 LDG.E R29, [R2.64] ;  /* 0x0000001c021d3981 */ /* 0x000f62000c1e1900 */
[----:B------:R-:W-:Y:S01]  /*0920*/  MOV R39, c[0x0][0x680] ;  /* 0x0001a00000277a02 */ /* 0x000fe20000000f00 */
[----:B------:R-:W-:-:S02]  /*0930*/  IMAD R37, R57, c[0x0][0x6b8], RZ ;  /* 0x0001ae0039257a24 */ /* 0x000fc400078e02ff */
[----:B0-----:R-:W-:Y:S01]  /*0940*/  IMAD R23, R57, c[0x0][0x680], RZ ;  /* 0x0001a00039177a24 */ /* 0x001fe200078e02ff */
[----:B------:R-:W-:Y:S01]  /*0950*/  MOV R55, c[0x0][0x6b8] ;  /* 0x0001ae0000377a02 */ /* 0x000fe20000000f00 */
[C---:B------:R-:W-:Y:S02]  /*0960*/  IMAD R53, R6.reuse, UR14, R37 ;  /* 0x0000000e06357c24 */ /* 0x040fe4000f8e0225 */
[C---:B------:R-:W-:Y:S02]  /*0970*/  IMAD R23, R6.reuse, UR13, R23 ;  /* 0x0000000d06177c24 */ /* 0x040fe4000f8e0217 */
[----:B------:R-:W-:Y:S01]  /*0980*/  IMAD.WIDE.U32 R36, R6, R39, c[0x0][0x660] ;  /* 0x0001980006247625 */ /* 0x000fe200078e0027 */
[----:B------:R-:W-:-:S03]  /*0990*/  MOV R59, c[0x0][0x440] ;  /* 0x00011000003b7a02 */ /* 0x000fc60000000f00 */
[----:B------:R-:W-:Y:S01]  /*09a0*/  IMAD.WIDE.U32 R38, R6, R55, c[0x0][0x698] ;  /* 0x0001a60006267625 */ /* 0x000fe200078e0037 */
[----:B------:R-:W-:-:S03]  /*09b0*/  IADD3 R37, R37, R23, RZ ;  /* 0x0000001725257210 */ /* 0x000fc60007ffe0ff */
[----:B------:R-:W-:Y:S01]  /*09c0*/  IMAD R41, R57, c[0x0][0x440], RZ ;  /* 0x0001100039297a24 */ /* 0x000fe200078e02ff */
[----:B------:R-:W-:-:S03]  /*09d0*/  IADD3 R39, R39, R53, RZ ;  /* 0x0000003527277210 */ /* 0x000fc60007ffe0ff */
[C---:B------:R-:W-:Y:S02]  /*09e0*/  IMAD R55, R6.reuse, UR16, R41 ;  /* 0x0000001006377c24 */ /* 0x040fe4000f8e0229 */
[----:B------:R-:W-:-:S05]  /*09f0*/  IMAD.WIDE.U32 R40, R6, R59, c[0x0][0x420] ;  /* 0x0001080006287625 */ /* 0x000fca00078e003b */
[----:B------:R-:W-:Y:S01]  /*0a00*/  IADD3 R41, R41, R55, RZ ;  /* 0x0000003729297210 */ /* 0x000fe20007ffe0ff */
[-C--:B--2---:R-:W-:Y:S01]  /*0a10*/  FMUL R48, R49, R28.reuse ;  /* 0x0000001c31307220 */ /* 0x084fe20000400000 */
[----:B---3--:R-:W-:-:S03]  /*0a20*/  FMUL R52, R47, R28 ;  /* 0x0000001c2f347220 */ /* 0x008fc60000400000 */
[-C--:B----4-:R-:W-:Y:S01]  /*0a30*/  FFMA R23, R47, R24.reuse, R48 ;  /* 0x000000182f177223 */ /* 0x090fe20000000030 */
[----:B-----5:R-:W-:Y:S01]  /*0a40*/  FMUL R50, R51, R24 ;  /* 0x0000001833327220 */ /* 0x020fe20000400000 */
[-C--:B------:R-:W-:Y:S02]  /*0a50*/  FMUL R53, R49, R30.reuse ;  /* 0x0000001e31357220 */ /* 0x080fe40000400000 */
[-C--:B------:R-:W-:Y:S01]  /*0a60*/  FFMA R23, R51, R30.reuse, R23 ;  /* 0x0000001e33177223 */ /* 0x080fe20000000017 */
[----:B------:R-:W-:Y:S01]  /*0a70*/  FFMA R50, R47, R30, -R50 ;  /* 0x0000001e2f327223 */ /* 0x000fe20000000832 */
[----:B------:R-:W-:Y:S01]  /*0a80*/  FFMA R52, R49, R24, -R52 ;  /* 0x0000001831347223 */ /* 0x000fe20000000834 */
[----:B------:R-:W-:Y:S01]  /*0a90*/  FADD R22, R31, R31 ;  /* 0x0000001f1f167221 */ /* 0x000fe20000000000 */
[----:B------:R-:W-:Y:S01]  /*0aa0*/  FFMA R48, R51, R28, -R53 ;  /* 0x0000001c33307223 */ /* 0x000fe20000000835 */
[----:B------:R-:W-:Y:S01]  /*0ab0*/  FADD R23, R23, R23 ;  /* 0x0000001717177221 */ /* 0x000fe20000000000 */
[-C--:B------:R-:W-:Y:S01]  /*0ac0*/  FMUL R53, R50, R31.reuse ;  /* 0x0000001f32357220 */ /* 0x080fe20000400000 */
[-C--:B------:R-:W-:Y:S01]  /*0ad0*/  FFMA R22, R22, R31.reuse, -1 ;  /* 0xbf80000016167423 */ /* 0x080fe2000000001f */
[-C--:B------:R-:W-:Y:S01]  /*0ae0*/  FMUL R48, R48, R31.reuse ;  /* 0x0000001f30307220 */ /* 0x080fe20000400000 */
[----:B------:R-:W-:Y:S01]  /*0af0*/  FMUL R55, R52, R31 ;  /* 0x0000001f34377220 */ /* 0x000fe20000400000 */
[C---:B------:R-:W-:Y:S01]  /*0b00*/  FMUL R31, R23.reuse, R24 ;  /* 0x00000018171f7220 */ /* 0x040fe20000400000 */
[C---:B------:R-:W-:Y:S01]  /*0b10*/  FMUL R28, R23.reuse, R28 ;  /* 0x0000001c171c7220 */ /* 0x040fe20000400000 */
[----:B------:R-:W-:-:S02]  /*0b20*/  FMUL R30, R23, R30 ;  /* 0x0000001e171e7220 */ /* 0x000fc40000400000 */
[----:B------:R-:W-:Y:S01]  /*0b30*/  FFMA R31, R22, R47, R31 ;  /* 0x0000002f161f7223 */ /* 0x000fe2000000001f */
[----:B------:R-:W-:Y:S01]  /*0b40*/  FMUL R23, R56, R45 ;  /* 0x0000002d38177220 */ /* 0x000fe20000400000 */
[----:B------:R-:W-:-:S03]  /*0b50*/  FFMA R28, R22, R49, R28 ;  /* 0x00000031161c7223 */ /* 0x000fc6000000001c */
[-C--:B------:R-:W-:Y:S01]  /*0b60*/  FFMA R47, R54, R44.reuse, R23 ;  /* 0x0000002c362f7223 */ /* 0x080fe20000000017 */
[----:B------:R-:W-:Y:S01]  /*0b70*/  FFMA R28, R53, 2, R28 ;  /* 0x40000000351c7823 */ /* 0x000fe2000000001c */
[----:B------:R-:W-:Y:S01]  /*0b80*/  FFMA R30, R22, R51, R30 ;  /* 0x00000033161e7223 */ /* 0x000fe2000000001e */
[----:B------:R-:W-:Y:S01]  /*0b90*/  FMUL R53, R54, R45 ;  /* 0x0000002d36357220 */ /* 0x000fe20000400000 */
[C---:B------:R-:W-:Y:S01]  /*0ba0*/  FMUL R51, R58.reuse, R44 ;  /* 0x0000002c3a337220 */ /* 0x040fe20000400000 */
[-C--:B------:R-:W-:Y:S01]  /*0bb0*/  FFMA R47, R58, R46.reuse, R47 ;  /* 0x0000002e3a2f7223 */ /* 0x080fe2000000002f */
[----:B------:R-:W-:-:S03]  /*0bc0*/  FMUL R49, R56, R46 ;  /* 0x0000002e38317220 */ /* 0x000fc60000400000 */
[----:B------:R-:W-:Y:S01]  /*0bd0*/  FADD R47, R47, R47 ;  /* 0x0000002f2f2f7221 */ /* 0x000fe20000000000 */
[----:B------:R-:W-:Y:S01]  /*0be0*/  FADD R23, R0, R0 ;  /* 0x0000000000177221 */ /* 0x000fe20000000000 */
[-C--:B------:R-:W-:Y:S01]  /*0bf0*/  FFMA R49, R58, R45.reuse, -R49 ;  /* 0x0000002d3a317223 */ /* 0x080fe20000000831 */
[----:B------:R-:W-:Y:S01]  /*0c00*/  FFMA R53, R56, R44, -R53 ;  /* 0x0000002c38357223 */ /* 0x000fe20000000835 */
[----:B------:R-:W-:Y:S01]  /*0c10*/  FFMA R51, R54, R46, -R51 ;  /* 0x0000002e36337223 */ /* 0x000fe20000000833 */
[C---:B------:R-:W-:Y:S01]  /*0c20*/  FMUL R44, R47.reuse, R44 ;  /* 0x0000002c2f2c7220 */ /* 0x040fe20000400000 */
[C---:B------:R-:W-:Y:S01]  /*0c30*/  FMUL R45, R47.reuse, R45 ;  /* 0x0000002d2f2d7220 */ /* 0x040fe20000400000 */
[----:B------:R-:W-:Y:S01]  /*0c40*/  FMUL R47, R47, R46 ;  /* 0x0000002e2f2f7220 */ /* 0x000fe20000400000 */
[-C--:B------:R-:W-:Y:S01]  /*0c50*/  FFMA R23, R23, R0.reuse, -1 ;  /* 0xbf80000017177423 */ /* 0x080fe20000000000 */
[-C--:B------:R-:W-:Y:S01]  /*0c60*/  FMUL R49, R49, R0.reuse ;  /* 0x0000000031317220 */ /* 0x080fe20000400000 */
[-C--:B------:R-:W-:Y:S01]  /*0c70*/  FMUL R22, R51, R0.reuse ;  /* 0x0000000033167220 */ /* 0x080fe20000400000 */
[----:B------:R-:W-:Y:S01]  /*0c80*/  FMUL R0, R53, R0 ;  /* 0x0000000035007220 */ /* 0x000fe20000400000 */
[C---:B------:R-:W-:Y:S01]  /*0c90*/  FFMA R44, R23.reuse, R54, R44 ;  /* 0x00000036172c7223 */ /* 0x040fe2000000002c */
[C---:B------:R-:W-:Y:S01]  /*0ca0*/  FFMA R45, R23.reuse, R56, R45 ;  /* 0x00000038172d7223 */ /* 0x040fe2000000002d */
[----:B------:R-:W-:Y:S01]  /*0cb0*/  FFMA R47, R23, R58, R47 ;  /* 0x0000003a172f7223 */ /* 0x000fe2000000002f */
        /* <DEDUP_REMOVED lines=9> */
[----:B------:R-:W-:Y:S01]  /*0d50*/  FADD R30, R45, R42 ;  /* 0x0000002a2d1e7221 */ /* 0x000fe20000000000 */
[----:B------:R-:W-:Y:S01]  /*0d60*/  FADD R29, R44, R29 ;  /* 0x0000001d2c1d7221 */ /* 0x000fe20000000000 */
[----:B------:R-:W-:Y:S01]  /*0d70*/  STG.E [R36.64], R26 ;  /* 0x0000001a24007986 */ /* 0x000fe2000c10191c */
[----:B------:R-:W-:Y:S01]  /*0d80*/  MOV R43, c[0x0][0x478] ;  /* 0x00011e00002b7a02 */ /* 0x000fe20000000f00 */
[----:B------:R-:W-:-:S02]  /*0d90*/  IMAD R31, R57, c[0x0][0x478], RZ ;  /* 0x00011e00391f7a24 */ /* 0x000fc400078e02ff */
[----:B------:R-:W-:Y:S04]  /*0da0*/  STG.E [R36.64+0x4], R27 ;  /* 0x0000041b24007986 */ /* 0x000fe8000c10191c */
[----:B------:R0:W-:Y:S04]  /*0db0*/  STG.E [R36.64+0x8], R25 ;  /* 0x0000081924007986 */ /* 0x0001e8000c10191c */
[----:B------:R-:W-:Y:S04]  /*0dc0*/  STG.E [R38.64], R29 ;  /* 0x0000001d26007986 */ /* 0x000fe8000c10191c */
[----:B------:R-:W-:Y:S04]  /*0dd0*/  STG.E [R38.64+0x4], R30 ;  /* 0x0000041e26007986 */ /* 0x000fe8000c10191c */
[----:B------:R1:W-:Y:S01]  /*0de0*/  STG.E [R38.64+0x8], R28 ;  /* 0x0000081c26007986 */ /* 0x0003e2000c10191c */
[----:B------:R-:W-:-:S03]  /*0df0*/  IMAD R31, R6, UR15, R31 ;  /* 0x0000000f061f7c24 */ /* 0x000fc6000f8e021f */
[----:B------:R-:W0:Y:S01]  /*0e00*/  LDG.E R23, [R40.64+0x4] ;  /* 0x0000041c28177981 */ /* 0x000e22000c1e1900 */
[----:B------:R-:W-:-:S03]  /*0e10*/  IMAD.WIDE.U32 R42, R6, R43, c[0x0][0x458] ;  /* 0x00011600062a7625 */ /* 0x000fc600078e002b */
[----:B------:R-:W1:Y:S02]  /*0e20*/  LDG.E R22, [R40.64] ;  /* 0x0000001c28167981 */ /* 0x000e64000c1e1900 */
[----:B------:R-:W-:Y:S02]  /*0e30*/  IADD3 R43, R43, R31, RZ ;  /* 0x0000001f2b2b7210 */ /* 0x000fe40007ffe0ff */
[----:B------:R-:W2:Y:S04]  /*0e40*/  LDG.E R24, [R40.64+0x8] ;  /* 0x0000081c28187981 */ /* 0x000ea8000c1e1900 */
[----:B------:R-:W3:Y:S01]  /*0e50*/  LDG.E R50, [R42.64] ;  /* 0x0000001c2a327981 */ /* 0x000ee2000c1e1900 */
[----:B------:R-:W-:Y:S01]  /*0e60*/  FADD R0, -R27, R30 ;  /* 0x0000001e1b007221 */ /* 0x000fe20000000100 */
[----:B------:R-:W-:Y:S01]  /*0e70*/  FADD R31, -R26, R29 ;  /* 0x0000001d1a1f7221 */ /* 0x000fe20000000100 */
[----:B------:R-:W-:Y:S01]  /*0e80*/  MOV R47, c[0x0][0x6f0] ;  /* 0x0001bc00002f7a02 */ /* 0x000fe20000000f00 */
[----:B------:R-:W-:-:S04]  /*0e90*/  IMAD R45, R57, c[0x0][0x6f0], RZ ;  /* 0x0001bc00392d7a24 */ /* 0x000fc800078e02ff */
[----:B------:R-:W-:Y:S01]  /*0ea0*/  IMAD R45, R6, UR17, R45 ;  /* 0x00000011062d7c24 */ /* 0x000fe2000f8e022d */
[----:B0-----:R-:W-:-:S04]  /*0eb0*/  FMUL R37, R23, R0 ;  /* 0x0000000017257220 */ /* 0x001fc80000400000 */
[----:B-1----:R-:W-:Y:S01]  /*0ec0*/  FFMA R39, -R22, R31, -R37 ;  /* 0x0000001f16277223 */ /* 0x002fe20000000925 */
[----:B------:R-:W-:-:S04]  /*0ed0*/  FADD R31, -R25, R28 ;  /* 0x0000001c191f7221 */ /* 0x000fc80000000100 */
[----:B--2---:R-:W-:-:S04]  /*0ee0*/  FFMA R31, R24, -R31, R39 ;  /* 0x8000001f181f7223 */ /* 0x004fc80000000027 */
[----:B---3--:R-:W-:Y:S01]  /*0ef0*/  FADD R50, R31, -R50 ;  /* 0x800000321f327221 */ /* 0x008fe20000000000 */
[----:B------:R-:W-:-:S04]  /*0f00*/  IMAD.WIDE.U32 R36, R6, R47, c[0x0][0x6d0] ;  /* 0x0001b40006247625 */ /* 0x000fc800078e002f */
[----:B------:R-:W-:Y:S02]  /*0f10*/  FSETP.GE.AND P0, PT, R50, RZ, PT ;  /* 0x000000ff3200720b */ /* 0x000fe40003f06000 */
[----:B------:R-:W-:-:S05]  /*0f20*/  IADD3 R37, R37, R45, RZ ;  /* 0x0000002d25257210 */ /* 0x000fca0007ffe0ff */
[----:B------:R0:W-:Y:S06]  /*0f30*/  STG.E [R36.64], R50 ;  /* 0x0000003224007986 */ /* 0x0001ec000c10191c */
[----:B------:R-:W-:Y:S05]  /*0f40*/  @P0 EXIT ;  /* 0x000000000000094d */ /* 0x000fea0003800000 */
[----:B------:R1:W2:Y:S04]  /*0f50*/  LDG.E R89, [R32.64] ;  /* 0x0000001c20597981 */ /* 0x0002a8000c1e1900 */
[----:B------:R-:W3:Y:S01]  /*0f60*/  LDG.E R34, [R34.64] ;  /* 0x0000001c22227981 */ /* 0x000ee2000c1e1900 */
[----:B------:R-:W-:Y:S01]  /*0f70*/  MOV R39, c[0x0][0x3d0] ;  /* 0x0000f40000277a02 */ /* 0x000fe20000000f00 */
[C---:B------:R-:W-:Y:S01]  /*0f80*/  IMAD R31, R57.reuse, c[0x0][0x3d0], RZ ;  /* 0x0000f400391f7a24 */ /* 0x040fe200078e02ff */
[----:B------:R-:W-:Y:S01]  /*0f90*/  MOV R43, c[0x0][0x408] ;  /* 0x00010200002b7a02 */ /* 0x000fe20000000f00 */
[----:B0-----:R-:W-:-:S02]  /*0fa0*/  IMAD R37, R57, c[0x0][0x408], RZ ;  /* 0x0001020039257a24 */ /* 0x001fc400078e02ff */
[C---:B------:R-:W-:Y:S02]  /*0fb0*/  IMAD R31, R6.reuse, UR18, R31 ;  /* 0x00000012061f7c24 */ /* 0x040fe4000f8e021f */
[----:B-1----:R-:W-:-:S04]  /*0fc0*/  IMAD.WIDE.U32 R32, R6, R39, c[0x0][0x3b0] ;  /* 0x0000ec0006207625 */ /* 0x002fc800078e0027 */
[C---:B------:R-:W-:Y:S01]  /*0fd0*/  IMAD R37, R6.reuse, UR19, R37 ;  /* 0x0000001306257c24 */ /* 0x040fe2000f8e0225 */
[----:B------:R-:W-:Y:S01]  /*0fe0*/  IADD3 R33, R33, R31, RZ ;  /* 0x0000001f21217210 */ /* 0x000fe20007ffe0ff */
[----:B------:R-:W-:Y:S01]  /*0ff0*/  IMAD.WIDE.U32 R42, R6, R43, c[0x0][0x3e8] ;  /* 0x0000fa00062a7625 */ /* 0x000fe200078e002b */
[----:B--2---:R-:W-:Y:S01]  /*1000*/  SHF.R.S32.HI R47, RZ, 0x1f, R89 ;  /* 0x0000001fff2f7819 */ /* 0x004fe20000011459 */
[----:B------:R-:W-:Y:S03]  /*1010*/  BSSY B1, `(.L_x_451) ;  /* 0x0000058000017945 */ /* 0x000fe60003800000 */
[----:B------:R-:W-:Y:S01]  /*1020*/  IADD3 R43, R43, R37, RZ ;  /* 0x000000252b2b7210 */ /* 0x000fe20007ffe0ff */
[----:B------:R0:W5:Y:S01]  /*1030*/  LDG.E R38, [R32.64+0x8] ;  /* 0x0000081c20267981 */ /* 0x000162000c1e1900 */
[----:B------:R-:W-:Y:S02]  /*1040*/  ISETP.GE.AND P0, PT, R47, RZ, PT ;  /* 0x000000ff2f00720c */ /* 0x000fe40003f06270 */
[----:B---3--:R-:W-:Y:S01]  /*1050*/  ISETP.GE.AND P4, PT, R34, RZ, PT ;  /* 0x000000ff2200720c */ /* 0x008fe20003f86270 */
[----:B------:R1:W5:Y:S01]  /*1060*/  LDG.E R39, [R42.64] ;  /* 0x0000001c2a277981 */ /* 0x000362000c1e1900 */
[----:B------:R-:W-:-:S03]  /*1070*/  SHF.R.S32.HI R36, RZ, 0x1f, R34 ;  /* 0x0000001fff247819 */ /* 0x000fc60000011422 */
[----:B------:R1:W5:Y:S06]  /*1080*/  LDG.E R40, [R42.64+0x4] ;  /* 0x0000041c2a287981 */ /* 0x00036c000c1e1900 */
[----:B------:R-:W-:Y:S02]  /*1090*/  @P0 MOV R44, c[0x0][0x5c8] ;  /* 0x00017200002c0a02 */ /* 0x000fe40000000f00 */
[----:B------:R-:W-:Y:S02]  /*10a0*/  @P4 MOV R49, c[0x0][0x5c8] ;  /* 0x0001720000314a02 */ /* 0x000fe40000000f00 */
[----:B------:R-:W-:Y:S01]  /*10b0*/  @P0 SHF.R.S32.HI R0, RZ, 0x1f, R44 ;  /* 0x0000001fff000819 */ /* 0x000fe2000001142c */
[----:B------:R-:W-:Y:S01]  /*10c0*/  @P0 IMAD.WIDE.U32 R44, R89, R44, c[0x0][0x5a8] ;  /* 0x00016a00592c0625 */ /* 0x000fe200078e002c */
[----:B------:R-:W-:-:S03]  /*10d0*/  @P4 SHF.R.S32.HI R35, RZ, 0x1f, R49 ;  /* 0x0000001fff234819 */ /* 0x000fc60000011431 */
[----:B------:R-:W-:Y:S02]  /*10e0*/  @P0 IMAD R0, R0, R89, RZ ;  /* 0x0000005900000224 */ /* 0x000fe400078e02ff */
[----:B------:R-:W-:Y:S02]  /*10f0*/  @P4 IMAD R31, R35, R34, RZ ;  /* 0x00000022231f4224 */ /* 0x000fe400078e02ff */
[----:B------:R-:W-:Y:S02]  /*1100*/  @P0 IMAD R47, R47, c[0x0][0x5c8], R0 ;  /* 0x000172002f2f0a24 */ /* 0x000fe400078e0200 */
[----:B------:R-:W-:Y:S02]  /*1110*/  @P4 IMAD R31, R36, c[0x0][0x5c8], R31 ;  /* 0x00017200241f4a24 */ /* 0x000fe400078e021f */
[----:B------:R-:W-:Y:S01]  /*1120*/  @P4 IMAD.WIDE.U32 R48, R34, R49, c[0x0][0x5a8] ;  /* 0x00016a0022304625 */ /* 0x000fe200078e0031 */
[----:B------:R-:W-:Y:S01]  /*1130*/  @P0 IADD3 R47, R45, R47, RZ ;  /* 0x0000002f2d2f0210 */ /* 0x000fe20007ffe0ff */
[----:B------:R0:W5:Y:S01]  /*1140*/  LDG.E R34, [R32.64] ;  /* 0x0000001c20227981 */ /* 0x000162000c1e1900 */
[----:B------:R-:W-:-:S02]  /*1150*/  @P0 MOV R46, R44 ;  /* 0x0000002c002e0202 */ /* 0x000fc40000000f00 */
[----:B------:R-:W-:Y:S01]  /*1160*/  @P4 IADD3 R49, R49, R31, RZ ;  /* 0x0000001f31314210 */ /* 0x000fe20007ffe0ff */
[----:B------:R1:W5:Y:S04]  /*1170*/  LDG.E R45, [R42.64+0x8] ;  /* 0x0000081c2a2d7981 */ /* 0x000368000c1e1900 */
[----:B------:R1:W5:Y:S04]  /*1180*/  @P0 LDG.E R86, [R46.64] ;  /* 0x0000001c2e560981 */ /* 0x000368000c1e1900 */
[----:B------:R1:W5:Y:S01]  /*1190*/  @P4 LDG.E R87, [R48.64] ;  /* 0x0000001c30574981 */ /* 0x000362000c1e1900 */
[----:B------:R-:W-:Y:S01]  /*11a0*/  MOV R31, 0x3f800000 ;  /* 0x3f800000001f7802 */ /* 0x000fe20000000f00 */
[----:B------:R-:W-:Y:S01]  /*11b0*/  CS2R R66, SRZ ;  /* 0x0000000000427805 */ /* 0x000fe2000001ff00 */
[----:B------:R-:W-:Y:S01]  /*11c0*/  MOV R64, RZ ;  /* 0x000000ff00407202 */ /* 0x000fe20000000f00 */
[----:B------:R0:W5:Y:S01]  /*11d0*/  LDG.E R36, [R32.64+0x4] ;  /* 0x0000041c20247981 */ /* 0x000162000c1e1900 */
        /* <DEDUP_REMOVED lines=9> */
[----:B0-----:R-:W-:Y:S01]  /*1270*/  CS2R R32, SRZ ;  /* 0x0000000000207805 */ /* 0x001fe2000001ff00 */
[----:B------:R-:W-:-:S02]  /*1280*/  MOV R35, RZ ;  /* 0x000000ff00237202 */ /* 0x000fc40000000f00 */
[----:B------:R-:W-:Y:S01]  /*1290*/  MOV R37, RZ ;  /* 0x000000ff00257202 */ /* 0x000fe20000000f00 */
        /* <DEDUP_REMOVED lines=8> */
[----:B------:R-:W-:Y:S01]  /*1320*/  IMAD R44, R18, c[0x0][0x1d8], RZ ;  /* 0x00007600122c7a24 */ /* 0x000fe200078e02ff */
[----:B------:R0:W5:Y:S01]  /*1330*/  LDG.E R31, [R4.64+0x18] ;  /* 0x0000181c041f7981 */ /* 0x000162000c1e1900 */
[----:B------:R-:W-:-:S02]  /*1340*/  IMAD R51, R21, UR22, R42 ;  /* 0x0000001615337c24 */ /* 0x000fc4000f8e022a */
[C---:B------:R-:W-:Y:S01]  /*1350*/  IMAD R53, R21.reuse, UR21, R12 ;  /* 0x0000001515357c24 */ /* 0x040fe2000f8e020c */
[----:B------:R0:W5:Y:S01]  /*1360*/  LDG.E R37, [R4.64+0x14] ;  /* 0x0000141c04257981 */ /* 0x000162000c1e1900 */
[----:B------:R-:W-:-:S03]  /*1370*/  IMAD.WIDE.U32 R46, R21, R46, c[0x0][0x228] ;  /* 0x00008a00152e7625 */ /* 0x000fc600078e002e */
[----:B------:R0:W5:Y:S01]  /*1380*/  LDG.E R35, [R4.64+0x10] ;  /* 0x0000101c04237981 */ /* 0x000162000c1e1900 */
[----:B------:R-:W-:-:S03]  /*1390*/  IMAD.WIDE.U32 R42, R21, R48, c[0x0][0x1f0] ;  /* 0x00007c00152a7625 */ /* 0x000fc600078e0030 */
[----:B------:R0:W5:Y:S01]  /*13a0*/  LDG.E R33, [R4.64+0xc] ;  /* 0x00000c1c04217981 */ /* 0x000162000c1e1900 */
[----:B------:R-:W-:Y:S01]  /*13b0*/  IMAD.WIDE.U32 R48, R21, R52, c[0x0][0x260] ;  /* 0x0000980015307625 */ /* 0x000fe200078e0034 */
[----:B------:R-:W-:Y:S02]  /*13c0*/  IADD3 R53, R47, R53, RZ ;  /* 0x000000352f357210 */ /* 0x000fe40007ffe0ff */
[----:B------:R0:W5:Y:S01]  /*13d0*/  LDG.E R74, [R4.64+0x8] ;  /* 0x0000081c044a7981 */ /* 0x000162000c1e1900 */
[C---:B------:R-:W-:Y:S02]  /*13e0*/  IMAD R41, R21.reuse, UR20, R0 ;  /* 0x0000001415297c24 */ /* 0x040fe4000f8e0200 */
[C---:B------:R-:W-:Y:S01]  /*13f0*/  IMAD R57, R21.reuse, UR23, R44 ;  /* 0x0000001715397c24 */ /* 0x040fe2000f8e022c */
[----:B------:R0:W5:Y:S01]  /*1400*/  LDG.E R72, [R4.64+0x4] ;  /* 0x0000041c04487981 */ /* 0x000162000c1e1900 */
[----:B------:R-:W-:Y:S01]  /*1410*/  IMAD.WIDE.U32 R54, R21, R54, c[0x0][0x1b8] ;  /* 0x00006e0015367625 */ /* 0x000fe200078e0036 */
[----:B------:R-:W-:-:S02]  /*1420*/  MOV R52, R46 ;  /* 0x0000002e00347202 */ /* 0x000fc40000000f00 */
[----:B------:R-:W-:Y:S01]  /*1430*/  IADD3 R47, R49, R51, RZ ;  /* 0x00000033312f7210 */ /* 0x000fe20007ffe0ff */
[----:B------:R0:W5:Y:S01]  /*1440*/  LDG.E R73, [R4.64] ;  /* 0x0000001c04497981 */ /* 0x000162000c1e1900 */
[----:B------:R-:W-:Y:S02]  /*1450*/  MOV R46, R48 ;  /* 0x00000030002e7202 */ /* 0x000fe40000000f00 */
[----:B------:R-:W-:Y:S01]  /*1460*/  IADD3 R43, R43, R41, RZ ;  /* 0x000000292b2b7210 */ /* 0x000fe20007ffe0ff */
[----:B------:R1:W5:Y:S01]  /*1470*/  LDG.E R12, [R52.64] ;  /* 0x0000001c340c7981 */ /* 0x000362000c1e1900 */
[----:B------:R-:W-:Y:S02]  /*1480*/  IADD3 R49, R55, R57, RZ ;  /* 0x0000003937317210 */ /* 0x000fe40007ffe0ff */
[----:B------:R-:W-:Y:S01]  /*1490*/  MOV R48, R54 ;  /* 0x0000003600307202 */ /* 0x000fe20000000f00 */
        /* <DEDUP_REMOVED lines=14> */
[----:B------:R0:W5:Y:S02]  /*1580*/  LDG.E R67, [R48.64+0x8] ;  /* 0x0000081c30437981 */ /* 0x000164000c1e1900 */
.L_x_452:
[----:B-1----:R-:W-:Y:S05]  /*1590*/  BSYNC B1 ;  /* 0x0000000000017941 */ /* 0x002fea0003800000 */
.L_x_451:
[----:B0-----:R-:W-:Y:S01]  /*15a0*/  CS2R R42, SRZ ;  /* 0x00000000002a7805 */ /* 0x001fe2000001ff00 */
[----:B------:R-:W-:Y:S01]  /*15b0*/  CS2R R48, SRZ ;  /* 0x0000000000307805 */ /* 0x000fe2000001ff00 */
[----:B------:R-:W-:Y:S01]  /*15c0*/  BSSY B1, `(.L_x_453) ;  /* 0x0000046000017945 */ /* 0x000fe20003800000 */
[----:B------:R-:W-:Y:S01]  /*15d0*/  MOV R41, RZ ;  /* 0x000000ff00297202 */ /* 0x000fe20000000f00 */
[----:B------:R-:W-:Y:S01]  /*15e0*/  CS2R R46, SRZ ;  /* 0x00000000002e7805 */ /* 0x000fe2000001ff00 */
[----:B-----5:R-:W-:Y:S01]  /*15f0*/  @P2 MOV R32, R0 ;  /* 0x0000000000202202 */ /* 0x020fe20000000f00 */
[----:B------:R-:W-:Y:S01]  /*1600*/  CS2R R4, SRZ ;  /* 0x0000000000047805 */ /* 0x000fe2000001ff00 */
[----:B------:R-:W-:Y:S01]  /*1610*/  MOV R44, RZ ;  /* 0x000000ff002c7202 */ /* 0x000fe20000000f00 */
        /* <DEDUP_REMOVED lines=17> */
[----:B------:R-:W-:-:S02]  /*1730*/  MOV R51, 0x3f800000 ;  /* 0x3f80000000337802 */ /* 0x000fc40000000f00 */
[----:B------:R-:W-:Y:S02]  /*1740*/  MOV R0, RZ ;  /* 0x000000ff00007202 */ /* 0x000fe40000000f00 */
[----:B------:R-:W-:Y:S01]  /*1750*/  MOV R65, RZ ;  /* 0x000000ff00417202 */ /* 0x000fe20000000f00 */
[----:B------:R-:W-:Y:S05]  /*1760*/  @!P3 BRA `(.L_x_454) ;  /* 0x000002b00000b947 */ /* 0x000fea0003800000 */
        /* <DEDUP_REMOVED lines=12> */
[C---:B------:R-:W-:Y:S02]  /*1830*/  IMAD R71, R16.reuse, UR22, R59 ;  /* 0x0000001610477c24 */ /* 0x040fe4000f8e023b */
[C---:B------:R-:W-:Y:S01]  /*1840*/  IMAD R77, R16.reuse, UR23, R61 ;  /* 0x00000017104d7c24 */ /* 0x040fe2000f8e023d */
[----:B------:R0:W5:Y:S01]  /*1850*/  LDG.E R54, [R2.64+0x10] ;  /* 0x0000101c02367981 */ /* 0x000162000c1e1900 */
[----:B------:R-:W-:-:S03]  /*1860*/  IMAD.WIDE.U32 R4, R16, R81, c[0x0][0x228] ;  /* 0x00008a0010047625 */ /* 0x000fc600078e0051 */
[----:B------:R0:W5:Y:S01]  /*1870*/  LDG.E R53, [R2.64+0xc] ;  /* 0x00000c1c02357981 */ /* 0x000162000c1e1900 */
[----:B------:R-:W-:-:S03]  /*1880*/  IMAD.WIDE.U32 R56, R16, R79, c[0x0][0x1f0] ;  /* 0x00007c0010387625 */ /* 0x000fc600078e004f */
[----:B------:R0:W5:Y:S01]  /*1890*/  LDG.E R85, [R2.64+0x8] ;  /* 0x0000081c02557981 */ /* 0x000162000c1e1900 */
[----:B------:R-:W-:-:S03]  /*18a0*/  IMAD.WIDE.U32 R58, R16, R83, c[0x0][0x260] ;  /* 0x00009800103a7625 */ /* 0x000fc600078e0053 */
[----:B------:R0:W5:Y:S01]  /*18b0*/  LDG.E R84, [R2.64+0x4] ;  /* 0x0000041c02547981 */ /* 0x000162000c1e1900 */
[----:B------:R-:W-:Y:S01]  /*18c0*/  IMAD.WIDE.U32 R60, R16, R91, c[0x0][0x1b8] ;  /* 0x00006e00103c7625 */ /* 0x000fe200078e005b */
[----:B------:R-:W-:Y:S02]  /*18d0*/  IADD3 R5, R5, R65, RZ ;  /* 0x0000004105057210 */ /* 0x000fe40007ffe0ff */
[----:B------:R-:W-:Y:S01]  /*18e0*/  IADD3 R57, R57, R63, RZ ;  /* 0x0000003f39397210 */ /* 0x000fe20007ffe0ff */
[----:B------:R0:W5:Y:S01]  /*18f0*/  LDG.E R83, [R2.64] ;  /* 0x0000001c02537981 */ /* 0x000162000c1e1900 */
[----:B------:R-:W-:Y:S02]  /*1900*/  IADD3 R59, R59, R71, RZ ;  /* 0x000000473b3b7210 */ /* 0x000fe40007ffe0ff */
[----:B------:R-:W-:Y:S01]  /*1910*/  IADD3 R61, R61, R77, RZ ;  /* 0x0000004d3d3d7210 */ /* 0x000fe20007ffe0ff */
[----:B------:R1:W5:Y:S04]  /*1920*/  LDG.E R14, [R4.64] ;  /* 0x0000001c040e7981 */ /* 0x000368000c1e1900 */
        /* <DEDUP_REMOVED lines=15> */
.L_x_454:
[----:B------:R-:W-:Y:S05]  /*1a20*/  BSYNC B1 ;  /* 0x0000000000017941 */ /* 0x000fea0003800000 */
.L_x_453:
[----:B-----5:R-:W-:Y:S01]  /*1a30*/  @P3 MOV R52, R0 ;  /* 0x0000000000343202 */ /* 0x020fe20000000f00 */
[----:B0-----:R-:W-:Y:S01]  /*1a40*/  CS2R R60, SRZ ;  /* 0x00000000003c7805 */ /* 0x001fe2000001ff00 */
[----:B------:R-:W-:Y:S01]  /*1a50*/  ISETP.GE.AND P1, PT, R89, RZ, PT ;  /* 0x000000ff5900720c */ /* 0x000fe20003f26270 */
[----:B------:R-:W-:Y:S01]  /*1a60*/  @P0 FADD R92, RZ, R86 ;  /* 0x00000056ff5c0221 */ /* 0x000fe20000000000 */
[----:B------:R-:W-:Y:S01]  /*1a70*/  @P4 MOV R0, 0x1 ;  /* 0x0000000100004802 */ /* 0x000fe20000000f00 */
[----:B------:R-:W-:Y:S01]  /*1a80*/  CS2R R56, SRZ ;  /* 0x0000000000387805 */ /* 0x000fe2000001ff00 */
[----:B------:R-:W-:Y:S01]  /*1a90*/  @P3 MOV R60, R77 ;  /* 0x0000004d003c3202 */ /* 0x000fe20000000f00 */
[----:B------:R-:W-:Y:S01]  /*1aa0*/  CS2R R58, SRZ ;  /* 0x00000000003a7805 */ /* 0x000fe2000001ff00 */
[----:B------:R-:W-:Y:S01]  /*1ab0*/  @P4 SEL R9, R0, 0x2, !P1 ;  /* 0x0000000200094807 */ /* 0x000fe20004800000 */
[----:B------:R-:W-:Y:S01]  /*1ac0*/  BSSY B3, `(.L_x_455) ;  /* 0x0000020000037945 */ /* 0x000fe20003800000 */
[----:B------:R-:W-:-:S02]  /*1ad0*/  SEL R0, RZ, 0x1, !P1 ;  /* 0x00000001ff007807 */ /* 0x000fc40004800000 */
[----:B------:R-:W-:Y:S02]  /*1ae0*/  FSEL R2, R92, RZ, P1 ;  /* 0x000000ff5c027208 */ /* 0x000fe40000800000 */
[----:B------:R-:W-:Y:S02]  /*1af0*/  SEL R77, R0, R9, !P4 ;  /* 0x00000009004d7207 */ /* 0x000fe40006000000 */
[----:B------:R-:W-:Y:S01]  /*1b00*/  @P3 MOV R57, R62 ;  /* 0x0000003e00393202 */ /* 0x000fe20000000f00 */
[----:B------:R-:W-:Y:S01]  /*1b10*/  @P4 FADD R10, R2, R87 ;  /* 0x00000057020a4221 */ /* 0x000fe20000000000 */
[----:B------:R-:W-:Y:S02]  /*1b20*/  ISETP.GE.AND P0, PT, R77, 0x1, PT ;  /* 0x000000014d00780c */ /* 0x000fe40003f06270 */
[----:B------:R-:W-:Y:S02]  /*1b30*/  @P3 MOV R56, R63 ;  /* 0x0000003f00383202 */ /* 0x000fe40000000f00 */
[----:B------:R-:W-:Y:S01]  /*1b40*/  CS2R R62, SRZ ;  /* 0x00000000003e7805 */ /* 0x000fe2000001ff00 */
[----:B------:R-:W-:-:S02]  /*1b50*/  @P3 MOV R58, R65 ;  /* 0x00000041003a3202 */ /* 0x000fc40000000f00 */
[----:B------:R-:W-:Y:S02]  /*1b60*/  @P3 MOV R63, R4 ;  /* 0x00000004003f3202 */ /* 0x000fe40000000f00 */
[----:B------:R-:W-:Y:S02]  /*1b70*/  @P3 MOV R59, R76 ;  /* 0x0000004c003b3202 */ /* 0x000fe40000000f00 */
[----:B------:R-:W-:Y:S02]  /*1b80*/  @P3 MOV R61, R78 ;  /* 0x0000004e003d3202 */ /* 0x000fe40000000f00 */
[----:B------:R-:W-:Y:S02]  /*1b90*/  @P3 MOV R62, R79 ;  /* 0x0000004f003e3202 */ /* 0x000fe40000000f00 */
[----:B------:R-:W-:Y:S02]  /*1ba0*/  FSEL R0, R12, RZ, P2 ;  /* 0x000000ff0c007208 */ /* 0x000fe40001000000 */
[----:B------:R-:W-:-:S02]  /*1bb0*/  FSEL R65, R14, RZ, P3 ;  /* 0x000000ff0e417208 */ /* 0x000fc40001800000 */
        /* <DEDUP_REMOVED lines=14> */
[----:B------:R-:W-:Y:S05]  /*1ca0*/  CALL.REL.NOINC `($__internal_8_$__cuda_sm3x_div_rn_noftz_f32_slowpath) ;  /* 0x00003af000007944 */ /* 0x000fea0003c00000 */
[----:B0-----:R-:W-:Y:S02]  /*1cb0*/  MOV R11, R95 ;  /* 0x0000005f000b7202 */ /* 0x001fe40000000f00 */
.L_x_456:
[----:B------:R-:W-:Y:S05]  /*1cc0*/  BSYNC B3 ;  /* 0x0000000000037941 */ /* 0x000fea0003800000 */
.L_x_455:
[----:B------:R-:W-:Y:S01]  /*1cd0*/  FSEL R76, R69, RZ, P2 ;  /* 0x000000ff454c7208 */ /* 0x000fe20001000000 */
[----:B------:R-:W-:Y:S01]  /*1ce0*/  FADD R78, R31, R31 ;  /* 0x0000001f1f4e7221 */ /* 0x000fe20000000000 */
[----:B------:R-:W-:Y:S02]  /*1cf0*/  FSEL R68, R68, RZ, P2 ;  /* 0x000000ff44447208 */ /* 0x000fe40001000000 */
[----:B------:R-:W-:Y:S01]  /*1d00*/  FSEL R2, R75, RZ, P2 ;  /* 0x000000ff4b027208 */ /* 0x000fe20001000000 */
[----:B------:R-:W-:Y:S01]  /*1d10*/  FMUL R3, R76, R35 ;  /* 0x000000234c037220 */ /* 0x000fe20000400000 */
[----:B------:R-:W-:Y:S01]  /*1d20*/  FSEL R81, R81, RZ, P3 ;  /* 0x000000ff51517208 */ /* 0x000fe20001800000 */
[----:B------:R-:W-:Y:S01]  /*1d30*/  FFMA R69, R78, R31, -1 ;  /* 0xbf8000004e457423 */ /* 0x000fe2000000001f */
[----:B------:R-:W-:Y:S01]  /*1d40*/  FSEL R80, R80, RZ, P3 ;  /* 0x000000ff50507208 */ /* 0x000fe20001800000 */
[----:B------:R-:W-:Y:S01]  /*1d50*/  FFMA R3, R68, R33, R3 ;  /* 0x0000002144037223 */ /* 0x000fe20000000003 */
[----:B------:R-:W-:Y:S01]  /*1d60*/  ISETP.GT.AND P1, PT, R77, RZ, PT ;  /* 0x000000ff4d00720c */ /* 0x000fe20003f24270 */
[-C--:B------:R-:W-:Y:S01]  /*1d70*/  FMUL R75, R81, R54.reuse ;  /* 0x00000036514b7220 */ /* 0x080fe20000400000 */
[----:B------:R-:W-:Y:S01]  /*1d80*/  FSEL R82, R82, RZ, P3 ;  /* 0x000000ff52527208 */ /* 0x000fe20001800000 */
[----:B------:R-:W-:Y:S01]  /*1d90*/  FFMA R3, R2, R37, R3 ;  /* 0x0000002502037223 */ /* 0x000fe20000000003 */
[CC--:B------:R-:W-:Y:S01]  /*1da0*/  FMUL R98, R80.reuse, R54.reuse ;  /* 0x0000003650627220 */ /* 0x0c0fe20000400000 */
[----:B------:R-:W-:Y:S01]  /*1db0*/  FFMA R77, R80, R53, R75 ;  /* 0x00000035504d7223 */ /* 0x000fe2000000004b */
[----:B------:R-:W-:Y:S01]  /*1dc0*/  ISETP.NE.U32.AND P0, PT, RZ, c[0x0][0x708], PT ;  /* 0x0001c200ff007a0c */ /* 0x000fe20003f05070 */
[----:B------:R-:W-:Y:S01]  /*1dd0*/  FADD R86, R3, R3 ;  /* 0x0000000303567221 */ /* 0x000fe20000000000 */
[----:B------:R-:W-:Y:S01]  /*1de0*/  FMUL R3, R2, R33 ;  /* 0x0000002102037220 */ /* 0x000fe20000400000 */
[----:B------:R-:W-:Y:S01]  /*1df0*/  FFMA R77, R82, R55, R77 ;  /* 0x00000037524d7223 */ /* 0x000fe2000000004d */
[----:B------:R-:W-:Y:S01]  /*1e00*/  FFMA R98, R81, R53, -R98 ;  /* 0x0000003551627223 */ /* 0x000fe20000000862 */
[----:B------:R-:W-:Y:S01]  /*1e10*/  FMUL R78, R86, R33 ;  /* 0x00000021564e7220 */ /* 0x000fe20000400000 */
[C---:B------:R-:W-:Y:S01]  /*1e20*/  FFMA R88, R68.reuse, R37, -R3 ;  /* 0x0000002544587223 */ /* 0x040fe20000000803 */
[C---:B------:R-:W-:Y:S01]  /*1e30*/  FMUL R3, R68.reuse, R35 ;  /* 0x0000002344037220 */ /* 0x040fe20000400000 */
[----:B------:R-:W-:Y:S01]  /*1e40*/  FADD R94, R77, R77 ;  /* 0x0000004d4d5e7221 */ /* 0x000fe20000000000 */
[----:B------:R-:W-:Y:S01]  /*1e50*/  FFMA R78, R68, R69, R78 ;  /* 0x00000045444e7223 */ /* 0x000fe2000000004e */
[----:B------:R-:W-:Y:S01]  /*1e60*/  FMUL R68, R86, R35 ;  /* 0x0000002356447220 */ /* 0x000fe20000400000 */
[C---:B------:R-:W-:Y:S01]  /*1e70*/  FFMA R90, R76.reuse, R33, -R3 ;  /* 0x000000214c5a7223 */ /* 0x040fe20000000803 */
[-C--:B------:R-:W-:Y:S01]  /*1e80*/  FMUL R3, R76, R37.reuse ;  /* 0x000000254c037220 */ /* 0x080fe20000400000 */
[----:B------:R-:W-:Y:S01]  /*1e90*/  FMUL R86, R86, R37 ;  /* 0x0000002556567220 */ /* 0x000fe20000400000 */
[----:B------:R-:W-:Y:S01]  /*1ea0*/  FFMA R75, R76, R69, R68 ;  /* 0x000000454c4b7223 */ /* 0x000fe20000000044 */
[----:B------:R-:W-:Y:S01]  /*1eb0*/  FADD R68, R51, R51 ;  /* 0x0000003333447221 */ /* 0x000fe20000000000 */
[----:B------:R-:W-:Y:S01]  /*1ec0*/  FFMA R76, R2, R35, -R3 ;  /* 0x00000023024c7223 */ /* 0x000fe20000000803 */
[-C--:B------:R-:W-:Y:S01]  /*1ed0*/  FMUL R77, R82, R53.reuse ;  /* 0x00000035524d7220 */ /* 0x080fe20000400000 */
[----:B------:R-:W-:Y:S01]  /*1ee0*/  FMUL R3, R94, R53 ;  /* 0x000000355e037220 */ /* 0x000fe20000400000 */
[----:B------:R-:W-:Y:S01]  /*1ef0*/  FFMA R68, R68, R51, -1 ;  /* 0xbf80000044447423 */ /* 0x000fe20000000033 */
[----:B------:R-:W-:Y:S01]  /*1f00*/  FFMA R86, R2, R69, R86 ;  /* 0x0000004502567223 */ /* 0x000fe20000000056 */
[----:B------:R-:W-:Y:S01]  /*1f10*/  FMUL R2, R94, R54 ;  /* 0x000000365e027220 */ /* 0x000fe20000400000 */
[C---:B------:R-:W-:Y:S01]  /*1f20*/  FFMA R96, R80.reuse, R55, -R77 ;  /* 0x0000003750607223 */ /* 0x040fe2000000084d */
[-C--:B------:R-:W-:Y:S01]  /*1f30*/  FFMA R80, R80, R68.reuse, R3 ;  /* 0x0000004450507223 */ /* 0x080fe20000000003 */
[----:B------:R-:W-:Y:S01]  /*1f40*/  FMUL R3, R76, R31 ;  /* 0x0000001f4c037220 */ /* 0x000fe20000400000 */
[C---:B------:R-:W-:Y:S01]  /*1f50*/  FFMA R79, R81.reuse, R68, R2 ;  /* 0x00000044514f7223 */ /* 0x040fe20000000002 */
[-C--:B------:R-:W-:Y:S01]  /*1f60*/  FMUL R81, R81, R55.reuse ;  /* 0x0000003751517220 */ /* 0x080fe20000400000 */
[----:B------:R-:W-:Y:S01]  /*1f70*/  FMUL R77, R94, R55 ;  /* 0x000000375e4d7220 */ /* 0x000fe20000400000 */
[----:B------:R-:W-:Y:S01]  /*1f80*/  FFMA R78, R3, 2, R78 ;  /* 0x40000000034e7823 */ /* 0x000fe2000000004e */
[-C--:B------:R-:W-:Y:S01]  /*1f90*/  FMUL R3, R90, R31.reuse ;  /* 0x0000001f5a037220 */ /* 0x080fe20000400000 */
[----:B------:R-:W-:Y:S01]  /*1fa0*/  FFMA R2, R82, R54, -R81 ;  /* 0x0000003652027223 */ /* 0x000fe20000000851 */
[----:B------:R-:W-:Y:S01]  /*1fb0*/  FMUL R88, R88, R31 ;  /* 0x0000001f58587220 */ /* 0x000fe20000400000 */
[-C--:B------:R-:W-:Y:S01]  /*1fc0*/  FMUL R96, R96, R51.reuse ;  /* 0x0000003360607220 */ /* 0x080fe20000400000 */
[----:B------:R-:W-:Y:S01]  /*1fd0*/  FFMA R82, R82, R68, R77 ;  /* 0x0000004452527223 */ /* 0x000fe2000000004d */
[----:B------:R-:W-:Y:S01]  /*1fe0*/  FFMA R3, R3, 2, R86 ;  /* 0x4000000003037823 */ /* 0x000fe20000000056 */
[----:B------:R-:W-:Y:S01]  /*1ff0*/  FADD R73, R78, R73 ;  /* 0x000000494e497221 */ /* 0x000fe20000000000 */
[-C--:B------:R-:W-:Y:S01]  /*2000*/  FMUL R77, R2, R51.reuse ;  /* 0x00000033024d7220 */ /* 0x080fe20000400000 */
[----:B------:R-:W-:Y:S01]  /*2010*/  FMUL R81, R98, R51 ;  /* 0x0000003362517220 */ /* 0x000fe20000400000 */
[----:B------:R-:W-:Y:S01]  /*2020*/  FFMA R75, R88, 2, R75 ;  /* 0x40000000584b7823 */ /* 0x000fe2000000004b */
[----:B------:R-:W-:Y:S01]  /*2030*/  FFMA R79, R96, 2, R79 ;  /* 0x40000000604f7823 */ /* 0x000fe2000000004f */
[----:B------:R-:W-:Y:S01]  /*2040*/  FADD R74, R3, R74 ;  /* 0x0000004a034a7221 */ /* 0x000fe20000000000 */
[----:B------:R-:W-:Y:S01]  /*2050*/  FADD R2, R26, -R73 ;  /* 0x800000491a027221 */ /* 0x000fe20000000000 */
[----:B------:R-:W-:Y:S01]  /*2060*/  FFMA R76, R77, 2, R80 ;  /* 0x400000004d4c7823 */ /* 0x000fe20000000050 */
[----:B------:R-:W-:Y:S01]  /*2070*/  FFMA R82, R81, 2, R82 ;  /* 0x4000000051527823 */ /* 0x000fe20000000052 */
[----:B------:R-:W-:Y:S01]  /*2080*/  FADD R72, R75, R72 ;  /* 0x000000484b487221 */ /* 0x000fe20000000000 */
[----:B------:R-:W-:Y:S01]  /*2090*/  ISETP.NE.AND.EX P0, PT, RZ, c[0x0][0x70c], PT, P0 ;  /* 0x0001c300ff007a0c */ /* 0x000fe20003f05300 */
[----:B------:R-:W-:Y:S01]  /*20a0*/  FADD R75, R79, R84 ;  /* 0x000000544f4b7221 */ /* 0x000fe20000000000 */
[----:B------:R-:W-:Y:S01]  /*20b0*/  FADD R78, R25, -R74 ;  /* 0x8000004a194e7221 */ /* 0x000fe20000000000 */
[----:B------:R-:W-:Y:S01]  /*20c0*/  FMUL R79, R24, -R2 ;  /* 0x80000002184f7220 */ /* 0x000fe20000400000 */
[----:B------:R-:W-:Y:S01]  /*20d0*/  FADD R76, R76, R83 ;  /* 0x000000534c4c7221 */ /* 0x000fe20000000000 */
[----:B------:R-:W-:Y:S01]  /*20e0*/  FADD R77, R82, R85 ;  /* 0x00000055524d7221 */ /* 0x000fe20000000000 */
[----:B------:R-:W-:Y:S01]  /*20f0*/  FADD R3, R27, -R72 ;  /* 0x800000481b037221 */ /* 0x000fe20000000000 */
[-C--:B------:R-:W-:Y:S01]  /*2100*/  FFMA R80, -R22, R78.reuse, -R79 ;  /* 0x0000004e16507223 */ /* 0x080fe2000000094f */
[----:B------:R-:W-:Y:S01]  /*2110*/  FMUL R81, R23, -R78 ;  /* 0x8000004e17517220 */ /* 0x000fe20000400000 */
[----:B------:R-:W-:Y:S01]  /*2120*/  FADD R88, R29, -R76 ;  /* 0x8000004c1d587221 */ /* 0x000fe20000000000 */
[----:B------:R-:W-:Y:S01]  /*2130*/  FADD R86, R28, -R77 ;  /* 0x8000004d1c567221 */ /* 0x000fe20000000000 */
[----:B------:R-:W-:Y:S01]  /*2140*/  FADD R79, R30, -R75 ;  /* 0x8000004b1e4f7221 */ /* 0x000fe20000000000 */
[-C--:B------:R-:W-:Y:S01]  /*2150*/  FFMA R82, -R24, R3.reuse, -R81 ;  /* 0x0000000318527223 */ /* 0x080fe20000000951 */
[----:B------:R-:W-:Y:S01]  /*2160*/  FMUL R84, R22, -R3 ;  /* 0x8000000316547220 */ /* 0x000fe20000400000 */
[----:B------:R-:W-:Y:S01]  /*2170*/  FMUL R81, R24, -R88 ;  /* 0x8000005818517220 */ /* 0x000fe20000400000 */
[C---:B------:R-:W-:Y:S01]  /*2180*/  FMUL R3, R23.reuse, -R86 ;  /* 0x8000005617037220 */ /* 0x040fe20000400000 */
[CC--:B------:R-:W-:Y:S01]  /*2190*/  FMUL R83, R22.reuse, -R79.reuse ;  /* 0x8000004f16537220 */ /* 0x0c0fe20000400000 */
[C---:B------:R-:W-:Y:S01]  /*21a0*/  FFMA R84, -R23.reuse, R2, -R84 ;  /* 0x0000000217547223 */ /* 0x040fe20000000954 */
[----:B------:R-:W-:Y:S01]  /*21b0*/  FFMA R86, -R22, R86, -R81 ;  /* 0x0000005616567223 */ /* 0x000fe20000000951 */
[----:B------:R-:W-:Y:S01]  /*21c0*/  FFMA R90, -R24, R79, -R3 ;  /* 0x0000004f185a7223 */ /* 0x000fe20000000903 */
[----:B------:R-:W-:Y:S01]  /*21d0*/  FFMA R88, -R23, R88, -R83 ;  /* 0x0000005817587223 */ /* 0x000fe20000000953 */
[----:B------:R-:W-:Y:S01]  /*21e0*/  FSEL R78, R11, R4, P1 ;  /* 0x000000040b4e7208 */ /* 0x000fe20000800000 */
[----:B------:R-:W-:Y:S05]  /*21f0*/  @!P0 BRA `(.L_x_457) ;  /* 0x0000014000008947 */ /* 0x000fea0003800000 */
[----:B------:R-:W-:Y:S01]  /*2200*/  BSSY B1, `(.L_x_458) ;  /* 0x0000009000017945 */ /* 0x000fe20003800000 */
[----:B------:R-:W-:Y:S05]  /*2210*/  @!P2 BRA `(.L_x_459) ;  /* 0x000000700000a947 */ /* 0x000fea0003800000 */
[----:B------:R-:W-:Y:S01]  /*2220*/  IMAD R2, R18, c[0x0][0x728], RZ ;  /* 0x0001ca0012027a24 */ /* 0x000fe200078e02ff */
[----:B------:R-:W-:-:S03]  /*2230*/  MOV R4, c[0x0][0x728] ;  /* 0x0001ca0000047a02 */ /* 0x000fc60000000f00 */
[C---:B------:R-:W-:Y:S02]  /*2240*/  IMAD R79, R21.reuse, UR24, R2 ;  /* 0x00000018154f7c24 */ /* 0x040fe4000f8e0202 */
[----:B------:R-:W-:-:S05]  /*2250*/  IMAD.WIDE.U32 R2, R21, R4, c[0x0][0x708] ;  /* 0x0001c20015027625 */ /* 0x000fca00078e0004 */
[----:B------:R-:W-:Y:S02]  /*2260*/  IADD3 R3, R3, R79, RZ ;  /* 0x0000004f03037210 */ /* 0x000fe40007ffe0ff */
[----:B------:R-:W-:-:S05]  /*2270*/  MOV R79, 0x3f800000 ;  /* 0x3f800000004f7802 */ /* 0x000fca0000000f00 */
[----:B------:R0:W-:Y:S02]  /*2280*/  RED.E.ADD.F32.FTZ.RN.STRONG.GPU [R2.64], R79 ;  /* 0x0000004f0200798e */ /* 0x0001e4000c10e79c */
.L_x_459:
[----:B------:R-:W-:Y:S05]  /*2290*/  BSYNC B1 ;  /* 0x0000000000017941 */ /* 0x000fea0003800000 */
.L_x_458:
[----:B------:R-:W-:Y:S01]  /*22a0*/  BSSY B1, `(.L_x_457) ;  /* 0x0000009000017945 */ /* 0x000fe20003800000 */
[----:B------:R-:W-:Y:S05]  /*22b0*/  @!P3 BRA `(.L_x_460) ;  /* 0x000000700000b947 */ /* 0x000fea0003800000 */
[----:B0-----:R-:W-:Y:S01]  /*22c0*/  IMAD R3, R20, c[0x0][0x728], RZ ;  /* 0x0001ca0014037a24 */ /* 0x001fe200078e02ff */
[----:B------:R-:W-:-:S03]  /*22d0*/  MOV R81, c[0x0][0x728] ;  /* 0x0001ca0000517a02 */ /* 0x000fc60000000f00 */
[C---:B------:R-:W-:Y:S02]  /*22e0*/  IMAD R79, R16.reuse, UR24, R3 ;  /* 0x00000018104f7c24 */ /* 0x040fe4000f8e0203 */
[----:B------:R-:W-:-:S05]  /*22f0*/  IMAD.WIDE.U32 R2, R16, R81, c[0x0][0x708] ;  /* 0x0001c20010027625 */ /* 0x000fca00078e0051 */
[----:B------:R-:W-:Y:S02]  /*2300*/  IADD3 R3, R3, R79, RZ ;  /* 0x0000004f03037210 */ /* 0x000fe40007ffe0ff */
[----:B------:R-:W-:-:S05]  /*2310*/  MOV R79, 0x3f800000 ;  /* 0x3f800000004f7802 */ /* 0x000fca0000000f00 */
[----:B------:R0:W-:Y:S02]  /*2320*/  RED.E.ADD.F32.FTZ.RN.STRONG.GPU [R2.64], R79 ;  /* 0x0000004f0200798e */ /* 0x0001e4000c10e79c */
.L_x_460:
[----:B------:R-:W-:Y:S05]  /*2330*/  BSYNC B1 ;  /* 0x0000000000017941 */ /* 0x000fea0003800000 */
.L_x_457:
[----:B0-----:R-:W-:Y:S01]  /*2340*/  FMUL R3, R80, -R37 ;  /* 0x8000002550037220 */ /* 0x001fe20000400000 */
[----:B------:R-:W-:Y:S01]  /*2350*/  FMUL R79, R84, -R33 ;  /* 0x80000021544f7220 */ /* 0x000fe20000400000 */
[----:B------:R-:W-:Y:S01]  /*2360*/  FMUL R85, R86, R55 ;  /* 0x0000003756557220 */ /* 0x000fe20000400000 */
[-C--:B------:R-:W-:Y:S01]  /*2370*/  FMUL R83, R82, -R35.reuse ;  /* 0x8000002352537220 */ /* 0x080fe20000400000 */
[----:B------:R-:W-:Y:S01]  /*2380*/  FFMA R2, -R84, R35, -R3 ;  /* 0x0000002354027223 */ /* 0x000fe20000000903 */
[----:B------:R-:W-:Y:S01]  /*2390*/  FFMA R4, -R82, R37, -R79 ;  /* 0x0000002552047223 */ /* 0x000fe2000000094f */
[CC--:B------:R-:W-:Y:S01]  /*23a0*/  FFMA R96, R88.reuse, R54.reuse, -R85 ;  /* 0x0000003658607223 */ /* 0x0c0fe20000000855 */
[----:B------:R-:W-:Y:S01]  /*23b0*/  FMUL R85, R88, R53 ;  /* 0x0000003558557220 */ /* 0x000fe20000400000 */
[-C--:B------:R-:W-:Y:S01]  /*23c0*/  FMUL R3, R2, R31.reuse ;  /* 0x0000001f02037220 */ /* 0x080fe20000400000 */
[-C--:B------:R-:W-:Y:S01]  /*23d0*/  FMUL R81, R4, R31.reuse ;  /* 0x0000001f04517220 */ /* 0x080fe20000400000 */
[-C--:B------:R-:W-:Y:S01]  /*23e0*/  FMUL R87, R90, R54.reuse ;  /* 0x000000365a577220 */ /* 0x080fe20000400000 */
[----:B------:R-:W-:Y:S01]  /*23f0*/  BSSY B3, `(.L_x_461) ;  /* 0x000005f000037945 */ /* 0x000fe20003800000 */
[----:B------:R-:W-:Y:S01]  /*2400*/  FFMA R79, R2, R31, R3 ;  /* 0x0000001f024f7223 */ /* 0x000fe20000000003 */
[C---:B------:R-:W-:Y:S01]  /*2410*/  FMUL R3, R80.reuse, -R35 ;  /* 0x8000002350037220 */ /* 0x040fe20000400000 */
[----:B------:R-:W-:Y:S01]  /*2420*/  FFMA R2, -R80, R33, -R83 ;  /* 0x0000002150027223 */ /* 0x000fe20000000953 */
[----:B------:R-:W-:Y:S01]  /*2430*/  FMUL R83, R96, R51 ;  /* 0x0000003360537220 */ /* 0x000fe20000400000 */
[----:B------:R-:W-:Y:S01]  /*2440*/  FFMA R94, R4, R31, R81 ;  /* 0x0000001f045e7223 */ /* 0x000fe20000000051 */
[----:B------:R-:W-:Y:S01]  /*2450*/  FFMA R3, -R82, R33, R3 ;  /* 0x0000002152037223 */ /* 0x000fe20000000103 */
[----:B------:R-:W-:Y:S01]  /*2460*/  FMUL R81, R2, R31 ;  /* 0x0000001f02517220 */ /* 0x000fe20000400000 */
[----:B------:R-:W-:Y:S01]  /*2470*/  FFMA R4, R90, R55, -R85 ;  /* 0x000000375a047223 */ /* 0x000fe20000000855 */
[----:B------:R-:W-:Y:S01]  /*2480*/  FFMA R98, R96, R51, R83 ;  /* 0x0000003360627223 */ /* 0x000fe20000000053 */
[----:B------:R-:W-:Y:S01]  /*2490*/  FFMA R3, -R84, R37, R3 ;  /* 0x0000002554037223 */ /* 0x000fe20000000103 */
[----:B------:R-:W-:Y:S01]  /*24a0*/  FMUL R83, R86, R54 ;  /* 0x0000003656537220 */ /* 0x000fe20000400000 */
[----:B------:R-:W-:Y:S01]  /*24b0*/  FFMA R81, R2, R31, R81 ;  /* 0x0000001f02517223 */ /* 0x000fe20000000051 */
[----:B------:R-:W-:Y:S01]  /*24c0*/  FMUL R85, R4, R51 ;  /* 0x0000003304557220 */ /* 0x000fe20000400000 */
[----:B------:R-:W-:Y:S01]  /*24d0*/  FADD R2, R3, R3 ;  /* 0x0000000303027221 */ /* 0x000fe20000000000 */
[-C--:B------:R-:W-:Y:S01]  /*24e0*/  FFMA R96, R86, R53.reuse, -R87 ;  /* 0x0000003556607223 */ /* 0x080fe20000000857 */
[----:B------:R-:W-:Y:S01]  /*24f0*/  FFMA R83, R90, R53, R83 ;  /* 0x000000355a537223 */ /* 0x000fe20000000053 */
[----:B------:R-:W-:Y:S01]  /*2500*/  FFMA R100, R4, R51, R85 ;  /* 0x0000003304647223 */ /* 0x000fe20000000055 */
[----:B------:R-:W-:Y:S01]  /*2510*/  FMUL R4, R2, R33 ;  /* 0x0000002102047220 */ /* 0x000fe20000400000 */
[----:B------:R-:W-:Y:S01]  /*2520*/  FMUL R85, R96, R51 ;  /* 0x0000003360557220 */ /* 0x000fe20000400000 */
[----:B------:R-:W-:Y:S01]  /*2530*/  FMUL R3, R2, R35 ;  /* 0x0000002302037220 */ /* 0x000fe20000400000 */
[----:B------:R-:W-:Y:S01]  /*2540*/  FFMA R83, R88, R55, R83 ;  /* 0x0000003758537223 */ /* 0x000fe20000000053 */
[C---:B------:R-:W-:Y:S01]  /*2550*/  FFMA R4, R69.reuse, -R82, R4 ;  /* 0x8000005245047223 */ /* 0x040fe20000000004 */
[----:B------:R-:W-:Y:S01]  /*2560*/  FFMA R102, R96, R51, R85 ;  /* 0x0000003360667223 */ /* 0x000fe20000000055 */
[----:B------:R-:W-:Y:S01]  /*2570*/  FFMA R3, R69, -R80, R3 ;  /* 0x8000005045037223 */ /* 0x000fe20000000003 */
[----:B------:R-:W-:Y:S01]  /*2580*/  FADD R96, R83, R83 ;  /* 0x0000005353607221 */ /* 0x000fe20000000000 */
[----:B------:R-:W-:Y:S01]  /*2590*/  FADD R4, R4, -R79 ;  /* 0x8000004f04047221 */ /* 0x000fe20000000000 */
[----:B------:R-:W-:Y:S01]  /*25a0*/  FMUL R2, R2, R37 ;  /* 0x0000002502027220 */ /* 0x000fe20000400000 */
[----:B------:R-:W-:Y:S01]  /*25b0*/  FADD R79, R3, -R94 ;  /* 0x8000005e034f7221 */ /* 0x000fe20000000000 */
[C---:B------:R-:W-:Y:S01]  /*25c0*/  FMUL R3, R96.reuse, R54 ;  /* 0x0000003660037220 */ /* 0x040fe20000400000 */
[C---:B------:R-:W-:Y:S01]  /*25d0*/  FMUL R83, R96.reuse, R53 ;  /* 0x0000003560537220 */ /* 0x040fe20000400000 */
[----:B------:R-:W-:Y:S01]  /*25e0*/  FFMA R2, R69, -R84, R2 ;  /* 0x8000005445027223 */ /* 0x000fe20000000002 */
[----:B------:R-:W-:Y:S01]  /*25f0*/  FMUL R85, R96, R55 ;  /* 0x0000003760557220 */ /* 0x000fe20000400000 */
[C---:B------:R-:W-:Y:S01]  /*2600*/  FFMA R3, R68.reuse, R86, R3 ;  /* 0x0000005644037223 */ /* 0x040fe20000000003 */
[----:B------:R-:W-:Y:S01]  /*2610*/  FFMA R83, R68, R90, R83 ;  /* 0x0000005a44537223 */ /* 0x000fe20000000053 */
[----:B------:R-:W-:Y:S01]  /*2620*/  FMUL R87, R79, R44 ;  /* 0x0000002c4f577220 */ /* 0x000fe20000400000 */
[----:B------:R-:W-:Y:S01]  /*2630*/  FADD R81, R2, -R81 ;  /* 0x8000005102517221 */ /* 0x000fe20000000000 */
[----:B------:R-:W-:Y:S01]  /*2640*/  FADD R100, R3, -R100 ;  /* 0x8000006403647221 */ /* 0x000fe20000000000 */
[----:B------:R-:W-:Y:S01]  /*2650*/  FADD R83, R83, -R98 ;  /* 0x8000006253537221 */ /* 0x000fe20000000000 */
[----:B------:R-:W-:Y:S01]  /*2660*/  FFMA R85, R68, R88, R85 ;  /* 0x0000005844557223 */ /* 0x000fe20000000055 */
[----:B------:R-:W-:Y:S01]  /*2670*/  FFMA R2, R4, R43, R87 ;  /* 0x0000002b04027223 */ /* 0x000fe20000000057 */
[----:B------:R-:W-:Y:S01]  /*2680*/  FMUL R94, R100, R59 ;  /* 0x0000003b645e7220 */ /* 0x000fe20000400000 */
[----:B------:R-:W-:Y:S01]  /*2690*/  FMUL R3, R23, R23 ;  /* 0x0000001717037220 */ /* 0x000fe20000400000 */
[----:B------:R-:W-:Y:S01]  /*26a0*/  FADD R85, R85, -R102 ;  /* 0x8000006655557221 */ /* 0x000fe20000000000 */
[----:B------:R-:W-:Y:S01]  /*26b0*/  FMUL R87, R79, R41 ;  /* 0x000000294f577220 */ /* 0x000fe20000400000 */
[----:B------:R-:W-:Y:S01]  /*26c0*/  FFMA R96, R83, R58, R94 ;  /* 0x0000003a53607223 */ /* 0x000fe2000000005e */
[----:B------:R-:W-:Y:S01]  /*26d0*/  FFMA R94, R81, R46, R2 ;  /* 0x0000002e515e7223 */ /* 0x000fe20000000002 */
[----:B------:R-:W-:Y:S01]  /*26e0*/  FFMA R3, R22, R22, R3 ;  /* 0x0000001616037223 */ /* 0x000fe20000000003 */
[----:B------:R-:W-:Y:S01]  /*26f0*/  FFMA R2, R4, R32, R87 ;  /* 0x0000002004027223 */ /* 0x000fe20000000057 */
[----:B------:R-:W-:Y:S01]  /*2700*/  FFMA R89, R85, R60, R96 ;  /* 0x0000003c55597223 */ /* 0x000fe20000000060 */
[C---:B------:R-:W-:Y:S01]  /*2710*/  FMUL R96, R79.reuse, R94 ;  /* 0x0000005e4f607220 */ /* 0x040fe20000400000 */
[C---:B------:R-:W-:Y:S01]  /*2720*/  FMUL R94, R100.reuse, R57 ;  /* 0x00000039645e7220 */ /* 0x040fe20000400000 */
[----:B------:R-:W-:Y:S01]  /*2730*/  FMUL R79, R79, R48 ;  /* 0x000000304f4f7220 */ /* 0x000fe20000400000 */
[----:B------:R-:W-:Y:S01]  /*2740*/  FMUL R89, R100, R89 ;  /* 0x0000005964597220 */ /* 0x000fe20000400000 */
[----:B------:R-:W-:Y:S01]  /*2750*/  FFMA R3, R24, R24, R3 ;  /* 0x0000001818037223 */ /* 0x000fe20000000003 */
[----:B------:R-:W-:Y:S01]  /*2760*/  FFMA R98, R83, R52, R94 ;  /* 0x0000003453627223 */ /* 0x000fe2000000005e */
[----:B------:R-:W-:Y:S01]  /*2770*/  FFMA R87, R81, R42, R2 ;  /* 0x0000002a51577223 */ /* 0x000fe20000000002 */
[----:B------:R-:W-:Y:S01]  /*2780*/  FMUL R100, R100, R63 ;  /* 0x0000003f64647220 */ /* 0x000fe20000400000 */
        /* <DEDUP_REMOVED lines=8> */
[----:B------:R-:W-:Y:S01]  /*2810*/  FFMA R100, R85, R62, R100 ;  /* 0x0000003e55647223 */ /* 0x000fe20000000064 */
[----:B------:R-:W-:Y:S01]  /*2820*/  FFMA R81, R81, R94, R96 ;  /* 0x0000005e51517223 */ /* 0x000fe20000000060 */
[----:B------:R-:W-:Y:S01]  /*2830*/  FADD R4, RZ, -R50 ;  /* 0x80000032ff047221 */ /* 0x000fe20000000000 */
[----:B------:R-:W-:Y:S01]  /*2840*/  FSEL R79, R5, RZ, P3 ;  /* 0x000000ff054f7208 */ /* 0x000fe20001800000 */
[----:B------:R-:W-:Y:S01]  /*2850*/  FFMA R100, R85, R100, R89 ;  /* 0x0000006455647223 */ /* 0x000fe20000000059 */
[----:B------:R-:W-:Y:S01]  /*2860*/  FADD R83, R2, R81 ;  /* 0x0000005102537221 */ /* 0x000fe20000000000 */
[----:B------:R-:W-:-:S02]  /*2870*/  FSEL R71, R71, RZ, P3 ;  /* 0x000000ff47477208 */ /* 0x000fc40001800000 */
[----:B------:R-:W-:Y:S02]  /*2880*/  FSEL R70, R70, RZ, P3 ;  /* 0x000000ff46467208 */ /* 0x000fe40001800000 */
[----:B------:R-:W-:Y:S02]  /*2890*/  FSETP.GT.AND P0, PT, R83, -R100, PT ;  /* 0x800000645300720b */ /* 0x000fe40003f04000 */
[----:B------:R-:W-:Y:S02]  /*28a0*/  FSEL R50, R67, RZ, P2 ;  /* 0x000000ff43327208 */ /* 0x000fe40001000000 */
[----:B------:R-:W-:Y:S02]  /*28b0*/  FSEL R81, R66, RZ, P2 ;  /* 0x000000ff42517208 */ /* 0x000fe40001000000 */
[----:B------:R-:W-:Y:S02]  /*28c0*/  FSEL R64, R64, RZ, P2 ;  /* 0x000000ff40407208 */ /* 0x000fe40001000000 */
[----:B------:R-:W-:-:S05]  /*28d0*/  MOV R5, RZ ;  /* 0x000000ff00057202 */ /* 0x000fca0000000f00 */
[----:B------:R-:W-:Y:S05]  /*28e0*/  @!P0 BRA `(.L_x_462) ;  /* 0x000000f000008947 */ /* 0x000fea0003800000 */
[----:B------:R-:W-:-:S04]  /*28f0*/  FADD R3, R83, R100 ;  /* 0x0000006453037221 */ /* 0x000fc80000000000 */
[----:B------:R-:W-:-:S04]  /*2900*/  FMUL R67, R8, R3 ;  /* 0x0000000308437220 */ /* 0x000fc80000400000 */
        /* <DEDUP_REMOVED lines=13> */
.L_x_462:
[----:B------:R-:W-:Y:S05]  /*29e0*/  BSYNC B3 ;  /* 0x0000000000037941 */ /* 0x000fea0003800000 */
.L_x_461:
[----:B------:R-:W-:Y:S01]  /*29f0*/  FSETP.GT.AND P1, PT, R83, -R100, PT ;  /* 0x800000645300720b */ /* 0x000fe20003f24000 */
[----:B------:R-:W-:Y:S01]  /*2a00*/  BSSY B3, `(.L_x_463) ;  /* 0x0000139000037945 */ /* 0x000fe20003800000 */
[----:B------:R-:W-:Y:S01]  /*2a10*/  FSETP.GT.AND P0, PT, R78, RZ, PT ;  /* 0x000000ff4e00720b */ /* 0x000fe20003f04000 */
[----:B------:R-:W-:Y:S01]  /*2a20*/  CS2R R2, SRZ ;  /* 0x0000000000027805 */ /* 0x000fe2000001ff00 */
[----:B------:R-:W-:Y:S01]  /*2a30*/  FSEL R67, R13, R4, P1 ;  /* 0x000000040d437208 */ /* 0x000fe20000800000 */
[----:B------:R-:W-:Y:S01]  /*2a40*/  CS2R R94, SRZ ;  /* 0x00000000005e7805 */ /* 0x000fe2000001ff00 */
[----:B------:R-:W-:-:S02]  /*2a50*/  MOV R4, RZ ;  /* 0x000000ff00047202 */ /* 0x000fc40000000f00 */
[----:B------:R-:W-:Y:S01]  /*2a60*/  MOV R93, RZ ;  /* 0x000000ff005d7202 */ /* 0x000fe20000000f00 */
[----:B------:R-:W-:Y:S01]  /*2a70*/  FMUL R67, R67, c[0x0][0x618] ;  /* 0x0001860043437a20 */ /* 0x000fe20000400000 */
[----:B------:R-:W-:Y:S02]  /*2a80*/  MOV R97, RZ ;  /* 0x000000ff00617202 */ /* 0x000fe40000000f00 */
[----:B------:R-:W-:Y:S01]  /*2a90*/  MOV R99, RZ ;  /* 0x000000ff00637202 */ /* 0x000fe20000000f00 */
[-C--:B------:R-:W-:Y:S01]  /*2aa0*/  FMUL R66, R82, -R67.reuse ;  /* 0x8000004352427220 */ /* 0x080fe20000400000 */
[-C--:B------:R-:W-:Y:S01]  /*2ab0*/  FMUL R82, R90, R67.reuse ;  /* 0x000000435a527220 */ /* 0x080fe20000400000 */
[-C--:B------:R-:W-:Y:S01]  /*2ac0*/  FMUL R83, R86, R67.reuse ;  /* 0x0000004356537220 */ /* 0x080fe20000400000 */
[-C--:B------:R-:W-:Y:S01]  /*2ad0*/  FMUL R85, R88, R67.reuse ;  /* 0x0000004358557220 */ /* 0x080fe20000400000 */
[-C--:B------:R-:W-:Y:S01]  /*2ae0*/  FMUL R80, R80, -R67.reuse ;  /* 0x8000004350507220 */ /* 0x080fe20000400000 */
[-C--:B------:R-:W-:Y:S01]  /*2af0*/  FMUL R84, R84, -R67.reuse ;  /* 0x8000004354547220 */ /* 0x080fe20000400000 */
[-C--:B------:R-:W-:Y:S01]  /*2b00*/  FMUL R89, R22, R67.reuse ;  /* 0x0000004316597220 */ /* 0x080fe20000400000 */
[CC--:B------:R-:W-:Y:S01]  /*2b10*/  FMUL R90, R23.reuse, R67.reuse ;  /* 0x00000043175a7220 */ /* 0x0c0fe20000400000 */
[-C--:B------:R-:W-:Y:S01]  /*2b20*/  FMUL R91, R24, R67.reuse ;  /* 0x00000043185b7220 */ /* 0x080fe20000400000 */
[-C--:B------:R-:W-:Y:S01]  /*2b30*/  FMUL R86, R22, -R67.reuse ;  /* 0x8000004316567220 */ /* 0x080fe20000400000 */
[-C--:B------:R-:W-:Y:S01]  /*2b40*/  FMUL R87, R23, -R67.reuse ;  /* 0x8000004317577220 */ /* 0x080fe20000400000 */
[----:B------:R-:W-:Y:S01]  /*2b50*/  FMUL R88, R24, -R67 ;  /* 0x8000004318587220 */ /* 0x000fe20000400000 */
[----:B------:R-:W-:Y:S05]  /*2b60*/  @!P0 BRA `(.L_x_464) ;  /* 0x0000122000008947 */ /* 0x000fea0003800000 */
[-C--:B------:R-:W-:Y:S01]  /*2b70*/  FMUL R3, R36, R35.reuse ;  /* 0x0000002324037220 */ /* 0x080fe20000400000 */
[-C--:B------:R-:W-:Y:S01]  /*2b80*/  FMUL R90, R40, R54.reuse ;  /* 0x00000036285a7220 */ /* 0x080fe20000400000 */
[C---:B------:R-:W-:Y:S01]  /*2b90*/  FMUL R5, R34.reuse, R35 ;  /* 0x0000002322057220 */ /* 0x040fe20000400000 */
[----:B------:R-:W-:Y:S01]  /*2ba0*/  FMUL R96, R45, R53 ;  /* 0x000000352d607220 */ /* 0x000fe20000400000 */
[----:B------:R-:W-:Y:S01]  /*2bb0*/  FFMA R3, R34, R33, R3 ;  /* 0x0000002122037223 */ /* 0x000fe20000000003 */
[C---:B------:R-:W-:Y:S01]  /*2bc0*/  FFMA R94, R39.reuse, R53, R90 ;  /* 0x00000035275e7223 */ /* 0x040fe2000000005a */
[CC--:B------:R-:W-:Y:S01]  /*2bd0*/  FMUL R89, R39.reuse, R54.reuse ;  /* 0x0000003627597220 */ /* 0x0c0fe20000400000 */
[----:B------:R-:W-:Y:S01]  /*2be0*/  FFMA R98, R39, R55, -R96 ;  /* 0x0000003727627223 */ /* 0x000fe20000000860 */
[----:B------:R-:W-:Y:S01]  /*2bf0*/  FFMA R3, R38, R37, R3 ;  /* 0x0000002526037223 */ /* 0x000fe20000000003 */
[C---:B------:R-:W-:Y:S01]  /*2c00*/  FMUL R96, R40.reuse, R55 ;  /* 0x0000003728607220 */ /* 0x040fe20000400000 */
[----:B------:R-:W-:Y:S01]  /*2c10*/  FFMA R100, R40, R53, -R89 ;  /* 0x0000003528647223 */ /* 0x000fe20000000859 */
[----:B------:R-:W-:Y:S01]  /*2c20*/  BSSY B1, `(.L_x_465) ;  /* 0x0000041000017945 */ /* 0x000fe20003800000 */
[----:B------:R-:W-:Y:S01]  /*2c30*/  FADD R2, R3, R3 ;  /* 0x0000000303027221 */ /* 0x000fe20000000000 */
[----:B------:R-:W-:Y:S01]  /*2c40*/  FMUL R3, R38, R33 ;  /* 0x0000002126037220 */ /* 0x000fe20000400000 */
[----:B------:R-:W-:-:S02]  /*2c50*/  FFMA R96, R45, R54, -R96 ;  /* 0x000000362d607223 */ /* 0x000fc40000000860 */
[----:B------:R-:W-:Y:S01]  /*2c60*/  FMUL R4, R2, R33 ;  /* 0x0000002102047220 */ /* 0x000fe20000400000 */
[----:B------:R-:W-:Y:S01]  /*2c70*/  FFMA R90, R34, R37, -R3 ;  /* 0x00000025225a7223 */ /* 0x000fe20000000803 */
[----:B------:R-:W-:Y:S02]  /*2c80*/  FMUL R3, R2, R35 ;  /* 0x0000002302037220 */ /* 0x000fe40000400000 */
[----:B------:R-:W-:Y:S01]  /*2c90*/  FFMA R4, R34, R69, R4 ;  /* 0x0000004522047223 */ /* 0x000fe20000000004 */
[----:B------:R-:W-:Y:S01]  /*2ca0*/  FFMA R34, R45, R55, R94 ;  /* 0x000000372d227223 */ /* 0x000fe2000000005e */
[C---:B------:R-:W-:Y:S01]  /*2cb0*/  FFMA R94, R36.reuse, R33, -R5 ;  /* 0x00000021245e7223 */ /* 0x040fe20000000805 */
[C---:B------:R-:W-:Y:S01]  /*2cc0*/  FFMA R5, R36.reuse, R69, R3 ;  /* 0x0000004524057223 */ /* 0x040fe20000000003 */
[-C--:B------:R-:W-:Y:S01]  /*2cd0*/  FMUL R3, R36, R37.reuse ;  /* 0x0000002524037220 */ /* 0x080fe20000400000 */
[----:B------:R-:W-:Y:S01]  /*2ce0*/  FADD R36, R34, R34 ;  /* 0x0000002222247221 */ /* 0x000fe20000000000 */
[----:B------:R-:W-:Y:S01]  /*2cf0*/  FMUL R34, R2, R37 ;  /* 0x0000002502227220 */ /* 0x000fe20000400000 */
[----:B------:R-:W-:Y:S01]  /*2d00*/  FMUL R90, R90, R31 ;  /* 0x0000001f5a5a7220 */ /* 0x000fe20000400000 */
[----:B------:R-:W-:Y:S01]  /*2d10*/  FFMA R2, R38, R35, -R3 ;  /* 0x0000002326027223 */ /* 0x000fe20000000803 */
[----:B------:R-:W-:Y:S01]  /*2d20*/  FMUL R3, R36, R53 ;  /* 0x0000003524037220 */ /* 0x000fe20000400000 */
[----:B------:R-:W-:Y:S01]  /*2d30*/  FFMA R34, R38, R69, R34 ;  /* 0x0000004526227223 */ /* 0x000fe20000000022 */
[----:B------:R-:W-:Y:S01]  /*2d40*/  FFMA R90, R90, 2, R5 ;  /* 0x400000005a5a7823 */ /* 0x000fe20000000005 */
[----:B------:R-:W-:Y:S01]  /*2d50*/  FMUL R5, R96, R51 ;  /* 0x0000003360057220 */ /* 0x000fe20000400000 */
[----:B------:R-:W-:Y:S01]  /*2d60*/  FFMA R38, R39, R68, R3 ;  /* 0x0000004427267223 */ /* 0x000fe20000000003 */
[C---:B------:R-:W-:Y:S01]  /*2d70*/  FMUL R3, R36.reuse, R54 ;  /* 0x0000003624037220 */ /* 0x040fe20000400000 */
[----:B------:R-:W-:Y:S01]  /*2d80*/  FMUL R36, R36, R55 ;  /* 0x0000003724247220 */ /* 0x000fe20000400000 */
[----:B------:R-:W-:Y:S01]  /*2d90*/  FMUL R39, R94, R31 ;  /* 0x0000001f5e277220 */ /* 0x000fe20000400000 */
[----:B------:R-:W-:Y:S01]  /*2da0*/  FADD R89, R27, R90 ;  /* 0x0000005a1b597221 */ /* 0x000fe20000000000 */
[-C--:B------:R-:W-:Y:S01]  /*2db0*/  FFMA R40, R40, R68.reuse, R3 ;  /* 0x0000004428287223 */ /* 0x080fe20000000003 */
[----:B------:R-:W-:Y:S01]  /*2dc0*/  FFMA R36, R45, R68, R36 ;  /* 0x000000442d247223 */ /* 0x000fe20000000024 */
[----:B------:R-:W-:Y:S01]  /*2dd0*/  FMUL R45, R98, R51 ;  /* 0x00000033622d7220 */ /* 0x000fe20000400000 */
[----:B------:R-:W-:Y:S01]  /*2de0*/  FMUL R3, R2, R31 ;  /* 0x0000001f02037220 */ /* 0x000fe20000400000 */
[----:B------:R-:W-:Y:S01]  /*2df0*/  FFMA R34, R39, 2, R34 ;  /* 0x4000000027227823 */ /* 0x000fe20000000022 */
[----:B------:R-:W-:Y:S01]  /*2e00*/  FMUL R39, R100, R51 ;  /* 0x0000003364277220 */ /* 0x000fe20000400000 */
        /* <DEDUP_REMOVED lines=8> */
[----:B------:R-:W-:Y:S01]  /*2e90*/  FADD R2, -R89, R90 ;  /* 0x0000005a59027221 */ /* 0x000fe20000000100 */
[----:B------:R-:W-:Y:S01]  /*2ea0*/  FADD R100, R28, R39 ;  /* 0x000000271c647221 */ /* 0x000fe20000000000 */
[----:B------:R-:W-:-:S02]  /*2eb0*/  FADD R3, -R40, R99 ;  /* 0x0000006328037221 */ /* 0x000fc40000000100 */
[----:B------:R-:W-:Y:S01]  /*2ec0*/  FMUL R5, R23, -R2 ;  /* 0x8000000217057220 */ /* 0x000fe20000400000 */
[----:B------:R-:W-:-:S03]  /*2ed0*/  FADD R25, -R91, R100 ;  /* 0x000000645b197221 */ /* 0x000fc60000000100 */
        /* <DEDUP_REMOVED lines=14> */
[----:B------:R-:W-:Y:S05]  /*2fc0*/  CALL.REL.NOINC `($__internal_7_$__cuda_sm20_sqrt_rn_f32_slowpath) ;  /* 0x0000268000007944 */ /* 0x000fea0003c00000 */
[----:B------:R-:W-:Y:S01]  /*2fd0*/  MOV R26, R30 ;  /* 0x0000001e001a7202 */ /* 0x000fe20000000f00 */
[----:B------:R-:W-:Y:S05]  /*2fe0*/  BRA `(.L_x_467) ;  /* 0x0000004000007947 */ /* 0x000fea0003800000 */
.L_x_466:
[----:B01----:R-:W-:Y:S01]  /*2ff0*/  FMUL.FTZ R26, R25, R2 ;  /* 0x00000002191a7220 */ /* 0x003fe20000410000 */
[----:B------:R-:W-:-:S03]  /*3000*/  FMUL.FTZ R2, R2, 0.5 ;  /* 0x3f00000002027820 */ /* 0x000fc60000410000 */
[----:B------:R-:W-:-:S04]  /*3010*/  FFMA R25, -R26, R26, R25 ;  /* 0x0000001a1a197223 */ /* 0x000fc80000000119 */
[----:B------:R-:W-:Y:S02]  /*3020*/  FFMA R26, R25, R2, R26 ;  /* 0x00000002191a7223 */ /* 0x000fe4000000001a */
.L_x_467:
[----:B------:R-:W-:Y:S05]  /*3030*/  BSYNC B1 ;  /* 0x0000000000017941 */ /* 0x000fea0003800000 */
.L_x_465:
[----:B------:R-:W-:Y:S01]  /*3040*/  FSETP.GT.AND P4, PT, R26, RZ, PT ;  /* 0x000000ff1a00720b */ /* 0x000fe20003f84000 */
[----:B------:R-:W-:Y:S01]  /*3050*/  BSSY B4, `(.L_x_468) ;  /* 0x0000032000047945 */ /* 0x000fe20003800000 */
[----:B------:R-:W-:Y:S01]  /*3060*/  CS2R R28, SRZ ;  /* 0x00000000001c7805 */ /* 0x000fe2000001ff00 */
[----:B------:R-:W-:Y:S02]  /*3070*/  MOV R27, RZ ;  /* 0x000000ff001b7202 */ /* 0x000fe40000000f00 */
[----:B------:R-:W-:-:S08]  /*3080*/  MOV R25, RZ ;  /* 0x000000ff00197202 */ /* 0x000fd00000000f00 */
[----:B------:R-:W-:Y:S05]  /*3090*/  @!P4 BRA `(.L_x_469) ;  /* 0x000002d00000c947 */ /* 0x000fea0003800000 */
[----:B------:R-:W0:Y:S01]  /*30a0*/  MUFU.RCP R25, R26 ;  /* 0x0000001a00197308 */ /* 0x000e220000001000 */
[----:B------:R-:W-:Y:S07]  /*30b0*/  BSSY B5, `(.L_x_470) ;  /* 0x000000d000057945 */ /* 0x000fee0003800000 */
[----:B------:R-:W1:Y:S01]  /*30c0*/  FCHK P0, R3, R26 ;  /* 0x0000001a03007302 */ /* 0x000e620000000000 */
[----:B0-----:R-:W-:-:S04]  /*30d0*/  FFMA R2, R25, -R26, 1 ;  /* 0x3f80000019027423 */ /* 0x001fc8000000081a */
[----:B------:R-:W-:-:S04]  /*30e0*/  FFMA R2, R25, R2, R25 ;  /* 0x0000000219027223 */ /* 0x000fc80000000019 */
[----:B------:R-:W-:-:S04]  /*30f0*/  FFMA R25, R3, R2, RZ ;  /* 0x0000000203197223 */ /* 0x000fc800000000ff */
[----:B------:R-:W-:-:S04]  /*3100*/  FFMA R27, R25, -R26, R3 ;  /* 0x8000001a191b7223 */ /* 0x000fc80000000003 */
[----:B------:R-:W-:Y:S01]  /*3110*/  FFMA R25, R2, R27, R25 ;  /* 0x0000001b02197223 */ /* 0x000fe20000000019 */
[----:B-1----:R-:W-:Y:S05]  /*3120*/  @!P0 BRA `(.L_x_471) ;  /* 0x0000005000008947 */ /* 0x002fea0003800000 */
[----:B------:R-:W-:Y:S02]  /*3130*/  MOV R2, R3 ;  /* 0x0000000300027202 */ /* 0x000fe40000000f00 */
[----:B------:R-:W-:Y:S02]  /*3140*/  MOV R3, R26 ;  /* 0x0000001a00037202 */ /* 0x000fe40000000f00 */
[----:B------:R-:W-:Y:S02]  /*3150*/  MOV R98, 0x3170 ;  /* 0x0000317000627802 */ /* 0x000fe40000000f00 */
[----:B------:R-:W-:Y:S05]  /*3160*/  CALL.REL.NOINC `($__internal_8_$__cuda_sm3x_div_rn_noftz_f32_slowpath) ;  /* 0x0000263000007944 */ /* 0x000fea0003c00000 */
[----:B0-----:R-:W-:Y:S02]  /*3170*/  MOV R25, R95 ;  /* 0x0000005f00197202 */ /* 0x001fe40000000f00 */
.L_x_471:
[----:B------:R-:W-:Y:S05]  /*3180*/  BSYNC B5 ;  /* 0x0000000000057941 */ /* 0x000fea0003800000 */
.L_x_470:
        /* <DEDUP_REMOVED lines=14> */
.L_x_473:
[----:B------:R-:W-:Y:S05]  /*3270*/  BSYNC B5 ;  /* 0x0000000000057941 */ /* 0x000fea0003800000 */
.L_x_472:
        /* <DEDUP_REMOVED lines=14> */
.L_x_474:
[----:B------:R-:W-:Y:S05]  /*3360*/  BSYNC B5 ;  /* 0x0000000000057941 */ /* 0x000fea0003800000 */
.L_x_469:
[----:B------:R-:W-:Y:S05]  /*3370*/  BSYNC B4 ;  /* 0x0000000000047941 */ /* 0x000fea0003800000 */
.L_x_468:
[----:B------:R-:W-:Y:S01]  /*3380*/  FADD R74, -R74, R91 ;  /* 0x0000005b4a4a7221 */ /* 0x000fe20000000100 */
[----:B------:R-:W-:Y:S01]  /*3390*/  FADD R2, -R73, R40 ;  /* 0x0000002849027221 */ /* 0x000fe20000000100 */
[----:B------:R-:W-:Y:S01]  /*33a0*/  FADD R72, -R72, R89 ;  /* 0x0000005948487221 */ /* 0x000fe20000000100 */
[----:B------:R-:W-:Y:S01]  /*33b0*/  FADD R77, -R77, R100 ;  /* 0x000000644d4d7221 */ /* 0x000fe20000000100 */
[----:B------:R-:W-:Y:S01]  /*33c0*/  FMUL R3, R74, R27 ;  /* 0x0000001b4a037220 */ /* 0x000fe20000400000 */
[-C--:B------:R-:W-:Y:S01]  /*33d0*/  FMUL R5, R2, R25.reuse ;  /* 0x0000001902057220 */ /* 0x080fe20000400000 */
[----:B------:R-:W-:Y:S01]  /*33e0*/  FADD R75, -R75, R90 ;  /* 0x0000005a4b4b7221 */ /* 0x000fe20000000100 */
[----:B------:R-:W-:Y:S01]  /*33f0*/  FADD R76, -R76, R99 ;  /* 0x000000634c4c7221 */ /* 0x000fe20000000100 */
[----:B------:R-:W-:Y:S01]  /*3400*/  FFMA R101, R72, R25, -R3 ;  /* 0x0000001948657223 */ /* 0x000fe20000000803 */
[-C--:B------:R-:W-:Y:S01]  /*3410*/  FFMA R103, R74, R28.reuse, -R5 ;  /* 0x0000001c4a677223 */ /* 0x080fe20000000805 */
[-C--:B------:R-:W-:Y:S01]  /*3420*/  FMUL R3, R72, R28.reuse ;  /* 0x0000001c48037220 */ /* 0x080fe20000400000 */
[----:B------:R-:W-:Y:S01]  /*3430*/  FMUL R4, R77, R27 ;  /* 0x0000001b4d047220 */ /* 0x000fe20000400000 */
[----:B------:R-:W-:Y:S01]  /*3440*/  FMUL R30, R76, R25 ;  /* 0x000000194c1e7220 */ /* 0x000fe20000400000 */
[CC--:B------:R-:W-:Y:S01]  /*3450*/  FMUL R5, R75.reuse, R28.reuse ;  /* 0x0000001c4b057220 */ /* 0x0c0fe20000400000 */
[----:B------:R-:W-:Y:S01]  /*3460*/  BSSY B4, `(.L_x_475) ;  /* 0x0000088000047945 */ /* 0x000fe20003800000 */
[----:B------:R-:W-:Y:S01]  /*3470*/  FFMA R105, R2, R27, -R3 ;  /* 0x0000001b02697223 */ /* 0x000fe20000000803 */
[----:B------:R-:W-:Y:S01]  /*3480*/  FFMA R75, R75, R25, -R4 ;  /* 0x000000194b4b7223 */ /* 0x000fe20000000804 */
[----:B------:R-:W-:Y:S01]  /*3490*/  FFMA R40, R77, R28, -R30 ;  /* 0x0000001c4d287223 */ /* 0x000fe2000000081e */
[----:B------:R-:W-:Y:S01]  /*34a0*/  FFMA R76, R76, R27, -R5 ;  /* 0x0000001b4c4c7223 */ /* 0x000fe20000000805 */
[-C--:B------:R-:W-:Y:S01]  /*34b0*/  FMUL R91, R24, R67.reuse ;  /* 0x00000043185b7220 */ /* 0x080fe20000400000 */
[-C--:B------:R-:W-:Y:S01]  /*34c0*/  FMUL R90, R23, R67.reuse ;  /* 0x00000043175a7220 */ /* 0x080fe20000400000 */
[----:B------:R-:W-:Y:S01]  /*34d0*/  FMUL R89, R22, R67 ;  /* 0x0000004316597220 */ /* 0x000fe20000400000 */
[----:B------:R-:W-:Y:S01]  /*34e0*/  CS2R R2, SRZ ;  /* 0x0000000000027805 */ /* 0x000fe2000001ff00 */
[----:B------:R-:W-:Y:S01]  /*34f0*/  MOV R4, RZ ;  /* 0x000000ff00047202 */ /* 0x000fe20000000f00 */
[----:B------:R-:W-:Y:S01]  /*3500*/  CS2R R94, SRZ ;  /* 0x00000000005e7805 */ /* 0x000fe2000001ff00 */
[----:B------:R-:W-:-:S02]  /*3510*/  MOV R93, RZ ;  /* 0x000000ff005d7202 */ /* 0x000fc40000000f00 */
[----:B------:R-:W-:Y:S02]  /*3520*/  MOV R97, RZ ;  /* 0x000000ff00617202 */ /* 0x000fe40000000f00 */
[----:B------:R-:W-:Y:S01]  /*3530*/  MOV R99, RZ ;  /* 0x000000ff00637202 */ /* 0x000fe20000000f00 */
[----:B------:R-:W-:Y:S05]  /*3540*/  @!P4 BRA `(.L_x_476) ;  /* 0x000007900000c947 */ /* 0x000fea0003800000 */
[----:B------:R-:W-:Y:S01]  /*3550*/  FMUL R2, R103, -R37 ;  /* 0x8000002567027220 */ /* 0x000fe20000400000 */
[----:B------:R-:W-:Y:S01]  /*3560*/  FMUL R4, R105, -R33 ;  /* 0x8000002169047220 */ /* 0x000fe20000400000 */
[----:B------:R-:W-:Y:S01]  /*3570*/  FMUL R30, R101, -R35 ;  /* 0x80000023651e7220 */ /* 0x000fe20000400000 */
[----:B------:R-:W-:Y:S01]  /*3580*/  FMUL R29, R40, R55 ;  /* 0x00000037281d7220 */ /* 0x000fe20000400000 */
[----:B------:R-:W-:Y:S01]  /*3590*/  FFMA R2, -R105, R35, -R2 ;  /* 0x0000002369027223 */ /* 0x000fe20000000902 */
[----:B------:R-:W-:Y:S01]  /*35a0*/  FFMA R4, -R101, R37, -R4 ;  /* 0x0000002565047223 */ /* 0x000fe20000000904 */
[C---:B------:R-:W-:Y:S01]  /*35b0*/  FFMA R30, -R103.reuse, R33, -R30 ;  /* 0x00000021671e7223 */ /* 0x040fe2000000091e */
[-C--:B------:R-:W-:Y:S01]  /*35c0*/  FFMA R34, R76, R54.reuse, -R29 ;  /* 0x000000364c227223 */ /* 0x080fe2000000081d */
[-C--:B------:R-:W-:Y:S01]  /*35d0*/  FMUL R3, R2, R31.reuse ;  /* 0x0000001f02037220 */ /* 0x080fe20000400000 */
[-C--:B------:R-:W-:Y:S01]  /*35e0*/  FMUL R5, R4, R31.reuse ;  /* 0x0000001f04057220 */ /* 0x080fe20000400000 */
[----:B------:R-:W-:Y:S01]  /*35f0*/  FMUL R29, R30, R31 ;  /* 0x0000001f1e1d7220 */ /* 0x000fe20000400000 */
[----:B------:R-:W-:Y:S01]  /*3600*/  FMUL R39, R34, R51 ;  /* 0x0000003322277220 */ /* 0x000fe20000400000 */
[----:B------:R-:W-:Y:S01]  /*3610*/  FFMA R3, R2, R31, R3 ;  /* 0x0000001f02037223 */ /* 0x000fe20000000003 */
[----:B------:R-:W-:Y:S01]  /*3620*/  FMUL R2, R103, -R35 ;  /* 0x8000002367027220 */ /* 0x000fe20000400000 */
[----:B------:R-:W-:Y:S01]  /*3630*/  FFMA R5, R4, R31, R5 ;  /* 0x0000001f04057223 */ /* 0x000fe20000000005 */
[----:B------:R-:W-:Y:S01]  /*3640*/  FMUL R4, R76, R53 ;  /* 0x000000354c047220 */ /* 0x000fe20000400000 */
[----:B------:R-:W-:Y:S01]  /*3650*/  FFMA R29, R30, R31, R29 ;  /* 0x0000001f1e1d7223 */ /* 0x000fe2000000001d */
[----:B------:R-:W-:Y:S01]  /*3660*/  FFMA R2, -R101, R33, R2 ;  /* 0x0000002165027223 */ /* 0x000fe20000000102 */
[----:B------:R-:W-:Y:S01]  /*3670*/  FFMA R36, R34, R51, R39 ;  /* 0x0000003322247223 */ /* 0x000fe20000000027 */
[C---:B------:R-:W-:Y:S01]  /*3680*/  FFMA R34, R75.reuse, R55, -R4 ;  /* 0x000000374b227223 */ /* 0x040fe20000000804 */
[-C--:B------:R-:W-:Y:S01]  /*3690*/  FMUL R30, R75, R54.reuse ;  /* 0x000000364b1e7220 */ /* 0x080fe20000400000 */
[-C--:B------:R-:W-:Y:S01]  /*36a0*/  FMUL R4, R40, R54.reuse ;  /* 0x0000003628047220 */ /* 0x080fe20000400000 */
[----:B------:R-:W-:Y:S01]  /*36b0*/  FFMA R2, -R105, R37, R2 ;  /* 0x0000002569027223 */ /* 0x000fe20000000102 */
[----:B------:R-:W-:Y:S01]  /*36c0*/  FMUL R39, R34, R51 ;  /* 0x0000003322277220 */ /* 0x000fe20000400000 */
[-C--:B------:R-:W-:Y:S01]  /*36d0*/  FFMA R38, R40, R53.reuse, -R30 ;  /* 0x0000003528267223 */ /* 0x080fe2000000081e */
[----:B------:R-:W-:Y:S01]  /*36e0*/  FFMA R30, R75, R53, R4 ;  /* 0x000000354b1e7223 */ /* 0x000fe20000000004 */
[----:B------:R-:W-:Y:S01]  /*36f0*/  FADD R2, R2, R2 ;  /* 0x0000000202027221 */ /* 0x000fe20000000000 */
[-C--:B------:R-:W-:Y:S01]  /*3700*/  FFMA R45, R34, R51.reuse, R39 ;  /* 0x00000033222d7223 */ /* 0x080fe20000000027 */
[----:B------:R-:W-:Y:S01]  /*3710*/  FMUL R39, R38, R51 ;  /* 0x0000003326277220 */ /* 0x000fe20000400000 */
[----:B------:R-:W-:Y:S01]  /*3720*/  FFMA R34, R76, R55, R30 ;  /* 0x000000374c227223 */ /* 0x000fe2000000001e */
[C---:B------:R-:W-:Y:S01]  /*3730*/  FMUL R4, R2.reuse, R33 ;  /* 0x0000002102047220 */ /* 0x040fe20000400000 */
[----:B------:R-:W-:Y:S01]  /*3740*/  FMUL R30, R2, R35 ;  /* 0x00000023021e7220 */ /* 0x000fe20000400000 */
[----:B------:R-:W-:Y:S01]  /*3750*/  FFMA R38, R38, R51, R39 ;  /* 0x0000003326267223 */ /* 0x000fe20000000027 */
[----:B------:R-:W-:Y:S01]  /*3760*/  FADD R34, R34, R34 ;  /* 0x0000002222227221 */ /* 0x000fe20000000000 */
[C---:B------:R-:W-:Y:S01]  /*3770*/  FFMA R4, R69.reuse, -R101, R4 ;  /* 0x8000006545047223 */ /* 0x040fe20000000004 */
[C---:B------:R-:W-:Y:S01]  /*3780*/  FFMA R30, R69.reuse, -R103, R30 ;  /* 0x80000067451e7223 */ /* 0x040fe2000000001e */
[----:B------:R-:W-:Y:S01]  /*3790*/  FMUL R2, R2, R37 ;  /* 0x0000002502027220 */ /* 0x000fe20000400000 */
[----:B------:R-:W-:Y:S01]  /*37a0*/  FMUL R39, R34, R54 ;  /* 0x0000003622277220 */ /* 0x000fe20000400000 */
[----:B------:R-:W-:Y:S01]  /*37b0*/  FADD R4, R4, -R3 ;  /* 0x8000000304047221 */ /* 0x000fe20000000000 */
[----:B------:R-:W-:Y:S01]  /*37c0*/  FMUL R3, R34, R53 ;  /* 0x0000003522037220 */ /* 0x000fe20000400000 */
[----:B------:R-:W-:Y:S01]  /*37d0*/  FADD R5, R30, -R5 ;  /* 0x800000051e057221 */ /* 0x000fe20000000000 */
[----:B------:R-:W-:Y:S01]  /*37e0*/  FFMA R30, R68, R40, R39 ;  /* 0x00000028441e7223 */ /* 0x000fe20000000027 */
[----:B------:R-:W-:Y:S01]  /*37f0*/  FMUL R73, R34, R55 ;  /* 0x0000003722497220 */ /* 0x000fe20000400000 */
[----:B------:R-:W-:Y:S01]  /*3800*/  FFMA R3, R68, R75, R3 ;  /* 0x0000004b44037223 */ /* 0x000fe20000000003 */
[----:B------:R-:W-:Y:S01]  /*3810*/  FFMA R2, R69, -R105, R2 ;  /* 0x8000006945027223 */ /* 0x000fe20000000002 */
[----:B------:R-:W-:Y:S01]  /*3820*/  FADD R30, R30, -R45 ;  /* 0x8000002d1e1e7221 */ /* 0x000fe20000000000 */
[----:B------:R-:W-:Y:S01]  /*3830*/  FMUL R45, R5, R44 ;  /* 0x0000002c052d7220 */ /* 0x000fe20000400000 */
[----:B------:R-:W-:Y:S01]  /*3840*/  FADD R39, R3, -R36 ;  /* 0x8000002403277221 */ /* 0x000fe20000000000 */
[----:B------:R-:W-:Y:S01]  /*3850*/  FFMA R73, R68, R76, R73 ;  /* 0x0000004c44497223 */ /* 0x000fe20000000049 */
[----:B------:R-:W-:Y:S01]  /*3860*/  FMUL R3, R27, R27 ;  /* 0x0000001b1b037220 */ /* 0x000fe20000400000 */
[----:B------:R-:W-:Y:S01]  /*3870*/  FMUL R36, R30, R59 ;  /* 0x0000003b1e247220 */ /* 0x000fe20000400000 */
[----:B------:R-:W-:Y:S01]  /*3880*/  FADD R29, R2, -R29 ;  /* 0x8000001d021d7221 */ /* 0x000fe20000000000 */
[----:B------:R-:W-:Y:S01]  /*3890*/  FFMA R34, R4, R43, R45 ;  /* 0x0000002b04227223 */ /* 0x000fe2000000002d */
[----:B------:R-:W-:Y:S01]  /*38a0*/  FADD R73, R73, -R38 ;  /* 0x8000002649497221 */ /* 0x000fe20000000000 */
[----:B------:R-:W-:Y:S01]  /*38b0*/  FFMA R2, R28, R28, R3 ;  /* 0x0000001c1c027223 */ /* 0x000fe20000000003 */
[----:B------:R-:W-:Y:S01]  /*38c0*/  FMUL R3, R5, R41 ;  /* 0x0000002905037220 */ /* 0x000fe20000400000 */
[----:B------:R-:W-:Y:S01]  /*38d0*/  FFMA R38, R39, R58, R36 ;  /* 0x0000003a27267223 */ /* 0x000fe20000000024 */
[----:B------:R-:W-:Y:S01]  /*38e0*/  FFMA R36, R29, R46, R34 ;  /* 0x0000002e1d247223 */ /* 0x000fe20000000022 */
[----:B------:R-:W-:Y:S01]  /*38f0*/  FFMA R2, R25, R25, R2 ;  /* 0x0000001919027223 */ /* 0x000fe20000000002 */
[----:B------:R-:W-:Y:S01]  /*3900*/  FFMA R34, R4, R32, R3 ;  /* 0x0000002004227223 */ /* 0x000fe20000000003 */
[----:B------:R-:W-:Y:S01]  /*3910*/  FFMA R45, R73, R60, R38 ;  /* 0x0000003c492d7223 */ /* 0x000fe20000000026 */
[C---:B------:R-:W-:Y:S01]  /*3920*/  FMUL R36, R5.reuse, R36 ;  /* 0x0000002405247220 */ /* 0x040fe20000400000 */
[----:B------:R-:W-:Y:S01]  /*3930*/  FMUL R5, R5, R48 ;  /* 0x0000003005057220 */ /* 0x000fe20000400000 */
[C---:B------:R-:W-:Y:S01]  /*3940*/  FMUL R38, R30.reuse, R57 ;  /* 0x000000391e267220 */ /* 0x040fe20000400000 */
[----:B------:R-:W-:Y:S01]  /*3950*/  FFMA R3, R29, R42, R34 ;  /* 0x0000002a1d037223 */ /* 0x000fe20000000022 */
[C---:B------:R-:W-:Y:S01]  /*3960*/  FMUL R45, R30.reuse, R45 ;  /* 0x0000002d1e2d7220 */ /* 0x040fe20000400000 */
[----:B------:R-:W-:Y:S01]  /*3970*/  FMUL R34, R30, R63 ;  /* 0x0000003f1e227220 */ /* 0x000fe20000400000 */
[----:B------:R-:W-:Y:S01]  /*3980*/  FFMA R38, R39, R52, R38 ;  /* 0x0000003427267223 */ /* 0x000fe20000000026 */
[C---:B------:R-:W-:Y:S01]  /*3990*/  FFMA R30, R4.reuse, R47, R5 ;  /* 0x0000002f041e7223 */ /* 0x040fe20000000005 */
        /* <DEDUP_REMOVED lines=9> */
[----:B------:R-:W-:Y:S02]  /*3a30*/  BSSY B5, `(.L_x_477) ;  /* 0x0000015000057945 */ /* 0x000fe40003800000 */
[----:B------:R-:W-:Y:S01]  /*3a40*/  FFMA R34, R73, R34, R45 ;  /* 0x0000002249227223 */ /* 0x000fe2000000002d */
[----:B------:R-:W-:Y:S01]  /*3a50*/  FADD R29, R4, R29 ;  /* 0x0000001d041d7221 */ /* 0x000fe20000000000 */
[----:B------:R-:W-:-:S04]  /*3a60*/  FADD R4, RZ, -R26 ;  /* 0x8000001aff047221 */ /* 0x000fc80000000000 */
[----:B------:R-:W-:-:S13]  /*3a70*/  FSETP.GT.AND P0, PT, R29, -R34, PT ;  /* 0x800000221d00720b */ /* 0x000fda0003f04000 */
        /* <DEDUP_REMOVED lines=16> */
.L_x_478:
[----:B------:R-:W-:Y:S05]  /*3b80*/  BSYNC B5 ;  /* 0x0000000000057941 */ /* 0x000fea0003800000 */
.L_x_477:
[----:B------:R-:W-:Y:S01]  /*3b90*/  FADD R3, RZ, -R67 ;  /* 0x80000043ff037221 */ /* 0x000fe20000000000 */
[----:B------:R-:W-:-:S03]  /*3ba0*/  FSETP.GT.AND P0, PT, R29, -R34, PT ;  /* 0x800000221d00720b */ /* 0x000fc60003f04000 */
[----:B------:R-:W-:Y:S01]  /*3bb0*/  FMUL R3, R78, R3 ;  /* 0x000000034e037220 */ /* 0x000fe20000400000 */
[----:B------:R-:W-:-:S04]  /*3bc0*/  FSEL R4, R15, R4, P0 ;  /* 0x000000040f047208 */ /* 0x000fc80000000000 */
[----:B------:R-:W-:-:S04]  /*3bd0*/  FSETP.GT.AND P0, PT, R4, R3, PT ;  /* 0x000000030400720b */ /* 0x000fc80003f04000 */
[----:B------:R-:W-:-:S05]  /*3be0*/  FSEL R5, R4, R3, P0 ;  /* 0x0000000304057208 */ /* 0x000fca0000000000 */
[C---:B------:R-:W-:Y:S01]  /*3bf0*/  FMUL R97, R5.reuse, R28 ;  /* 0x0000001c05617220 */ /* 0x040fe20000400000 */
[C---:B------:R-:W-:Y:S01]  /*3c00*/  FMUL R94, R5.reuse, R27 ;  /* 0x0000001b055e7220 */ /* 0x040fe20000400000 */
[----:B------:R-:W-:Y:S01]  /*3c10*/  FMUL R25, R5, R25 ;  /* 0x0000001905197220 */ /* 0x000fe20000400000 */
[----:B------:R-:W-:Y:S01]  /*3c20*/  FFMA R3, -R101, R5, R66 ;  /* 0x0000000565037223 */ /* 0x000fe20000000142 */
[-C--:B------:R-:W-:Y:S01]  /*3c30*/  FFMA R89, R22, R67.reuse, -R97 ;  /* 0x0000004316597223 */ /* 0x080fe20000000861 */
[----:B------:R-:W-:Y:S01]  /*3c40*/  FFMA R90, R23, R67, -R94 ;  /* 0x00000043175a7223 */ /* 0x000fe2000000085e */
[-C--:B------:R-:W-:Y:S01]  /*3c50*/  FFMA R93, -R103, R5.reuse, R80 ;  /* 0x00000005675d7223 */ /* 0x080fe20000000150 */
[-C--:B------:R-:W-:Y:S01]  /*3c60*/  FFMA R95, -R105, R5.reuse, R84 ;  /* 0x00000005695f7223 */ /* 0x080fe20000000154 */
[-C--:B------:R-:W-:Y:S01]  /*3c70*/  FFMA R29, R75, R5.reuse, R82 ;  /* 0x000000054b1d7223 */ /* 0x080fe20000000052 */
[-C--:B------:R-:W-:Y:S01]  /*3c80*/  FFMA R2, R40, R5.reuse, R83 ;  /* 0x0000000528027223 */ /* 0x080fe20000000053 */
[----:B------:R-:W-:Y:S01]  /*3c90*/  FFMA R4, R76, R5, R85 ;  /* 0x000000054c047223 */ /* 0x000fe20000000055 */
[----:B------:R-:W-:Y:S01]  /*3ca0*/  FADD R97, R86, R97 ;  /* 0x0000006156617221 */ /* 0x000fe20000000000 */
[----:B------:R-:W-:Y:S01]  /*3cb0*/  FADD R94, R87, R94 ;  /* 0x0000005e575e7221 */ /* 0x000fe20000000000 */
[--C-:B------:R-:W-:Y:S01]  /*3cc0*/  FFMA R91, R24, R67, -R25.reuse ;  /* 0x00000043185b7223 */ /* 0x100fe20000000819 */
[----:B------:R-:W-:-:S02]  /*3cd0*/  FADD R99, R88, R25 ;  /* 0x0000001958637221 */ /* 0x000fc40000000000 */
.L_x_476:
[----:B------:R-:W-:Y:S05]  /*3ce0*/  BSYNC B4 ;  /* 0x0000000000047941 */ /* 0x000fea0003800000 */
.L_x_475:
[----:B------:R-:W-:-:S04]  /*3cf0*/  FSETP.GT.AND P0, PT, R26, RZ, PT ;  /* 0x000000ff1a00720b */ /* 0x000fc80003f04000 */
[----:B------:R-:W-:Y:S02]  /*3d00*/  FSEL R99, R99, R88, P0 ;  /* 0x0000005863637208 */ /* 0x000fe40000000000 */
[----:B------:R-:W-:Y:S02]  /*3d10*/  FSEL R94, R94, R87, P0 ;  /* 0x000000575e5e7208 */ /* 0x000fe40000000000 */
[----:B------:R-:W-:Y:S02]  /*3d20*/  FSEL R97, R97, R86, P0 ;  /* 0x0000005661617208 */ /* 0x000fe40000000000 */
[----:B------:R-:W-:Y:S02]  /*3d30*/  FSEL R95, R95, R84, P0 ;  /* 0x000000545f5f7208 */ /* 0x000fe40000000000 */
[----:B------:R-:W-:Y:S02]  /*3d40*/  FSEL R93, R93, R80, P0 ;  /* 0x000000505d5d7208 */ /* 0x000fe40000000000 */
[----:B------:R-:W-:-:S02]  /*3d50*/  FSEL R3, R3, R66, P0 ;  /* 0x0000004203037208 */ /* 0x000fc40000000000 */
[----:B------:R-:W-:Y:S02]  /*3d60*/  FSEL R4, R4, R85, P0 ;  /* 0x0000005504047208 */ /* 0x000fe40000000000 */
[----:B------:R-:W-:Y:S02]  /*3d70*/  FSEL R2, R2, R83, P0 ;  /* 0x0000005302027208 */ /* 0x000fe40000000000 */
[----:B------:R-:W-:Y:S02]  /*3d80*/  FSEL R5, R29, R82, P0 ;  /* 0x000000521d057208 */ /* 0x000fe40000000000 */
.L_x_464:
[----:B------:R-:W-:Y:S05]  /*3d90*/  BSYNC B3 ;  /* 0x0000000000037941 */ /* 0x000fea0003800000 */
.L_x_463:
[C---:B------:R-:W-:Y:S01]  /*3da0*/  FMUL R40, R78.reuse, c[0x0][0x620] ;  /* 0x000188004e287a20 */ /* 0x040fe20000400000 */
[----:B------:R-:W-:Y:S01]  /*3db0*/  FSETP.GT.AND P1, PT, R78, RZ, PT ;  /* 0x000000ff4e00720b */ /* 0x000fe20003f24000 */
[----:B------:R-:W-:Y:S01]  /*3dc0*/  BSSY B3, `(.L_x_479) ;  /* 0x0000090000037945 */ /* 0x000fe20003800000 */
[----:B------:R-:W-:Y:S01]  /*3dd0*/  FADD R79, R79, -R64 ;  /* 0x800000404f4f7221 */ /* 0x000fe20000000000 */
[----:B------:R-:W-:Y:S01]  /*3de0*/  FADD R70, R70, -R81 ;  /* 0x8000005146467221 */ /* 0x000fe20000000000 */
[----:B------:R-:W-:Y:S01]  /*3df0*/  FSETP.GT.AND P0, PT, R40, RZ, PT ;  /* 0x000000ff2800720b */ /* 0x000fe20003f04000 */
[----:B------:R-:W-:Y:S01]  /*3e00*/  FADD R71, R71, -R50 ;  /* 0x8000003247477221 */ /* 0x000fe20000000000 */
[----:B------:R-:W-:Y:S01]  /*3e10*/  FSEL R77, R5, R82, P1 ;  /* 0x00000052054d7208 */ /* 0x000fe20000800000 */
[----:B------:R-:W-:Y:S01]  /*3e20*/  CS2R R28, SRZ ;  /* 0x00000000001c7805 */ /* 0x000fe2000001ff00 */
[----:B------:R-:W-:-:S02]  /*3e30*/  FSEL R88, R99, R88, P1 ;  /* 0x0000005863587208 */ /* 0x000fc40000800000 */
[----:B------:R-:W-:Y:S02]  /*3e40*/  FSEL R87, R94, R87, P1 ;  /* 0x000000575e577208 */ /* 0x000fe40000800000 */
[----:B------:R-:W-:Y:S02]  /*3e50*/  FSEL R86, R97, R86, P1 ;  /* 0x0000005661567208 */ /* 0x000fe40000800000 */
[----:B------:R-:W-:Y:S02]  /*3e60*/  FSEL R25, R95, R84, P1 ;  /* 0x000000545f197208 */ /* 0x000fe40000800000 */
[----:B------:R-:W-:Y:S02]  /*3e70*/  FSEL R80, R93, R80, P1 ;  /* 0x000000505d507208 */ /* 0x000fe40000800000 */
[----:B------:R-:W-:Y:S02]  /*3e80*/  FSEL R27, R3, R66, P1 ;  /* 0x00000042031b7208 */ /* 0x000fe40000800000 */
[----:B------:R-:W-:-:S02]  /*3e90*/  FSEL R38, R4, R85, P1 ;  /* 0x0000005504267208 */ /* 0x000fc40000800000 */
[----:B------:R-:W-:Y:S02]  /*3ea0*/  FSEL R83, R2, R83, P1 ;  /* 0x0000005302537208 */ /* 0x000fe40000800000 */
[----:B------:R-:W-:Y:S02]  /*3eb0*/  MOV R5, RZ ;  /* 0x000000ff00057202 */ /* 0x000fe40000000f00 */
[----:B------:R-:W-:Y:S01]  /*3ec0*/  MOV R26, RZ ;  /* 0x000000ff001a7202 */ /* 0x000fe20000000f00 */
[----:B------:R-:W-:Y:S05]  /*3ed0*/  @!P0 BRA `(.L_x_480) ;  /* 0x000007e000008947 */ /* 0x000fea0003800000 */
[----:B------:R-:W-:Y:S01]  /*3ee0*/  FMUL R3, R23, -R70 ;  /* 0x8000004617037220 */ /* 0x000fe20000400000 */
[----:B------:R-:W-:Y:S01]  /*3ef0*/  BSSY B4, `(.L_x_481) ;  /* 0x0000078000047945 */ /* 0x000fe20003800000 */
[----:B------:R-:W-:Y:S01]  /*3f00*/  CS2R R28, SRZ ;  /* 0x00000000001c7805 */ /* 0x000fe2000001ff00 */
[----:B------:R-:W-:Y:S01]  /*3f10*/  MOV R26, RZ ;  /* 0x000000ff001a7202 */ /* 0x000fe20000000f00 */
[----:B------:R-:W-:-:S04]  /*3f20*/  FFMA R3, -R22, R79, R3 ;  /* 0x0000004f16037223 */ /* 0x000fc80000000103 */
[----:B------:R-:W-:-:S04]  /*3f30*/  FFMA R3, -R24, R71, R3 ;  /* 0x0000004718037223 */ /* 0x000fc80000000103 */
[----:B------:R-:W-:-:S05]  /*3f40*/  FMUL R50, R3, c[0x0][0x61c] ;  /* 0x0001870003327a20 */ /* 0x000fca0000400000 */
[----:B------:R-:W-:-:S13]  /*3f50*/  FSETP.GT.AND P0, PT, |R50|, RZ, PT ;  /* 0x000000ff3200720b */ /* 0x000fda0003f04200 */
[----:B------:R-:W-:Y:S05]  /*3f60*/  @!P0 BRA `(.L_x_482) ;  /* 0x0000070000008947 */ /* 0x000fea0003800000 */
[C---:B------:R-:W-:Y:S01]  /*3f70*/  FMUL R3, R23.reuse, R37 ;  /* 0x0000002517037220 */ /* 0x040fe20000400000 */
[----:B------:R-:W-:Y:S01]  /*3f80*/  FMUL R4, R22, R35 ;  /* 0x0000002316047220 */ /* 0x000fe20000400000 */
[C---:B------:R-:W-:Y:S01]  /*3f90*/  FMUL R29, R24.reuse, R33 ;  /* 0x00000021181d7220 */ /* 0x040fe20000400000 */
[C---:B------:R-:W-:Y:S01]  /*3fa0*/  FMUL R45, R23.reuse, -R55 ;  /* 0x80000037172d7220 */ /* 0x040fe20000400000 */
[----:B------:R-:W-:Y:S01]  /*3fb0*/  FFMA R2, R24, R35, -R3 ;  /* 0x0000002318027223 */ /* 0x000fe20000000803 */
[C---:B------:R-:W-:Y:S01]  /*3fc0*/  FFMA R28, R23.reuse, R33, -R4 ;  /* 0x00000021171c7223 */ /* 0x040fe20000000804 */
[C---:B------:R-:W-:Y:S01]  /*3fd0*/  FFMA R26, R22.reuse, R37, -R29 ;  /* 0x00000025161a7223 */ /* 0x040fe2000000081d */
[-C--:B------:R-:W-:Y:S01]  /*3fe0*/  FMUL R30, R22, -R54.reuse ;  /* 0x80000036161e7220 */ /* 0x080fe20000400000 */
[-C--:B------:R-:W-:Y:S01]  /*3ff0*/  FMUL R3, R2, R31.reuse ;  /* 0x0000001f02037220 */ /* 0x080fe20000400000 */
[-C--:B------:R-:W-:Y:S01]  /*4000*/  FMUL R39, R28, R31.reuse ;  /* 0x0000001f1c277220 */ /* 0x080fe20000400000 */
[----:B------:R-:W-:Y:S01]  /*4010*/  FMUL R29, R26, R31 ;  /* 0x0000001f1a1d7220 */ /* 0x000fe20000400000 */
[C---:B------:R-:W-:Y:S01]  /*4020*/  FFMA R30, -R23.reuse, R53, -R30 ;  /* 0x00000035171e7223 */ /* 0x040fe2000000091e */
[-C--:B------:R-:W-:Y:S01]  /*4030*/  FFMA R4, R2, R31.reuse, R3 ;  /* 0x0000001f02047223 */ /* 0x080fe20000000003 */
[-C--:B------:R-:W-:Y:S01]  /*4040*/  FFMA R2, -R24, R54.reuse, -R45 ;  /* 0x0000003618027223 */ /* 0x080fe2000000092d */
[----:B------:R-:W-:Y:S01]  /*4050*/  FFMA R28, R28, R31, R39 ;  /* 0x0000001f1c1c7223 */ /* 0x000fe20000000027 */
[C---:B------:R-:W-:Y:S01]  /*4060*/  FMUL R3, R23.reuse, R35 ;  /* 0x0000002317037220 */ /* 0x040fe20000400000 */
[----:B------:R-:W-:Y:S01]  /*4070*/  FFMA R29, R26, R31, R29 ;  /* 0x0000001f1a1d7223 */ /* 0x000fe2000000001d */
[----:B------:R-:W-:Y:S01]  /*4080*/  FMUL R39, R2, R51 ;  /* 0x0000003302277220 */ /* 0x000fe20000400000 */
[----:B------:R-:W-:Y:S01]  /*4090*/  FMUL R26, R24, -R53 ;  /* 0x80000035181a7220 */ /* 0x000fe20000400000 */
[----:B------:R-:W-:Y:S01]  /*40a0*/  FFMA R3, R22, R33, R3 ;  /* 0x0000002116037223 */ /* 0x000fe20000000003 */
[-C--:B------:R-:W-:Y:S01]  /*40b0*/  FMUL R73, R30, R51.reuse ;  /* 0x000000331e497220 */ /* 0x080fe20000400000 */
[----:B------:R-:W-:Y:S01]  /*40c0*/  FFMA R34, R2, R51, R39 ;  /* 0x0000003302227223 */ /* 0x000fe20000000027 */
[-C--:B------:R-:W-:Y:S01]  /*40d0*/  FMUL R39, R23, -R54.reuse ;  /* 0x8000003617277220 */ /* 0x080fe20000400000 */
[----:B------:R-:W-:Y:S01]  /*40e0*/  FFMA R3, R24, R37, R3 ;  /* 0x0000002518037223 */ /* 0x000fe20000000003 */
[----:B------:R-:W-:Y:S01]  /*40f0*/  FFMA R26, -R22, R55, -R26 ;  /* 0x00000037161a7223 */ /* 0x000fe2000000091a */
[----:B------:R-:W-:Y:S01]  /*4100*/  FFMA R36, R30, R51, R73 ;  /* 0x000000331e247223 */ /* 0x000fe20000000049 */
[----:B------:R-:W-:Y:S01]  /*4110*/  FFMA R39, -R22, R53, R39 ;  /* 0x0000003516277223 */ /* 0x000fe20000000127 */
[----:B------:R-:W-:Y:S01]  /*4120*/  FADD R2, R3, R3 ;  /* 0x0000000303027221 */ /* 0x000fe20000000000 */
[----:B------:R-:W-:Y:S01]  /*4130*/  FMUL R45, R26, R51 ;  /* 0x000000331a2d7220 */ /* 0x000fe20000400000 */
[----:B------:R-:W-:Y:S01]  /*4140*/  BSSY B5, `(.L_x_483) ;  /* 0x0000043000057945 */ /* 0x000fe20003800000 */
[----:B------:R-:W-:Y:S01]  /*4150*/  FFMA R30, -R24, R55, R39 ;  /* 0x00000037181e7223 */ /* 0x000fe20000000127 */
[----:B------:R-:W-:Y:S01]  /*4160*/  FMUL R3, R2, R33 ;  /* 0x0000002102037220 */ /* 0x000fe20000400000 */
[----:B------:R-:W-:Y:S01]  /*4170*/  FFMA R45, R26, R51, R45 ;  /* 0x000000331a2d7223 */ /* 0x000fe2000000002d */
[----:B------:R-:W-:Y:S01]  /*4180*/  FMUL R26, R2, R35 ;  /* 0x00000023021a7220 */ /* 0x000fe20000400000 */
[----:B------:R-:W-:Y:S01]  /*4190*/  FADD R30, R30, R30 ;  /* 0x0000001e1e1e7221 */ /* 0x000fe20000000000 */
[----:B------:R-:W-:Y:S01]  /*41a0*/  FMUL R39, R2, R37 ;  /* 0x0000002502277220 */ /* 0x000fe20000400000 */
[-C--:B------:R-:W-:Y:S01]  /*41b0*/  FFMA R3, R22, R69.reuse, R3 ;  /* 0x0000004516037223 */ /* 0x080fe20000000003 */
[-C--:B------:R-:W-:Y:S01]  /*41c0*/  FFMA R26, R23, R69.reuse, R26 ;  /* 0x00000045171a7223 */ /* 0x080fe2000000001a */
[----:B------:R-:W-:Y:S01]  /*41d0*/  FMUL R2, R30, R54 ;  /* 0x000000361e027220 */ /* 0x000fe20000400000 */
[----:B------:R-:W-:Y:S01]  /*41e0*/  FFMA R39, R24, R69, R39 ;  /* 0x0000004518277223 */ /* 0x000fe20000000027 */
[----:B------:R-:W-:Y:S01]  /*41f0*/  FADD R4, R3, -R4 ;  /* 0x8000000403047221 */ /* 0x000fe20000000000 */
[----:B------:R-:W-:Y:S01]  /*4200*/  FMUL R3, R30, R53 ;  /* 0x000000351e037220 */ /* 0x000fe20000400000 */
[-C--:B------:R-:W-:Y:S01]  /*4210*/  FFMA R2, -R23, R68.reuse, R2 ;  /* 0x0000004417027223 */ /* 0x080fe20000000102 */
[----:B------:R-:W-:Y:S01]  /*4220*/  FADD R29, R26, -R29 ;  /* 0x8000001d1a1d7221 */ /* 0x000fe20000000000 */
[----:B------:R-:W-:Y:S01]  /*4230*/  FMUL R73, R30, R55 ;  /* 0x000000371e497220 */ /* 0x000fe20000400000 */
[----:B------:R-:W-:Y:S01]  /*4240*/  FFMA R3, -R22, R68, R3 ;  /* 0x0000004416037223 */ /* 0x000fe20000000103 */
[----:B------:R-:W-:Y:S01]  /*4250*/  FADD R2, R2, -R45 ;  /* 0x8000002d02027221 */ /* 0x000fe20000000000 */
[----:B------:R-:W-:Y:S01]  /*4260*/  FMUL R75, R29, R44 ;  /* 0x0000002c1d4b7220 */ /* 0x000fe20000400000 */
[----:B------:R-:W-:Y:S01]  /*4270*/  FADD R39, R39, -R28 ;  /* 0x8000001c27277221 */ /* 0x000fe20000000000 */
[----:B------:R-:W-:Y:S01]  /*4280*/  FFMA R73, -R24, R68, R73 ;  /* 0x0000004418497223 */ /* 0x000fe20000000149 */
[----:B------:R-:W-:Y:S01]  /*4290*/  FADD R3, R3, -R34 ;  /* 0x8000002203037221 */ /* 0x000fe20000000000 */
[----:B------:R-:W-:Y:S01]  /*42a0*/  FMUL R28, R2, R59 ;  /* 0x0000003b021c7220 */ /* 0x000fe20000400000 */
[C---:B------:R-:W-:Y:S01]  /*42b0*/  FFMA R26, R4.reuse, R43, R75 ;  /* 0x0000002b041a7223 */ /* 0x040fe2000000004b */
[----:B------:R-:W-:Y:S01]  /*42c0*/  FMUL R45, R29, R41 ;  /* 0x000000291d2d7220 */ /* 0x000fe20000400000 */
[----:B------:R-:W-:Y:S01]  /*42d0*/  FADD R73, R73, -R36 ;  /* 0x8000002449497221 */ /* 0x000fe20000000000 */
[----:B------:R-:W-:Y:S01]  /*42e0*/  FFMA R34, R3, R58, R28 ;  /* 0x0000003a03227223 */ /* 0x000fe2000000001c */
[----:B------:R-:W-:Y:S01]  /*42f0*/  FFMA R26, R39, R46, R26 ;  /* 0x0000002e271a7223 */ /* 0x000fe2000000001a */
[----:B------:R-:W-:Y:S01]  /*4300*/  FFMA R28, R4, R32, R45 ;  /* 0x00000020041c7223 */ /* 0x000fe2000000002d */
[C---:B------:R-:W-:Y:S01]  /*4310*/  FMUL R30, R2.reuse, R57 ;  /* 0x00000039021e7220 */ /* 0x040fe20000400000 */
[----:B------:R-:W-:Y:S01]  /*4320*/  FFMA R45, R73, R60, R34 ;  /* 0x0000003c492d7223 */ /* 0x000fe20000000022 */
[C---:B------:R-:W-:Y:S01]  /*4330*/  FMUL R75, R29.reuse, R26 ;  /* 0x0000001a1d4b7220 */ /* 0x040fe20000400000 */
[----:B------:R-:W-:Y:S01]  /*4340*/  FMUL R26, R29, R48 ;  /* 0x000000301d1a7220 */ /* 0x000fe20000400000 */
[----:B------:R-:W-:Y:S01]  /*4350*/  FFMA R29, R39, R42, R28 ;  /* 0x0000002a271d7223 */ /* 0x000fe2000000001c */
[C---:B------:R-:W-:Y:S01]  /*4360*/  FMUL R45, R2.reuse, R45 ;  /* 0x0000002d022d7220 */ /* 0x040fe20000400000 */
[----:B------:R-:W-:Y:S01]  /*4370*/  FMUL R2, R2, R63 ;  /* 0x0000003f02027220 */ /* 0x000fe20000400000 */
[C---:B------:R-:W-:Y:S01]  /*4380*/  FFMA R26, R4.reuse, R47, R26 ;  /* 0x0000002f041a7223 */ /* 0x040fe2000000001a */
[C---:B------:R-:W-:Y:S01]  /*4390*/  FFMA R30, R3.reuse, R52, R30 ;  /* 0x00000034031e7223 */ /* 0x040fe2000000001e */
[----:B------:R-:W-:Y:S01]  /*43a0*/  FFMA R4, R4, R29, R75 ;  /* 0x0000001d04047223 */ /* 0x000fe2000000004b */
[----:B------:R-:W-:Y:S01]  /*43b0*/  FFMA R28, R3, R61, R2 ;  /* 0x0000003d031c7223 */ /* 0x000fe20000000002 */
[----:B------:R-:W-:Y:S01]  /*43c0*/  FFMA R26, R39, R49, R26 ;  /* 0x00000031271a7223 */ /* 0x000fe2000000001a */
[C---:B------:R-:W-:Y:S01]  /*43d0*/  FFMA R30, R73.reuse, R56, R30 ;  /* 0x00000038491e7223 */ /* 0x040fe2000000001e */
[----:B------:R-:W-:Y:S01]  /*43e0*/  FFMA R2, RZ, R0, RZ ;  /* 0x00000000ff027223 */ /* 0x000fe200000000ff */
[----:B------:R-:W-:Y:S01]  /*43f0*/  FFMA R28, R73, R62, R28 ;  /* 0x0000003e491c7223 */ /* 0x000fe2000000001c */
[----:B------:R-:W-:Y:S01]  /*4400*/  FFMA R39, R39, R26, R4 ;  /* 0x0000001a27277223 */ /* 0x000fe20000000004 */
[----:B------:R-:W-:Y:S01]  /*4410*/  FFMA R45, R3, R30, R45 ;  /* 0x0000001e032d7223 */ /* 0x000fe2000000002d */
[----:B------:R-:W-:Y:S01]  /*4420*/  FFMA R2, RZ, R65, R2 ;  /* 0x00000041ff027223 */ /* 0x000fe20000000002 */
[----:B------:R-:W-:-:S02]  /*4430*/  FADD R4, RZ, -R50 ;  /* 0x80000032ff047221 */ /* 0x000fc40000000000 */
[----:B------:R-:W-:Y:S01]  /*4440*/  FFMA R28, R73, R28, R45 ;  /* 0x0000001c491c7223 */ /* 0x000fe2000000002d */
[----:B------:R-:W-:-:S05]  /*4450*/  FADD R39, R2, R39 ;  /* 0x0000002702277221 */ /* 0x000fca0000000000 */
        /* <DEDUP_REMOVED lines=17> */
.L_x_484:
[----:B------:R-:W-:Y:S05]  /*4570*/  BSYNC B5 ;  /* 0x0000000000057941 */ /* 0x000fea0003800000 */
.L_x_483:
[----:B------:R-:W-:Y:S01]  /*4580*/  FADD R3, RZ, -R67 ;  /* 0x80000043ff037221 */ /* 0x000fe20000000000 */
[----:B------:R-:W-:Y:S01]  /*4590*/  FSETP.GT.AND P0, PT, R39, -R28, PT ;  /* 0x8000001c2700720b */ /* 0x000fe20003f04000 */
[-C--:B------:R-:W-:Y:S02]  /*45a0*/  FMUL R2, R67, R40.reuse ;  /* 0x0000002843027220 */ /* 0x080fe40000400000 */
[----:B------:R-:W-:Y:S01]  /*45b0*/  FMUL R3, R3, R40 ;  /* 0x0000002803037220 */ /* 0x000fe20000400000 */
[----:B------:R-:W-:-:S04]  /*45c0*/  FSEL R4, R17, R4, P0 ;  /* 0x0000000411047208 */ /* 0x000fc80000000000 */
[----:B------:R-:W-:-:S04]  /*45d0*/  FSETP.GT.AND P0, PT, R3, R4, PT ;  /* 0x000000040300720b */ /* 0x000fc80003f04000 */
[----:B------:R-:W-:-:S04]  /*45e0*/  FSEL R3, R3, R4, P0 ;  /* 0x0000000403037208 */ /* 0x000fc80000000000 */
[----:B------:R-:W-:-:S04]  /*45f0*/  FSETP.GEU.AND P0, PT, R3, R2, PT ;  /* 0x000000020300720b */ /* 0x000fc80003f0e000 */
[----:B------:R-:W-:-:S05]  /*4600*/  FSEL R3, R3, R2, !P0 ;  /* 0x0000000203037208 */ /* 0x000fca0004000000 */
[-C--:B------:R-:W-:Y:S01]  /*4610*/  FFMA R27, R22, R3.reuse, R27 ;  /* 0x00000003161b7223 */ /* 0x080fe2000000001b */
[CC--:B------:R-:W-:Y:S01]  /*4620*/  FFMA R80, R23.reuse, R3.reuse, R80 ;  /* 0x0000000317507223 */ /* 0x0c0fe20000000050 */
[-C--:B------:R-:W-:Y:S01]  /*4630*/  FFMA R25, R24, R3.reuse, R25 ;  /* 0x0000000318197223 */ /* 0x080fe20000000019 */
[-C--:B------:R-:W-:Y:S01]  /*4640*/  FFMA R28, -R22, R3.reuse, R77 ;  /* 0x00000003161c7223 */ /* 0x080fe2000000014d */
[-C--:B------:R-:W-:Y:S01]  /*4650*/  FFMA R26, -R23, R3.reuse, R83 ;  /* 0x00000003171a7223 */ /* 0x080fe20000000153 */
[----:B------:R-:W-:Y:S02]  /*4660*/  FFMA R29, -R24, R3, R38 ;  /* 0x00000003181d7223 */ /* 0x000fe40000000126 */
.L_x_482:
[----:B------:R-:W-:Y:S05]  /*4670*/  BSYNC B4 ;  /* 0x0000000000047941 */ /* 0x000fea0003800000 */
.L_x_481:
[----:B------:R-:W-:-:S04]  /*4680*/  FSETP.GT.AND P0, PT, |R50|, RZ, PT ;  /* 0x000000ff3200720b */ /* 0x000fc80003f04200 */
[----:B------:R-:W-:Y:S02]  /*4690*/  FSEL R29, R29, R38, P0 ;  /* 0x000000261d1d7208 */ /* 0x000fe40000000000 */
[----:B------:R-:W-:Y:S02]  /*46a0*/  FSEL R26, R26, R83, P0 ;  /* 0x000000531a1a7208 */ /* 0x000fe40000000000 */
[----:B------:R-:W-:Y:S02]  /*46b0*/  FSEL R28, R28, R77, P0 ;  /* 0x0000004d1c1c7208 */ /* 0x000fe40000000000 */
.L_x_480:
[----:B------:R-:W-:Y:S05]  /*46c0*/  BSYNC B3 ;  /* 0x0000000000037941 */ /* 0x000fea0003800000 */
.L_x_479:
[----:B------:R-:W-:Y:S01]  /*46d0*/  FMUL R78, R78, c[0x0][0x624] ;  /* 0x000189004e4e7a20 */ /* 0x000fe20000400000 */
[----:B------:R-:W-:Y:S01]  /*46e0*/  FSETP.GT.AND P1, PT, R40, RZ, PT ;  /* 0x000000ff2800720b */ /* 0x000fe20003f24000 */
[----:B------:R-:W-:Y:S01]  /*46f0*/  BSSY B3, `(.L_x_485) ;  /* 0x00000cd000037945 */ /* 0x000fe20003800000 */
[----:B------:R-:W-:Y:S02]  /*4700*/  MOV R39, RZ ;  /* 0x000000ff00277202 */ /* 0x000fe40000000f00 */
[----:B------:R-:W-:Y:S02]  /*4710*/  FSETP.GT.AND P0, PT, R78, RZ, PT ;  /* 0x000000ff4e00720b */ /* 0x000fe40003f04000 */
[----:B------:R-:W-:-:S02]  /*4720*/  FSEL R29, R29, R38, P1 ;  /* 0x000000261d1d7208 */ /* 0x000fc40000800000 */
[----:B------:R-:W-:Y:S02]  /*4730*/  FSEL R26, R26, R83, P1 ;  /* 0x000000531a1a7208 */ /* 0x000fe40000800000 */
[----:B------:R-:W-:Y:S02]  /*4740*/  FSEL R28, R28, R77, P1 ;  /* 0x0000004d1c1c7208 */ /* 0x000fe40000800000 */
[----:B------:R-:W-:-:S05]  /*4750*/  MOV R2, RZ ;  /* 0x000000ff00027202 */ /* 0x000fca0000000f00 */
        /* <DEDUP_REMOVED lines=20> */
.L_x_488:
[----:B01----:R-:W-:Y:S01]  /*48a0*/  FMUL.FTZ R22, R23, R2 ;  /* 0x0000000217167220 */ /* 0x003fe20000410000 */
[----:B------:R-:W-:-:S03]  /*48b0*/  FMUL.FTZ R2, R2, 0.5 ;  /* 0x3f00000002027820 */ /* 0x000fc60000410000 */
[----:B------:R-:W-:-:S04]  /*48c0*/  FFMA R23, -R22, R22, R23 ;  /* 0x0000001616177223 */ /* 0x000fc80000000117 */
[----:B------:R-:W-:Y:S02]  /*48d0*/  FFMA R22, R23, R2, R22 ;  /* 0x0000000217167223 */ /* 0x000fe40000000016 */
.L_x_489:
[----:B------:R-:W-:Y:S05]  /*48e0*/  BSYNC B1 ;  /* 0x0000000000017941 */ /* 0x000fea0003800000 */
.L_x_487:
[----:B------:R-:W-:Y:S01]  /*48f0*/  FMUL R50, R22, c[0x0][0x61c] ;  /* 0x0001870016327a20 */ /* 0x000fe20000400000 */
[----:B------:R-:W-:Y:S01]  /*4900*/  BSSY B4, `(.L_x_490) ;  /* 0x00000a7000047945 */ /* 0x000fe20003800000 */
[----:B------:R-:W-:Y:S02]  /*4910*/  MOV R23, RZ ;  /* 0x000000ff00177202 */ /* 0x000fe40000000f00 */
[----:B------:R-:W-:Y:S02]  /*4920*/  MOV R39, RZ ;  /* 0x000000ff00277202 */ /* 0x000fe40000000f00 */
[----:B------:R-:W-:Y:S02]  /*4930*/  FSETP.GT.AND P0, PT, R50, RZ, PT ;  /* 0x000000ff3200720b */ /* 0x000fe40003f04000 */
[----:B------:R-:W-:-:S11]  /*4940*/  MOV R2, RZ ;  /* 0x000000ff00027202 */ /* 0x000fd60000000f00 */
[----:B------:R-:W-:Y:S05]  /*4950*/  @!P0 BRA `(.L_x_491) ;  /* 0x00000a1000008947 */ /* 0x000fea0003800000 */
[----:B------:R-:W-:Y:S01]  /*4960*/  FSETP.GT.AND P0, PT, R22, RZ, PT ;  /* 0x000000ff1600720b */ /* 0x000fe20003f04000 */
[----:B------:R-:W-:Y:S01]  /*4970*/  BSSY B5, `(.L_x_492) ;  /* 0x0000032000057945 */ /* 0x000fe20003800000 */
[----:B------:R-:W-:Y:S02]  /*4980*/  MOV R24, RZ ;  /* 0x000000ff00187202 */ /* 0x000fe40000000f00 */
[----:B------:R-:W-:Y:S02]  /*4990*/  MOV R39, RZ ;  /* 0x000000ff00277202 */ /* 0x000fe40000000f00 */
[----:B------:R-:W-:-:S07]  /*49a0*/  MOV R30, RZ ;  /* 0x000000ff001e7202 */ /* 0x000fce0000000f00 */
        /* <DEDUP_REMOVED lines=15> */
.L_x_495:
[----:B------:R-:W-:Y:S05]  /*4aa0*/  BSYNC B6 ;  /* 0x0000000000067941 */ /* 0x000fea0003800000 */
.L_x_494:
        /* <DEDUP_REMOVED lines=14> */
.L_x_497:
[----:B------:R-:W-:Y:S05]  /*4b90*/  BSYNC B6 ;  /* 0x0000000000067941 */ /* 0x000fea0003800000 */
.L_x_496:
        /* <DEDUP_REMOVED lines=14> */
.L_x_498:
[----:B------:R-:W-:Y:S05]  /*4c80*/  BSYNC B6 ;  /* 0x0000000000067941 */ /* 0x000fea0003800000 */
.L_x_493:
[----:B------:R-:W-:Y:S05]  /*4c90*/  BSYNC B5 ;  /* 0x0000000000057941 */ /* 0x000fea0003800000 */
.L_x_492:
[----:B------:R-:W-:Y:S01]  /*4ca0*/  FMUL R2, R30, R35 ;  /* 0x000000231e027220 */ /* 0x000fe20000400000 */
[----:B------:R-:W-:Y:S01]  /*4cb0*/  FMUL R3, R24, R37 ;  /* 0x0000002518037220 */ /* 0x000fe20000400000 */
[C---:B------:R-:W-:Y:S01]  /*4cc0*/  FMUL R5, R39.reuse, R33 ;  /* 0x0000002127057220 */ /* 0x040fe20000400000 */
[C---:B------:R-:W-:Y:S01]  /*4cd0*/  FMUL R23, R39.reuse, R55 ;  /* 0x0000003727177220 */ /* 0x040fe20000400000 */
[C---:B------:R-:W-:Y:S01]  /*4ce0*/  FFMA R2, R39.reuse, R37, -R2 ;  /* 0x0000002527027223 */ /* 0x040fe20000000802 */
[----:B------:R-:W-:Y:S01]  /*4cf0*/  FFMA R22, R30, R33, -R3 ;  /* 0x000000211e167223 */ /* 0x000fe20000000803 */
[----:B------:R-:W-:Y:S01]  /*4d00*/  FFMA R34, R24, R35, -R5 ;  /* 0x0000002318227223 */ /* 0x000fe20000000805 */
[----:B------:R-:W-:Y:S01]  /*4d10*/  FMUL R45, R30, R53 ;  /* 0x000000351e2d7220 */ /* 0x000fe20000400000 */
[-C--:B------:R-:W-:Y:S01]  /*4d20*/  FMUL R3, R2, R31.reuse ;  /* 0x0000001f02037220 */ /* 0x080fe20000400000 */
[-C--:B------:R-:W-:Y:S01]  /*4d30*/  FMUL R5, R22, R31.reuse ;  /* 0x0000001f16057220 */ /* 0x080fe20000400000 */
[----:B------:R-:W-:Y:S01]  /*4d40*/  FFMA R0, RZ, R0, RZ ;  /* 0x00000000ff007223 */ /* 0x000fe200000000ff */
[----:B------:R-:W-:Y:S01]  /*4d50*/  BSSY B5, `(.L_x_499) ;  /* 0x0000055000057945 */ /* 0x000fe20003800000 */
[-C--:B------:R-:W-:Y:S01]  /*4d60*/  FFMA R4, R2, R31.reuse, R3 ;  /* 0x0000001f02047223 */ /* 0x080fe20000000003 */
[-C--:B------:R-:W-:Y:S01]  /*4d70*/  FFMA R2, R30, R54.reuse, -R23 ;  /* 0x000000361e027223 */ /* 0x080fe20000000817 */
[-C--:B------:R-:W-:Y:S01]  /*4d80*/  FFMA R23, R22, R31.reuse, R5 ;  /* 0x0000001f16177223 */ /* 0x080fe20000000005 */
[----:B------:R-:W-:Y:S01]  /*4d90*/  FMUL R3, R34, R31 ;  /* 0x0000001f22037220 */ /* 0x000fe20000400000 */
[----:B------:R-:W-:Y:S01]  /*4da0*/  FFMA R22, R24, R55, -R45 ;  /* 0x0000003718167223 */ /* 0x000fe2000000082d */
[----:B------:R-:W-:Y:S01]  /*4db0*/  FMUL R5, R2, R51 ;  /* 0x0000003302057220 */ /* 0x000fe20000400000 */
[----:B------:R-:W-:Y:S01]  /*4dc0*/  FFMA R65, RZ, R65, R0 ;  /* 0x00000041ff417223 */ /* 0x000fe20000000000 */
[----:B------:R-:W-:Y:S01]  /*4dd0*/  FFMA R31, R34, R31, R3 ;  /* 0x0000001f221f7223 */ /* 0x000fe20000000003 */
[C---:B------:R-:W-:Y:S01]  /*4de0*/  FMUL R3, R39.reuse, R35 ;  /* 0x0000002327037220 */ /* 0x040fe20000400000 */
[----:B------:R-:W-:Y:S01]  /*4df0*/  FFMA R38, R2, R51, R5 ;  /* 0x0000003302267223 */ /* 0x000fe20000000005 */
[CC--:B------:R-:W-:Y:S01]  /*4e00*/  FMUL R2, R39.reuse, R54.reuse ;  /* 0x0000003627027220 */ /* 0x0c0fe20000400000 */
[C---:B------:R-:W-:Y:S01]  /*4e10*/  FMUL R34, R24.reuse, R54 ;  /* 0x0000003618227220 */ /* 0x040fe20000400000 */
[----:B------:R-:W-:Y:S01]  /*4e20*/  FFMA R3, -R24, R33, -R3 ;  /* 0x0000002118037223 */ /* 0x000fe20000000903 */
[----:B------:R-:W-:Y:S01]  /*4e30*/  FMUL R5, R22, R51 ;  /* 0x0000003316057220 */ /* 0x000fe20000400000 */
[-C--:B------:R-:W-:Y:S01]  /*4e40*/  FFMA R2, R24, R53.reuse, R2 ;  /* 0x0000003518027223 */ /* 0x080fe20000000002 */
[----:B------:R-:W-:Y:S01]  /*4e50*/  FFMA R34, R39, R53, -R34 ;  /* 0x0000003527227223 */ /* 0x000fe20000000822 */
[----:B------:R-:W-:Y:S01]  /*4e60*/  FFMA R3, R30, -R37, R3 ;  /* 0x800000251e037223 */ /* 0x000fe20000000003 */
[----:B------:R-:W-:Y:S01]  /*4e70*/  FFMA R45, R22, R51, R5 ;  /* 0x00000033162d7223 */ /* 0x000fe20000000005 */
[----:B------:R-:W-:Y:S01]  /*4e80*/  FFMA R36, R30, R55, R2 ;  /* 0x000000371e247223 */ /* 0x000fe20000000002 */
[----:B------:R-:W-:Y:S01]  /*4e90*/  FMUL R22, R69, R39 ;  /* 0x0000002745167220 */ /* 0x000fe20000400000 */
[----:B------:R-:W-:Y:S01]  /*4ea0*/  FADD R2, R3, R3 ;  /* 0x0000000303027221 */ /* 0x000fe20000000000 */
[----:B------:R-:W-:Y:S01]  /*4eb0*/  FMUL R71, R34, R51 ;  /* 0x0000003322477220 */ /* 0x000fe20000400000 */
[----:B------:R-:W-:Y:S01]  /*4ec0*/  FADD R36, R36, R36 ;  /* 0x0000002424247221 */ /* 0x000fe20000000000 */
[C---:B------:R-:W-:Y:S01]  /*4ed0*/  FMUL R5, R69.reuse, R24 ;  /* 0x0000001845057220 */ /* 0x040fe20000400000 */
[----:B------:R-:W-:Y:S01]  /*4ee0*/  FFMA R22, R2, R35, -R22 ;  /* 0x0000002302167223 */ /* 0x000fe20000000816 */
[----:B------:R-:W-:Y:S01]  /*4ef0*/  FFMA R40, R34, R51, R71 ;  /* 0x0000003322287223 */ /* 0x000fe20000000047 */
[----:B------:R-:W-:Y:S01]  /*4f00*/  FMUL R54, R36, R54 ;  /* 0x0000003624367220 */ /* 0x000fe20000400000 */
[----:B------:R-:W-:Y:S01]  /*4f10*/  FMUL R34, R69, R30 ;  /* 0x0000001e45227220 */ /* 0x000fe20000400000 */
[----:B------:R-:W-:Y:S01]  /*4f20*/  FFMA R5, R2, R33, -R5 ;  /* 0x0000002102057223 */ /* 0x000fe20000000805 */
[----:B------:R-:W-:Y:S01]  /*4f30*/  FMUL R53, R36, R53 ;  /* 0x0000003524357220 */ /* 0x000fe20000400000 */
[----:B------:R-:W-:Y:S01]  /*4f40*/  FADD R23, R22, -R23 ;  /* 0x8000001716177221 */ /* 0x000fe20000000000 */
[----:B------:R-:W-:Y:S01]  /*4f50*/  FFMA R54, R68, R39, R54 ;  /* 0x0000002744367223 */ /* 0x000fe20000000036 */
[----:B------:R-:W-:Y:S01]  /*4f60*/  FFMA R34, R2, R37, -R34 ;  /* 0x0000002502227223 */ /* 0x000fe20000000822 */
[----:B------:R-:W-:Y:S01]  /*4f70*/  FMUL R55, R36, R55 ;  /* 0x0000003724377220 */ /* 0x000fe20000400000 */
[----:B------:R-:W-:Y:S01]  /*4f80*/  FADD R4, R5, -R4 ;  /* 0x8000000405047221 */ /* 0x000fe20000000000 */
[----:B------:R-:W-:Y:S01]  /*4f90*/  FFMA R53, R68, R24, R53 ;  /* 0x0000001844357223 */ /* 0x000fe20000000035 */
[----:B------:R-:W-:Y:S01]  /*4fa0*/  FADD R54, R54, -R45 ;  /* 0x8000002d36367221 */ /* 0x000fe20000000000 */
[----:B------:R-:W-:Y:S01]  /*4fb0*/  FMUL R44, R23, R44 ;  /* 0x0000002c172c7220 */ /* 0x000fe20000400000 */
[----:B------:R-:W-:Y:S01]  /*4fc0*/  FFMA R55, R68, R30, R55 ;  /* 0x0000001e44377223 */ /* 0x000fe20000000037 */
[----:B------:R-:W-:Y:S01]  /*4fd0*/  FADD R31, R34, -R31 ;  /* 0x8000001f221f7221 */ /* 0x000fe20000000000 */
[----:B------:R-:W-:Y:S01]  /*4fe0*/  FADD R53, R53, -R38 ;  /* 0x8000002635357221 */ /* 0x000fe20000000000 */
[C---:B------:R-:W-:Y:S01]  /*4ff0*/  FMUL R41, R23.reuse, R41 ;  /* 0x0000002917297220 */ /* 0x040fe20000400000 */
[----:B------:R-:W-:Y:S01]  /*5000*/  FFMA R43, R4, R43, R44 ;  /* 0x0000002b042b7223 */ /* 0x000fe2000000002c */
[----:B------:R-:W-:Y:S01]  /*5010*/  FMUL R2, R54, R59 ;  /* 0x0000003b36027220 */ /* 0x000fe20000400000 */
[----:B------:R-:W-:Y:S01]  /*5020*/  FMUL R48, R23, R48 ;  /* 0x0000003017307220 */ /* 0x000fe20000400000 */
[----:B------:R-:W-:Y:S01]  /*5030*/  FFMA R32, R4, R32, R41 ;  /* 0x0000002004207223 */ /* 0x000fe20000000029 */
[----:B------:R-:W-:Y:S01]  /*5040*/  FADD R55, R55, -R40 ;  /* 0x8000002837377221 */ /* 0x000fe20000000000 */
[----:B------:R-:W-:Y:S01]  /*5050*/  FFMA R46, R31, R46, R43 ;  /* 0x0000002e1f2e7223 */ /* 0x000fe2000000002b */
[----:B------:R-:W-:Y:S01]  /*5060*/  FMUL R57, R54, R57 ;  /* 0x0000003936397220 */ /* 0x000fe20000400000 */
[----:B------:R-:W-:Y:S01]  /*5070*/  FFMA R2, R53, R58, R2 ;  /* 0x0000003a35027223 */ /* 0x000fe20000000002 */
[----:B------:R-:W-:Y:S01]  /*5080*/  FFMA R48, R4, R47, R48 ;  /* 0x0000002f04307223 */ /* 0x000fe20000000030 */
[----:B------:R-:W-:Y:S01]  /*5090*/  FFMA R3, R31, R42, R32 ;  /* 0x0000002a1f037223 */ /* 0x000fe20000000020 */
[C---:B------:R-:W-:Y:S01]  /*50a0*/  FMUL R22, R54.reuse, R63 ;  /* 0x0000003f36167220 */ /* 0x040fe20000400000 */
[----:B------:R-:W-:Y:S01]  /*50b0*/  FFMA R57, R53, R52, R57 ;  /* 0x0000003435397223 */ /* 0x000fe20000000039 */
[----:B------:R-:W-:Y:S01]  /*50c0*/  FFMA R5, R55, R60, R2 ;  /* 0x0000003c37057223 */ /* 0x000fe20000000002 */
[----:B------:R-:W-:Y:S01]  /*50d0*/  FMUL R23, R23, R46 ;  /* 0x0000002e17177220 */ /* 0x000fe20000400000 */
[----:B------:R-:W-:Y:S01]  /*50e0*/  FFMA R48, R31, R49, R48 ;  /* 0x000000311f307223 */ /* 0x000fe20000000030 */
[----:B------:R-:W-:Y:S01]  /*50f0*/  FFMA R22, R53, R61, R22 ;  /* 0x0000003d35167223 */ /* 0x000fe20000000016 */
[C---:B------:R-:W-:Y:S01]  /*5100*/  FFMA R56, R55.reuse, R56, R57 ;  /* 0x0000003837387223 */ /* 0x040fe20000000039 */
[----:B------:R-:W-:Y:S01]  /*5110*/  FMUL R54, R54, R5 ;  /* 0x0000000536367220 */ /* 0x000fe20000400000 */
[----:B------:R-:W-:Y:S01]  /*5120*/  FFMA R4, R4, R3, R23 ;  /* 0x0000000304047223 */ /* 0x000fe20000000017 */
[----:B------:R-:W-:Y:S01]  /*5130*/  FFMA R22, R55, R62, R22 ;  /* 0x0000003e37167223 */ /* 0x000fe20000000016 */
[----:B------:R-:W-:Y:S01]  /*5140*/  FADD R0, RZ, -R50 ;  /* 0x80000032ff007221 */ /* 0x000fe20000000000 */
[----:B------:R-:W-:Y:S01]  /*5150*/  FFMA R53, R53, R56, R54 ;  /* 0x0000003835357223 */ /* 0x000fe20000000036 */
[----:B------:R-:W-:-:S03]  /*5160*/  FFMA R4, R31, R48, R4 ;  /* 0x000000301f047223 */ /* 0x000fc60000000004 */
        /* <DEDUP_REMOVED lines=19> */
.L_x_500:
[----:B------:R-:W-:Y:S05]  /*52a0*/  BSYNC B5 ;  /* 0x0000000000057941 */ /* 0x000fea0003800000 */
.L_x_499:
[----:B------:R-:W-:Y:S01]  /*52b0*/  FADD R3, RZ, -R67 ;  /* 0x80000043ff037221 */ /* 0x000fe20000000000 */
[----:B------:R-:W-:-:S03]  /*52c0*/  FSETP.GT.AND P0, PT, R4, -R53, PT ;  /* 0x800000350400720b */ /* 0x000fc60003f04000 */
[----:B------:R-:W-:Y:S01]  /*52d0*/  FMUL R3, R3, R78 ;  /* 0x0000004e03037220 */ /* 0x000fe20000400000 */
[----:B------:R-:W-:-:S04]  /*52e0*/  FSEL R0, R19, R0, P0 ;  /* 0x0000000013007208 */ /* 0x000fc80000000000 */
[----:B------:R-:W-:-:S04]  /*52f0*/  FSETP.GT.AND P0, PT, R0, R3, PT ;  /* 0x000000030000720b */ /* 0x000fc80003f04000 */
[----:B------:R-:W-:-:S05]  /*5300*/  FSEL R0, R0, R3, P0 ;  /* 0x0000000300007208 */ /* 0x000fca0000000000 */
[CC--:B------:R-:W-:Y:S01]  /*5310*/  FFMA R80, R0.reuse, -R39.reuse, R80 ;  /* 0x8000002700507223 */ /* 0x0c0fe20000000050 */
[C---:B------:R-:W-:Y:S01]  /*5320*/  FFMA R27, R0.reuse, -R24, R27 ;  /* 0x80000018001b7223 */ /* 0x040fe2000000001b */
[C---:B------:R-:W-:Y:S01]  /*5330*/  FFMA R25, R0.reuse, -R30, R25 ;  /* 0x8000001e00197223 */ /* 0x040fe20000000019 */
[C---:B------:R-:W-:Y:S01]  /*5340*/  FFMA R23, R0.reuse, R24, R28 ;  /* 0x0000001800177223 */ /* 0x040fe2000000001c */
[C---:B------:R-:W-:Y:S01]  /*5350*/  FFMA R39, R0.reuse, R39, R26 ;  /* 0x0000002700277223 */ /* 0x040fe2000000001a */
[----:B------:R-:W-:Y:S02]  /*5360*/  FFMA R2, R0, R30, R29 ;  /* 0x0000001e00027223 */ /* 0x000fe4000000001d */
.L_x_491:
[----:B------:R-:W-:Y:S05]  /*5370*/  BSYNC B4 ;  /* 0x0000000000047941 */ /* 0x000fea0003800000 */
.L_x_490:
[----:B------:R-:W-:-:S04]  /*5380*/  FSETP.GT.AND P0, PT, R50, RZ, PT ;  /* 0x000000ff3200720b */ /* 0x000fc80003f04000 */
[----:B------:R-:W-:Y:S02]  /*5390*/  FSEL R2, R2, R29, P0 ;  /* 0x0000001d02027208 */ /* 0x000fe40000000000 */
[----:B------:R-:W-:Y:S02]  /*53a0*/  FSEL R39, R39, R26, P0 ;  /* 0x0000001a27277208 */ /* 0x000fe40000000000 */
[----:B------:R-:W-:Y:S02]  /*53b0*/  FSEL R5, R23, R28, P0 ;  /* 0x0000001c17057208 */ /* 0x000fe40000000000 */
.L_x_486:
[----:B------:R-:W-:Y:S05]  /*53c0*/  BSYNC B3 ;  /* 0x0000000000037941 */ /* 0x000fea0003800000 */
.L_x_485:
[----:B------:R-:W-:Y:S01]  /*53d0*/  FSETP.GT.AND P0, PT, R78, RZ, PT ;  /* 0x000000ff4e00720b */ /* 0x000fe20003f04000 */
[----:B------:R-:W-:Y:S03]  /*53e0*/  BSSY B1, `(.L_x_501) ;  /* 0x000000e000017945 */ /* 0x000fe60003800000 */
[----:B------:R-:W-:Y:S01]  /*53f0*/  FSEL R29, R2, R29, P0 ;  /* 0x0000001d021d7208 */ /* 0x000fe20000000000 */
        /* <DEDUP_REMOVED lines=12> */
.L_x_502:
[----:B------:R-:W-:Y:S05]  /*54c0*/  BSYNC B1 ;  /* 0x0000000000017941 */ /* 0x000fea0003800000 */
.L_x_501:
[----:B------:R-:W-:Y:S01]  /*54d0*/  BSSY B1, `(.L_x_503) ;  /* 0x000000f000017945 */ /* 0x000fe20003800000 */
[----:B------:R-:W-:-:S02]  /*54e0*/  FSEL R39, R39, R26, P0 ;  /* 0x0000001a27277208 */ /* 0x000fc40000000000 */
[----:B------:R-:W-:Y:S01]  /*54f0*/  FSEL R21, R5, R28, P0 ;  /* 0x0000001c05157208 */ /* 0x000fe20000000000 */
        /* <DEDUP_REMOVED lines=12> */
.L_x_504:
[----:B------:R-:W-:Y:S05]  /*55c0*/  BSYNC B1 ;  /* 0x0000000000017941 */ /* 0x000fea0003800000 */
.L_x_503:
[----:B------:R-:W-:-:S04]  /*55d0*/  IADD3 R6, P0, R6, UR6, RZ ;  /* 0x0000000606067c10 */ /* 0x000fc8000ff1e0ff */
[----:B------:R-:W-:Y:S02]  /*55e0*/  IADD3.X R7, R7, UR4, RZ, P0, !PT ;  /* 0x0000000407077c10 */ /* 0x000fe400087fe4ff */
[----:B------:R-:W-:-:S04]  /*55f0*/  ISETP.GE.U32.AND P0, PT, R6, c[0x0][0x178], PT ;  /* 0x00005e0006007a0c */ /* 0x000fc80003f06070 */
[----:B------:R-:W-:-:S13]  /*5600*/  ISETP.GE.U32.AND.EX P0, PT, R7, c[0x0][0x17c], PT, P0 ;  /* 0x00005f0007007a0c */ /* 0x000fda0003f06100 */
[----:B------:R-:W-:Y:S01]  /*5610*/  @P0 CALL.REL.NOINC `(.L_x_505) ;  /* 0x0000001000000944 */ /* 0x000fe20003c00000 */
[----:B------:R-:W-:Y:S05]  /*5620*/  BRA `(.L_x_506) ;  /* 0xffffad6000007947 */ /* 0x000fea000383ffff */
.L_x_505:
[----:B------:R-:W-:Y:S05]  /*5630*/  BSYNC B0 ;  /* 0x0000000000007941 */ /* 0x000fea0003800000 */
.L_x_450:
[----:B------:R-:W-:Y:S05]  /*5640*/  EXIT ;  /* 0x000000000000794d */ /* 0x000fea0003800000 */
        .weak           $__internal_7_$__cuda_sm20_sqrt_rn_f32_slowpath
        .type           $__internal_7_$__cuda_sm20_sqrt_rn_f32_slowpath,@function
        .size           $__internal_7_$__cuda_sm20_sqrt_rn_f32_slowpath,($__internal_8_$__cuda_sm3x_div_rn_noftz_f32_slowpath - $__internal_7_$__cuda_sm20_sqrt_rn_f32_slowpath)
$__internal_7_$__cuda_sm20_sqrt_rn_f32_slowpath:
        /* <DEDUP_REMOVED lines=15> */
[----:B------:R-:W-:Y:S01]  /*5740*/  @P0 FFMA R36, R45, R30, R34 ;  /* 0x0000001e2d240223 */ /* 0x000fe20000000022 */
[----:B------:R-:W-:-:S03]  /*5750*/  @!P0 MOV R30, R2 ;  /* 0x00000002001e8202 */ /* 0x000fc60000000f00 */
[----:B------:R-:W-:-:S04]  /*5760*/  @P0 FFMA R36, R36, R39, R45 ;  /* 0x0000002724240223 */ /* 0x000fc8000000002d */
[----:B------:R-:W-:Y:S01]  /*5770*/  @P0 FMUL.FTZ R30, R36, 2.3283064365386962891e-10 ;  /* 0x2f800000241e0820 */ /* 0x000fe20000410000 */
.L_x_507:
[----:B------:R-:W-:-:S04]  /*5780*/  MOV R39, 0x0 ;  /* 0x0000000000277802 */ /* 0x000fc80000000f00 */
[----:B------:R-:W-:Y:S05]  /*5790*/  RET.REL.NODEC R38 `(solve_body_contact_positions_cuda_kernel_forward) ;  /* 0xffffa86026007950 */ /* 0x000fea0003c3ffff */
        .weak           $__internal_8_$__cuda_sm3x_div_rn_noftz_f32_slowpath
        .type           $__internal_8_$__cuda_sm3x_div_rn_noftz_f32_slowpath,@function
        .size           $__internal_8_$__cuda_sm3x_div_rn_noftz_f32_slowpath,(.L_x_2422 - $__internal_8_$__cuda_sm3x_div_rn_noftz_f32_slowpath)
$__internal_8_$__cuda_sm3x_div_rn_noftz_f32_slowpath:
        /* <DEDUP_REMOVED lines=34> */
.L_x_509:
        /* <DEDUP_REMOVED lines=51> */
.L_x_516:
[----:B------:R-:W-:-:S04]  /*5cf0*/  LOP3.LUT R95, R95, 0x80000000, RZ, 0xc0, !PT ;  /* 0x800000005f5f7812 */ /* 0x000fc800078ec0ff */
[----:B------:R-:W-:Y:S01]  /*5d00*/  LOP3.LUT R95, R95, 0x7f800000, RZ, 0xfc, !PT ;  /* 0x7f8000005f5f7812 */ /* 0x000fe200078efcff */
[----:B------:R-:W-:Y:S05]  /*5d10*/  BRA `(.L_x_517) ;  /* 0x0000001000007947 */ /* 0x000fea0003800000 */
.L_x_515:
[----:B------:R-:W-:Y:S02]  /*5d20*/  LEA R95, R94, R95, 0x17 ;  /* 0x0000005f5e5f7211 */ /* 0x000fe400078eb8ff */
.L_x_517:
[----:B------:R-:W-:Y:S05]  /*5d30*/  BSYNC B2 ;  /* 0x0000000000027941 */ /* 0x000fea0003800000 */
.L_x_514:
[----:B------:R-:W-:Y:S05]  /*5d40*/  BRA `(.L_x_518) ;  /* 0x0000008000007947 */ /* 0x000fea0003800000 */
.L_x_513:
[----:B------:R-:W-:-:S04]  /*5d50*/  LOP3.LUT R2, R3, 0x80000000, R2, 0x48, !PT ;  /* 0x8000000003027812 */ /* 0x000fc800078e4802 */
[----:B------:R-:W-:Y:S01]  /*5d60*/  LOP3.LUT R95, R2, 0x7f800000, RZ, 0xfc, !PT ;  /* 0x7f800000025f7812 */ /* 0x000fe200078efcff */
[----:B------:R-:W-:Y:S05]  /*5d70*/  BRA `(.L_x_518) ;  /* 0x0000005000007947 */ /* 0x000fea0003800000 */
.L_x_512:
[----:B------:R-:W-:Y:S01]  /*5d80*/  LOP3.LUT R95, R3, 0x80000000, R2, 0x48, !PT ;  /* 0x80000000035f7812 */ /* 0x000fe200078e4802 */
[----:B------:R-:W-:Y:S05]  /*5d90*/  BRA `(.L_x_518) ;  /* 0x0000003000007947 */ /* 0x000fea0003800000 */
.L_x_511:
[----:B------:R-:W0:Y:S01]  /*5da0*/  MUFU.RSQ R95, -QNAN ;  /* 0xffc00000005f7908 */ /* 0x000e220000001400 */
[----:B------:R-:W-:Y:S05]  /*5db0*/  BRA `(.L_x_518) ;  /* 0x0000001000007947 */ /* 0x000fea0003800000 */
.L_x_510:
[----:B------:R-:W-:Y:S02]  /*5dc0*/  FADD.FTZ R95, R2, R3 ;  /* 0x00000003025f7221 */ /* 0x000fe40000010000 */
.L_x_518:
[----:B------:R-:W-:Y:S05]  /*5dd0*/  BSYNC B1 ;  /* 0x0000000000017941 */ /* 0x000fea0003800000 */
.L_x_508:
[----:B------:R-:W-:Y:S02]  /*5de0*/  MOV R2, R98 ;  /* 0x0000006200027202 */ /* 0x000fe40000000f00 */
[----:B------:R-:W-:-:S04]  /*5df0*/  MOV R3, 0x0 ;  /* 0x0000000000037802 */ /* 0x000fc80000000f00 */
[----:B------:R-:W-:Y:S05]  /*5e00*/  RET.REL.NODEC R2 `(solve_body_contact_positions_cuda_kernel_forward) ;  /* 0xffffa1f002007950 */ /* 0x000fea0003c3ffff */
.L_x_519:
        /* <DEDUP_REMOVED lines=15> */
.L_x_2422:


//--------------------- .text.solve_body_joints_cuda_kernel_backward --------------------------
	.section	.text.solve_body_joints_cuda_kernel_backward,"ax",@progbits
	.sectioninfo	@"SHI_REGISTERS=255"
	.align	128
        .global         solve_body_joints_cuda_kernel_backward
        .type           solve_body_joints_cuda_kernel_backward,@function
        .size           solve_body_joints_cuda_kernel_backward,(.L_x_2425 - solve_body_joints_cuda_kernel_backward)
        .other          solve_body_joints_cuda_kernel_backward,@"STO_CUDA_ENTRY STV_DEFAULT"
solve_body_joints_cuda_kernel_backward:
.text.solve_body_joints_cuda_kernel_backward:
        /* <DEDUP_REMOVED lines=9> */
[----:B------:R-:W-:Y:S01]  /*0090*/  BSSY B6, `(.L_x_520) ;  /* 0x0003bf4000067945 */ /* 0x000fe20003800000 */
        /* <DEDUP_REMOVED lines=70> */
[----:B------:R-:W-:Y:S02]  /*0500*/  ULDC.64 UR40, c[0x0][0x118] ;  /* 0x0000460000287ab9 */ /* 0x000fe40000000a00 */
.L_x_1160:
[----:B------:R-:W-:Y:S02]  /*0510*/  SHF.R.S32.HI R87, RZ, 0x1f, R124 ;  /* 0x0000001fff577819 */ /* 0x000fe4000001147c */
[----:B------:R-:W-:-:S03]  /*0520*/  MOV R6, c[0x0][0x2f0] ;  /* 0x0000bc0000067a02 */ /* 0x000fc60000000f00 */
[----:B------:R-:W-:Y:S02]  /*0530*/  IMAD R5, R87, c[0x0][0x2f0], RZ ;  /* 0x0000bc0057057a24 */ /* 0x000fe400078e02ff */
[----:B------:R-:W-:-:S04]  /*0540*/  IMAD.WIDE.U32 R6, R124, R6, c[0x0][0x2d0] ;  /* 0x0000b4007c067625 */ /* 0x000fc800078e0006 */
[----:B------:R-:W-:-:S05]  /*0550*/  IMAD R5, R124, UR5, R5 ;  /* 0x000000057c057c24 */ /* 0x000fca000f8e0205 */
[----:B------:R-:W-:-:S05]  /*0560*/  IADD3 R7, R7, R5, RZ ;  /* 0x0000000507077210 */ /* 0x000fca0007ffe0ff */
[----:B------:R-:W2:Y:S01]  /*0570*/  LDG.E R6, [R6.64] ;  /* 0x0000002806067981 */ /* 0x000ea2000c1e1900 */
[----:B------:R-:W-:-:S04]  /*0580*/  IMAD R5, R87, c[0x0][0x2b8], RZ ;  /* 0x0000ae0057057a24 */ /* 0x000fc800078e02ff */
[----:B------:R-:W-:Y:S01]  /*0590*/  IMAD R5, R124, UR4, R5 ;  /* 0x000000047c057c24 */ /* 0x000fe2000f8e0205 */
[----:B--2---:R-:W-:Y:S02]  /*05a0*/  ISETP.NE.AND P0, PT, R6, RZ, PT ;  /* 0x000000ff0600720c */ /* 0x004fe40003f05270 */
[----:B------:R-:W-:-:S05]  /*05b0*/  MOV R6, c[0x0][0x2b8] ;  /* 0x0000ae0000067a02 */ /* 0x000fca0000000f00 */
[----:B------:R-:W-:-:S05]  /*05c0*/  IMAD.WIDE.U32 R6, R124, R6, c[0x0][0x298] ;  /* 0x0000a6007c067625 */ /* 0x000fca00078e0006 */
[----:B------:R-:W-:-:S05]  /*05d0*/  IADD3 R7, R7, R5, RZ ;  /* 0x0000000507077210 */ /* 0x000fca0007ffe0ff */
[----:B------:R-:W2:Y:S01]  /*05e0*/  LDG.E R161, [R6.64] ;  /* 0x0000002806a17981 */ /* 0x000ea2000c1e1900 */
[----:B------:R-:W-:Y:S01]  /*05f0*/  YIELD ;  /* 0x0000000000007946 */ /* 0x000fe20003800000 */
[----:B------:R-:W-:Y:S02]  /*0600*/  BSSY B5, `(.L_x_521) ;  /* 0x0003b96000057945 */ /* 0x000fe40003800000 */
[----:B--2---:R0:W-:Y:S01]  /*0610*/  STL [R1+0x30c], R161 ;  /* 0x00030ca101007387 */ /* 0x0041e20000100800 */
[----:B------:R-:W-:-:S13]  /*0620*/  ISETP.EQ.OR P0, PT, R161, 0x4, !P0 ;  /* 0x00000004a100780c */ /* 0x000fda0004702670 */
[----:B-1----:R-:W-:Y:S05]  /*0630*/  @P0 BRA `(.L_x_522) ;  /* 0x0003b92000000947 */ /* 0x002fea0003800000 */
[----:B0-----:R-:W-:Y:S01]  /*0640*/  MOV R6, c[0x0][0x360] ;  /* 0x0000d80000067a02 */ /* 0x001fe20000000f00 */
[----:B------:R-:W-:-:S04]  /*0650*/  IMAD R5, R87, c[0x0][0x360], RZ ;  /* 0x0000d80057057a24 */ /* 0x000fc800078e02ff */
[C---:B------:R-:W-:Y:S02]  /*0660*/  IMAD R5, R124.reuse, UR6, R5 ;  /* 0x000000067c057c24 */ /* 0x040fe4000f8e0205 */
[----:B------:R-:W-:-:S05]  /*0670*/  IMAD.WIDE.U32 R6, R124, R6, c[0x0][0x340] ;  /* 0x0000d0007c067625 */ /* 0x000fca00078e0006 */
[----:B------:R-:W-:-:S05]  /*0680*/  IADD3 R7, R7, R5, RZ ;  /* 0x0000000507077210 */ /* 0x000fca0007ffe0ff */
[----:B------:R0:W2:Y:S01]  /*0690*/  LDG.E R86, [R6.64] ;  /* 0x0000002806567981 */ /* 0x0000a2000c1e1900 */
[----:B------:R-:W-:Y:S01]  /*06a0*/  MOV R12, c[0x0][0x398] ;  /* 0x0000e600000c7a02 */ /* 0x000fe20000000f00 */
[C---:B------:R-:W-:Y:S01]  /*06b0*/  IMAD R8, R87.reuse, c[0x0][0x398], RZ ;  /* 0x0000e60057087a24 */ /* 0x040fe200078e02ff */
[----:B------:R-:W-:Y:S01]  /*06c0*/  MOV R16, c[0x0][0x3d0] ;  /* 0x0000f40000107a02 */ /* 0x000fe20000000f00 */
[C---:B------:R-:W-:Y:S01]  /*06d0*/  IMAD R5, R87.reuse, c[0x0][0x3d0], RZ ;  /* 0x0000f40057057a24 */ /* 0x040fe200078e02ff */
[----:B------:R-:W-:Y:S01]  /*06e0*/  MOV R14, c[0x0][0x328] ;  /* 0x0000ca00000e7a02 */ /* 0x000fe20000000f00 */
[----:B------:R-:W-:Y:S01]  /*06f0*/  IMAD R11, R87, c[0x0][0x328], RZ ;  /* 0x0000ca00570b7a24 */ /* 0x000fe200078e02ff */
[----:B0-----:R-:W-:Y:S01]  /*0700*/  SHF.R.S32.HI R6, RZ, 0x1f, R12 ;  /* 0x0000001fff067819 */ /* 0x001fe2000001140c */
[----:B------:R-:W-:Y:S01]  /*0710*/  IMAD.WIDE.U32 R12, R124, R12, c[0x0][0x378] ;  /* 0x0000de007c0c7625 */ /* 0x000fe200078e000c */
[----:B------:R-:W-:-:S03]  /*0720*/  SHF.R.S32.HI R7, RZ, 0x1f, R16 ;  /* 0x0000001fff077819 */ /* 0x000fc60000011410 */
[C---:B------:R-:W-:Y:S02]  /*0730*/  IMAD R8, R124.reuse, R6, R8 ;  /* 0x000000067c087224 */ /* 0x040fe400078e0208 */
[C---:B------:R-:W-:Y:S02]  /*0740*/  IMAD R5, R124.reuse, R7, R5 ;  /* 0x000000077c057224 */ /* 0x040fe400078e0205 */
[----:B------:R-:W-:Y:S01]  /*0750*/  IMAD.WIDE.U32 R6, R124, R16, c[0x0][0x3b0] ;  /* 0x0000ec007c067625 */ /* 0x000fe200078e0010 */
[----:B------:R-:W-:-:S03]  /*0760*/  IADD3 R13, R13, R8, RZ ;  /* 0x000000080d0d7210 */ /* 0x000fc60007ffe0ff */
[C---:B------:R-:W-:Y:S01]  /*0770*/  IMAD R11, R124.reuse, UR8, R11 ;  /* 0x000000087c0b7c24 */ /* 0x040fe2000f8e020b */
[----:B------:R-:W-:Y:S01]  /*0780*/  IADD3 R7, R7, R5, RZ ;  /* 0x0000000507077210 */ /* 0x000fe20007ffe0ff */
[----:B------:R-:W3:Y:S01]  /*0790*/  LDG.E R35, [R12.64+0xc] ;  /* 0x00000c280c237981 */ /* 0x000ee2000c1e1900 */
[----:B------:R-:W-:-:S03]  /*07a0*/  IMAD.WIDE.U32 R14, R124, R14, c[0x0][0x308] ;  /* 0x0000c2007c0e7625 */ /* 0x000fc600078e000e */
[----:B------:R0:W4:Y:S02]  /*07b0*/  LDG.E R45, [R6.64] ;  /* 0x00000028062d7981 */ /* 0x000124000c1e1900 */
[----:B------:R-:W-:Y:S02]  /*07c0*/  IADD3 R15, R15, R11, RZ ;  /* 0x0000000b0f0f7210 */ /* 0x000fe40007ffe0ff */
[----:B------:R0:W4:Y:S04]  /*07d0*/  LDG.E R33, [R6.64+0x4] ;  /* 0x0000042806217981 */ /* 0x000128000c1e1900 */
[----:B------:R0:W4:Y:S04]  /*07e0*/  LDG.E R108, [R6.64+0x8] ;  /* 0x00000828066c7981 */ /* 0x000128000c1e1900 */
[----:B------:R0:W4:Y:S04]  /*07f0*/  LDG.E R151, [R6.64+0xc] ;  /* 0x00000c2806977981 */ /* 0x000128000c1e1900 */
[----:B------:R0:W4:Y:S04]  /*0800*/  LDG.E R152, [R6.64+0x10] ;  /* 0x0000102806987981 */ /* 0x000128000c1e1900 */
[----:B------:R0:W4:Y:S04]  /*0810*/  LDG.E R146, [R6.64+0x14] ;  /* 0x0000142806927981 */ /* 0x000128000c1e1900 */
[----:B------:R0:W4:Y:S04]  /*0820*/  LDG.E R153, [R6.64+0x18] ;  /* 0x0000182806997981 */ /* 0x000128000c1e1900 */
[----:B------:R-:W4:Y:S04]  /*0830*/  LDG.E R36, [R12.64+0x10] ;  /* 0x000010280c247981 */ /* 0x000f28000c1e1900 */
[----:B------:R-:W4:Y:S01]  /*0840*/  LDG.E R37, [R12.64+0x14] ;  /* 0x000014280c257981 */ /* 0x000f22000c1e1900 */
[----:B0-----:R-:W-:-:S03]  /*0850*/  MOV R6, c[0x0][0x1d8] ;  /* 0x0000760000067a02 */ /* 0x001fc60000000f00 */
[----:B------:R-:W4:Y:S04]  /*0860*/  LDG.E R38, [R12.64+0x18] ;  /* 0x000018280c267981 */ /* 0x000f28000c1e1900 */
[----:B------:R-:W4:Y:S04]  /*0870*/  LDG.E R82, [R12.64+0x8] ;  /* 0x000008280c527981 */ /* 0x000f28000c1e1900 */
[----:B------:R0:W4:Y:S04]  /*0880*/  LDG.E R84, [R12.64] ;  /* 0x000000280c547981 */ /* 0x000128000c1e1900 */
[----:B------:R0:W4:Y:S04]  /*0890*/  LDG.E R83, [R12.64+0x4] ;  /* 0x000004280c537981 */ /* 0x000128000c1e1900 */
[----:B------:R1:W4:Y:S01]  /*08a0*/  LDG.E R85, [R14.64] ;  /* 0x000000280e557981 */ /* 0x000322000c1e1900 */
[----:B--2---:R-:W-:Y:S01]  /*08b0*/  SHF.R.S32.HI R81, RZ, 0x1f, R86 ;  /* 0x0000001fff517819 */ /* 0x004fe20000011456 */
[----:B------:R-:W-:-:S04]  /*08c0*/  IMAD.WIDE.U32 R6, R86, R6, c[0x0][0x1b8] ;  /* 0x00006e0056067625 */ /* 0x000fc800078e0006 */
[----:B------:R-:W-:-:S04]  /*08d0*/  IMAD R5, R81, c[0x0][0x1d8], RZ ;  /* 0x0000760051057a24 */ /* 0x000fc800078e02ff */
[----:B------:R-:W-:-:S05]  /*08e0*/  IMAD R5, R86, UR18, R5 ;  /* 0x0000001256057c24 */ /* 0x000fca000f8e0205 */
[----:B------:R-:W-:-:S05]  /*08f0*/  IADD3 R7, R7, R5, RZ ;  /* 0x0000000507077210 */ /* 0x000fca0007ffe0ff */
[----:B------:R-:W2:Y:S04]  /*0900*/  LDG.E R5, [R6.64+0xc] ;  /* 0x00000c2806057981 */ /* 0x000ea8000c1e1900 */
[----:B------:R-:W2:Y:S04]  /*0910*/  LDG.E R39, [R6.64+0x10] ;  /* 0x0000102806277981 */ /* 0x000ea8000c1e1900 */
[----:B------:R-:W2:Y:S01]  /*0920*/  LDG.E R34, [R6.64+0x14] ;  /* 0x0000142806227981 */ /* 0x000ea2000c1e1900 */
[----:B-1----:R-:W-:Y:S01]  /*0930*/  MOV R14, c[0x0][0x210] ;  /* 0x00008400000e7a02 */ /* 0x002fe20000000f00 */
[----:B------:R-:W-:-:S02]  /*0940*/  IMAD R11, R81, c[0x0][0x210], RZ ;  /* 0x00008400510b7a24 */ /* 0x000fc400078e02ff */
[----:B---3--:R-:W-:Y:S02]  /*0950*/  STL [R1+0xb0], R35 ;  /* 0x0000b02301007387 */ /* 0x008fe40000100800 */
[C---:B------:R-:W-:Y:S01]  /*0960*/  IMAD.WIDE.U32 R14, R86.reuse, R14, c[0x0][0x1f0] ;  /* 0x00007c00560e7625 */ /* 0x040fe200078e000e */
[----:B------:R-:W-:Y:S02]  /*0970*/  MOV R32, RZ ;  /* 0x000000ff00207202 */ /* 0x000fe40000000f00 */
[----:B------:R-:W-:Y:S01]  /*0980*/  MOV R26, c[0x0][0x248] ;  /* 0x00009200001a7a02 */ /* 0x000fe20000000f00 */
[----:B------:R-:W-:Y:S01]  /*0990*/  IMAD R11, R86, UR12, R11 ;  /* 0x0000000c560b7c24 */ /* 0x000fe2000f8e020b */
[----:B----4-:R-:W-:Y:S01]  /*09a0*/  MOV R40, R82 ;  /* 0x0000005200287202 */ /* 0x010fe20000000f00 */
[----:B------:R-:W-:Y:S03]  /*09b0*/  STL [R1+0x94], R36 ;  /* 0x0000942401007387 */ /* 0x000fe60000100800 */
[----:B------:R-:W-:Y:S01]  /*09c0*/  IADD3 R15, R15, R11, RZ ;  /* 0x0000000b0f0f7210 */ /* 0x000fe20007ffe0ff */
[----:B------:R-:W-:Y:S04]  /*09d0*/  STL [R1+0xc4], R37 ;  /* 0x0000c42501007387 */ /* 0x000fe80000100800 */
[----:B------:R-:W-:Y:S04]  /*09e0*/  STL [R1+0x170], R38 ;  /* 0x0001702601007387 */ /* 0x000fe80000100800 */
[----:B------:R-:W-:Y:S04]  /*09f0*/  STL [R1+0x224], R45 ;  /* 0x0002242d01007387 */ /* 0x000fe80000100800 */
[----:B------:R-:W-:Y:S04]  /*0a00*/  STL [R1+0x228], R108 ;  /* 0x0002286c01007387 */ /* 0x000fe80000100800 */
[----:B------:R-:W-:Y:S04]  /*0a10*/  STL [R1+0x20c], R33 ;  /* 0x00020c2101007387 */ /* 0x000fe80000100800 */
[----:B------:R1:W5:Y:S04]  /*0a20*/  LDG.E R76, [R14.64] ;  /* 0x000000280e4c7981 */ /* 0x000368000c1e1900 */
[----:B------:R1:W5:Y:S04]  /*0a30*/  LDG.E R75, [R14.64+0x4] ;  /* 0x000004280e4b7981 */ /* 0x000368000c1e1900 */
[----:B------:R1:W5:Y:S04]  /*0a40*/  LDG.E R74, [R14.64+0x8] ;  /* 0x000008280e4a7981 */ /* 0x000368000c1e1900 */
[----:B------:R-:W-:Y:S04]  /*0a50*/  STL [R1+0x274], R151 ;  /* 0x0002749701007387 */ /* 0x000fe80000100800 */
[----:B------:R-:W-:Y:S01]  /*0a60*/  STL [R1+0x270], R152 ;  /* 0x0002709801007387 */ /* 0x000fe20000100800 */
[----:B-1----:R-:W-:-:S03]  /*0a70*/  CS2R R14, SRZ ;  /* 0x00000000000e7805 */ /* 0x002fc6000001ff00 */
[----:B------:R-:W-:Y:S04]  /*0a80*/  STL [R1+0x2a4], R153 ;  /* 0x0002a49901007387 */ /* 0x000fe80000100800 */
[----:B------:R-:W-:Y:S04]  /*0a90*/  STL [R1+0x27c], R146 ;  /* 0x00027c9201007387 */ /* 0x000fe80000100800 */
[----:B------:R-:W-:Y:S04]  /*0aa0*/  STL [R1+0x48c], R32 ;  /* 0x00048c2001007387 */ /* 0x000fe80000100800 */
[----:B------:R-:W-:Y:S04]  /*0ab0*/  STL [R1+0x488], R15 ;  /* 0x0004880f01007387 */ /* 0x000fe80000100800 */
[----:B------:R-:W-:Y:S01]  /*0ac0*/  STL [R1+0x490], R14 ;  /* 0x0004900e01007387 */ /* 0x000fe20000100800 */
[----:B------:R-:W-:Y:S01]  /*0ad0*/  SHF.R.S32.HI R56, RZ, 0x1f, R85 ;  /* 0x0000001fff387819 */ /* 0x000fe20000011455 */
[C---:B------:R-:W-:Y:S01]  /*0ae0*/  IMAD R29, R81.reuse, c[0x0][0x248], RZ ;  /* 0x00009200511d7a24 */ /* 0x040fe200078e02ff */
[----:B------:R-:W-:Y:S01]  /*0af0*/  MOV R16, c[0x0][0x1a0] ;  /* 0x0000680000107a02 */ /* 0x000fe20000000f00 */
[C---:B------:R-:W-:Y:S01]  /*0b00*/  IMAD R28, R81.reuse, c[0x0][0x1a0], RZ ;  /* 0x00006800511c7a24 */ /* 0x040fe200078e02ff */
[----:B0-----:R-:W-:Y:S01]  /*0b10*/  MOV R12, c[0x0][0x280] ;  /* 0x0000a000000c7a02 */ /* 0x001fe20000000f00 */
[----:B------:R-:W-:Y:S01]  /*0b20*/  IMAD R8, R81, c[0x0][0x280], RZ ;  /* 0x0000a00051087a24 */ /* 0x000fe200078e02ff */
[----:B------:R-:W-:Y:S01]  /*0b30*/  BSSY B0, `(.L_x_523) ;  /* 0x00000a8000007945 */ /* 0x000fe20003800000 */
[----:B------:R0:W5:Y:S01]  /*0b40*/  LDG.E R64, [R6.64] ;  /* 0x0000002806407981 */ /* 0x000162000c1e1900 */
[----:B------:R-:W-:Y:S01]  /*0b50*/  CS2R R60, SRZ ;  /* 0x00000000003c7805 */ /* 0x000fe2000001ff00 */
[----:B------:R-:W-:Y:S01]  /*0b60*/  CS2R R58, SRZ ;  /* 0x00000000003a7805 */ /* 0x000fe2000001ff00 */
[----:B------:R-:W-:Y:S01]  /*0b70*/  MOV R57, RZ ;  /* 0x000000ff00397202 */ /* 0x000fe20000000f00 */
[----:B------:R0:W5:Y:S01]  /*0b80*/  LDG.E R63, [R6.64+0x4] ;  /* 0x00000428063f7981 */ /* 0x000162000c1e1900 */
[----:B------:R-:W-:Y:S01]  /*0b90*/  CS2R R126, SRZ ;  /* 0x00000000007e7805 */ /* 0x000fe2000001ff00 */
[----:B------:R-:W-:Y:S01]  /*0ba0*/  MOV R141, RZ ;  /* 0x000000ff008d7202 */ /* 0x000fe20000000f00 */
[----:B------:R-:W-:Y:S01]  /*0bb0*/  CS2R R30, SRZ ;  /* 0x00000000001e7805 */ /* 0x000fe2000001ff00 */
[----:B------:R0:W5:Y:S04]  /*0bc0*/  LDG.E R62, [R6.64+0x8] ;  /* 0x00000828063e7981 */ /* 0x000168000c1e1900 */
[----:B--2---:R-:W-:Y:S04]  /*0bd0*/  STL [R1+0x284], R5 ;  /* 0x0002840501007387 */ /* 0x004fe80000100800 */
[----:B------:R1:W-:Y:S04]  /*0be0*/  STL [R1+0x248], R39 ;  /* 0x0002482701007387 */ /* 0x0003e80000100800 */
[----:B------:R2:W-:Y:S01]  /*0bf0*/  STL [R1+0x280], R34 ;  /* 0x0002802201007387 */ /* 0x0005e20000100800 */
[----:B-1----:R-:W-:-:S02]  /*0c00*/  MOV R39, R83 ;  /* 0x0000005300277202 */ /* 0x002fc40000000f00 */
[----:B--2---:R-:W-:Y:S01]  /*0c10*/  MOV R34, R84 ;  /* 0x0000005400227202 */ /* 0x004fe20000000f00 */
[----:B------:R-:W-:Y:S04]  /*0c20*/  STL [R1+0xf0], R40 ;  /* 0x0000f02801007387 */ /* 0x000fe80000100800 */
[----:B------:R1:W-:Y:S04]  /*0c30*/  STL [R1+0xbc], R34 ;  /* 0x0000bc2201007387 */ /* 0x0003e80000100800 */
[----:B------:R2:W-:Y:S04]  /*0c40*/  STL [R1+0xe8], R39 ;  /* 0x0000e82701007387 */ /* 0x0005e80000100800 */
[----:B------:R2:W5:Y:S01]  /*0c50*/  LDL R157, [R1+0x738] ;  /* 0x00073800019d7983 */ /* 0x0005620000100800 */
[----:B------:R-:W-:Y:S01]  /*0c60*/  ISETP.GE.AND P1, PT, R56, RZ, PT ;  /* 0x000000ff3800720c */ /* 0x000fe20003f26270 */
[----:B------:R-:W-:-:S04]  /*0c70*/  IMAD.WIDE.U32 R26, R86, R26, c[0x0][0x228] ;  /* 0x00008a00561a7625 */ /* 0x000fc800078e001a */
[----:B------:R-:W-:-:S04]  /*0c80*/  IMAD.WIDE.U32 R16, R86, R16, c[0x0][0x180] ;  /* 0x0000600056107625 */ /* 0x000fc800078e0010 */
[----:B------:R-:W-:-:S04]  /*0c90*/  IMAD.WIDE.U32 R12, R86, R12, c[0x0][0x260] ;  /* 0x00009800560c7625 */ /* 0x000fc800078e000c */
[C---:B------:R-:W-:Y:S02]  /*0ca0*/  IMAD R29, R86.reuse, UR14, R29 ;  /* 0x0000000e561d7c24 */ /* 0x040fe4000f8e021d */
[C---:B------:R-:W-:Y:S02]  /*0cb0*/  IMAD R28, R86.reuse, UR10, R28 ;  /* 0x0000000a561c7c24 */ /* 0x040fe4000f8e021c */
[----:B------:R-:W-:Y:S01]  /*0cc0*/  IMAD R8, R86, UR16, R8 ;  /* 0x0000001056087c24 */ /* 0x000fe2000f8e0208 */
[----:B------:R-:W-:Y:S02]  /*0cd0*/  IADD3 R27, R27, R29, RZ ;  /* 0x0000001d1b1b7210 */ /* 0x000fe40007ffe0ff */
[----:B------:R-:W-:Y:S02]  /*0ce0*/  IADD3 R17, R17, R28, RZ ;  /* 0x0000001c11117210 */ /* 0x000fe40007ffe0ff */
[----:B------:R-:W-:Y:S01]  /*0cf0*/  IADD3 R13, R13, R8, RZ ;  /* 0x000000080d0d7210 */ /* 0x000fe20007ffe0ff */
[----:B------:R-:W-:Y:S01]  /*0d00*/  CS2R R28, SRZ ;  /* 0x00000000001c7805 */ /* 0x000fe2000001ff00 */
[----:B------:R3:W5:Y:S01]  /*0d10*/  LDG.E R8, [R26.64] ;  /* 0x000000281a087981 */ /* 0x000762000c1e1900 */
[----:B------:R-:W-:Y:S01]  /*0d20*/  MOV R160, R34 ;  /* 0x0000002200a07202 */ /* 0x000fe20000000f00 */
[----:B------:R-:W-:Y:S01]  /*0d30*/  CS2R R42, SRZ ;  /* 0x00000000002a7805 */ /* 0x000fe2000001ff00 */
[----:B------:R-:W-:Y:S01]  /*0d40*/  MOV R11, RZ ;  /* 0x000000ff000b7202 */ /* 0x000fe20000000f00 */
[----:B------:R4:W5:Y:S01]  /*0d50*/  LDG.E R80, [R16.64+0xc] ;  /* 0x00000c2810507981 */ /* 0x000962000c1e1900 */
[----:B------:R-:W-:-:S02]  /*0d60*/  MOV R5, RZ ;  /* 0x000000ff00057202 */ /* 0x000fc40000000f00 */
[----:B------:R-:W-:Y:S01]  /*0d70*/  MOV R44, RZ ;  /* 0x000000ff002c7202 */ /* 0x000fe20000000f00 */
[----:B------:R4:W5:Y:S01]  /*0d80*/  LDG.E R79, [R16.64+0x10] ;  /* 0x00001028104f7981 */ /* 0x000962000c1e1900 */
[----:B------:R-:W-:Y:S01]  /*0d90*/  MOV R55, RZ ;  /* 0x000000ff00377202 */ /* 0x000fe20000000f00 */
[----:B---3--:R-:W-:Y:S01]  /*0da0*/  CS2R R26, SRZ ;  /* 0x00000000001a7805 */ /* 0x008fe2000001ff00 */
[----:B------:R-:W-:Y:S01]  /*0db0*/  ISETP.GE.AND P0, PT, R85, RZ, PT ;  /* 0x000000ff5500720c */ /* 0x000fe20003f06270 */
[----:B------:R4:W5:Y:S01]  /*0dc0*/  LDG.E R78, [R16.64+0x14] ;  /* 0x00001428104e7981 */ /* 0x000962000c1e1900 */
[----:B------:R-:W-:Y:S02]  /*0dd0*/  MOV R155, R40 ;  /* 0x00000028009b7202 */ /* 0x000fe40000000f00 */
[----:B------:R-:W-:Y:S01]  /*0de0*/  MOV R156, R39 ;  /* 0x00000027009c7202 */ /* 0x000fe20000000f00 */
[----:B------:R4:W5:Y:S01]  /*0df0*/  LDG.E R77, [R16.64+0x18] ;  /* 0x00001828104d7981 */ /* 0x000962000c1e1900 */
[----:B-1----:R-:W-:-:S02]  /*0e00*/  MOV R34, R32 ;  /* 0x0000002000227202 */ /* 0x002fc40000000f00 */
[----:B------:R-:W-:Y:S01]  /*0e10*/  MOV R149, R15 ;  /* 0x0000000f00957202 */ /* 0x000fe20000000f00 */
[----:B------:R4:W5:Y:S01]  /*0e20*/  LDG.E R148, [R16.64] ;  /* 0x0000002810947981 */ /* 0x000962000c1e1900 */
[----:B------:R-:W-:Y:S02]  /*0e30*/  MOV R150, R14 ;  /* 0x0000000e00967202 */ /* 0x000fe40000000f00 */
[----:B0-----:R-:W-:Y:S01]  /*0e40*/  MOV R7, R35 ;  /* 0x0000002300077202 */ /* 0x001fe20000000f00 */
[----:B------:R4:W5:Y:S01]  /*0e50*/  LDG.E R154, [R16.64+0x4] ;  /* 0x00000428109a7981 */ /* 0x000962000c1e1900 */
[----:B------:R-:W-:Y:S02]  /*0e60*/  MOV R54, R36 ;  /* 0x0000002400367202 */ /* 0x000fe40000000f00 */
[----:B------:R-:W-:Y:S01]  /*0e70*/  MOV R6, R37 ;  /* 0x0000002500067202 */ /* 0x000fe20000000f00 */
[----:B------:R4:W5:Y:S01]  /*0e80*/  LDG.E R208, [R16.64+0x8] ;  /* 0x0000082810d07981 */ /* 0x000962000c1e1900 */
[----:B------:R-:W-:-:S03]  /*0e90*/  MOV R53, R38 ;  /* 0x0000002600357202 */ /* 0x000fc60000000f00 */
[----:B------:R0:W5:Y:S04]  /*0ea0*/  LDG.E R73, [R12.64] ;  /* 0x000000280c497981 */ /* 0x000168000c1e1900 */
[----:B------:R0:W5:Y:S01]  /*0eb0*/  LDG.E R72, [R12.64+0x4] ;  /* 0x000004280c487981 */ /* 0x000162000c1e1900 */
[----:B----4-:R-:W-:-:S03]  /*0ec0*/  CS2R R16, SRZ ;  /* 0x0000000000107805 */ /* 0x010fc6000001ff00 */
[----:B------:R0:W5:Y:S04]  /*0ed0*/  LDG.E R71, [R12.64+0x8] ;  /* 0x000008280c477981 */ /* 0x000168000c1e1900 */
[----:B------:R0:W5:Y:S04]  /*0ee0*/  LDG.E R70, [R12.64+0xc] ;  /* 0x00000c280c467981 */ /* 0x000168000c1e1900 */
[----:B------:R0:W5:Y:S04]  /*0ef0*/  LDG.E R69, [R12.64+0x10] ;  /* 0x000010280c457981 */ /* 0x000168000c1e1900 */
[----:B------:R0:W5:Y:S04]  /*0f00*/  LDG.E R68, [R12.64+0x14] ;  /* 0x000014280c447981 */ /* 0x000168000c1e1900 */
[----:B------:R0:W5:Y:S04]  /*0f10*/  LDG.E R67, [R12.64+0x18] ;  /* 0x000018280c437981 */ /* 0x000168000c1e1900 */
[----:B------:R0:W5:Y:S04]  /*0f20*/  LDG.E R66, [R12.64+0x1c] ;  /* 0x00001c280c427981 */ /* 0x000168000c1e1900 */
[----:B------:R0:W5:Y:S02]  /*0f30*/  LDG.E R65, [R12.64+0x20] ;  /* 0x000020280c417981 */ /* 0x000164000c1e1900 */
[----:B0-----:R-:W-:Y:S01]  /*0f40*/  CS2R R12, SRZ ;  /* 0x00000000000c7805 */ /* 0x001fe2000001ff00 */
[----:B------:R-:W-:Y:S05]  /*0f50*/  @!P1 BRA `(.L_x_524) ;  /* 0x0000065000009947 */ /* 0x000fea0003800000 */
[----:B--2---:R-:W-:Y:S01]  /*0f60*/  MOV R16, c[0x0][0x1a0] ;  /* 0x0000680000107a02 */ /* 0x004fe20000000f00 */
[----:B------:R-:W-:-:S04]  /*0f70*/  IMAD R5, R56, c[0x0][0x1a0], RZ ;  /* 0x0000680038057a24 */ /* 0x000fc800078e02ff */
[C---:B------:R-:W-:Y:S02]  /*0f80*/  IMAD R5, R85.reuse, UR10, R5 ;  /* 0x0000000a55057c24 */ /* 0x040fe4000f8e0205 */
[----:B------:R-:W-:-:S05]  /*0f90*/  IMAD.WIDE.U32 R16, R85, R16, c[0x0][0x180] ;  /* 0x0000600055107625 */ /* 0x000fca00078e0010 */
[----:B------:R-:W-:-:S05]  /*0fa0*/  IADD3 R17, R17, R5, RZ ;  /* 0x0000000511117210 */ /* 0x000fca0007ffe0ff */
[----:B------:R0:W2:Y:S01]  /*0fb0*/  LDG.E R58, [R16.64+0x10] ;  /* 0x00001028103a7981 */ /* 0x0000a2000c1e1900 */
[----:B------:R-:W-:Y:S01]  /*0fc0*/  MOV R26, c[0x0][0x248] ;  /* 0x00009200001a7a02 */ /* 0x000fe20000000f00 */
[C---:B------:R-:W-:Y:S02]  /*0fd0*/  IMAD R5, R56.reuse, c[0x0][0x248], RZ ;  /* 0x0000920038057a24 */ /* 0x040fe400078e02ff */
[----:B------:R0:W3:Y:S04]  /*0fe0*/  LDG.E R57, [R16.64+0xc] ;  /* 0x00000c2810397981 */ /* 0x0000e8000c1e1900 */
[----:B------:R0:W4:Y:S04]  /*0ff0*/  LDG.E R60, [R16.64+0x18] ;  /* 0x00001828103c7981 */ /* 0x000128000c1e1900 */
[----:B------:R0:W4:Y:S01]  /*1000*/  LDG.E R59, [R16.64+0x14] ;  /* 0x00001428103b7981 */ /* 0x000122000c1e1900 */
[----:B------:R-:W-:Y:S01]  /*1010*/  MOV R6, c[0x0][0x210] ;  /* 0x0000840000067a02 */ /* 0x000fe20000000f00 */
[----:B------:R-:W-:-:S02]  /*1020*/  IMAD R28, R56, c[0x0][0x210], RZ ;  /* 0x00008400381c7a24 */ /* 0x000fc400078e02ff */
[C---:B------:R-:W-:Y:S01]  /*1030*/  IMAD R5, R85.reuse, UR14, R5 ;  /* 0x0000000e55057c24 */ /* 0x040fe2000f8e0205 */
[----:B------:R0:W4:Y:S01]  /*1040*/  LDG.E R127, [R16.64+0x8] ;  /* 0x00000828107f7981 */ /* 0x000122000c1e1900 */
[----:B------:R-:W-:-:S03]  /*1050*/  IMAD.WIDE.U32 R26, R85, R26, c[0x0][0x228] ;  /* 0x00008a00551a7625 */ /* 0x000fc600078e001a */
[----:B------:R0:W4:Y:S01]  /*1060*/  LDG.E R141, [R16.64] ;  /* 0x00000028108d7981 */ /* 0x000122000c1e1900 */
[C---:B------:R-:W-:Y:S02]  /*1070*/  IMAD R28, R85.reuse, UR12, R28 ;  /* 0x0000000c551c7c24 */ /* 0x040fe4000f8e021c */
[----:B------:R-:W-:Y:S01]  /*1080*/  IMAD.WIDE.U32 R6, R85, R6, c[0x0][0x1f0] ;  /* 0x00007c0055067625 */ /* 0x000fe200078e0006 */
[----:B------:R-:W-:Y:S01]  /*1090*/  IADD3 R27, R27, R5, RZ ;  /* 0x000000051b1b7210 */ /* 0x000fe20007ffe0ff */
[----:B------:R0:W4:Y:S03]  /*10a0*/  LDG.E R126, [R16.64+0x4] ;  /* 0x00000428107e7981 */ /* 0x000126000c1e1900 */
[----:B------:R-:W-:Y:S01]  /*10b0*/  IADD3 R7, R7, R28, RZ ;  /* 0x0000001c07077210 */ /* 0x000fe20007ffe0ff */
[----:B-----5:R1:W4:Y:S04]  /*10c0*/  LDG.E R157, [R26.64] ;  /* 0x000000281a9d7981 */ /* 0x020328000c1e1900 */
[----:B------:R4:W4:Y:S04]  /*10d0*/  LDG.E R150, [R6.64] ;  /* 0x0000002806967981 */ /* 0x000928000c1e1900 */
[----:B------:R4:W4:Y:S04]  /*10e0*/  LDG.E R149, [R6.64+0x4] ;  /* 0x0000042806957981 */ /* 0x000928000c1e1900 */
[----:B------:R4:W4:Y:S01]  /*10f0*/  LDG.E R34, [R6.64+0x8] ;  /* 0x0000082806227981 */ /* 0x000922000c1e1900 */
[----:B------:R-:W-:Y:S01]  /*1100*/  MOV R12, c[0x0][0x280] ;  /* 0x0000a000000c7a02 */ /* 0x000fe20000000f00 */
[C---:B------:R-:W-:Y:S01]  /*1110*/  IMAD R11, R56.reuse, c[0x0][0x280], RZ ;  /* 0x0000a000380b7a24 */ /* 0x040fe200078e02ff */
[----:B------:R-:W-:Y:S01]  /*1120*/  MOV R14, c[0x0][0x1d8] ;  /* 0x00007600000e7a02 */ /* 0x000fe20000000f00 */
[----:B------:R-:W-:-:S02]  /*1130*/  IMAD R5, R56, c[0x0][0x1d8], RZ ;  /* 0x0000760038057a24 */ /* 0x000fc400078e02ff */
[C---:B------:R-:W-:Y:S02]  /*1140*/  IMAD R11, R85.reuse, UR16, R11 ;  /* 0x00000010550b7c24 */ /* 0x040fe4000f8e020b */
[----:B------:R-:W-:-:S04]  /*1150*/  IMAD.WIDE.U32 R12, R85, R12, c[0x0][0x260] ;  /* 0x00009800550c7625 */ /* 0x000fc800078e000c */
[C---:B------:R-:W-:Y:S02]  /*1160*/  IMAD R5, R85.reuse, UR18, R5 ;  /* 0x0000001255057c24 */ /* 0x040fe4000f8e0205 */
[----:B------:R-:W-:Y:S01]  /*1170*/  IMAD.WIDE.U32 R14, R85, R14, c[0x0][0x1b8] ;  /* 0x00006e00550e7625 */ /* 0x000fe200078e000e */
[----:B------:R-:W-:-:S04]  /*1180*/  IADD3 R13, R13, R11, RZ ;  /* 0x0000000b0d0d7210 */ /* 0x000fc80007ffe0ff */
[----:B------:R-:W-:Y:S01]  /*1190*/  IADD3 R15, R15, R5, RZ ;  /* 0x000000050f0f7210 */ /* 0x000fe20007ffe0ff */
[----:B------:R0:W5:Y:S04]  /*11a0*/  LDG.E R30, [R12.64] ;  /* 0x000000280c1e7981 */ /* 0x000168000c1e1900 */
[----:B------:R0:W5:Y:S04]  /*11b0*/  LDG.E R31, [R12.64+0x4] ;  /* 0x000004280c1f7981 */ /* 0x000168000c1e1900 */
[----:B-1----:R1:W5:Y:S04]  /*11c0*/  LDG.E R26, [R12.64+0x8] ;  /* 0x000008280c1a7981 */ /* 0x002368000c1e1900 */
[----:B------:R1:W5:Y:S04]  /*11d0*/  LDG.E R27, [R12.64+0xc] ;  /* 0x00000c280c1b7981 */ /* 0x000368000c1e1900 */
[----:B------:R1:W5:Y:S04]  /*11e0*/  LDG.E R28, [R12.64+0x10] ;  /* 0x000010280c1c7981 */ /* 0x000368000c1e1900 */
[----:B------:R1:W5:Y:S04]  /*11f0*/  LDG.E R29, [R12.64+0x14] ;  /* 0x000014280c1d7981 */ /* 0x000368000c1e1900 */
[----:B0-----:R1:W5:Y:S04]  /*1200*/  LDG.E R16, [R12.64+0x18] ;  /* 0x000018280c107981 */ /* 0x001368000c1e1900 */
[----:B------:R1:W5:Y:S04]  /*1210*/  LDG.E R17, [R12.64+0x1c] ;  /* 0x00001c280c117981 */ /* 0x000368000c1e1900 */
[----:B------:R2:W5:Y:S04]  /*1220*/  LDG.E R5, [R14.64+0xc] ;  /* 0x00000c280e057981 */ /* 0x000568000c1e1900 */
[----:B------:R2:W5:Y:S04]  /*1230*/  LDG.E R11, [R14.64+0x10] ;  /* 0x000010280e0b7981 */ /* 0x000568000c1e1900 */
[----:B-1----:R0:W5:Y:S04]  /*1240*/  LDG.E R13, [R12.64+0x20] ;  /* 0x000020280c0d7981 */ /* 0x002168000c1e1900 */
[----:B------:R2:W5:Y:S04]  /*1250*/  LDG.E R42, [R14.64] ;  /* 0x000000280e2a7981 */ /* 0x000568000c1e1900 */
[----:B------:R2:W5:Y:S04]  /*1260*/  LDG.E R43, [R14.64+0x4] ;  /* 0x000004280e2b7981 */ /* 0x000568000c1e1900 */
[----:B0-----:R2:W5:Y:S04]  /*1270*/  LDG.E R12, [R14.64+0x14] ;  /* 0x000014280e0c7981 */ /* 0x001568000c1e1900 */
[----:B------:R2:W5:Y:S02]  /*1280*/  LDG.E R44, [R14.64+0x8] ;  /* 0x000008280e2c7981 */ /* 0x000564000c1e1900 */
[----:B--2---:R-:W-:-:S04]  /*1290*/  FMUL R14, R83, R58 ;  /* 0x0000003a530e7220 */ /* 0x004fc80000400000 */
[----:B---3--:R-:W-:Y:S01]  /*12a0*/  FFMA R14, R84, R57, R14 ;  /* 0x00000039540e7223 */ /* 0x008fe2000000000e */
[----:B----4-:R-:W-:Y:S01]  /*12b0*/  FADD R7, R60, R60 ;  /* 0x0000003c3c077221 */ /* 0x010fe20000000000 */
[CC--:B------:R-:W-:Y:S02]  /*12c0*/  FMUL R32, R83.reuse, R59.reuse ;  /* 0x0000003b53207220 */ /* 0x0c0fe40000400000 */
[----:B------:R-:W-:Y:S01]  /*12d0*/  FFMA R14, R82, R59, R14 ;  /* 0x0000003b520e7223 */ /* 0x000fe2000000000e */
[----:B------:R-:W-:Y:S01]  /*12e0*/  FFMA R7, R60, R7, -1 ;  /* 0xbf8000003c077423 */ /* 0x000fe20000000007 */
[----:B------:R-:W-:Y:S02]  /*12f0*/  FFMA R32, R82, R58, -R32 ;  /* 0x0000003a52207223 */ /* 0x000fe40000000820 */
[----:B------:R-:W-:Y:S01]  /*1300*/  FADD R14, R14, R14 ;  /* 0x0000000e0e0e7221 */ /* 0x000fe20000000000 */
[-C--:B------:R-:W-:Y:S01]  /*1310*/  FMUL R6, R84, R7.reuse ;  /* 0x0000000754067220 */ /* 0x080fe20000400000 */
[----:B------:R-:W-:Y:S01]  /*1320*/  FMUL R15, R83, R7 ;  /* 0x00000007530f7220 */ /* 0x000fe20000400000 */
[----:B------:R-:W-:-:S02]  /*1330*/  FMUL R32, R60, R32 ;  /* 0x000000203c207220 */ /* 0x000fc40000400000 */
[-C--:B------:R-:W-:Y:S01]  /*1340*/  FFMA R6, R57, R14.reuse, R6 ;  /* 0x0000000e39067223 */ /* 0x080fe20000000006 */
[----:B------:R-:W-:Y:S01]  /*1350*/  FMUL R7, R82, R7 ;  /* 0x0000000752077220 */ /* 0x000fe20000400000 */
[----:B------:R-:W-:Y:S02]  /*1360*/  FFMA R15, R58, R14, R15 ;  /* 0x0000000e3a0f7223 */ /* 0x000fe4000000000f */
[----:B------:R-:W-:Y:S01]  /*1370*/  FFMA R32, R32, 2, R6 ;  /* 0x4000000020207823 */ /* 0x000fe20000000006 */
[----:B------:R-:W-:Y:S01]  /*1380*/  FMUL R6, R84, R58 ;  /* 0x0000003a54067220 */ /* 0x000fe20000400000 */
[----:B------:R-:W-:Y:S01]  /*1390*/  FFMA R14, R59, R14, R7 ;  /* 0x0000000e3b0e7223 */ /* 0x000fe20000000007 */
[-C--:B------:R-:W-:Y:S02]  /*13a0*/  FMUL R7, R82, R57.reuse ;  /* 0x0000003952077220 */ /* 0x080fe40000400000 */
[----:B------:R-:W-:Y:S02]  /*13b0*/  FFMA R6, R83, R57, -R6 ;  /* 0x0000003953067223 */ /* 0x000fe40000000806 */
[----:B------:R-:W-:-:S02]  /*13c0*/  FFMA R7, R84, R59, -R7 ;  /* 0x0000003b54077223 */ /* 0x000fc40000000807 */
[C---:B------:R-:W-:Y:S02]  /*13d0*/  FMUL R6, R60.reuse, R6 ;  /* 0x000000063c067220 */ /* 0x040fe40000400000 */
[----:B------:R-:W-:Y:S02]  /*13e0*/  FMUL R7, R60, R7 ;  /* 0x000000073c077220 */ /* 0x000fe40000400000 */
[----:B------:R-:W-:Y:S02]  /*13f0*/  FFMA R14, R6, 2, R14 ;  /* 0x40000000060e7823 */ /* 0x000fe4000000000e */
[----:B------:R-:W-:Y:S01]  /*1400*/  FFMA R15, R7, 2, R15 ;  /* 0x40000000070f7823 */ /* 0x000fe2000000000f */
[----:B------:R0:W-:Y:S01]  /*1410*/  STL [R1+0x738], R157 ;  /* 0x0007389d01007387 */ /* 0x0001e20000100800 */
[----:B------:R-:W-:Y:S01]  /*1420*/  FADD R155, R14, R127 ;  /* 0x0000007f0e9b7221 */ /* 0x000fe20000000000 */
[----:B------:R-:W-:Y:S01]  /*1430*/  FADD R160, R32, R141 ;  /* 0x0000008d20a07221 */ /* 0x000fe20000000000 */
[----:B------:R-:W-:Y:S01]  /*1440*/  FADD R156, R15, R126 ;  /* 0x0000007e0f9c7221 */ /* 0x000fe20000000000 */
[----:B------:R0:W-:Y:S04]  /*1450*/  STL [R1+0x490], R150 ;  /* 0x0004909601007387 */ /* 0x0001e80000100800 */
[----:B------:R0:W-:Y:S04]  /*1460*/  STL [R1+0x488], R149 ;  /* 0x0004889501007387 */ /* 0x0001e80000100800 */
[----:B------:R0:W-:Y:S04]  /*1470*/  STL [R1+0x48c], R34 ;  /* 0x00048c2201007387 */ /* 0x0001e80000100800 */
[----:B------:R0:W-:Y:S04]  /*1480*/  STL [R1+0xf0], R155 ;  /* 0x0000f09b01007387 */ /* 0x0001e80000100800 */
[----:B------:R0:W-:Y:S04]  /*1490*/  STL [R1+0xbc], R160 ;  /* 0x0000bca001007387 */ /* 0x0001e80000100800 */
[----:B------:R0:W-:Y:S01]  /*14a0*/  STL [R1+0xe8], R156 ;  /* 0x0000e89c01007387 */ /* 0x0001e20000100800 */
[-C--:B------:R-:W-:Y:S01]  /*14b0*/  FMUL R7, R35, R60.reuse ;  /* 0x0000003c23077220 */ /* 0x080fe20000400000 */
[-C--:B------:R-:W-:Y:S01]  /*14c0*/  FMUL R54, R36, R60.reuse ;  /* 0x0000003c24367220 */ /* 0x080fe20000400000 */
[----:B------:R-:W-:Y:S01]  /*14d0*/  FMUL R6, R37, R60 ;  /* 0x0000003c25067220 */ /* 0x000fe20000400000 */
[-C--:B------:R-:W-:Y:S01]  /*14e0*/  FMUL R53, R35, R57.reuse ;  /* 0x0000003923357220 */ /* 0x080fe20000400000 */
[C---:B------:R-:W-:Y:S01]  /*14f0*/  FFMA R7, R38.reuse, R57, R7 ;  /* 0x0000003926077223 */ /* 0x040fe20000000007 */
[C---:B------:R-:W-:Y:S01]  /*1500*/  FFMA R54, R38.reuse, R58, R54 ;  /* 0x0000003a26367223 */ /* 0x040fe20000000036 */
[CC--:B------:R-:W-:Y:S01]  /*1510*/  FFMA R6, R38.reuse, R59.reuse, R6 ;  /* 0x0000003b26067223 */ /* 0x0c0fe20000000006 */
[----:B------:R-:W-:Y:S01]  /*1520*/  FFMA R53, R38, R60, -R53 ;  /* 0x0000003c26357223 */ /* 0x000fe20000000835 */
[-C--:B------:R-:W-:Y:S01]  /*1530*/  FFMA R7, R37, R58.reuse, R7 ;  /* 0x0000003a25077223 */ /* 0x080fe20000000007 */
[----:B------:R-:W-:Y:S01]  /*1540*/  FFMA R54, R35, R59, R54 ;  /* 0x0000003b23367223 */ /* 0x000fe20000000036 */
[C---:B------:R-:W-:Y:S01]  /*1550*/  FFMA R6, R36.reuse, R57, R6 ;  /* 0x0000003924067223 */ /* 0x040fe20000000006 */
[CC--:B------:R-:W-:Y:S01]  /*1560*/  FFMA R53, -R36.reuse, R58.reuse, R53 ;  /* 0x0000003a24357223 */ /* 0x0c0fe20000000135 */
[----:B------:R-:W-:Y:S01]  /*1570*/  FFMA R7, -R36, R59, R7 ;  /* 0x0000003b24077223 */ /* 0x000fe20000000107 */
[----:B------:R-:W-:Y:S01]  /*1580*/  FFMA R54, -R37, R57, R54 ;  /* 0x0000003925367223 */ /* 0x000fe20000000136 */
[----:B------:R-:W-:Y:S01]  /*1590*/  FFMA R6, -R35, R58, R6 ;  /* 0x0000003a23067223 */ /* 0x000fe20000000106 */
[----:B------:R-:W-:-:S02]  /*15a0*/  FFMA R53, -R37, R59, R53 ;  /* 0x0000003b25357223 */ /* 0x000fc40000000135 */
.L_x_524:
[----:B0-2---:R-:W-:Y:S05]  /*15b0*/  BSYNC B0 ;  /* 0x0000000000007941 */ /* 0x005fea0003800000 */
.L_x_523:
[-C--:B-----5:R-:W-:Y:S01]  /*15c0*/  FMUL R39, R33, R79.reuse ;  /* 0x0000004f21277220 */ /* 0x0a0fe20000400000 */
[----:B------:R-:W-:Y:S01]  /*15d0*/  FADD R46, R77, R77 ;  /* 0x0000004d4d2e7221 */ /* 0x000fe20000000000 */
[C---:B------:R-:W-:Y:S01]  /*15e0*/  FMUL R14, R45.reuse, R79 ;  /* 0x0000004f2d0e7220 */ /* 0x040fe20000400000 */
[CC--:B------:R-:W-:Y:S01]  /*15f0*/  FMUL R15, R108.reuse, R80.reuse ;  /* 0x000000506c0f7220 */ /* 0x0c0fe20000400000 */
[----:B------:R-:W-:Y:S01]  /*1600*/  FFMA R39, R45, R80, R39 ;  /* 0x000000502d277223 */ /* 0x000fe20000000027 */
[----:B------:R-:W-:Y:S01]  /*1610*/  FFMA R46, R77, R46, -1 ;  /* 0xbf8000004d2e7423 */ /* 0x000fe2000000002e */
[----:B------:R-:W-:Y:S01]  /*1620*/  MOV R47, RZ ;  /* 0x000000ff002f7202 */ /* 0x000fe20000000f00 */
[----:B------:R-:W-:Y:S01]  /*1630*/  FFMA R14, R33, R80, -R14 ;  /* 0x00000050210e7223 */ /* 0x000fe2000000080e */
[C---:B------:R-:W-:Y:S01]  /*1640*/  FFMA R39, R108.reuse, R78, R39 ;  /* 0x0000004e6c277223 */ /* 0x040fe20000000027 */
[----:B------:R-:W-:Y:S01]  /*1650*/  @P0 MOV R47, R17 ;  /* 0x00000011002f0202 */ /* 0x000fe20000000f00 */
[-C--:B------:R-:W-:Y:S01]  /*1660*/  FMUL R41, R45, R46.reuse ;  /* 0x0000002e2d297220 */ /* 0x080fe20000400000 */
[-C--:B------:R-:W-:Y:S01]  /*1670*/  FMUL R40, R33, R46.reuse ;  /* 0x0000002e21287220 */ /* 0x080fe20000400000 */
[----:B------:R-:W-:Y:S01]  /*1680*/  FADD R39, R39, R39 ;  /* 0x0000002727277221 */ /* 0x000fe20000000000 */
[----:B------:R-:W-:Y:S01]  /*1690*/  FMUL R17, R108, R46 ;  /* 0x0000002e6c117220 */ /* 0x000fe20000400000 */
[----:B------:R-:W-:Y:S01]  /*16a0*/  FFMA R15, R45, R78, -R15 ;  /* 0x0000004e2d0f7223 */ /* 0x000fe2000000080f */
[----:B------:R-:W-:Y:S01]  /*16b0*/  MOV R45, RZ ;  /* 0x000000ff002d7202 */ /* 0x000fe20000000f00 */
[-C--:B------:R-:W-:Y:S01]  /*16c0*/  FFMA R41, R80, R39.reuse, R41 ;  /* 0x0000002750297223 */ /* 0x080fe20000000029 */
[----:B------:R-:W-:Y:S01]  /*16d0*/  FFMA R40, R79, R39, R40 ;  /* 0x000000274f287223 */ /* 0x000fe20000000028 */
[----:B------:R-:W-:Y:S01]  /*16e0*/  @P0 MOV R45, R13 ;  /* 0x0000000d002d0202 */ /* 0x000fe20000000f00 */
[----:B------:R-:W-:Y:S01]  /*16f0*/  FFMA R39, R78, R39, R17 ;  /* 0x000000274e277223 */ /* 0x000fe20000000011 */
[----:B------:R-:W-:Y:S01]  /*1700*/  FMUL R14, R77, R14 ;  /* 0x0000000e4d0e7220 */ /* 0x000fe20000400000 */
[----:B------:R-:W-:Y:S01]  /*1710*/  FSEL R13, R12, RZ, P0 ;  /* 0x000000ff0c0d7208 */ /* 0x000fe20000000000 */
[----:B------:R-:W-:Y:S01]  /*1720*/  CS2R R48, SRZ ;  /* 0x0000000000307805 */ /* 0x000fe2000001ff00 */
[----:B------:R-:W-:Y:S01]  /*1730*/  FSEL R12, R11, RZ, P0 ;  /* 0x000000ff0b0c7208 */ /* 0x000fe20000000000 */
[----:B------:R-:W-:Y:S01]  /*1740*/  FFMA R39, R14, 2, R39 ;  /* 0x400000000e277823 */ /* 0x000fe20000000027 */
[----:B------:R-:W-:Y:S01]  /*1750*/  FSEL R11, R5, RZ, P0 ;  /* 0x000000ff050b7208 */ /* 0x000fe20000000000 */
[----:B------:R0:W-:Y:S01]  /*1760*/  STL [R1+0x294], R13 ;  /* 0x0002940d01007387 */ /* 0x0001e20000100800 */
[----:B------:R-:W-:Y:S01]  /*1770*/  FMUL R14, R151, R77 ;  /* 0x0000004d970e7220 */ /* 0x000fe20000400000 */
[----:B------:R-:W-:Y:S01]  /*1780*/  FSEL R5, R157, RZ, P0 ;  /* 0x000000ff9d057208 */ /* 0x000fe20000000000 */
[----:B------:R-:W-:Y:S01]  /*1790*/  FMUL R15, R77, R15 ;  /* 0x0000000f4d0f7220 */ /* 0x000fe20000400000 */
[----:B------:R1:W-:Y:S01]  /*17a0*/  STL [R1+0x24c], R12 ;  /* 0x00024c0c01007387 */ /* 0x0003e20000100800 */
[----:B------:R-:W-:Y:S01]  /*17b0*/  FFMA R14, R153, R80, R14 ;  /* 0x00000050990e7223 */ /* 0x000fe2000000000e */
[----:B------:R-:W-:Y:S01]  /*17c0*/  @P0 MOV R48, R16 ;  /* 0x0000001000300202 */ /* 0x000fe20000000f00 */
[-C--:B------:R-:W-:Y:S01]  /*17d0*/  FMUL R16, R33, R78.reuse ;  /* 0x0000004e21107220 */ /* 0x080fe20000400000 */
[----:B------:R2:W-:Y:S01]  /*17e0*/  STL [R1+0x28c], R11 ;  /* 0x00028c0b01007387 */ /* 0x0005e20000100800 */
[----:B------:R-:W-:Y:S01]  /*17f0*/  FFMA R14, R146, R79, R14 ;  /* 0x0000004f920e7223 */ /* 0x000fe2000000000e */
[----:B0-----:R-:W-:Y:S01]  /*1800*/  FMUL R13, R152, R77 ;  /* 0x0000004d980d7220 */ /* 0x001fe20000400000 */
[----:B------:R-:W-:Y:S01]  /*1810*/  FSETP.EQ.AND P2, PT, R5, RZ, PT ;  /* 0x000000ff0500720b */ /* 0x000fe20003f42000 */
[----:B------:R-:W-:Y:S01]  /*1820*/  FFMA R16, R108, R79, -R16 ;  /* 0x0000004f6c107223 */ /* 0x000fe20000000810 */
[----:B------:R-:W-:Y:S01]  /*1830*/  FFMA R14, -R152, R78, R14 ;  /* 0x0000004e980e7223 */ /* 0x000fe2000000010e */
[----:B-1----:R-:W-:Y:S01]  /*1840*/  FMUL R12, R146, R77 ;  /* 0x0000004d920c7220 */ /* 0x002fe20000400000 */
[----:B------:R-:W-:Y:S01]  /*1850*/  FFMA R13, R153, R79, R13 ;  /* 0x0000004f990d7223 */ /* 0x000fe2000000000d */
[----:B------:R-:W-:Y:S01]  /*1860*/  FSETP.NEU.AND P1, PT, R8, RZ, PT ;  /* 0x000000ff0800720b */ /* 0x000fe20003f2d000 */
[----:B------:R-:W-:Y:S01]  /*1870*/  FMUL R16, R77, R16 ;  /* 0x000000104d107220 */ /* 0x000fe20000400000 */
[----:B--2---:R-:W-:Y:S01]  /*1880*/  FMUL R11, R151, R80 ;  /* 0x00000050970b7220 */ /* 0x004fe20000400000 */
[-C--:B------:R-:W-:Y:S01]  /*1890*/  FFMA R12, R153, R78.reuse, R12 ;  /* 0x0000004e990c7223 */ /* 0x080fe2000000000c */
[----:B------:R-:W-:Y:S01]  /*18a0*/  FFMA R13, R151, R78, R13 ;  /* 0x0000004e970d7223 */ /* 0x000fe2000000000d */
[----:B------:R0:W-:Y:S01]  /*18b0*/  STL [R1+0x43c], R14 ;  /* 0x00043c0e01007387 */ /* 0x0001e20000100800 */
[----:B------:R-:W-:Y:S01]  /*18c0*/  FFMA R11, R153, R77, -R11 ;  /* 0x0000004d990b7223 */ /* 0x000fe2000000080b */
[-C--:B------:R-:W-:Y:S01]  /*18d0*/  FFMA R12, R152, R80.reuse, R12 ;  /* 0x00000050980c7223 */ /* 0x080fe2000000000c */
[----:B------:R-:W-:Y:S01]  /*18e0*/  FFMA R13, -R146, R80, R13 ;  /* 0x00000050920d7223 */ /* 0x000fe2000000010d */
[----:B------:R-:W-:Y:S01]  /*18f0*/  FFMA R41, R16, 2, R41 ;  /* 0x4000000010297823 */ /* 0x000fe20000000029 */
[-C--:B------:R-:W-:Y:S01]  /*1900*/  FFMA R11, -R152, R79.reuse, R11 ;  /* 0x0000004f980b7223 */ /* 0x080fe2000000010b */
[----:B------:R-:W-:Y:S01]  /*1910*/  FFMA R12, -R151, R79, R12 ;  /* 0x0000004f970c7223 */ /* 0x000fe2000000010c */
[----:B------:R-:W-:Y:S01]  /*1920*/  FFMA R40, R15, 2, R40 ;  /* 0x400000000f287823 */ /* 0x000fe20000000028 */
[----:B------:R-:W-:Y:S01]  /*1930*/  STL [R1+0x334], R13 ;  /* 0x0003340d01007387 */ /* 0x000fe20000100800 */
[----:B------:R-:W-:Y:S01]  /*1940*/  FFMA R11, -R146, R78, R11 ;  /* 0x0000004e920b7223 */ /* 0x000fe2000000010b */
[----:B------:R-:W-:Y:S01]  /*1950*/  CS2R R50, SRZ ;  /* 0x0000000000327805 */ /* 0x000fe2000001ff00 */
[----:B------:R-:W-:Y:S01]  /*1960*/  BSSY B4, `(.L_x_525) ;  /* 0x0003725000047945 */ /* 0x000fe20003800000 */
[----:B------:R1:W-:Y:S01]  /*1970*/  STL [R1+0x2a0], R12 ;  /* 0x0002a00c01007387 */ /* 0x0003e20000100800 */
[----:B------:R-:W-:Y:S01]  /*1980*/  MOV R52, RZ ;  /* 0x000000ff00347202 */ /* 0x000fe20000000f00 */
[----:B------:R-:W-:Y:S01]  /*1990*/  CS2R R136, SRZ ;  /* 0x0000000000887805 */ /* 0x000fe2000001ff00 */
[----:B------:R-:W-:Y:S01]  /*19a0*/  @P0 MOV R61, R30 ;  /* 0x0000001e003d0202 */ /* 0x000fe20000000f00 */
[----:B------:R2:W-:Y:S01]  /*19b0*/  STL [R1+0x2e8], R11 ;  /* 0x0002e80b01007387 */ /* 0x0005e20000100800 */
[----:B------:R-:W-:Y:S01]  /*19c0*/  @P0 MOV R55, R31 ;  /* 0x0000001f00370202 */ /* 0x000fe20000000f00 */
[----:B------:R-:W-:Y:S01]  /*19d0*/  CS2R R134, SRZ ;  /* 0x0000000000867805 */ /* 0x000fe2000001ff00 */
[----:B------:R-:W-:Y:S01]  /*19e0*/  @P0 MOV R52, R26 ;  /* 0x0000001a00340202 */ /* 0x000fe20000000f00 */
[----:B------:R3:W-:Y:S01]  /*19f0*/  STL [R1+0x44], RZ ;  /* 0x000044ff01007387 */ /* 0x0007e20000100800 */
[----:B------:R-:W-:Y:S01]  /*1a00*/  @P0 MOV R51, R27 ;  /* 0x0000001b00330202 */ /* 0x000fe20000000f00 */
[----:B------:R-:W-:Y:S01]  /*1a10*/  CS2R R132, SRZ ;  /* 0x0000000000847805 */ /* 0x000fe2000001ff00 */
[----:B------:R-:W-:Y:S01]  /*1a20*/  @P0 MOV R50, R28 ;  /* 0x0000001c00320202 */ /* 0x000fe20000000f00 */
[----:B------:R3:W-:Y:S01]  /*1a30*/  STL [R1+0x40], RZ ;  /* 0x000040ff01007387 */ /* 0x0007e20000100800 */
[----:B------:R-:W-:Y:S01]  /*1a40*/  @P0 MOV R49, R29 ;  /* 0x0000001d00310202 */ /* 0x000fe20000000f00 */
[----:B------:R-:W-:Y:S01]  /*1a50*/  CS2R R130, SRZ ;  /* 0x0000000000827805 */ /* 0x000fe2000001ff00 */
[----:B------:R-:W-:Y:S01]  /*1a60*/  CS2R R128, SRZ ;  /* 0x0000000000807805 */ /* 0x000fe2000001ff00 */
[----:B------:R3:W-:Y:S01]  /*1a70*/  STL [R1+0x3c], RZ ;  /* 0x00003cff01007387 */ /* 0x0007e20000100800 */
[----:B------:R-:W-:Y:S01]  /*1a80*/  CS2R R122, SRZ ;  /* 0x00000000007a7805 */ /* 0x000fe2000001ff00 */
        /* <DEDUP_REMOVED lines=8> */
[----:B------:R-:W-:Y:S01]  /*1b10*/  MOV R140, RZ ;  /* 0x000000ff008c7202 */ /* 0x000fe20000000f00 */
[----:B------:R-:W-:Y:S01]  /*1b20*/  CS2R R138, SRZ ;  /* 0x00000000008a7805 */ /* 0x000fe2000001ff00 */
[----:B------:R3:W-:Y:S01]  /*1b30*/  STL [R1+0x2c], RZ ;  /* 0x00002cff01007387 */ /* 0x0007e20000100800 */
        /* <DEDUP_REMOVED lines=8> */
[----:B------:R-:W-:Y:S01]  /*1bc0*/  FSEL R44, R44, RZ, P0 ;  /* 0x000000ff2c2c7208 */ /* 0x000fe20000000000 */
[----:B------:R-:W-:Y:S01]  /*1bd0*/  FADD R41, R41, R148 ;  /* 0x0000009429297221 */ /* 0x000fe20000000000 */
[----:B------:R-:W-:Y:S01]  /*1be0*/  FSEL R43, R43, RZ, P0 ;  /* 0x000000ff2b2b7208 */ /* 0x000fe20000000000 */
[----:B------:R-:W-:Y:S01]  /*1bf0*/  FADD R40, R40, R154 ;  /* 0x0000009a28287221 */ /* 0x000fe20000000000 */
[----:B------:R-:W-:Y:S01]  /*1c00*/  FSEL R42, R42, RZ, P0 ;  /* 0x000000ff2a2a7208 */ /* 0x000fe20000000000 */
[----:B------:R-:W-:Y:S01]  /*1c10*/  FADD R39, R39, R208 ;  /* 0x000000d027277221 */ /* 0x000fe20000000000 */
[----:B------:R-:W-:Y:S01]  /*1c20*/  CS2R R204, SRZ ;  /* 0x0000000000cc7805 */ /* 0x000fe2000001ff00 */
[----:B0-----:R-:W-:Y:S01]  /*1c30*/  CS2R R14, SRZ ;  /* 0x00000000000e7805 */ /* 0x001fe2000001ff00 */
[----:B-1----:R-:W-:Y:S01]  /*1c40*/  CS2R R12, SRZ ;  /* 0x00000000000c7805 */ /* 0x002fe2000001ff00 */
[----:B--2---:R-:W-:Y:S01]  /*1c50*/  MOV R11, RZ ;  /* 0x000000ff000b7202 */ /* 0x004fe20000000f00 */
[----:B------:R-:W-:Y:S01]  /*1c60*/  CS2R R202, SRZ ;  /* 0x0000000000ca7805 */ /* 0x000fe2000001ff00 */
[----:B------:R-:W-:Y:S01]  /*1c70*/  CS2R R146, SRZ ;  /* 0x0000000000927805 */ /* 0x000fe2000001ff00 */
[----:B------:R-:W-:Y:S01]  /*1c80*/  CS2R R196, SRZ ;  /* 0x0000000000c47805 */ /* 0x000fe2000001ff00 */
[----:B------:R-:W-:Y:S01]  /*1c90*/  CS2R R194, SRZ ;  /* 0x0000000000c27805 */ /* 0x000fe2000001ff00 */
[----:B------:R-:W-:Y:S01]  /*1ca0*/  CS2R R192, SRZ ;  /* 0x0000000000c07805 */ /* 0x000fe2000001ff00 */
[----:B------:R-:W-:-:S02]  /*1cb0*/  FSEL R38, R38, R60, !P0 ;  /* 0x0000003c26267208 */ /* 0x000fc40004000000 */
[----:B------:R-:W-:Y:S02]  /*1cc0*/  FSEL R37, R37, R59, !P0 ;  /* 0x0000003b25257208 */ /* 0x000fe40004000000 */
[----:B------:R-:W-:Y:S02]  /*1cd0*/  FSEL R36, R36, R58, !P0 ;  /* 0x0000003a24247208 */ /* 0x000fe40004000000 */
[----:B------:R-:W-:Y:S01]  /*1ce0*/  FSEL R35, R35, R57, !P0 ;  /* 0x0000003923237208 */ /* 0x000fe20004000000 */
[----:B------:R-:W-:Y:S05]  /*1cf0*/  @!P1 BRA P2, `(.L_x_526) ;  /* 0x00036eb000009947 */ /* 0x000fea0001000000 */
[----:B---3--:R-:W-:Y:S01]  /*1d00*/  MOV R13, c[0x0][0x600] ;  /* 0x00018000000d7a02 */ /* 0x008fe20000000f00 */
[C---:B------:R-:W-:Y:S01]  /*1d10*/  IMAD R11, R87.reuse, c[0x0][0x600], RZ ;  /* 0x00018000570b7a24 */ /* 0x040fe200078e02ff */
[----:B------:R-:W-:Y:S01]  /*1d20*/  MOV R248, c[0x0][0x638] ;  /* 0x00018e0000f87a02 */ /* 0x000fe20000000f00 */
[----:B------:R-:W-:Y:S01]  /*1d30*/  IMAD R14, R87, c[0x0][0x638], RZ ;  /* 0x00018e00570e7a24 */ /* 0x000fe200078e02ff */
[----:B------:R-:W-:-:S05]  /*1d40*/  SHF.R.S32.HI R12, RZ, 0x1f, R13 ;  /* 0x0000001fff0c7819 */ /* 0x000fca000001140d */
[C---:B------:R-:W-:Y:S02]  /*1d50*/  IMAD R11, R124.reuse, R12, R11 ;  /* 0x0000000c7c0b7224 */ /* 0x040fe400078e020b */
[----:B------:R-:W-:-:S05]  /*1d60*/  IMAD.WIDE.U32 R12, R124, R13, c[0x0][0x5e0] ;  /* 0x000178007c0c7625 */ /* 0x000fca00078e000d */
[----:B------:R-:W-:Y:S02]  /*1d70*/  IADD3 R13, R13, R11, RZ ;  /* 0x0000000b0d0d7210 */ /* 0x000fe40007ffe0ff */
[----:B------:R-:W-:Y:S01]  /*1d80*/  SHF.R.S32.HI R11, RZ, 0x1f, R248 ;  /* 0x0000001fff0b7819 */ /* 0x000fe200000114f8 */
[----:B------:R-:W-:-:S04]  /*1d90*/  IMAD.WIDE.U32 R248, R124, R248, c[0x0][0x618] ;  /* 0x000186007cf87625 */ /* 0x000fc800078e00f8 */
[----:B------:R-:W-:Y:S01]  /*1da0*/  IMAD R14, R124, R11, R14 ;  /* 0x0000000b7c0e7224 */ /* 0x000fe200078e020e */
[----:B------:R-:W-:-:S04]  /*1db0*/  FMUL R11, R160, -R7 ;  /* 0x80000007a00b7220 */ /* 0x000fc80000400000 */
[----:B------:R-:W-:Y:S01]  /*1dc0*/  FFMA R11, R156, -R54, R11 ;  /* 0x800000369c0b7223 */ /* 0x000fe2000000000b */
[----:B------:R-:W-:Y:S01]  /*1dd0*/  IADD3 R249, R249, R14, RZ ;  /* 0x0000000ef9f97210 */ /* 0x000fe20007ffe0ff */
[----:B------:R-:W-:Y:S02]  /*1de0*/  FMUL R27, R40, -R54 ;  /* 0x80000036281b7220 */ /* 0x000fe40000400000 */
[-C--:B------:R-:W-:Y:S01]  /*1df0*/  FFMA R14, R155, -R6.reuse, R11 ;  /* 0x800000069b0e7223 */ /* 0x080fe2000000000b */
[----:B------:R-:W-:Y:S01]  /*1e00*/  FMUL R17, R156, -R6 ;  /* 0x800000069c117220 */ /* 0x000fe20000400000 */
[----:B------:R0:W5:Y:S01]  /*1e10*/  LDG.E R11, [R12.64] ;  /* 0x000000280c0b7981 */ /* 0x000162000c1e1900 */
[----:B------:R-:W-:Y:S02]  /*1e20*/  FFMA R27, R41, -R7, R27 ;  /* 0x80000007291b7223 */ /* 0x000fe4000000001b */
[----:B------:R-:W-:Y:S01]  /*1e30*/  FFMA R17, R155, -R54, -R17 ;  /* 0x800000369b117223 */ /* 0x000fe20000000811 */
[-C--:B------:R-:W-:Y:S01]  /*1e40*/  FMUL R16, R40, -R6.reuse ;  /* 0x8000000628107220 */ /* 0x080fe20000400000 */
[----:B------:R-:W-:Y:S01]  /*1e50*/  FFMA R27, R39, -R6, R27 ;  /* 0x80000006271b7223 */ /* 0x000fe2000000001b */
[-C--:B------:R-:W-:Y:S01]  /*1e60*/  FMUL R109, R160, -R54.reuse ;  /* 0x80000036a06d7220 */ /* 0x080fe20000400000 */
[----:B------:R-:W-:Y:S01]  /*1e70*/  FMUL R17, R17, R53 ;  /* 0x0000003511117220 */ /* 0x000fe20000400000 */
[----:B------:R-:W-:Y:S01]  /*1e80*/  FMUL R110, R41, -R54 ;  /* 0x80000036296e7220 */ /* 0x000fe20000400000 */
[----:B------:R-:W-:Y:S01]  /*1e90*/  FMUL R108, R78, R75 ;  /* 0x0000004b4e6c7220 */ /* 0x000fe20000400000 */
[----:B0-----:R-:W-:Y:S01]  /*1ea0*/  FADD R12, R14, R14 ;  /* 0x0000000e0e0c7221 */ /* 0x001fe20000000000 */
[----:B------:R-:W-:Y:S01]  /*1eb0*/  FADD R13, R53, R53 ;  /* 0x00000035350d7221 */ /* 0x000fe20000000000 */
[----:B------:R-:W-:Y:S01]  /*1ec0*/  FSEL R31, R149, RZ, P0 ;  /* 0x000000ff951f7208 */ /* 0x000fe20000000000 */
[----:B------:R-:W-:Y:S01]  /*1ed0*/  FMUL R32, R80, R74 ;  /* 0x0000004a50207220 */ /* 0x000fe20000400000 */
[----:B------:R-:W-:Y:S01]  /*1ee0*/  FMUL R14, R12, R7 ;  /* 0x000000070c0e7220 */ /* 0x000fe20000400000 */
[----:B------:R-:W-:Y:S01]  /*1ef0*/  FFMA R13, R13, R53, -1 ;  /* 0xbf8000000d0d7423 */ /* 0x000fe20000000035 */
[----:B------:R-:W-:Y:S01]  /*1f00*/  FADD R27, R27, R27 ;  /* 0x0000001b1b1b7221 */ /* 0x000fe20000000000 */
[----:B------:R-:W-:Y:S01]  /*1f10*/  FMUL R30, R79, R76 ;  /* 0x0000004c4f1e7220 */ /* 0x000fe20000400000 */
[----:B------:R-:W-:Y:S01]  /*1f20*/  FSEL R29, R34, RZ, P0 ;  /* 0x000000ff221d7208 */ /* 0x000fe20000000000 */
[----:B------:R-:W-:Y:S01]  /*1f30*/  FFMA R14, R13, R160, -R14 ;  /* 0x000000a00d0e7223 */ /* 0x000fe2000000080e */
[-C--:B------:R-:W-:Y:S01]  /*1f40*/  FFMA R16, R39, -R54.reuse, -R16 ;  /* 0x8000003627107223 */ /* 0x080fe20000000810 */
[-C--:B------:R-:W-:Y:S01]  /*1f50*/  FMUL R26, R27, R7.reuse ;  /* 0x000000071b1a7220 */ /* 0x080fe20000400000 */
[----:B------:R-:W-:Y:S01]  /*1f60*/  FMUL R15, R12, R54 ;  /* 0x000000360c0f7220 */ /* 0x000fe20000400000 */
[----:B------:R-:W-:Y:S01]  /*1f70*/  FFMA R17, R17, 2, R14 ;  /* 0x4000000011117823 */ /* 0x000fe2000000000e */
[-C--:B------:R-:W-:Y:S01]  /*1f80*/  FMUL R14, R155, -R7.reuse ;  /* 0x800000079b0e7220 */ /* 0x080fe20000400000 */
[----:B------:R-:W-:Y:S01]  /*1f90*/  FFMA R109, R156, -R7, -R109 ;  /* 0x800000079c6d7223 */ /* 0x000fe2000000086d */
[-C--:B------:R-:W-:Y:S01]  /*1fa0*/  FMUL R12, R12, R6.reuse ;  /* 0x000000060c0c7220 */ /* 0x080fe20000400000 */
[----:B------:R-:W-:Y:S01]  /*1fb0*/  FMUL R16, R16, R53 ;  /* 0x0000003510107220 */ /* 0x000fe20000400000 */
[----:B------:R-:W-:Y:S01]  /*1fc0*/  FFMA R14, R160, -R6, -R14 ;  /* 0x80000006a00e7223 */ /* 0x000fe2000000080e */
[----:B------:R-:W-:Y:S01]  /*1fd0*/  FFMA R26, R41, R13, -R26 ;  /* 0x0000000d291a7223 */ /* 0x000fe2000000081a */
[----:B------:R-:W-:Y:S01]  /*1fe0*/  FMUL R109, R109, R53 ;  /* 0x000000356d6d7220 */ /* 0x000fe20000400000 */
[C---:B------:R-:W-:Y:S01]  /*1ff0*/  FFMA R12, R13.reuse, R155, -R12 ;  /* 0x0000009b0d0c7223 */ /* 0x040fe2000000080c */
[----:B------:R-:W-:Y:S01]  /*2000*/  FMUL R14, R14, R53 ;  /* 0x000000350e0e7220 */ /* 0x000fe20000400000 */
[----:B------:R-:W-:Y:S01]  /*2010*/  FFMA R15, R13, R156, -R15 ;  /* 0x0000009c0d0f7223 */ /* 0x000fe2000000080f */
[----:B------:R-:W-:Y:S01]  /*2020*/  FFMA R16, R16, 2, R26 ;  /* 0x4000000010107823 */ /* 0x000fe2000000001a */
[----:B------:R-:W-:Y:S01]  /*2030*/  FMUL R26, R39, -R7 ;  /* 0x80000007271a7220 */ /* 0x000fe20000400000 */
[----:B------:R-:W-:Y:S01]  /*2040*/  FFMA R109, R109, 2, R12 ;  /* 0x400000006d6d7823 */ /* 0x000fe2000000000c */
[----:B------:R-:W-:Y:S01]  /*2050*/  FMUL R12, R79, R75 ;  /* 0x0000004b4f0c7220 */ /* 0x000fe20000400000 */
[----:B------:R-:W-:Y:S01]  /*2060*/  FFMA R14, R14, 2, R15 ;  /* 0x400000000e0e7823 */ /* 0x000fe2000000000f */
[----:B------:R-:W-:Y:S01]  /*2070*/  FFMA R26, R41, -R6, -R26 ;  /* 0x80000006291a7223 */ /* 0x000fe2000000081a */
[C---:B------:R-:W-:Y:S01]  /*2080*/  FMUL R15, R27.reuse, R54 ;  /* 0x000000361b0f7220 */ /* 0x040fe20000400000 */
[----:B------:R-:W-:Y:S01]  /*2090*/  FFMA R12, R80, R76, R12 ;  /* 0x0000004c500c7223 */ /* 0x000fe2000000000c */
[----:B------:R-:W-:Y:S01]  /*20a0*/  FFMA R110, R40, -R7, -R110 ;  /* 0x80000007286e7223 */ /* 0x000fe2000000086e */
[----:B------:R-:W-:Y:S01]  /*20b0*/  FMUL R27, R27, R6 ;  /* 0x000000061b1b7220 */ /* 0x000fe20000400000 */
[----:B------:R-:W-:Y:S01]  /*20c0*/  FMUL R26, R26, R53 ;  /* 0x000000351a1a7220 */ /* 0x000fe20000400000 */
[----:B------:R-:W-:Y:S01]  /*20d0*/  FFMA R15, R40, R13, -R15 ;  /* 0x0000000d280f7223 */ /* 0x000fe2000000080f */
[-C--:B------:R-:W-:Y:S01]  /*20e0*/  FFMA R12, R78, R74.reuse, R12 ;  /* 0x0000004a4e0c7223 */ /* 0x080fe2000000000c */
[----:B------:R-:W-:Y:S01]  /*20f0*/  FMUL R110, R110, R53 ;  /* 0x000000356e6e7220 */ /* 0x000fe20000400000 */
[----:B------:R-:W-:Y:S01]  /*2100*/  FFMA R27, R39, R13, -R27 ;  /* 0x0000000d271b7223 */ /* 0x000fe2000000081b */
[----:B------:R-:W-:Y:S01]  /*2110*/  FFMA R15, R26, 2, R15 ;  /* 0x400000001a0f7823 */ /* 0x000fe2000000000f */
[----:B------:R-:W-:Y:S01]  /*2120*/  FADD R12, R12, R12 ;  /* 0x0000000c0c0c7221 */ /* 0x000fe20000000000 */
[----:B------:R-:W-:Y:S01]  /*2130*/  FADD R158, -R17, R16 ;  /* 0x00000010119e7221 */ /* 0x000fe20000000100 */
[----:B------:R-:W-:Y:S01]  /*2140*/  FFMA R110, R110, 2, R27 ;  /* 0x400000006e6e7823 */ /* 0x000fe2000000001b */
[----:B------:R-:W-:Y:S01]  /*2150*/  FSEL R27, R150, RZ, P0 ;  /* 0x000000ff961b7208 */ /* 0x000fe20000000000 */
[----:B------:R-:W-:Y:S01]  /*2160*/  FADD R159, -R14, R15 ;  /* 0x0000000f0e9f7221 */ /* 0x000fe20000000100 */
[----:B------:R-:W-:Y:S01]  /*2170*/  MOV R16, c[0x0][0x4b0] ;  /* 0x00012c0000107a02 */ /* 0x000fe20000000f00 */
[----:B------:R-:W-:Y:S01]  /*2180*/  FFMA R108, R79, R74, -R108 ;  /* 0x0000004a4f6c7223 */ /* 0x000fe2000000086c */
[----:B------:R-:W-:Y:S01]  /*2190*/  FMUL R26, R80, R12 ;  /* 0x0000000c501a7220 */ /* 0x000fe20000400000 */
[----:B------:R-:W-:Y:S01]  /*21a0*/  IMAD R14, R87, c[0x0][0x4b0], RZ ;  /* 0x00012c00570e7a24 */ /* 0x000fe200078e02ff */
[----:B------:R-:W-:Y:S01]  /*21b0*/  FMUL R33, R35, R27 ;  /* 0x0000001b23217220 */ /* 0x000fe20000400000 */
[----:B------:R-:W-:Y:S01]  /*21c0*/  FMUL R108, R77, R108 ;  /* 0x0000006c4d6c7220 */ /* 0x000fe20000400000 */
[----:B------:R-:W-:Y:S01]  /*21d0*/  FFMA R26, R46, R76, R26 ;  /* 0x0000004c2e1a7223 */ /* 0x000fe2000000001a */
[C---:B------:R-:W-:Y:S01]  /*21e0*/  IMAD R14, R124.reuse, UR30, R14 ;  /* 0x0000001e7c0e7c24 */ /* 0x040fe2000f8e020e */
[----:B------:R-:W-:Y:S01]  /*21f0*/  MOV R111, c[0x0][0x4b4] ;  /* 0x00012d00006f7a02 */ /* 0x000fe20000000f00 */
[----:B------:R-:W-:Y:S01]  /*2200*/  IMAD.WIDE.U32 R16, R124, R16, c[0x0][0x490] ;  /* 0x000124007c107625 */ /* 0x000fe200078e0010 */
[----:B------:R-:W-:Y:S01]  /*2210*/  FFMA R33, R36, R31, R33 ;  /* 0x0000001f24217223 */ /* 0x000fe20000000021 */
[----:B------:R-:W-:Y:S01]  /*2220*/  FFMA R108, R108, 2, R26 ;  /* 0x400000006c6c7823 */ /* 0x000fe2000000001a */
[----:B------:R-:W-:Y:S01]  /*2230*/  FMUL R26, R79, R12 ;  /* 0x0000000c4f1a7220 */ /* 0x000fe20000400000 */
[----:B------:R-:W-:Y:S01]  /*2240*/  FFMA R32, R78, R76, -R32 ;  /* 0x0000004c4e207223 */ /* 0x000fe20000000820 */
[----:B------:R-:W-:Y:S01]  /*2250*/  IADD3 R17, R17, R14, RZ ;  /* 0x0000000e11117210 */ /* 0x000fe20007ffe0ff */
[----:B------:R-:W-:Y:S01]  /*2260*/  FFMA R30, R80, R75, -R30 ;  /* 0x0000004b501e7223 */ /* 0x000fe2000000081e */
[----:B------:R-:W-:Y:S01]  /*2270*/  FMUL R12, R78, R12 ;  /* 0x0000000c4e0c7220 */ /* 0x000fe20000400000 */
[----:B------:R-:W-:Y:S01]  /*2280*/  IADD3 R14, P1, R16, c[0x0][0x4b4], RZ ;  /* 0x00012d00100e7a10 */ /* 0x000fe20007f3e0ff */
[----:B------:R-:W-:Y:S01]  /*2290*/  FFMA R33, R37, R29, R33 ;  /* 0x0000001d25217223 */ /* 0x000fe20000000021 */
[C---:B------:R-:W-:Y:S01]  /*22a0*/  FMUL R32, R77.reuse, R32 ;  /* 0x000000204d207220 */ /* 0x040fe20000400000 */
[----:B------:R-:W-:Y:S01]  /*22b0*/  FMUL R30, R77, R30 ;  /* 0x0000001e4d1e7220 */ /* 0x000fe20000400000 */
[C---:B------:R-:W-:Y:S01]  /*22c0*/  FFMA R26, R46.reuse, R75, R26 ;  /* 0x0000004b2e1a7223 */ /* 0x040fe2000000001a */
[----:B------:R-:W-:Y:S01]  /*22d0*/  FFMA R12, R46, R74, R12 ;  /* 0x0000004a2e0c7223 */ /* 0x000fe2000000000c */
[----:B------:R-:W-:Y:S01]  /*22e0*/  LEA.HI.X.SX32 R15, R111, R17, 0x1, P1 ;  /* 0x000000116f0f7211 */ /* 0x000fe200008f0eff */
[----:B------:R-:W-:Y:S01]  /*22f0*/  FADD R34, R38, R38 ;  /* 0x0000002626227221 */ /* 0x000fe20000000000 */
[----:B------:R-:W-:Y:S01]  /*2300*/  FADD R33, R33, R33 ;  /* 0x0000002121217221 */ /* 0x000fe20000000000 */
[----:B------:R-:W-:Y:S01]  /*2310*/  FFMA R32, R32, 2, R26 ;  /* 0x4000000020207823 */ /* 0x000fe2000000001a */
[----:B------:R-:W-:Y:S01]  /*2320*/  FFMA R30, R30, 2, R12 ;  /* 0x400000001e1e7823 */ /* 0x000fe2000000000c */
[----:B------:R0:W5:Y:S01]  /*2330*/  LDG.E R247, [R16.64] ;  /* 0x0000002810f77981 */ /* 0x000162000c1e1900 */
[----:B------:R-:W-:Y:S01]  /*2340*/  FFMA R34, R38, R34, -1 ;  /* 0xbf80000026227423 */ /* 0x000fe20000000022 */
[C---:B------:R-:W-:Y:S01]  /*2350*/  FMUL R12, R35.reuse, R29 ;  /* 0x0000001d230c7220 */ /* 0x040fe20000400000 */
[-C--:B------:R-:W-:Y:S01]  /*2360*/  FMUL R26, R35, R33.reuse ;  /* 0x00000021231a7220 */ /* 0x080fe20000400000 */
[C---:B------:R-:W-:Y:S01]  /*2370*/  FMUL R28, R36.reuse, R33 ;  /* 0x00000021241c7220 */ /* 0x040fe20000400000 */
[----:B------:R1:W5:Y:S01]  /*2380*/  LDG.E R248, [R248.64] ;  /* 0x00000028f8f87981 */ /* 0x000362000c1e1900 */
[-C--:B------:R-:W-:Y:S01]  /*2390*/  FFMA R12, R37, R27.reuse, -R12 ;  /* 0x0000001b250c7223 */ /* 0x080fe2000000080c */
[-C--:B------:R-:W-:Y:S01]  /*23a0*/  FFMA R26, R27, R34.reuse, R26 ;  /* 0x000000221b1a7223 */ /* 0x080fe2000000001a */
[----:B------:R-:W-:Y:S01]  /*23b0*/  FMUL R27, R36, R27 ;  /* 0x0000001b241b7220 */ /* 0x000fe20000400000 */
[-C--:B------:R-:W-:Y:S01]  /*23c0*/  FFMA R28, R31, R34.reuse, R28 ;  /* 0x000000221f1c7223 */ /* 0x080fe2000000001c */
[----:B0-----:R0:W2:Y:S01]  /*23d0*/  LDG.E R17, [R14.64] ;  /* 0x000000280e117981 */ /* 0x0010a2000c1e1900 */
[----:B------:R-:W-:Y:S01]  /*23e0*/  IMAD R16, R87, c[0x0][0x478], RZ ;  /* 0x00011e0057107a24 */ /* 0x000fe200078e02ff */
[-C--:B------:R-:W-:Y:S01]  /*23f0*/  FFMA R27, R35, R31.reuse, -R27 ;  /* 0x0000001f231b7223 */ /* 0x080fe2000000081b */
[C---:B------:R-:W-:Y:S01]  /*2400*/  FMUL R31, R37.reuse, R31 ;  /* 0x0000001f251f7220 */ /* 0x040fe20000400000 */
[----:B------:R-:W-:Y:S01]  /*2410*/  FMUL R33, R37, R33 ;  /* 0x0000002125217220 */ /* 0x000fe20000400000 */
[----:B------:R-:W-:Y:S01]  /*2420*/  IMAD R16, R124, UR29, R16 ;  /* 0x0000001d7c107c24 */ /* 0x000fe2000f8e0210 */
[----:B------:R-:W-:Y:S01]  /*2430*/  MOV R190, c[0x0][0x408] ;  /* 0x0001020000be7a02 */ /* 0x000fe20000000f00 */
[----:B------:R-:W-:Y:S01]  /*2440*/  FFMA R31, R36, R29, -R31 ;  /* 0x0000001d241f7223 */ /* 0x000fe2000000081f */
[----:B------:R-:W-:Y:S01]  /*2450*/  FFMA R29, R29, R34, R33 ;  /* 0x000000221d1d7223 */ /* 0x000fe20000000021 */
[----:B------:R-:W-:Y:S01]  /*2460*/  BSSY B0, `(.L_x_527) ;  /* 0x000348f000007945 */ /* 0x000fe20003800000 */
[----:B0-----:R-:W-:Y:S01]  /*2470*/  MOV R14, c[0x0][0x478] ;  /* 0x00011e00000e7a02 */ /* 0x001fe20000000f00 */
[----:B------:R1:W-:Y:S04]  /*2480*/  STL [R1+0x2d4], R158 ;  /* 0x0002d49e01007387 */ /* 0x0003e80000100800 */
[----:B------:R-:W-:Y:S01]  /*2490*/  IMAD.WIDE.U32 R14, R124, R14, c[0x0][0x458] ;  /* 0x000116007c0e7625 */ /* 0x000fe200078e000e */
[----:B------:R-:W-:Y:S01]  /*24a0*/  FADD R154, R154, R32 ;  /* 0x000000209a9a7221 */ /* 0x000fe20000000000 */
[----:B------:R-:W-:Y:S01]  /*24b0*/  FMUL R12, R38, R12 ;  /* 0x0000000c260c7220 */ /* 0x000fe20000400000 */
[----:B------:R-:W-:Y:S01]  /*24c0*/  FADD R157, -R109, R110 ;  /* 0x0000006e6d9d7221 */ /* 0x000fe20000000100 */
[----:B------:R1:W-:Y:S01]  /*24d0*/  STL [R1+0x2c8], R159 ;  /* 0x0002c89f01007387 */ /* 0x0003e20000100800 */
[----:B------:R-:W-:-:S05]  /*24e0*/  IADD3 R15, R15, R16, RZ ;  /* 0x000000100f0f7210 */ /* 0x000fca0007ffe0ff */
[----:B------:R-:W3:Y:S01]  /*24f0*/  LDG.E R33, [R14.64] ;  /* 0x000000280e217981 */ /* 0x000ee2000c1e1900 */
[----:B------:R-:W-:Y:S01]  /*2500*/  FFMA R28, R12, 2, R28 ;  /* 0x400000000c1c7823 */ /* 0x000fe2000000001c */
[----:B------:R-:W-:Y:S01]  /*2510*/  FADD R16, R148, R108 ;  /* 0x0000006c94107221 */ /* 0x000fe20000000000 */
[----:B------:R-:W-:Y:S01]  /*2520*/  MOV R148, c[0x0][0x5c8] ;  /* 0x0001720000947a02 */ /* 0x000fe20000000f00 */
[----:B------:R1:W-:Y:S01]  /*2530*/  STL [R1+0x2d0], R157 ;  /* 0x0002d09d01007387 */ /* 0x0003e20000100800 */
[----:B------:R-:W-:Y:S02]  /*2540*/  ISETP.NE.AND P2, PT, R161, 0x7, PT ;  /* 0x00000007a100780c */ /* 0x000fe40003f45270 */
[----:B------:R-:W-:Y:S02]  /*2550*/  MOV R152, c[0x0][0x440] ;  /* 0x0001100000987a02 */ /* 0x000fe40000000f00 */
[----:B------:R-:W-:Y:S01]  /*2560*/  MOV R150, c[0x0][0x590] ;  /* 0x0001640000967a02 */ /* 0x000fe20000000f00 */
[C---:B------:R-:W-:Y:S01]  /*2570*/  FMUL R31, R38.reuse, R31 ;  /* 0x0000001f261f7220 */ /* 0x040fe20000400000 */
[----:B------:R-:W-:Y:S01]  /*2580*/  FMUL R27, R38, R27 ;  /* 0x0000001b261b7220 */ /* 0x000fe20000400000 */
[----:B------:R-:W-:-:S02]  /*2590*/  FSEL R209, R84, R141, !P0 ;  /* 0x0000008d54d17208 */ /* 0x000fc40004000000 */
[----:B------:R-:W-:Y:S01]  /*25a0*/  FSEL R210, R83, R126, !P0 ;  /* 0x0000007e53d27208 */ /* 0x000fe20004000000 */
[----:B------:R-:W-:Y:S01]  /*25b0*/  FFMA R26, R31, 2, R26 ;  /* 0x400000001f1a7823 */ /* 0x000fe2000000001a */
[----:B------:R-:W-:Y:S01]  /*25c0*/  FSEL R211, R82, R127, !P0 ;  /* 0x0000007f52d37208 */ /* 0x000fe20004000000 */
[----:B------:R-:W-:Y:S01]  /*25d0*/  FFMA R29, R27, 2, R29 ;  /* 0x400000001b1d7823 */ /* 0x000fe2000000001d */
[----:B------:R-:W-:Y:S01]  /*25e0*/  LOP3.LUT R24, R24, 0xffffffdf, RZ, 0xc0, !PT ;  /* 0xffffffdf18187812 */ /* 0x000fe200078ec0ff */
[----:B------:R-:W-:Y:S01]  /*25f0*/  BSSY B3, `(.L_x_528) ;  /* 0x0003445000037945 */ /* 0x000fe20003800000 */
[----:B------:R-:W-:Y:S01]  /*2600*/  FADD R208, R208, R30 ;  /* 0x0000001ed0d07221 */ /* 0x000fe20000000000 */
[----:B------:R-:W-:Y:S01]  /*2610*/  FADD R209, R26, R209 ;  /* 0x000000d11ad17221 */ /* 0x000fe20000000000 */
[----:B------:R-:W-:Y:S01]  /*2620*/  FADD R210, R28, R210 ;  /* 0x000000d21cd27221 */ /* 0x000fe20000000000 */
[----:B------:R-:W-:Y:S01]  /*2630*/  FADD R211, R29, R211 ;  /* 0x000000d31dd37221 */ /* 0x000fe20000000000 */
[----:B------:R-:W-:-:S02]  /*2640*/  @P2 LOP3.LUT R24, R24, 0x20, RZ, 0xfc, !PT ;  /* 0x0000002018182812 */ /* 0x000fc400078efcff */
[----:B---3--:R-:W-:Y:S01]  /*2650*/  SHF.R.S32.HI R32, RZ, 0x1f, R33 ;  /* 0x0000001fff207819 */ /* 0x008fe20000011421 */
[----:B------:R-:W-:-:S04]  /*2660*/  IMAD.WIDE.U32 R190, R33, R190, c[0x0][0x3e8] ;  /* 0x0000fa0021be7625 */ /* 0x000fc800078e00be */
[----:B------:R-:W-:-:S04]  /*2670*/  IMAD R12, R32, c[0x0][0x408], RZ ;  /* 0x00010200200c7a24 */ /* 0x000fc800078e02ff */
[----:B------:R-:W-:-:S05]  /*2680*/  IMAD R12, R33, UR31, R12 ;  /* 0x0000001f210c7c24 */ /* 0x000fca000f8e020c */
[----:B------:R-:W-:Y:S01]  /*2690*/  IADD3 R191, R191, R12, RZ ;  /* 0x0000000cbfbf7210 */ /* 0x000fe20007ffe0ff */
[----:B------:R-:W-:Y:S02]  /*26a0*/  IMAD R12, R32, c[0x0][0x5c8], RZ ;  /* 0x00017200200c7a24 */ /* 0x000fe400078e02ff */
[----:B------:R-:W-:-:S04]  /*26b0*/  IMAD.WIDE.U32 R148, R33, R148, c[0x0][0x5a8] ;  /* 0x00016a0021947625 */ /* 0x000fc800078e0094 */
[----:B------:R-:W-:-:S05]  /*26c0*/  IMAD R12, R33, UR27, R12 ;  /* 0x0000001b210c7c24 */ /* 0x000fca000f8e020c */
[----:B------:R-:W-:Y:S02]  /*26d0*/  IADD3 R149, R149, R12, RZ ;  /* 0x0000000c95957210 */ /* 0x000fe40007ffe0ff */
[----:B------:R-:W0:Y:S01]  /*26e0*/  BMOV.32.CLEAR R12, B0 ;  /* 0x00000000000c7355 */ /* 0x000e220000100000 */
[----:B--2---:R1:W-:Y:S04]  /*26f0*/  STL [R1+0x14], R17 ;  /* 0x0000141101007387 */ /* 0x0043e80000100800 */
[----:B0-----:R1:W-:Y:S01]  /*2700*/  STL [R1+0x63c], R12 ;  /* 0x00063c0c01007387 */ /* 0x0013e20000100800 */
[C---:B------:R-:W-:Y:S02]  /*2710*/  IMAD R15, R32.reuse, c[0x0][0x440], RZ ;  /* 0x00011000200f7a24 */ /* 0x040fe400078e02ff */
[----:B------:R-:W-:-:S02]  /*2720*/  IMAD R14, R32, c[0x0][0x590], RZ ;  /* 0x00016400200e7a24 */ /* 0x000fc400078e02ff */
[C---:B------:R-:W-:Y:S02]  /*2730*/  IMAD R15, R33.reuse, UR32, R15 ;  /* 0x00000020210f7c24 */ /* 0x040fe4000f8e020f */
[C---:B------:R-:W-:Y:S02]  /*2740*/  IMAD R14, R33.reuse, UR37, R14 ;  /* 0x00000025210e7c24 */ /* 0x040fe4000f8e020e */
[----:B------:R-:W-:-:S04]  /*2750*/  IMAD.WIDE.U32 R152, R33, R152, c[0x0][0x420] ;  /* 0x0001080021987625 */ /* 0x000fc800078e0098 */
[----:B------:R-:W-:Y:S01]  /*2760*/  IMAD.WIDE.U32 R150, R33, R150, c[0x0][0x570] ;  /* 0x00015c0021967625 */ /* 0x000fe200078e0096 */
[----:B------:R-:W-:-:S04]  /*2770*/  IADD3 R153, R153, R15, RZ ;  /* 0x0000000f99997210 */ /* 0x000fc80007ffe0ff */
[----:B------:R-:W-:Y:S01]  /*2780*/  IADD3 R151, R151, R14, RZ ;  /* 0x0000000e97977210 */ /* 0x000fe20007ffe0ff */
[----:B------:R-:W-:Y:S05]  /*2790*/  @!P2 BRA `(.L_x_529) ;  /* 0x000001900000a947 */ /* 0x000fea0003800000 */
[----:B-1----:R0:W-:Y:S01]  /*27a0*/  STL [R1+0x430], RZ ;  /* 0x000430ff01007387 */ /* 0x0021e20000100800 */
[----:B------:R-:W-:Y:S01]  /*27b0*/  CS2R R30, SRZ ;  /* 0x00000000001e7805 */ /* 0x000fe2000001ff00 */
[----:B------:R-:W-:Y:S01]  /*27c0*/  CS2R R28, SRZ ;  /* 0x00000000001c7805 */ /* 0x000fe2000001ff00 */
[----:B------:R-:W-:Y:S01]  /*27d0*/  CS2R R26, SRZ ;  /* 0x00000000001a7805 */ /* 0x000fe2000001ff00 */
[----:B------:R0:W-:Y:S01]  /*27e0*/  STL [R1+0x438], RZ ;  /* 0x000438ff01007387 */ /* 0x0001e20000100800 */
[----:B------:R-:W-:Y:S02]  /*27f0*/  MOV R14, R158 ;  /* 0x0000009e000e7202 */ /* 0x000fe40000000f00 */
[----:B------:R-:W-:Y:S01]  /*2800*/  MOV R15, R159 ;  /* 0x0000009f000f7202 */ /* 0x000fe20000000f00 */
[----:B------:R0:W-:Y:S01]  /*2810*/  STL [R1+0x434], RZ ;  /* 0x000434ff01007387 */ /* 0x0001e20000100800 */
[----:B------:R-:W-:-:S03]  /*2820*/  MOV R17, R157 ;  /* 0x0000009d00117202 */ /* 0x000fc60000000f00 */
[----:B------:R0:W-:Y:S04]  /*2830*/  STL [R1+0x254], RZ ;  /* 0x000254ff01007387 */ /* 0x0001e80000100800 */
        /* <DEDUP_REMOVED lines=13> */
[----:B------:R0:W-:Y:S01]  /*2910*/  STL [R1+0x32c], RZ ;  /* 0x00032cff01007387 */ /* 0x0001e20000100800 */
[----:B------:R-:W-:Y:S05]  /*2920*/  BRA `(.L_x_530) ;  /* 0x00001a0000007947 */ /* 0x000fea0003800000 */
.L_x_529:
[----:B-1----:R-:W2:Y:S04]  /*2930*/  LDG.E R12, [R152.64] ;  /* 0x00000028980c7981 */ /* 0x002ea8000c1e1900 */
[----:B------:R-:W3:Y:S01]  /*2940*/  LDG.E R26, [R190.64] ;  /* 0x00000028be1a7981 */ /* 0x000ee2000c1e1900 */
[----:B------:R-:W-:Y:S01]  /*2950*/  FADD R17, -R209, R160 ;  /* 0x000000a0d1117221 */ /* 0x000fe20000000100 */
[----:B------:R-:W-:Y:S01]  /*2960*/  FADD R15, -R210, R156 ;  /* 0x0000009cd20f7221 */ /* 0x000fe20000000100 */
[----:B------:R-:W-:Y:S01]  /*2970*/  FADD R14, -R211, R155 ;  /* 0x0000009bd30e7221 */ /* 0x000fe20000000100 */
[----:B------:R-:W-:Y:S01]  /*2980*/  CS2R R136, SRZ ;  /* 0x0000000000887805 */ /* 0x000fe2000001ff00 */
[----:B------:R-:W-:Y:S01]  /*2990*/  CS2R R134, SRZ ;  /* 0x0000000000867805 */ /* 0x000fe2000001ff00 */
[----:B------:R0:W-:Y:S01]  /*29a0*/  STL [R1+0x434], R17 ;  /* 0x0004341101007387 */ /* 0x0001e20000100800 */
[----:B------:R-:W-:Y:S01]  /*29b0*/  CS2R R132, SRZ ;  /* 0x0000000000847805 */ /* 0x000fe2000001ff00 */
[----:B------:R-:W-:Y:S01]  /*29c0*/  CS2R R130, SRZ ;  /* 0x0000000000827805 */ /* 0x000fe2000001ff00 */
[----:B------:R-:W-:Y:S01]  /*29d0*/  CS2R R128, SRZ ;  /* 0x0000000000807805 */ /* 0x000fe2000001ff00 */
[----:B------:R-:W-:Y:S01]  /*29e0*/  STL [R1+0x438], R15 ;  /* 0x0004380f01007387 */ /* 0x000fe20000100800 */
[----:B------:R-:W-:Y:S01]  /*29f0*/  CS2R R122, SRZ ;  /* 0x00000000007a7805 */ /* 0x000fe2000001ff00 */
[----:B------:R-:W-:Y:S01]  /*2a00*/  CS2R R120, SRZ ;  /* 0x0000000000787805 */ /* 0x000fe2000001ff00 */
[----:B------:R-:W-:Y:S01]  /*2a10*/  CS2R R118, SRZ ;  /* 0x0000000000767805 */ /* 0x000fe2000001ff00 */
[----:B------:R1:W-:Y:S01]  /*2a20*/  STL [R1+0x430], R14 ;  /* 0x0004300e01007387 */ /* 0x0003e20000100800 */
        /* <DEDUP_REMOVED lines=16> */
[----:B------:R-:W-:Y:S01]  /*2b30*/  MOV R156, RZ ;  /* 0x000000ff009c7202 */ /* 0x000fe20000000f00 */
[----:B------:R-:W-:Y:S01]  /*2b40*/  CS2R R200, SRZ ;  /* 0x0000000000c87805 */ /* 0x000fe2000001ff00 */
[----:B------:R-:W-:Y:S01]  /*2b50*/  MOV R212, RZ ;  /* 0x000000ff00d47202 */ /* 0x000fe20000000f00 */
[----:B------:R4:W-:Y:S01]  /*2b60*/  STL [R1+0x88], RZ ;  /* 0x000088ff01007387 */ /* 0x0009e20000100800 */
[----:B------:R-:W-:Y:S01]  /*2b70*/  MOV R155, RZ ;  /* 0x000000ff009b7202 */ /* 0x000fe20000000f00 */
[----:B------:R-:W-:Y:S01]  /*2b80*/  CS2R R198, SRZ ;  /* 0x0000000000c67805 */ /* 0x000fe2000001ff00 */
[----:B------:R-:W-:Y:S01]  /*2b90*/  CS2R R144, SRZ ;  /* 0x0000000000907805 */ /* 0x000fe2000001ff00 */
[----:B------:R4:W-:Y:S01]  /*2ba0*/  STL [R1+0x8c], RZ ;  /* 0x00008cff01007387 */ /* 0x0009e20000100800 */
[----:B0-----:R-:W-:Y:S01]  /*2bb0*/  MOV R17, RZ ;  /* 0x000000ff00117202 */ /* 0x001fe20000000f00 */
[----:B------:R-:W-:Y:S01]  /*2bc0*/  CS2R R142, SRZ ;  /* 0x00000000008e7805 */ /* 0x000fe2000001ff00 */
[----:B------:R-:W-:Y:S01]  /*2bd0*/  CS2R R140, SRZ ;  /* 0x00000000008c7805 */ /* 0x000fe2000001ff00 */
[----:B------:R4:W-:Y:S01]  /*2be0*/  STL [R1+0x68], RZ ;  /* 0x000068ff01007387 */ /* 0x0009e20000100800 */
[----:B------:R-:W-:Y:S01]  /*2bf0*/  CS2R R138, SRZ ;  /* 0x00000000008a7805 */ /* 0x000fe2000001ff00 */
[----:B-1----:R-:W-:-:S02]  /*2c00*/  CS2R R14, SRZ ;  /* 0x00000000000e7805 */ /* 0x002fc4000001ff00 */
        /* <DEDUP_REMOVED lines=8> */
[----:B--2---:R-:W-:-:S02]  /*2c90*/  FSETP.GEU.AND P1, PT, R12, RZ, PT ;  /* 0x000000ff0c00720b */ /* 0x004fc40003f2e000 */
[----:B---3--:R-:W-:-:S13]  /*2ca0*/  FSETP.LT.AND P2, PT, R26, RZ, PT ;  /* 0x000000ff1a00720b */ /* 0x008fda0003f41000 */
[----:B------:R-:W-:Y:S05]  /*2cb0*/  @!P1 BRA P2, `(.L_x_531) ;  /* 0x00033d8000009947 */ /* 0x000fea0001000000 */
[----:B----4-:R-:W-:Y:S01]  /*2cc0*/  FMUL R14, R159, R159 ;  /* 0x0000009f9f0e7220 */ /* 0x010fe20000400000 */
[----:B------:R-:W-:Y:S03]  /*2cd0*/  BSSY B0, `(.L_x_532) ;  /* 0x0000010000007945 */ /* 0x000fe60003800000 */
[----:B------:R-:W-:-:S04]  /*2ce0*/  FFMA R14, R158, R158, R14 ;  /* 0x0000009e9e0e7223 */ /* 0x000fc8000000000e */
[----:B------:R-:W-:-:S05]  /*2cf0*/  FFMA R14, R157, R157, R14 ;  /* 0x0000009d9d0e7223 */ /* 0x000fca000000000e */
[----:B------:R-:W-:-:S04]  /*2d00*/  IADD3 R15, R14, -0xd000000, RZ ;  /* 0xf30000000e0f7810 */ /* 0x000fc80007ffe0ff */
[----:B------:R-:W-:Y:S02]  /*2d10*/  ISETP.GT.U32.AND P1, PT, R15, 0x727fffff, PT ;  /* 0x727fffff0f00780c */ /* 0x000fe40003f24070 */
[----:B------:R0:W1:Y:S11]  /*2d20*/  MUFU.RSQ R15, R14 ;  /* 0x0000000e000f7308 */ /* 0x0000760000001400 */
[----:B------:R-:W-:Y:S05]  /*2d30*/  @!P1 BRA `(.L_x_533) ;  /* 0x0000005000009947 */ /* 0x000fea0003800000 */
[----:B0-----:R-:W-:Y:S01]  /*2d40*/  BMOV.32.CLEAR RZ, B11 ;  /* 0x000000000bff7355 */ /* 0x001fe20000100000 */
[----:B-1----:R-:W-:-:S02]  /*2d50*/  MOV R15, 0x2d70 ;  /* 0x00002d70000f7802 */ /* 0x002fc40000000f00 */
[----:B-----5:R-:W-:Y:S05]  /*2d60*/  CALL.REL.NOINC `($__internal_10_$__cuda_sm20_sqrt_rn_f32_slowpath) ;  /* 0x0003972000007944 */ /* 0x020fea0003c00000 */
[----:B------:R-:W-:Y:S01]  /*2d70*/  MOV R25, R126 ;  /* 0x0000007e00197202 */ /* 0x000fe20000000f00 */
[----:B------:R-:W-:Y:S05]  /*2d80*/  BRA `(.L_x_534) ;  /* 0x0000004000007947 */ /* 0x000fea0003800000 */
.L_x_533:
[----:B01----:R-:W-:Y:S01]  /*2d90*/  FMUL.FTZ R25, R14, R15 ;  /* 0x0000000f0e197220 */ /* 0x003fe20000410000 */
[----:B------:R-:W-:-:S03]  /*2da0*/  FMUL.FTZ R15, R15, 0.5 ;  /* 0x3f0000000f0f7820 */ /* 0x000fc60000410000 */
[----:B------:R-:W-:-:S04]  /*2db0*/  FFMA R14, -R25, R25, R14 ;  /* 0x00000019190e7223 */ /* 0x000fc8000000010e */
[----:B------:R-:W-:Y:S02]  /*2dc0*/  FFMA R25, R14, R15, R25 ;  /* 0x0000000f0e197223 */ /* 0x000fe40000000019 */
.L_x_534:
[----:B------:R-:W-:Y:S05]  /*2dd0*/  BSYNC B0 ;  /* 0x0000000000007941 */ /* 0x000fea0003800000 */
.L_x_532:
[----:B------:R0:W-:Y:S01]  /*2de0*/  STL [R1+0x254], RZ ;  /* 0x000254ff01007387 */ /* 0x0001e20000100800 */
[----:B------:R-:W-:-:S03]  /*2df0*/  FSETP.GEU.AND P1, PT, R25, R26, PT ;  /* 0x0000001a1900720b */ /* 0x000fc60003f2e000 */
[----:B------:R0:W-:Y:S01]  /*2e00*/  STL [R1+0x230], RZ ;  /* 0x000230ff01007387 */ /* 0x0001e20000100800 */
[----:B------:R-:W-:-:S03]  /*2e10*/  FSETP.GE.AND P1, PT, R26, RZ, !P1 ;  /* 0x000000ff1a00720b */ /* 0x000fc60004f26000 */
[----:B------:R0:W-:Y:S04]  /*2e20*/  STL [R1+0x250], RZ ;  /* 0x000250ff01007387 */ /* 0x0001e80000100800 */
[----:B------:R0:W-:Y:S04]  /*2e30*/  STL [R1+0x2e4], RZ ;  /* 0x0002e4ff01007387 */ /* 0x0001e80000100800 */
[----:B------:R0:W-:Y:S04]  /*2e40*/  STL [R1+0x2dc], RZ ;  /* 0x0002dcff01007387 */ /* 0x0001e80000100800 */
[----:B------:R0:W-:Y:S04]  /*2e50*/  STL [R1+0x2e0], RZ ;  /* 0x0002e0ff01007387 */ /* 0x0001e80000100800 */
[----:B------:R0:W5:Y:S04]  /*2e60*/  LDL R14, [R1+0x2d4] ;  /* 0x0002d400010e7983 */ /* 0x0001680000100800 */
[----:B------:R0:W5:Y:S04]  /*2e70*/  LDL R15, [R1+0x2c8] ;  /* 0x0002c800010f7983 */ /* 0x0001680000100800 */
[----:B------:R0:W5:Y:S01]  /*2e80*/  LDL R17, [R1+0x2d0] ;  /* 0x0002d00001117983 */ /* 0x0001620000100800 */
[----:B------:R-:W-:Y:S01]  /*2e90*/  BSSY B0, `(.L_x_535) ;  /* 0x0000060000007945 */ /* 0x000fe20003800000 */
[----:B------:R-:W-:Y:S05]  /*2ea0*/  @!P1 BRA `(.L_x_536) ;  /* 0x000005e000009947 */ /* 0x000fea0003800000 */
[----:B-----5:R-:W-:Y:S01]  /*2eb0*/  FADD R14, -R210, R154 ;  /* 0x0000009ad20e7221 */ /* 0x020fe20000000100 */
[----:B------:R-:W-:Y:S01]  /*2ec0*/  FADD R15, -R209, R16 ;  /* 0x00000010d10f7221 */ /* 0x000fe20000000100 */
[----:B------:R-:W-:Y:S01]  /*2ed0*/  FADD R17, -R26, R25 ;  /* 0x000000191a117221 */ /* 0x000fe20000000100 */
[----:B------:R-:W-:Y:S02]  /*2ee0*/  BSSY B1, `(.L_x_537) ;  /* 0x0000016000017945 */ /* 0x000fe40003800000 */
[----:B------:R1:W-:Y:S04]  /*2ef0*/  STL [R1+0x230], R14 ;  /* 0x0002300e01007387 */ /* 0x0003e80000100800 */
[----:B------:R2:W-:Y:S01]  /*2f00*/  STL [R1+0x250], R15 ;  /* 0x0002500f01007387 */ /* 0x0005e20000100800 */
[----:B-1----:R-:W-:-:S04]  /*2f10*/  FMUL R14, R14, R14 ;  /* 0x0000000e0e0e7220 */ /* 0x002fc80000400000 */
[----:B------:R-:W-:Y:S01]  /*2f20*/  FFMA R14, R15, R15, R14 ;  /* 0x0000000f0f0e7223 */ /* 0x000fe2000000000e */
[----:B--2---:R-:W-:-:S04]  /*2f30*/  FADD R15, -R211, R208 ;  /* 0x000000d0d30f7221 */ /* 0x004fc80000000100 */
[----:B------:R-:W-:Y:S01]  /*2f40*/  FFMA R14, R15, R15, R14 ;  /* 0x0000000f0f0e7223 */ /* 0x000fe2000000000e */
[----:B------:R1:W-:Y:S04]  /*2f50*/  STL [R1+0x254], R15 ;  /* 0x0002540f01007387 */ /* 0x0003e80000100800 */
[----:B------:R2:W-:Y:S01]  /*2f60*/  STL [R1+0x29c], R17 ;  /* 0x00029c1101007387 */ /* 0x0005e20000100800 */
[----:B-1----:R-:W-:-:S04]  /*2f70*/  IADD3 R15, R14, -0xd000000, RZ ;  /* 0xf30000000e0f7810 */ /* 0x002fc80007ffe0ff */
[----:B------:R-:W-:Y:S02]  /*2f80*/  ISETP.GT.U32.AND P2, PT, R15, 0x727fffff, PT ;  /* 0x727fffff0f00780c */ /* 0x000fe40003f44070 */
[----:B------:R2:W1:Y:S11]  /*2f90*/  MUFU.RSQ R15, R14 ;  /* 0x0000000e000f7308 */ /* 0x0004760000001400 */
[----:B------:R-:W-:Y:S05]  /*2fa0*/  @!P2 BRA `(.L_x_538) ;  /* 0x000000500000a947 */ /* 0x000fea0003800000 */
[----:B--2---:R-:W-:Y:S01]  /*2fb0*/  BMOV.32.CLEAR RZ, B11 ;  /* 0x000000000bff7355 */ /* 0x004fe20000100000 */
[----:B-1----:R-:W-:-:S02]  /*2fc0*/  MOV R15, 0x2fe0 ;  /* 0x00002fe0000f7802 */ /* 0x002fc40000000f00 */
[----:B0-----:R-:W-:Y:S05]  /*2fd0*/  CALL.REL.NOINC `($__internal_10_$__cuda_sm20_sqrt_rn_f32_slowpath) ;  /* 0x000394b000007944 */ /* 0x001fea0003c00000 */
[----:B------:R-:W-:Y:S01]  /*2fe0*/  MOV R14, R126 ;  /* 0x0000007e000e7202 */ /* 0x000fe20000000f00 */
[----:B------:R-:W-:Y:S05]  /*2ff0*/  BRA `(.L_x_539) ;  /* 0x0000004000007947 */ /* 0x000fea0003800000 */
.L_x_538:
[----:B-12---:R-:W-:Y:S01]  /*3000*/  FMUL.FTZ R17, R14, R15 ;  /* 0x0000000f0e117220 */ /* 0x006fe20000410000 */
[----:B------:R-:W-:-:S03]  /*3010*/  FMUL.FTZ R15, R15, 0.5 ;  /* 0x3f0000000f0f7820 */ /* 0x000fc60000410000 */
[----:B------:R-:W-:-:S04]  /*3020*/  FFMA R14, -R17, R17, R14 ;  /* 0x00000011110e7223 */ /* 0x000fc8000000010e */
[----:B------:R-:W-:Y:S02]  /*3030*/  FFMA R14, R14, R15, R17 ;  /* 0x0000000f0e0e7223 */ /* 0x000fe40000000011 */
.L_x_539:
[----:B------:R-:W-:Y:S05]  /*3040*/  BSYNC B1 ;  /* 0x0000000000017941 */ /* 0x000fea0003800000 */
.L_x_537:
[----:B------:R1:W-:Y:S01]  /*3050*/  STL [R1+0x2e0], RZ ;  /* 0x0002e0ff01007387 */ /* 0x0003e20000100800 */
[----:B------:R-:W-:Y:S01]  /*3060*/  FSETP.GT.AND P2, PT, R14, RZ, PT ;  /* 0x000000ff0e00720b */ /* 0x000fe20003f44000 */
[----:B------:R-:W-:Y:S02]  /*3070*/  BSSY B1, `(.L_x_540) ;  /* 0x000003a000017945 */ /* 0x000fe40003800000 */
[----:B------:R1:W-:Y:S04]  /*3080*/  STL [R1+0x2dc], RZ ;  /* 0x0002dcff01007387 */ /* 0x0003e80000100800 */
[----:B------:R1:W-:Y:S06]  /*3090*/  STL [R1+0x2e4], RZ ;  /* 0x0002e4ff01007387 */ /* 0x0003ec0000100800 */
[----:B------:R-:W-:Y:S05]  /*30a0*/  @!P2 BRA `(.L_x_541) ;  /* 0x000003600000a947 */ /* 0x000fea0003800000 */
[----:B------:R-:W2:Y:S01]  /*30b0*/  LDL R27, [R1+0x254] ;  /* 0x00025400011b7983 */ /* 0x000ea20000100800 */
[----:B------:R-:W3:Y:S01]  /*30c0*/  MUFU.RCP R17, R14 ;  /* 0x0000000e00117308 */ /* 0x000ee20000001000 */
[----:B------:R-:W-:Y:S01]  /*30d0*/  BSSY B2, `(.L_x_542) ;  /* 0x000000e000027945 */ /* 0x000fe20003800000 */
[----:B---3--:R-:W-:-:S04]  /*30e0*/  FFMA R15, R17, -R14, 1 ;  /* 0x3f800000110f7423 */ /* 0x008fc8000000080e */
[----:B------:R-:W-:Y:S02]  /*30f0*/  FFMA R17, R17, R15, R17 ;  /* 0x0000000f11117223 */ /* 0x000fe40000000011 */
[----:B--2---:R-:W2:Y:S02]  /*3100*/  FCHK P2, R27, R14 ;  /* 0x0000000e1b007302 */ /* 0x004ea40000040000 */
[----:B------:R-:W-:-:S04]  /*3110*/  FFMA R15, R27, R17, RZ ;  /* 0x000000111b0f7223 */ /* 0x000fc800000000ff */
[----:B------:R-:W-:-:S04]  /*3120*/  FFMA R26, R15, -R14, R27 ;  /* 0x8000000e0f1a7223 */ /* 0x000fc8000000001b */
[----:B------:R-:W-:Y:S01]  /*3130*/  FFMA R17, R17, R26, R15 ;  /* 0x0000001a11117223 */ /* 0x000fe2000000000f */
[----:B--2---:R-:W-:Y:S05]  /*3140*/  @!P2 BRA `(.L_x_543) ;  /* 0x000000600000a947 */ /* 0x004fea0003800000 */
[----:B------:R-:W-:Y:S01]  /*3150*/  BMOV.32.CLEAR RZ, B11 ;  /* 0x000000000bff7355 */ /* 0x000fe20000100000 */
[----:B------:R-:W-:Y:S02]  /*3160*/  MOV R250, R27 ;  /* 0x0000001b00fa7202 */ /* 0x000fe40000000f00 */
[----:B------:R-:W-:Y:S02]  /*3170*/  MOV R126, R14 ;  /* 0x0000000e007e7202 */ /* 0x000fe40000000f00 */
[----:B------:R-:W-:Y:S02]  /*3180*/  MOV R127, 0x31a0 ;  /* 0x000031a0007f7802 */ /* 0x000fe40000000f00 */
[----:B01----:R-:W-:Y:S05]  /*3190*/  CALL.REL.NOINC `($__internal_11_$__cuda_sm3x_div_rn_noftz_f32_slowpath) ;  /* 0x0003945000007944 */ /* 0x003fea0003c00000 */
[----:B-1----:R-:W-:Y:S02]  /*31a0*/  MOV R17, R250 ;  /* 0x000000fa00117202 */ /* 0x002fe40000000f00 */
.L_x_543:
[----:B------:R-:W-:Y:S05]  /*31b0*/  BSYNC B2 ;  /* 0x0000000000027941 */ /* 0x000fea0003800000 */
.L_x_542:
[----:B------:R-:W3:Y:S01]  /*31c0*/  LDL R28, [R1+0x230] ;  /* 0x00023000011c7983 */ /* 0x000ee20000100800 */
[----:B------:R-:W4:Y:S01]  /*31d0*/  MUFU.RCP R15, R14 ;  /* 0x0000000e000f7308 */ /* 0x000f220000001000 */
[----:B------:R-:W-:Y:S02]  /*31e0*/  BSSY B2, `(.L_x_544) ;  /* 0x000000f000027945 */ /* 0x000fe40003800000 */
[----:B------:R0:W-:Y:S01]  /*31f0*/  STL [R1+0x2e4], R17 ;  /* 0x0002e41101007387 */ /* 0x0001e20000100800 */
[----:B----4-:R-:W-:-:S04]  /*3200*/  FFMA R26, R15, -R14, 1 ;  /* 0x3f8000000f1a7423 */ /* 0x010fc8000000080e */
[----:B------:R-:W-:Y:S01]  /*3210*/  FFMA R15, R15, R26, R15 ;  /* 0x0000001a0f0f7223 */ /* 0x000fe2000000000f */
[----:B---3--:R-:W3:Y:S03]  /*3220*/  FCHK P2, R28, R14 ;  /* 0x0000000e1c007302 */ /* 0x008ee60000040000 */
[----:B------:R-:W-:-:S04]  /*3230*/  FFMA R26, R28, R15, RZ ;  /* 0x0000000f1c1a7223 */ /* 0x000fc800000000ff */
[----:B------:R-:W-:-:S04]  /*3240*/  FFMA R27, R26, -R14, R28 ;  /* 0x8000000e1a1b7223 */ /* 0x000fc8000000001c */
[----:B------:R-:W-:Y:S01]  /*3250*/  FFMA R15, R15, R27, R26 ;  /* 0x0000001b0f0f7223 */ /* 0x000fe2000000001a */
[----:B---3--:R-:W-:Y:S05]  /*3260*/  @!P2 BRA `(.L_x_545) ;  /* 0x000000600000a947 */ /* 0x008fea0003800000 */
[----:B0-----:R-:W-:Y:S01]  /*3270*/  BMOV.32.CLEAR RZ, B11 ;  /* 0x000000000bff7355 */ /* 0x001fe20000100000 */
[----:B------:R-:W-:Y:S02]  /*3280*/  MOV R250, R28 ;  /* 0x0000001c00fa7202 */ /* 0x000fe40000000f00 */
[----:B------:R-:W-:Y:S02]  /*3290*/  MOV R126, R14 ;  /* 0x0000000e007e7202 */ /* 0x000fe40000000f00 */
[----:B------:R-:W-:Y:S02]  /*32a0*/  MOV R127, 0x32c0 ;  /* 0x000032c0007f7802 */ /* 0x000fe40000000f00 */
[----:B-12--5:R-:W-:Y:S05]  /*32b0*/  CALL.REL.NOINC `($__internal_11_$__cuda_sm3x_div_rn_noftz_f32_slowpath) ;  /* 0x0003933000007944 */ /* 0x026fea0003c00000 */
[----:B-1----:R-:W-:Y:S02]  /*32c0*/  MOV R15, R250 ;  /* 0x000000fa000f7202 */ /* 0x002fe40000000f00 */
.L_x_545:
[----:B0-----:R-:W-:Y:S05]  /*32d0*/  BSYNC B2 ;  /* 0x0000000000027941 */ /* 0x001fea0003800000 */
.L_x_544:
[----:B------:R-:W3:Y:S01]  /*32e0*/  LDL R28, [R1+0x250] ;  /* 0x00025000011c7983 */ /* 0x000ee20000100800 */
[----:B------:R-:W0:Y:S01]  /*32f0*/  MUFU.RCP R17, R14 ;  /* 0x0000000e00117308 */ /* 0x000e220000001000 */
[----:B------:R-:W-:Y:S02]  /*3300*/  BSSY B2, `(.L_x_546) ;  /* 0x000000f000027945 */ /* 0x000fe40003800000 */
[----:B------:R4:W-:Y:S01]  /*3310*/  STL [R1+0x2dc], R15 ;  /* 0x0002dc0f01007387 */ /* 0x0009e20000100800 */
[----:B0-----:R-:W-:-:S04]  /*3320*/  FFMA R26, R17, -R14, 1 ;  /* 0x3f800000111a7423 */ /* 0x001fc8000000080e */
[----:B------:R-:W-:Y:S01]  /*3330*/  FFMA R17, R17, R26, R17 ;  /* 0x0000001a11117223 */ /* 0x000fe20000000011 */
[----:B---3--:R-:W0:Y:S03]  /*3340*/  FCHK P2, R28, R14 ;  /* 0x0000000e1c007302 */ /* 0x008e260000040000 */
[----:B------:R-:W-:-:S04]  /*3350*/  FFMA R26, R28, R17, RZ ;  /* 0x000000111c1a7223 */ /* 0x000fc800000000ff */
[----:B------:R-:W-:-:S04]  /*3360*/  FFMA R27, R26, -R14, R28 ;  /* 0x8000000e1a1b7223 */ /* 0x000fc8000000001c */
[----:B------:R-:W-:Y:S01]  /*3370*/  FFMA R17, R17, R27, R26 ;  /* 0x0000001b11117223 */ /* 0x000fe2000000001a */
[----:B0-----:R-:W-:Y:S05]  /*3380*/  @!P2 BRA `(.L_x_547) ;  /* 0x000000600000a947 */ /* 0x001fea0003800000 */
[----:B----4-:R-:W-:Y:S01]  /*3390*/  BMOV.32.CLEAR RZ, B11 ;  /* 0x000000000bff7355 */ /* 0x010fe20000100000 */
[----:B------:R-:W-:Y:S02]  /*33a0*/  MOV R126, R14 ;  /* 0x0000000e007e7202 */ /* 0x000fe40000000f00 */
[----:B------:R-:W-:Y:S02]  /*33b0*/  MOV R250, R28 ;  /* 0x0000001c00fa7202 */ /* 0x000fe40000000f00 */
[----:B------:R-:W-:Y:S02]  /*33c0*/  MOV R127, 0x33e0 ;  /* 0x000033e0007f7802 */ /* 0x000fe40000000f00 */
[----:B-12--5:R-:W-:Y:S05]  /*33d0*/  CALL.REL.NOINC `($__internal_11_$__cuda_sm3x_div_rn_noftz_f32_slowpath) ;  /* 0x0003921000007944 */ /* 0x026fea0003c00000 */
[----:B-1----:R-:W-:Y:S02]  /*33e0*/  MOV R17, R250 ;  /* 0x000000fa00117202 */ /* 0x002fe40000000f00 */
.L_x_547:
[----:B----4-:R-:W-:Y:S05]  /*33f0*/  BSYNC B2 ;  /* 0x0000000000027941 */ /* 0x010fea0003800000 */
.L_x_546:
[----:B------:R3:W-:Y:S02]  /*3400*/  STL [R1+0x2e0], R17 ;  /* 0x0002e01101007387 */ /* 0x0007e40000100800 */
.L_x_541:
[----:B------:R-:W-:Y:S05]  /*3410*/  BSYNC B1 ;  /* 0x0000000000017941 */ /* 0x000fea0003800000 */
.L_x_540:
[----:B------:R-:W4:Y:S04]  /*3420*/  LDL R14, [R1+0x2e0] ;  /* 0x0002e000010e7983 */ /* 0x000f280000100800 */
[----:B--2---:R-:W2:Y:S04]  /*3430*/  LDL R15, [R1+0x2dc] ;  /* 0x0002dc00010f7983 */ /* 0x004ea80000100800 */
[----:B------:R-:W4:Y:S04]  /*3440*/  LDL R26, [R1+0x29c] ;  /* 0x00029c00011a7983 */ /* 0x000f280000100800 */
[----:B---3--:R-:W3:Y:S01]  /*3450*/  LDL R17, [R1+0x2e4] ;  /* 0x0002e40001117983 */ /* 0x008ee20000100800 */
[-C--:B----4-:R-:W-:Y:S01]  /*3460*/  FMUL R14, R14, R26.reuse ;  /* 0x0000001a0e0e7220 */ /* 0x090fe20000400000 */
[-C--:B--2---:R-:W-:Y:S01]  /*3470*/  FMUL R15, R15, R26.reuse ;  /* 0x0000001a0f0f7220 */ /* 0x084fe20000400000 */
[----:B---3--:R-:W-:-:S02]  /*3480*/  FMUL R17, R17, R26 ;  /* 0x0000001a11117220 */ /* 0x008fc40000400000 */
.L_x_536:
[----:B------:R-:W-:Y:S05]  /*3490*/  BSYNC B0 ;  /* 0x0000000000007941 */ /* 0x000fea0003800000 */
.L_x_535:
[----:B------:R-:W2:Y:S04]  /*34a0*/  LDL R26, [R1+0x29c] ;  /* 0x00029c00011a7983 */ /* 0x000ea80000100800 */
[----:B------:R3:W4:Y:S01]  /*34b0*/  LDL R27, [R1+0x8d4] ;  /* 0x0008d400011b7983 */ /* 0x0007220000100800 */
[----:B------:R-:W-:Y:S01]  /*34c0*/  @!P1 FSETP.GT.AND P3, PT, R25, R12, PT ;  /* 0x0000000c1900920b */ /* 0x000fe20003f64000 */
[----:B------:R-:W-:Y:S01]  /*34d0*/  BSSY B0, `(.L_x_548) ;  /* 0x00000e1000007945 */ /* 0x000fe20003800000 */
[----:B------:R-:W-:Y:S01]  /*34e0*/  LOP3.LUT P4, RZ, R24, 0x1000, RZ, 0xc0, !PT ;  /* 0x0000100018ff7812 */ /* 0x000fe2000788c0ff */
[----:B------:R-:W-:Y:S01]  /*34f0*/  CS2R R28, SRZ ;  /* 0x00000000001c7805 */ /* 0x000fe2000001ff00 */
[C---:B------:R-:W-:Y:S01]  /*3500*/  @!P1 FSETP.GE.AND P4, PT, R12.reuse, RZ, P3 ;  /* 0x000000ff0c00920b */ /* 0x040fe20001f86000 */
[----:B------:R-:W-:Y:S01]  /*3510*/  @!P1 FADD R12, -R12, R25 ;  /* 0x000000190c0c9221 */ /* 0x000fe20000000100 */
[----:B------:R-:W-:Y:S01]  /*3520*/  PLOP3.LUT P2, PT, PT, PT, PT, 0x80, 0x0 ;  /* 0x000000000000781c */ /* 0x000fe20003f4f070 */
[----:B------:R-:W-:Y:S01]  /*3530*/  CS2R R30, SRZ ;  /* 0x00000000001e7805 */ /* 0x000fe2000001ff00 */
[----:B------:R-:W-:-:S02]  /*3540*/  @!P1 PLOP3.LUT P2, PT, P4, PT, PT, 0x80, 0x0 ;  /* 0x000000000000981c */ /* 0x000fc4000274f070 */
[----:B------:R-:W-:-:S07]  /*3550*/  LOP3.LUT R24, R24, 0xffffefff, RZ, 0xc0, !PT ;  /* 0xffffefff18187812 */ /* 0x000fce00078ec0ff */
[----:B------:R-:W-:-:S04]  /*3560*/  @P4 LOP3.LUT R24, R24, 0x1000, RZ, 0xfc, !PT ;  /* 0x0000100018184812 */ /* 0x000fc800078efcff */
[----:B--2---:R-:W-:-:S04]  /*3570*/  @!P2 FSEL R12, R26, RZ, P1 ;  /* 0x000000ff1a0ca208 */ /* 0x004fc80000800000 */
[----:B----4-:R-:W-:-:S04]  /*3580*/  @!P1 MOV R27, R12 ;  /* 0x0000000c001b9202 */ /* 0x010fc80000000f00 */
[----:B------:R-:W-:Y:S01]  /*3590*/  FSEL R26, R26, R27, P1 ;  /* 0x0000001b1a1a7208 */ /* 0x000fe20000800000 */
[----:B------:R-:W-:Y:S03]  /*35a0*/  @!P1 STL [R1+0x8d4], R27 ;  /* 0x0008d41b01009387 */ /* 0x000fe60000100800 */
[----:B------:R-:W-:Y:S01]  /*35b0*/  FSETP.GT.AND P3, PT, |R26|, 9.9999997171806853657e-10, PT ;  /* 0x3089705f1a00780b */ /* 0x000fe20003f64200 */
[----:B------:R2:W-:Y:S04]  /*35c0*/  STL [R1+0x46c], R26 ;  /* 0x00046c1a01007387 */ /* 0x0005e80000100800 */
[----:B------:R3:W-:Y:S04]  /*35d0*/  STL [R1+0x32c], RZ ;  /* 0x00032cff01007387 */ /* 0x0007e80000100800 */
[----:B------:R3:W-:Y:S01]  /*35e0*/  STL [R1+0x330], RZ ;  /* 0x000330ff01007387 */ /* 0x0007e20000100800 */
[----:B--2---:R-:W-:-:S03]  /*35f0*/  CS2R R26, SRZ ;  /* 0x00000000001a7805 */ /* 0x004fc6000001ff00 */
[----:B------:R3:W-:Y:S04]  /*3600*/  STL [R1+0x328], RZ ;  /* 0x000328ff01007387 */ /* 0x0007e80000100800 */
[----:B------:R3:W-:Y:S04]  /*3610*/  STL [R1+0x314], RZ ;  /* 0x000314ff01007387 */ /* 0x0007e80000100800 */
[----:B------:R3:W-:Y:S04]  /*3620*/  STL [R1+0x320], RZ ;  /* 0x000320ff01007387 */ /* 0x0007e80000100800 */
[----:B------:R3:W-:Y:S04]  /*3630*/  STL [R1+0x324], RZ ;  /* 0x000324ff01007387 */ /* 0x0007e80000100800 */
[----:B------:R3:W-:Y:S04]  /*3640*/  STL [R1+0x74], RZ ;  /* 0x000074ff01007387 */ /* 0x0007e80000100800 */
[----:B------:R3:W-:Y:S04]  /*3650*/  STL [R1+0x84], RZ ;  /* 0x000084ff01007387 */ /* 0x0007e80000100800 */
[----:B------:R3:W-:Y:S01]  /*3660*/  STL [R1+0x80], RZ ;  /* 0x000080ff01007387 */ /* 0x0007e20000100800 */
[----:B------:R-:W-:Y:S05]  /*3670*/  @!P3 BRA `(.L_x_549) ;  /* 0x00000c600000b947 */ /* 0x000fea0003800000 */
[----:B------:R-:W2:Y:S04]  /*3680*/  LDL R117, [R1+0x24c] ;  /* 0x00024c0001757983 */ /* 0x000ea80000100800 */
[----:B------:R-:W4:Y:S04]  /*3690*/  LDL R116, [R1+0x248] ;  /* 0x0002480001747983 */ /* 0x000f280000100800 */
[----:B---3--:R-:W3:Y:S04]  /*36a0*/  LDL R108, [R1+0x434] ;  /* 0x00043400016c7983 */ /* 0x008ee80000100800 */
[----:B------:R-:W3:Y:S04]  /*36b0*/  LDL R115, [R1+0x28c] ;  /* 0x00028c0001737983 */ /* 0x000ee80000100800 */
[----:B------:R-:W3:Y:S04]  /*36c0*/  LDL R114, [R1+0x284] ;  /* 0x0002840001727983 */ /* 0x000ee80000100800 */
[----:B------:R-:W3:Y:S04]  /*36d0*/  LDL R110, [R1+0x430] ;  /* 0x00043000016e7983 */ /* 0x000ee80000100800 */
[----:B------:R-:W3:Y:S04]  /*36e0*/  LDL R113, [R1+0x294] ;  /* 0x0002940001717983 */ /* 0x000ee80000100800 */
[----:B------:R-:W3:Y:S04]  /*36f0*/  LDL R112, [R1+0x280] ;  /* 0x0002800001707983 */ /* 0x000ee80000100800 */
[----:B------:R-:W3:Y:S04]  /*3700*/  LDL R111, [R1+0x438] ;  /* 0x00043800016f7983 */ /* 0x000ee80000100800 */
[----:B------:R-:W3:Y:S01]  /*3710*/  LDG.E R109, [R150.64] ;  /* 0x00000028966d7981 */ /* 0x000ee2000c1e1900 */
[----:B------:R-:W-:-:S04]  /*3720*/  FADD R28, R39, -R208 ;  /* 0x800000d0271c7221 */ /* 0x000fc80000000000 */
[----:B-----5:R-:W-:Y:S01]  /*3730*/  FMUL R26, R15, R28 ;  /* 0x0000001c0f1a7220 */ /* 0x020fe20000400000 */
[----:B------:R0:W-:Y:S01]  /*3740*/  STL [R1+0x328], R28 ;  /* 0x0003281c01007387 */ /* 0x0001e20000100800 */
[----:B------:R-:W-:Y:S01]  /*3750*/  BSSY B2, `(.L_x_550) ;  /* 0x000003c000027945 */ /* 0x000fe20003800000 */
[-C--:B--2---:R-:W-:Y:S01]  /*3760*/  FMUL R4, R117, R15.reuse ;  /* 0x0000000f75047220 */ /* 0x084fe20000400000 */
[----:B----4-:R-:W-:Y:S01]  /*3770*/  FMUL R12, R116, R15 ;  /* 0x0000000f740c7220 */ /* 0x010fe20000400000 */
[----:B---3--:R-:W-:Y:S02]  /*3780*/  FMUL R30, R108, R17 ;  /* 0x000000116c1e7220 */ /* 0x008fe40000400000 */
[-C--:B------:R-:W-:Y:S01]  /*3790*/  FFMA R4, R115, -R14.reuse, -R4 ;  /* 0x8000000e73047223 */ /* 0x080fe20000000804 */
[-C--:B------:R-:W-:Y:S01]  /*37a0*/  FFMA R12, R114, R14.reuse, R12 ;  /* 0x0000000e720c7223 */ /* 0x080fe2000000000c */
[C---:B------:R-:W-:Y:S01]  /*37b0*/  FMUL R29, R110.reuse, R15 ;  /* 0x0000000f6e1d7220 */ /* 0x040fe20000400000 */
[----:B------:R-:W-:Y:S01]  /*37c0*/  FFMA R30, R110, R14, -R30 ;  /* 0x0000000e6e1e7223 */ /* 0x000fe2000000081e */
[----:B------:R-:W-:Y:S01]  /*37d0*/  FADD R110, R41, -R16 ;  /* 0x80000010296e7221 */ /* 0x000fe20000000000 */
[-C--:B------:R-:W-:Y:S01]  /*37e0*/  FFMA R4, -R113, R17.reuse, R4 ;  /* 0x0000001171047223 */ /* 0x080fe20000000104 */
[----:B------:R-:W-:-:S02]  /*37f0*/  FFMA R12, R112, R17, R12 ;  /* 0x00000011700c7223 */ /* 0x000fc4000000000c */
[----:B------:R-:W-:Y:S01]  /*3800*/  FMUL R27, R17, R110 ;  /* 0x0000006e111b7220 */ /* 0x000fe20000400000 */
[C---:B------:R-:W-:Y:S01]  /*3810*/  FMUL R31, R111.reuse, R14 ;  /* 0x0000000e6f1f7220 */ /* 0x040fe20000400000 */
[----:B------:R-:W-:Y:S01]  /*3820*/  FADD R4, R4, R12 ;  /* 0x0000000c04047221 */ /* 0x000fe20000000000 */
[----:B------:R-:W-:Y:S01]  /*3830*/  FADD R12, R40, -R154 ;  /* 0x8000009a280c7221 */ /* 0x000fe20000000000 */
[----:B------:R-:W-:Y:S01]  /*3840*/  FFMA R29, R111, R17, -R29 ;  /* 0x000000116f1d7223 */ /* 0x000fe2000000081d */
[----:B------:R-:W-:Y:S01]  /*3850*/  FFMA R31, R108, R15, -R31 ;  /* 0x0000000f6c1f7223 */ /* 0x000fe2000000081f */
[----:B------:R-:W-:Y:S01]  /*3860*/  FMUL R108, R43, R30 ;  /* 0x0000001e2b6c7220 */ /* 0x000fe20000400000 */
[C---:B------:R-:W-:Y:S01]  /*3870*/  FFMA R27, R14.reuse, R28, -R27 ;  /* 0x0000001c0e1b7223 */ /* 0x040fe2000000081b */
[----:B------:R-:W-:Y:S01]  /*3880*/  STL [R1+0x32c], R110 ;  /* 0x00032c6e01007387 */ /* 0x000fe20000100800 */
[-C--:B------:R-:W-:Y:S01]  /*3890*/  FFMA R26, R17, R12.reuse, -R26 ;  /* 0x0000000c111a7223 */ /* 0x080fe2000000081a */
[----:B0-----:R-:W-:Y:S01]  /*38a0*/  FMUL R28, R14, R12 ;  /* 0x0000000c0e1c7220 */ /* 0x001fe20000400000 */
[----:B------:R-:W-:Y:S01]  /*38b0*/  FFMA R108, R42, -R29, -R108 ;  /* 0x8000001d2a6c7223 */ /* 0x000fe2000000086c */
[----:B------:R0:W-:Y:S02]  /*38c0*/  STL [R1+0x330], R12 ;  /* 0x0003300c01007387 */ /* 0x0001e40000100800 */
[----:B------:R-:W-:Y:S01]  /*38d0*/  FFMA R28, R15, R110, -R28 ;  /* 0x0000006e0f1c7223 */ /* 0x000fe2000000081c */
[----:B------:R-:W-:Y:S01]  /*38e0*/  FFMA R108, -R44, R31, R108 ;  /* 0x0000001f2c6c7223 */ /* 0x000fe2000000016c */
[----:B0-----:R-:W-:-:S04]  /*38f0*/  FMUL R12, R63, R27 ;  /* 0x0000001b3f0c7220 */ /* 0x001fc80000400000 */
[----:B------:R-:W-:Y:S01]  /*3900*/  FFMA R12, R64, R26, R12 ;  /* 0x0000001a400c7223 */ /* 0x000fe2000000000c */
[----:B------:R-:W-:-:S03]  /*3910*/  FADD R4, R4, R108 ;  /* 0x0000006c04047221 */ /* 0x000fc60000000000 */
[----:B------:R-:W-:-:S04]  /*3920*/  FFMA R12, R62, R28, R12 ;  /* 0x0000001c3e0c7223 */ /* 0x000fc8000000000c */
[----:B------:R-:W-:Y:S01]  /*3930*/  FADD R4, R4, R12 ;  /* 0x0000000c04047221 */ /* 0x000fe20000000000 */
[----:B------:R-:W-:Y:S01]  /*3940*/  STL [R1+0x54], R109 ;  /* 0x0000546d01007387 */ /* 0x000fe20000100800 */
[----:B------:R-:W-:Y:S01]  /*3950*/  FADD R108, -R14, -RZ ;  /* 0x800000ff0e6c7221 */ /* 0x000fe20000000100 */
[----:B------:R-:W-:Y:S02]  /*3960*/  FADD R12, -R15, -RZ ;  /* 0x800000ff0f0c7221 */ /* 0x000fe40000000100 */
[----:B------:R0:W-:Y:S04]  /*3970*/  STL [R1+0x4a4], R4 ;  /* 0x0004a40401007387 */ /* 0x0001e80000100800 */
[----:B------:R2:W-:Y:S01]  /*3980*/  STL [R1+0x314], R108 ;  /* 0x0003146c01007387 */ /* 0x0005e20000100800 */
[----:B0-----:R-:W-:-:S05]  /*3990*/  FADD R4, -R17, -RZ ;  /* 0x800000ff11047221 */ /* 0x001fca0000000100 */
[----:B------:R2:W-:Y:S04]  /*39a0*/  STL [R1+0x324], R4 ;  /* 0x0003240401007387 */ /* 0x0005e80000100800 */
[----:B------:R2:W-:Y:S01]  /*39b0*/  STL [R1+0x320], R12 ;  /* 0x0003200c01007387 */ /* 0x0005e20000100800 */
[----:B------:R-:W-:Y:S01]  /*39c0*/  FSETP.GT.AND P2, PT, R109, RZ, PT ;  /* 0x000000ff6d00720b */ /* 0x000fe20003f44000 */
[----:B------:R-:W-:Y:S01]  /*39d0*/  FADD R29, -R29, -RZ ;  /* 0x800000ff1d1d7221 */ /* 0x000fe20000000100 */
[----:B------:R-:W-:Y:S01]  /*39e0*/  FADD R30, -R30, -RZ ;  /* 0x800000ff1e1e7221 */ /* 0x000fe20000000100 */
[----:B------:R-:W-:-:S10]  /*39f0*/  FADD R31, -R31, -RZ ;  /* 0x800000ff1f1f7221 */ /* 0x000fd40000000100 */
[----:B------:R-:W-:Y:S05]  /*3a00*/  @!P2 BRA `(.L_x_551) ;  /* 0x000001000000a947 */ /* 0x000fea0003800000 */
[----:B--2---:R-:W-:-:S04]  /*3a10*/  IADD3 R4, R109, 0x1800000, RZ ;  /* 0x018000006d047810 */ /* 0x004fc80007ffe0ff */
[----:B------:R-:W-:-:S04]  /*3a20*/  LOP3.LUT R4, R4, 0x7f800000, RZ, 0xc0, !PT ;  /* 0x7f80000004047812 */ /* 0x000fc800078ec0ff */
[----:B------:R-:W-:-:S13]  /*3a30*/  ISETP.GT.U32.AND P4, PT, R4, 0x1ffffff, PT ;  /* 0x01ffffff0400780c */ /* 0x000fda0003f84070 */
[----:B------:R-:W-:Y:S05]  /*3a40*/  @P4 BRA `(.L_x_552) ;  /* 0x0000006000004947 */ /* 0x000fea0003800000 */
[----:B------:R-:W-:Y:S01]  /*3a50*/  BMOV.32.CLEAR RZ, B11 ;  /* 0x000000000bff7355 */ /* 0x000fe20000100000 */
[----:B------:R-:W-:Y:S02]  /*3a60*/  MOV R126, R109 ;  /* 0x0000006d007e7202 */ /* 0x000fe40000000f00 */
[----:B------:R-:W-:Y:S02]  /*3a70*/  MOV R127, 0x3a90 ;  /* 0x00003a90007f7802 */ /* 0x000fe40000000f00 */
[----:B-1----:R-:W-:Y:S05]  /*3a80*/  CALL.REL.NOINC `($__internal_9_$__cuda_sm20_rcp_rn_f32_slowpath) ;  /* 0x0003856000007944 */ /* 0x002fea0003c00000 */
[----:B-1----:R0:W-:Y:S01]  /*3a90*/  STL [R1+0x4d8], R250 ;  /* 0x0004d8fa01007387 */ /* 0x0021e20000100800 */
[----:B------:R-:W-:Y:S05]  /*3aa0*/  BRA `(.L_x_551) ;  /* 0x0000006000007947 */ /* 0x000fea0003800000 */
.L_x_552:
[----:B------:R-:W2:Y:S02]  /*3ab0*/  LDL R12, [R1+0x54] ;  /* 0x00005400010c7983 */ /* 0x000ea40000100800 */
[----:B--2---:R-:W0:Y:S02]  /*3ac0*/  MUFU.RCP R4, R12 ;  /* 0x0000000c00047308 */ /* 0x004e240000001000 */
[----:B0-----:R-:W-:-:S04]  /*3ad0*/  FFMA R12, R12, R4, -1 ;  /* 0xbf8000000c0c7423 */ /* 0x001fc80000000004 */
[----:B------:R-:W-:-:S04]  /*3ae0*/  FADD.FTZ R12, -R12, -RZ ;  /* 0x800000ff0c0c7221 */ /* 0x000fc80000010100 */
[----:B------:R-:W-:-:S05]  /*3af0*/  FFMA R4, R4, R12, R4 ;  /* 0x0000000c04047223 */ /* 0x000fca0000000004 */
[----:B------:R0:W-:Y:S02]  /*3b00*/  STL [R1+0x4d8], R4 ;  /* 0x0004d80401007387 */ /* 0x0001e40000100800 */
.L_x_551:
[----:B--2---:R-:W-:Y:S05]  /*3b10*/  BSYNC B2 ;  /* 0x0000000000027941 */ /* 0x004fea0003800000 */
.L_x_550:
[----:B------:R-:W2:Y:S04]  /*3b20*/  LDG.E R114, [R148.64] ;  /* 0x0000002894727981 */ /* 0x000ea8000c1e1900 */
[----:B------:R-:W3:Y:S04]  /*3b30*/  LDL R116, [R1+0x4d8] ;  /* 0x0004d80001747983 */ /* 0x000ee80000100800 */
[----:B------:R-:W4:Y:S04]  /*3b40*/  LDL R115, [R1+0x46c] ;  /* 0x00046c0001737983 */ /* 0x000f280000100800 */
[----:B------:R-:W4:Y:S01]  /*3b50*/  LDL R113, [R1+0x4a4] ;  /* 0x0004a40001717983 */ /* 0x000f220000100800 */
[----:B------:R-:W-:Y:S01]  /*3b60*/  FMUL R111, R36, R30 ;  /* 0x0000001e246f7220 */ /* 0x000fe20000400000 */
[----:B0----5:R-:W-:-:S03]  /*3b70*/  FMUL R4, R35, R31 ;  /* 0x0000001f23047220 */ /* 0x021fc60000400000 */
[-C--:B------:R-:W-:Y:S01]  /*3b80*/  FFMA R111, R35, R29.reuse, R111 ;  /* 0x0000001d236f7223 */ /* 0x080fe2000000006f */
[----:B------:R-:W-:-:S03]  /*3b90*/  FFMA R4, R37, R29, -R4 ;  /* 0x0000001d25047223 */ /* 0x000fc60000000804 */
[----:B------:R-:W-:Y:S01]  /*3ba0*/  FFMA R111, R37, R31, R111 ;  /* 0x0000001f256f7223 */ /* 0x000fe2000000006f */
[----:B------:R-:W-:-:S03]  /*3bb0*/  FMUL R12, R38, R4 ;  /* 0x00000004260c7220 */ /* 0x000fc60000400000 */
[----:B------:R-:W-:Y:S01]  /*3bc0*/  FADD R111, R111, R111 ;  /* 0x0000006f6f6f7221 */ /* 0x000fe20000000000 */
[----:B------:R-:W-:Y:S01]  /*3bd0*/  FFMA R12, R38, R4, R12 ;  /* 0x00000004260c7223 */ /* 0x000fe2000000000c */
[-C--:B------:R-:W-:Y:S02]  /*3be0*/  FMUL R108, R37, R30.reuse ;  /* 0x0000001e256c7220 */ /* 0x080fe40000400000 */
[C---:B------:R-:W-:Y:S02]  /*3bf0*/  FMUL R4, R36.reuse, R111 ;  /* 0x0000006f24047220 */ /* 0x040fe40000400000 */
[----:B------:R-:W-:Y:S02]  /*3c00*/  FFMA R108, R36, R31, -R108 ;  /* 0x0000001f246c7223 */ /* 0x000fe4000000086c */
[----:B------:R-:W-:Y:S01]  /*3c10*/  FFMA R4, R34, R30, R4 ;  /* 0x0000001e22047223 */ /* 0x000fe20000000004 */
[----:B------:R-:W-:-:S03]  /*3c20*/  FMUL R109, R36, R29 ;  /* 0x0000001d246d7220 */ /* 0x000fc60000400000 */
[----:B------:R-:W-:Y:S01]  /*3c30*/  FADD R12, R4, -R12 ;  /* 0x8000000c040c7221 */ /* 0x000fe20000000000 */
[----:B------:R-:W-:Y:S01]  /*3c40*/  FMUL R4, R38, R108 ;  /* 0x0000006c26047220 */ /* 0x000fe20000400000 */
[----:B------:R-:W-:-:S03]  /*3c50*/  FFMA R109, R35, R30, -R109 ;  /* 0x0000001e236d7223 */ /* 0x000fc6000000086d */
[C---:B------:R-:W-:Y:S01]  /*3c60*/  FFMA R108, R38.reuse, R108, R4 ;  /* 0x0000006c266c7223 */ /* 0x040fe20000000004 */
[----:B------:R-:W-:Y:S01]  /*3c70*/  FMUL R4, R35, R111 ;  /* 0x0000006f23047220 */ /* 0x000fe20000400000 */
[----:B------:R-:W-:Y:S01]  /*3c80*/  FMUL R110, R38, R109 ;  /* 0x0000006d266e7220 */ /* 0x000fe20000400000 */
[----:B------:R-:W-:Y:S02]  /*3c90*/  FMUL R111, R37, R111 ;  /* 0x0000006f256f7220 */ /* 0x000fe40000400000 */
[----:B------:R-:W-:Y:S01]  /*3ca0*/  FFMA R4, R34, R29, R4 ;  /* 0x0000001d22047223 */ /* 0x000fe20000000004 */
[----:B------:R-:W-:Y:S01]  /*3cb0*/  FFMA R110, R38, R109, R110 ;  /* 0x0000006d266e7223 */ /* 0x000fe2000000006e */
[----:B------:R-:W-:Y:S02]  /*3cc0*/  FFMA R111, R34, R31, R111 ;  /* 0x0000001f226f7223 */ /* 0x000fe4000000006f */
[----:B------:R-:W-:Y:S01]  /*3cd0*/  FADD R4, R4, -R108 ;  /* 0x8000006c04047221 */ /* 0x000fe20000000000 */
[----:B------:R-:W-:Y:S01]  /*3ce0*/  FMUL R108, R12, R50 ;  /* 0x000000320c6c7220 */ /* 0x000fe20000400000 */
[----:B------:R-:W-:-:S03]  /*3cf0*/  FADD R110, R111, -R110 ;  /* 0x8000006e6f6e7221 */ /* 0x000fc60000000000 */
[----:B------:R-:W-:Y:S01]  /*3d00*/  FFMA R108, R4, R51, R108 ;  /* 0x00000033046c7223 */ /* 0x000fe2000000006c */
[----:B------:R-:W-:-:S03]  /*3d10*/  FMUL R109, R12, R55 ;  /* 0x000000370c6d7220 */ /* 0x000fc60000400000 */
[----:B------:R-:W-:Y:S01]  /*3d20*/  FFMA R108, R110, R49, R108 ;  /* 0x000000316e6c7223 */ /* 0x000fe2000000006c */
[----:B------:R-:W-:-:S03]  /*3d30*/  FFMA R109, R4, R61, R109 ;  /* 0x0000003d046d7223 */ /* 0x000fc6000000006d */
[C---:B------:R-:W-:Y:S01]  /*3d40*/  FMUL R108, R12.reuse, R108 ;  /* 0x0000006c0c6c7220 */ /* 0x040fe20000400000 */
[----:B------:R-:W-:Y:S01]  /*3d50*/  FMUL R12, R12, R47 ;  /* 0x0000002f0c0c7220 */ /* 0x000fe20000400000 */
[----:B------:R-:W-:-:S03]  /*3d60*/  FFMA R109, R110, R52, R109 ;  /* 0x000000346e6d7223 */ /* 0x000fc6000000006d */
[C---:B------:R-:W-:Y:S01]  /*3d70*/  FFMA R12, R4.reuse, R48, R12 ;  /* 0x00000030040c7223 */ /* 0x040fe2000000000c */
[----:B------:R-:W-:Y:S01]  /*3d80*/  FFMA R4, R4, R109, R108 ;  /* 0x0000006d04047223 */ /* 0x000fe2000000006c */
[----:B------:R-:W-:Y:S02]  /*3d90*/  FMUL R112, R79, R27 ;  /* 0x0000001b4f707220 */ /* 0x000fe40000400000 */
[----:B------:R-:W-:Y:S02]  /*3da0*/  FFMA R12, R110, R45, R12 ;  /* 0x0000002d6e0c7223 */ /* 0x000fe4000000000c */
[----:B------:R-:W-:Y:S02]  /*3db0*/  FFMA R112, R80, R26, R112 ;  /* 0x0000001a50707223 */ /* 0x000fe40000000070 */
[----:B------:R-:W-:Y:S01]  /*3dc0*/  FFMA R4, R110, R12, R4 ;  /* 0x0000000c6e047223 */ /* 0x000fe20000000004 */
[-C--:B------:R-:W-:Y:S01]  /*3dd0*/  FMUL R12, R80, R28.reuse ;  /* 0x0000001c500c7220 */ /* 0x080fe20000400000 */
[----:B------:R-:W-:-:S03]  /*3de0*/  FFMA R112, R78, R28, R112 ;  /* 0x0000001c4e707223 */ /* 0x000fc60000000070 */
[----:B------:R-:W-:Y:S01]  /*3df0*/  FFMA R12, R78, R26, -R12 ;  /* 0x0000001a4e0c7223 */ /* 0x000fe2000000080c */
[----:B------:R-:W-:-:S03]  /*3e00*/  FADD R112, R112, R112 ;  /* 0x0000007070707221 */ /* 0x000fc60000000000 */
[----:B------:R-:W-:Y:S01]  /*3e10*/  FMUL R108, R77, R12 ;  /* 0x0000000c4d6c7220 */ /* 0x000fe20000400000 */
[----:B------:R-:W-:-:S03]  /*3e20*/  FMUL R109, R78, R27 ;  /* 0x0000001b4e6d7220 */ /* 0x000fc60000400000 */
[----:B------:R-:W-:Y:S01]  /*3e30*/  FFMA R12, R77, R12, R108 ;  /* 0x0000000c4d0c7223 */ /* 0x000fe2000000006c */
[C---:B------:R-:W-:Y:S01]  /*3e40*/  FMUL R108, R79.reuse, R112 ;  /* 0x000000704f6c7220 */ /* 0x040fe20000400000 */
[----:B------:R-:W-:-:S03]  /*3e50*/  FFMA R109, R79, R28, -R109 ;  /* 0x0000001c4f6d7223 */ /* 0x000fc6000000086d */
[----:B------:R-:W-:Y:S01]  /*3e60*/  FFMA R108, R46, R27, R108 ;  /* 0x0000001b2e6c7223 */ /* 0x000fe2000000006c */
[----:B------:R-:W-:-:S03]  /*3e70*/  FMUL R110, R79, R26 ;  /* 0x0000001a4f6e7220 */ /* 0x000fc60000400000 */
[----:B------:R-:W-:Y:S01]  /*3e80*/  FADD R12, R108, -R12 ;  /* 0x8000000c6c0c7221 */ /* 0x000fe20000000000 */
[----:B------:R-:W-:Y:S01]  /*3e90*/  FMUL R108, R77, R109 ;  /* 0x0000006d4d6c7220 */ /* 0x000fe20000400000 */
[----:B------:R-:W-:-:S03]  /*3ea0*/  FFMA R110, R80, R27, -R110 ;  /* 0x0000001b506e7223 */ /* 0x000fc6000000086e */
[C---:B------:R-:W-:Y:S01]  /*3eb0*/  FFMA R109, R77.reuse, R109, R108 ;  /* 0x0000006d4d6d7223 */ /* 0x040fe2000000006c */
[----:B------:R-:W-:Y:S01]  /*3ec0*/  FMUL R108, R80, R112 ;  /* 0x00000070506c7220 */ /* 0x000fe20000400000 */
[C---:B------:R-:W-:Y:S01]  /*3ed0*/  FMUL R111, R77.reuse, R110 ;  /* 0x0000006e4d6f7220 */ /* 0x040fe20000400000 */
[----:B------:R-:W-:Y:S02]  /*3ee0*/  FMUL R112, R78, R112 ;  /* 0x000000704e707220 */ /* 0x000fe40000400000 */
[C---:B------:R-:W-:Y:S01]  /*3ef0*/  FFMA R108, R46.reuse, R26, R108 ;  /* 0x0000001a2e6c7223 */ /* 0x040fe2000000006c */
[----:B------:R-:W-:Y:S01]  /*3f00*/  FFMA R111, R77, R110, R111 ;  /* 0x0000006e4d6f7223 */ /* 0x000fe2000000006f */
[----:B------:R-:W-:Y:S01]  /*3f10*/  FFMA R112, R46, R28, R112 ;  /* 0x0000001c2e707223 */ /* 0x000fe20000000070 */
[-C--:B------:R-:W-:Y:S01]  /*3f20*/  FMUL R110, R69, R12.reuse ;  /* 0x0000000c456e7220 */ /* 0x080fe20000400000 */
[----:B------:R-:W-:Y:S01]  /*3f30*/  FADD R108, R108, -R109 ;  /* 0x8000006d6c6c7221 */ /* 0x000fe20000000000 */
[----:B------:R-:W-:Y:S01]  /*3f40*/  FMUL R109, R72, R12 ;  /* 0x0000000c486d7220 */ /* 0x000fe20000400000 */
[----:B------:R-:W-:-:S02]  /*3f50*/  FADD R111, R112, -R111 ;  /* 0x8000006f706f7221 */ /* 0x000fc40000000000 */
[-C--:B------:R-:W-:Y:S01]  /*3f60*/  FFMA R110, R70, R108.reuse, R110 ;  /* 0x0000006c466e7223 */ /* 0x080fe2000000006e */
[----:B------:R-:W-:-:S03]  /*3f70*/  FFMA R109, R73, R108, R109 ;  /* 0x0000006c496d7223 */ /* 0x000fc6000000006d */
[-C--:B------:R-:W-:Y:S01]  /*3f80*/  FFMA R110, R68, R111.reuse, R110 ;  /* 0x0000006f446e7223 */ /* 0x080fe2000000006e */
[----:B------:R-:W-:-:S03]  /*3f90*/  FFMA R109, R71, R111, R109 ;  /* 0x0000006f476d7223 */ /* 0x000fc6000000006d */
[----:B------:R-:W-:-:S04]  /*3fa0*/  FMUL R110, R12, R110 ;  /* 0x0000006e0c6e7220 */ /* 0x000fc80000400000 */
[----:B------:R-:W-:Y:S01]  /*3fb0*/  FFMA R109, R108, R109, R110 ;  /* 0x0000006d6c6d7223 */ /* 0x000fe2000000006e */
[----:B------:R-:W-:Y:S01]  /*3fc0*/  FMUL R110, R15, R15 ;  /* 0x0000000f0f6e7220 */ /* 0x000fe20000400000 */
[----:B------:R-:W-:-:S03]  /*3fd0*/  FMUL R12, R66, R12 ;  /* 0x0000000c420c7220 */ /* 0x000fc60000400000 */
[----:B------:R-:W-:Y:S01]  /*3fe0*/  FFMA R110, R14, R14, R110 ;  /* 0x0000000e0e6e7223 */ /* 0x000fe2000000006e */
[----:B------:R-:W-:-:S03]  /*3ff0*/  FFMA R12, R67, R108, R12 ;  /* 0x0000006c430c7223 */ /* 0x000fc6000000000c */
[----:B------:R-:W-:-:S04]  /*4000*/  FFMA R110, R17, R17, R110 ;  /* 0x00000011116e7223 */ /* 0x000fc8000000006e */
[----:B------:R-:W-:Y:S01]  /*4010*/  FFMA R108, R5, R110, RZ ;  /* 0x0000006e056c7223 */ /* 0x000fe200000000ff */
[----:B------:R-:W-:-:S03]  /*4020*/  FFMA R12, R65, R111, R12 ;  /* 0x0000006f410c7223 */ /* 0x000fc6000000000c */
[----:B------:R-:W-:Y:S01]  /*4030*/  FFMA R108, R8, R110, R108 ;  /* 0x0000006e086c7223 */ /* 0x000fe2000000006c */
[----:B------:R-:W-:-:S03]  /*4040*/  FFMA R12, R111, R12, R109 ;  /* 0x0000000c6f0c7223 */ /* 0x000fc6000000006d */
[----:B------:R-:W-:-:S04]  /*4050*/  FADD R4, R108, R4 ;  /* 0x000000046c047221 */ /* 0x000fc80000000000 */
[----:B------:R-:W-:Y:S01]  /*4060*/  FADD R12, R4, R12 ;  /* 0x0000000c040c7221 */ /* 0x000fe20000000000 */
[----:B------:R-:W-:Y:S01]  /*4070*/  BSSY B1, `(.L_x_553) ;  /* 0x000001a000017945 */ /* 0x000fe20003800000 */
[----:B--2---:R0:W-:Y:S01]  /*4080*/  STL [R1+0x494], R114 ;  /* 0x0004947201007387 */ /* 0x0041e20000100800 */
[----:B---3--:R-:W-:-:S04]  /*4090*/  FSEL R4, R116, R11, P2 ;  /* 0x0000000b74047208 */ /* 0x008fc80001000000 */
[-C--:B------:R-:W-:Y:S01]  /*40a0*/  FSETP.GT.AND P4, PT, R12, -R4.reuse, PT ;  /* 0x800000040c00720b */ /* 0x080fe20003f84000 */
[----:B----4-:R-:W-:Y:S01]  /*40b0*/  FFMA R108, RZ, R4, R115 ;  /* 0x00000004ff6c7223 */ /* 0x010fe20000000073 */
[----:B------:R-:W-:-:S04]  /*40c0*/  FMUL R109, R4, R114 ;  /* 0x00000072046d7220 */ /* 0x000fc80000400000 */
[----:B------:R-:W-:-:S04]  /*40d0*/  FFMA R108, R113, R109, R108 ;  /* 0x0000006d716c7223 */ /* 0x000fc8000000006c */
[----:B------:R-:W-:-:S03]  /*40e0*/  FADD R108, RZ, -R108 ;  /* 0x8000006cff6c7221 */ /* 0x000fc60000000000 */
[----:B------:R-:W-:Y:S05]  /*40f0*/  @!P4 BRA `(.L_x_554) ;  /* 0x000001100000c947 */ /* 0x000fea0003800000 */
[----:B0-----:R-:W-:-:S04]  /*4100*/  FADD R109, R109, c[0x0][0x658] ;  /* 0x000196006d6d7621 */ /* 0x001fc80000000000 */
[----:B------:R-:W-:-:S04]  /*4110*/  FMUL R109, R109, c[0x0][0x658] ;  /* 0x000196006d6d7a20 */ /* 0x000fc80000400000 */
[----:B------:R-:W-:-:S04]  /*4120*/  FFMA R126, R12, R109, R4 ;  /* 0x0000006d0c7e7223 */ /* 0x000fc80000000004 */
[----:B------:R-:W0:Y:S08]  /*4130*/  MUFU.RCP R109, R126 ;  /* 0x0000007e006d7308 */ /* 0x000e300000001000 */
[----:B------:R-:W2:Y:S01]  /*4140*/  FCHK P4, R108, R126 ;  /* 0x0000007e6c007302 */ /* 0x000ea20000080000 */
[----:B0-----:R-:W-:-:S04]  /*4150*/  FFMA R110, -R126, R109, 1 ;  /* 0x3f8000007e6e7423 */ /* 0x001fc8000000016d */
[----:B------:R-:W-:-:S04]  /*4160*/  FFMA R109, R109, R110, R109 ;  /* 0x0000006e6d6d7223 */ /* 0x000fc8000000006d */
[----:B------:R-:W-:-:S04]  /*4170*/  FFMA R110, R108, R109, RZ ;  /* 0x0000006d6c6e7223 */ /* 0x000fc800000000ff */
[----:B------:R-:W-:-:S04]  /*4180*/  FFMA R111, -R126, R110, R108 ;  /* 0x0000006e7e6f7223 */ /* 0x000fc8000000016c */
[----:B------:R-:W-:-:S05]  /*4190*/  FFMA R109, R109, R111, R110 ;  /* 0x0000006f6d6d7223 */ /* 0x000fca000000006e */
[----:B------:R0:W-:Y:S01]  /*41a0*/  STL [R1+0x5e4], R109 ;  /* 0x0005e46d01007387 */ /* 0x0001e20000100800 */
[----:B--2---:R-:W-:Y:S05]  /*41b0*/  @!P4 BRA `(.L_x_554) ;  /* 0x000000500000c947 */ /* 0x004fea0003800000 */
[----:B------:R-:W-:Y:S01]  /*41c0*/  BMOV.32.CLEAR RZ, B11 ;  /* 0x000000000bff7355 */ /* 0x000fe20000100000 */
[----:B------:R-:W-:Y:S02]  /*41d0*/  MOV R250, R108 ;  /* 0x0000006c00fa7202 */ /* 0x000fe40000000f00 */
[----:B------:R-:W-:Y:S02]  /*41e0*/  MOV R127, 0x4200 ;  /* 0x00004200007f7802 */ /* 0x000fe40000000f00 */
[----:B01----:R-:W-:Y:S05]  /*41f0*/  CALL.REL.NOINC `($__internal_11_$__cuda_sm3x_div_rn_noftz_f32_slowpath) ;  /* 0x000383f000007944 */ /* 0x003fea0003c00000 */
[----:B-1----:R1:W-:Y:S02]  /*4200*/  STL [R1+0x5e4], R250 ;  /* 0x0005e4fa01007387 */ /* 0x0023e40000100800 */
.L_x_554:
[----:B0-----:R-:W-:Y:S05]  /*4210*/  BSYNC B1 ;  /* 0x0000000000017941 */ /* 0x001fea0003800000 */
.L_x_553:
[----:B------:R-:W3:Y:S01]  /*4220*/  LDL R109, [R1+0x5e4] ;  /* 0x0005e400016d7983 */ /* 0x000ee20000100800 */
[----:B-----5:R-:W-:Y:S02]  /*4230*/  FSETP.GT.AND P4, PT, R12, -R4, PT ;  /* 0x800000040c00720b */ /* 0x020fe40003f84000 */
[----:B------:R-:W-:Y:S02]  /*4240*/  SEL R12, RZ, 0x1, !P2 ;  /* 0x00000001ff0c7807 */ /* 0x000fe40005000000 */
[----:B---3--:R-:W-:-:S05]  /*4250*/  FSEL R108, R109, R108, P4 ;  /* 0x0000006c6d6c7208 */ /* 0x008fca0002000000 */
[C---:B------:R-:W-:Y:S01]  /*4260*/  FMUL R109, R108.reuse, c[0x0][0x654] ;  /* 0x000195006c6d7a20 */ /* 0x040fe20000400000 */
[----:B------:R-:W-:-:S04]  /*4270*/  FMUL R108, R108, c[0x0][0x650] ;  /* 0x000194006c6c7a20 */ /* 0x000fc80000400000 */
[----:B------:R0:W-:Y:S04]  /*4280*/  STL [R1+0x3b0], R109 ;  /* 0x0003b06d01007387 */ /* 0x0001e80000100800 */
[----:B------:R0:W-:Y:S04]  /*4290*/  STL [R1+0x3ac], R108 ;  /* 0x0003ac6c01007387 */ /* 0x0001e80000100800 */
[----:B------:R0:W-:Y:S04]  /*42a0*/  STL [R1+0x74], R14 ;  /* 0x0000740e01007387 */ /* 0x0001e80000100800 */
[----:B------:R0:W-:Y:S04]  /*42b0*/  STL [R1+0x6f4], R12 ;  /* 0x0006f40c01007387 */ /* 0x0001e80000100800 */
[----:B------:R0:W-:Y:S04]  /*42c0*/  STL [R1+0x84], R15 ;  /* 0x0000840f01007387 */ /* 0x0001e80000100800 */
[----:B------:R0:W-:Y:S02]  /*42d0*/  STL [R1+0x80], R17 ;  /* 0x0000801101007387 */ /* 0x0001e40000100800 */
.L_x_549:
[----:B------:R-:W-:Y:S05]  /*42e0*/  BSYNC B0 ;  /* 0x0000000000007941 */ /* 0x000fea0003800000 */
.L_x_548:
[----:B0-----:R-:W-:Y:S02]  /*42f0*/  SEL R12, RZ, 0x1, !P3 ;  /* 0x00000001ff0c7807 */ /* 0x001fe40005800000 */
[----:B------:R-:W-:-:S03]  /*4300*/  SEL R108, RZ, 0x1, !P1 ;  /* 0x00000001ff6c7807 */ /* 0x000fc60004800000 */
[----:B------:R0:W-:Y:S04]  /*4310*/  STL [R1+0x6ec], R12 ;  /* 0x0006ec0c01007387 */ /* 0x0001e80000100800 */
[----:B------:R0:W-:Y:S02]  /*4320*/  STL [R1+0x6f0], R108 ;  /* 0x0006f06c01007387 */ /* 0x0001e40000100800 */
.L_x_530:
[----:B------:R4:W-:Y:S01]  /*4330*/  STL [R1+0x100], RZ ;  /* 0x000100ff01007387 */ /* 0x0009e20000100800 */
[----:B------:R-:W-:Y:S01]  /*4340*/  LOP3.LUT P1, RZ, R24, 0x20, RZ, 0xc0, !PT ;  /* 0x0000002018ff7812 */ /* 0x000fe2000782c0ff */
[----:B------:R-:W-:Y:S01]  /*4350*/  BSSY B0, `(.L_x_555) ;  /* 0x00006da000007945 */ /* 0x000fe20003800000 */
        /* <DEDUP_REMOVED lines=24> */
[----:B0-----:R-:W-:Y:S01]  /*44e0*/  MOV R12, RZ ;  /* 0x000000ff000c7202 */ /* 0x001fe20000000f00 */
[----:B------:R4:W-:Y:S01]  /*44f0*/  STL [R1+0x340], RZ ;  /* 0x000340ff01007387 */ /* 0x0009e20000100800 */
[----:B------:R-:W-:Y:S01]  /*4500*/  CS2R R158, SRZ ;  /* 0x00000000009e7805 */ /* 0x000fe2000001ff00 */
[----:B------:R-:W-:Y:S01]  /*4510*/  CS2R R156, SRZ ;  /* 0x00000000009c7805 */ /* 0x000fe2000001ff00 */
[----:B------:R-:W-:Y:S01]  /*4520*/  MOV R155, RZ ;  /* 0x000000ff009b7202 */ /* 0x000fe20000000f00 */
        /* <DEDUP_REMOVED lines=28> */
[----:B------:R0:W5:Y:S02]  /*46f0*/  LDL R111, [R1+0x714] ;  /* 0x00071400016f7983 */ /* 0x0001640000100800 */
[C---:B-----5:R-:W-:Y:S01]  /*4700*/  ISETP.GE.AND P1, PT, R247.reuse, 0x1, PT ;  /* 0x00000001f700780c */ /* 0x060fe20003f26270 */
[----:B------:R-:W-:Y:S01]  /*4710*/  BSSY B1, `(.L_x_557) ;  /* 0x000008c000017945 */ /* 0x000fe20003800000 */
[----:B------:R-:W-:Y:S01]  /*4720*/  ISETP.GT.AND P4, PT, R247, RZ, PT ;  /* 0x000000fff700720c */ /* 0x000fe20003f84270 */
[----:B------:R0:W-:Y:S01]  /*4730*/  STL [R1+0x244], RZ ;  /* 0x000244ff01007387 */ /* 0x0001e20000100800 */
[----:B------:R-:W-:Y:S01]  /*4740*/  LOP3.LUT R24, R24, 0xfffffffe, RZ, 0xc0, !PT ;  /* 0xfffffffe18187812 */ /* 0x000fe200078ec0ff */
[----:B------:R-:W-:Y:S01]  /*4750*/  CS2R R120, SRZ ;  /* 0x0000000000787805 */ /* 0x000fe2000001ff00 */
[----:B------:R-:W-:Y:S01]  /*4760*/  MOV R143, RZ ;  /* 0x000000ff008f7202 */ /* 0x000fe20000000f00 */
[----:B------:R0:W-:Y:S01]  /*4770*/  STL [R1+0x240], RZ ;  /* 0x000240ff01007387 */ /* 0x0001e20000100800 */
[----:B------:R-:W-:Y:S01]  /*4780*/  PRMT R18, RZ, 0x7610, R18 ;  /* 0x00007610ff127816 */ /* 0x000fe20000000012 */
[----:B------:R-:W-:Y:S01]  /*4790*/  CS2R R118, SRZ ;  /* 0x0000000000767805 */ /* 0x000fe2000001ff00 */
[----:B------:R-:W-:Y:S01]  /*47a0*/  PRMT R113, RZ, 0x7610, R113 ;  /* 0x00007610ff717816 */ /* 0x000fe20000000071 */
[----:B------:R0:W-:Y:S01]  /*47b0*/  STL [R1+0x23c], RZ ;  /* 0x00023cff01007387 */ /* 0x0001e20000100800 */
[----:B------:R-:W-:Y:S01]  /*47c0*/  PRMT R112, RZ, 0x7610, R112 ;  /* 0x00007610ff707816 */ /* 0x000fe20000000070 */
[----:B------:R-:W-:Y:S01]  /*47d0*/  CS2R R114, SRZ ;  /* 0x0000000000727805 */ /* 0x000fe2000001ff00 */
[----:B------:R-:W-:Y:S01]  /*47e0*/  PRMT R116, RZ, 0x7610, R116 ;  /* 0x00007610ff747816 */ /* 0x000fe20000000074 */
[----:B------:R0:W-:Y:S01]  /*47f0*/  STL [R1+0x238], RZ ;  /* 0x000238ff01007387 */ /* 0x0001e20000100800 */
[----:B------:R-:W-:Y:S01]  /*4800*/  @P4 LOP3.LUT R24, R24, 0x1, RZ, 0xfc, !PT ;  /* 0x0000000118184812 */ /* 0x000fe200078efcff */
[----:B------:R-:W-:Y:S01]  /*4810*/  CS2R R2, SRZ ;  /* 0x0000000000027805 */ /* 0x000fe2000001ff00 */
[----:B------:R-:W-:Y:S01]  /*4820*/  MOV R0, RZ ;  /* 0x000000ff00007202 */ /* 0x000fe20000000f00 */
[----:B------:R0:W-:Y:S01]  /*4830*/  STL [R1+0x234], RZ ;  /* 0x000234ff01007387 */ /* 0x0001e20000100800 */
[----:B------:R-:W-:Y:S01]  /*4840*/  MOV R122, RZ ;  /* 0x000000ff007a7202 */ /* 0x000fe20000000f00 */
[----:B------:R-:W-:Y:S01]  /*4850*/  CS2R R108, SRZ ;  /* 0x00000000006c7805 */ /* 0x000fe2000001ff00 */
[----:B------:R-:W-:Y:S01]  /*4860*/  MOV R117, RZ ;  /* 0x000000ff00757202 */ /* 0x000fe20000000f00 */
[----:B------:R0:W-:Y:S01]  /*4870*/  STL [R1+0x22c], RZ ;  /* 0x00022cff01007387 */ /* 0x0001e20000100800 */
[----:B------:R-:W-:Y:S01]  /*4880*/  MOV R12, RZ ;  /* 0x000000ff000c7202 */ /* 0x000fe20000000f00 */
[----:B------:R-:W-:Y:S01]  /*4890*/  CS2R R138, SRZ ;  /* 0x00000000008a7805 */ /* 0x000fe2000001ff00 */
[----:B------:R-:W-:-:S02]  /*48a0*/  MOV R110, RZ ;  /* 0x000000ff006e7202 */ /* 0x000fc40000000f00 */
[----:B------:R-:W-:Y:S01]  /*48b0*/  MOV R140, RZ ;  /* 0x000000ff008c7202 */ /* 0x000fe20000000f00 */
[----:B------:R-:W-:Y:S05]  /*48c0*/  @!P1 BRA `(.L_x_558) ;  /* 0x0000070000009947 */ /* 0x000fea0003800000 */
[----:B------:R-:W-:Y:S01]  /*48d0*/  MOV R2, c[0x0][0x4e8] ;  /* 0x00013a0000027a02 */ /* 0x000fe20000000f00 */
[----:B------:R-:W-:Y:S01]  /*48e0*/  IMAD R0, R32, c[0x0][0x4e8], RZ ;  /* 0x00013a0020007a24 */ /* 0x000fe200078e02ff */
[----:B--2---:R-:W2:Y:S03]  /*48f0*/  LDG.E R108, [R152.64] ;  /* 0x00000028986c7981 */ /* 0x004ea6000c1e1900 */
[C---:B------:R-:W-:Y:S01]  /*4900*/  IMAD R0, R33.reuse, UR21, R0 ;  /* 0x0000001521007c24 */ /* 0x040fe2000f8e0200 */
[----:B---3--:R-:W3:Y:S01]  /*4910*/  LDG.E R109, [R190.64] ;  /* 0x00000028be6d7981 */ /* 0x008ee2000c1e1900 */
[----:B------:R-:W-:-:S03]  /*4920*/  IMAD.WIDE.U32 R2, R33, R2, c[0x0][0x4c8] ;  /* 0x0001320021027625 */ /* 0x000fc600078e0002 */
[----:B------:R0:W5:Y:S02]  /*4930*/  LDL R123, [R1+0x734] ;  /* 0x00073400017b7983 */ /* 0x0001640000100800 */
[----:B------:R-:W-:Y:S01]  /*4940*/  IADD3 R3, R3, R0, RZ ;  /* 0x0000000003037210 */ /* 0x000fe20007ffe0ff */
[----:B------:R-:W-:Y:S01]  /*4950*/  IMAD R0, R32, c[0x0][0x520], RZ ;  /* 0x0001480020007a24 */ /* 0x000fe200078e02ff */
[----:B------:R-:W-:-:S03]  /*4960*/  MOV R140, c[0x0][0x520] ;  /* 0x00014800008c7a02 */ /* 0x000fc60000000f00 */
[----:B----4-:R-:W4:Y:S01]  /*4970*/  LDG.E.U8 R12, [R2.64] ;  /* 0x00000028020c7981 */ /* 0x010f22000c1e1100 */
[C---:B------:R-:W-:Y:S02]  /*4980*/  IMAD R0, R33.reuse, UR23, R0 ;  /* 0x0000001721007c24 */ /* 0x040fe4000f8e0200 */
[----:B------:R-:W-:-:S05]  /*4990*/  IMAD.WIDE.U32 R140, R33, R140, c[0x0][0x500] ;  /* 0x00014000218c7625 */ /* 0x000fca00078e008c */
[----:B------:R-:W-:-:S05]  /*49a0*/  IADD3 R141, R141, R0, RZ ;  /* 0x000000008d8d7210 */ /* 0x000fca0007ffe0ff */
[----:B------:R1:W5:Y:S04]  /*49b0*/  LDG.E R138, [R140.64+0x8] ;  /* 0x000008288c8a7981 */ /* 0x000368000c1e1900 */
[----:B------:R1:W5:Y:S04]  /*49c0*/  LDG.E R139, [R140.64+0x4] ;  /* 0x000004288c8b7981 */ /* 0x000368000c1e1900 */
[----:B-1----:R0:W5:Y:S01]  /*49d0*/  LDG.E R140, [R140.64] ;  /* 0x000000288c8c7981 */ /* 0x002162000c1e1900 */
[----:B------:R-:W-:Y:S01]  /*49e0*/  BSSY B2, `(.L_x_559) ;  /* 0x0000035000027945 */ /* 0x000fe20003800000 */
[----:B------:R-:W-:Y:S01]  /*49f0*/  PRMT R116, RZ, 0x7610, R116 ;  /* 0x00007610ff747816 */ /* 0x000fe20000000074 */
[----:B------:R-:W-:Y:S01]  /*4a00*/  CS2R R114, SRZ ;  /* 0x0000000000727805 */ /* 0x000fe2000001ff00 */
[----:B------:R-:W-:Y:S01]  /*4a10*/  MOV R117, RZ ;  /* 0x000000ff00757202 */ /* 0x000fe20000000f00 */
[----:B------:R-:W-:Y:S01]  /*4a20*/  CS2R R118, SRZ ;  /* 0x0000000000767805 */ /* 0x000fe2000001ff00 */
[----:B------:R-:W-:Y:S01]  /*4a30*/  CS2R R120, SRZ ;  /* 0x0000000000787805 */ /* 0x000fe2000001ff00 */
[----:B------:R-:W-:-:S02]  /*4a40*/  MOV R122, RZ ;  /* 0x000000ff007a7202 */ /* 0x000fc40000000f00 */
[----:B------:R-:W-:Y:S02]  /*4a50*/  MOV R0, RZ ;  /* 0x000000ff00007202 */ /* 0x000fe40000000f00 */
[----:B------:R-:W-:Y:S02]  /*4a60*/  PRMT R112, RZ, 0x7610, R112 ;  /* 0x00007610ff707816 */ /* 0x000fe40000000070 */
[----:B------:R-:W-:Y:S01]  /*4a70*/  PRMT R113, RZ, 0x7610, R113 ;  /* 0x00007610ff717816 */ /* 0x000fe20000000071 */
[----:B--2---:R0:W-:Y:S04]  /*4a80*/  STL [R1+0x384], R108 ;  /* 0x0003846c01007387 */ /* 0x0041e80000100800 */
[----:B---3--:R0:W-:Y:S01]  /*4a90*/  STL [R1+0x398], R109 ;  /* 0x0003986d01007387 */ /* 0x0081e20000100800 */
[----:B----4-:R-:W-:-:S13]  /*4aa0*/  ISETP.NE.AND P1, PT, R12, RZ, PT ;  /* 0x000000ff0c00720c */ /* 0x010fda0003f25270 */
[----:B------:R-:W-:Y:S05]  /*4ab0*/  @!P1 BRA `(.L_x_560) ;  /* 0x0000027000009947 */ /* 0x000fea0003800000 */
[----:B0-----:R-:W-:Y:S01]  /*4ac0*/  MOV R2, c[0x0][0x558] ;  /* 0x0001560000027a02 */ /* 0x001fe20000000f00 */
[----:B------:R-:W-:Y:S01]  /*4ad0*/  IMAD R0, R32, c[0x0][0x558], RZ ;  /* 0x0001560020007a24 */ /* 0x000fe200078e02ff */
[----:B------:R-:W2:Y:S03]  /*4ae0*/  LDG.E R23, [R150.64] ;  /* 0x0000002896177981 */ /* 0x000ea6000c1e1900 */
[C---:B------:R-:W-:Y:S01]  /*4af0*/  IMAD R0, R33.reuse, UR17, R0 ;  /* 0x0000001121007c24 */ /* 0x040fe2000f8e0200 */
[----:B------:R-:W3:Y:S01]  /*4b00*/  LDG.E R114, [R148.64] ;  /* 0x0000002894727981 */ /* 0x000ee2000c1e1900 */
[----:B------:R-:W-:-:S05]  /*4b10*/  IMAD.WIDE.U32 R2, R33, R2, c[0x0][0x538] ;  /* 0x00014e0021027625 */ /* 0x000fca00078e0002 */
[----:B------:R-:W-:-:S05]  /*4b20*/  IADD3 R3, R3, R0, RZ ;  /* 0x0000000003037210 */ /* 0x000fca0007ffe0ff */
[----:B------:R-:W4:Y:S01]  /*4b30*/  LDG.E R110, [R2.64] ;  /* 0x00000028026e7981 */ /* 0x000f22000c1e1900 */
[----:B-----5:R-:W-:Y:S02]  /*4b40*/  FSET.BF.NEU.AND R116, R140, RZ, PT ;  /* 0x000000ff8c74720a */ /* 0x020fe4000380d000 */
[----:B------:R-:W-:Y:S02]  /*4b50*/  FSET.BF.NEU.AND R112, R139, RZ, PT ;  /* 0x000000ff8b70720a */ /* 0x000fe4000380d000 */
[----:B------:R-:W-:Y:S02]  /*4b60*/  FSET.BF.NEU.AND R113, R138, RZ, PT ;  /* 0x000000ff8a71720a */ /* 0x000fe4000380d000 */
[----:B------:R-:W0:Y:S08]  /*4b70*/  F2I.U32.TRUNC.NTZ R116, R116 ;  /* 0x0000007400747305 */ /* 0x000e30000020f000 */
[----:B------:R-:W1:Y:S08]  /*4b80*/  F2I.U32.TRUNC.NTZ R112, R112 ;  /* 0x0000007000707305 */ /* 0x000e70000020f000 */
[----:B------:R-:W1:Y:S01]  /*4b90*/  F2I.U32.TRUNC.NTZ R113, R113 ;  /* 0x0000007100717305 */ /* 0x000e62000020f000 */
[----:B0-----:R-:W-:-:S02]  /*4ba0*/  PRMT R116, R116, 0x9910, RZ ;  /* 0x0000991074747816 */ /* 0x001fc400000000ff */
[----:B-1----:R-:W-:-:S03]  /*4bb0*/  PRMT R112, R112, 0x9910, RZ ;  /* 0x0000991070707816 */ /* 0x002fc600000000ff */
[C---:B------:R-:W-:Y:S01]  /*4bc0*/  IMAD R116, R12.reuse, R116, RZ ;  /* 0x000000740c747224 */ /* 0x040fe200078e02ff */
[----:B------:R-:W-:Y:S01]  /*4bd0*/  PRMT R113, R113, 0x9910, RZ ;  /* 0x0000991071717816 */ /* 0x000fe200000000ff */
[----:B------:R-:W-:-:S04]  /*4be0*/  IMAD R112, R12, R112, RZ ;  /* 0x000000700c707224 */ /* 0x000fc800078e02ff */
[----:B------:R-:W-:Y:S01]  /*4bf0*/  IMAD R113, R12, R113, RZ ;  /* 0x000000710c717224 */ /* 0x000fe200078e02ff */
[----:B--2---:R-:W-:Y:S01]  /*4c00*/  FADD R123, RZ, R23 ;  /* 0x00000017ff7b7221 */ /* 0x004fe20000000000 */
[----:B---3--:R0:W-:Y:S04]  /*4c10*/  STL [R1+0x1e8], R114 ;  /* 0x0001e87201007387 */ /* 0x0081e80000100800 */
[----:B----4-:R1:W-:Y:S04]  /*4c20*/  STL [R1+0x370], R110 ;  /* 0x0003706e01007387 */ /* 0x0103e80000100800 */
[----:B------:R1:W-:Y:S01]  /*4c30*/  STL [R1+0x734], R123 ;  /* 0x0007347b01007387 */ /* 0x0003e20000100800 */
[-C--:B------:R-:W-:Y:S01]  /*4c40*/  FMUL R121, R140, R114.reuse ;  /* 0x000000728c797220 */ /* 0x080fe20000400000 */
[CC--:B------:R-:W-:Y:S01]  /*4c50*/  FMUL R122, R139.reuse, R114.reuse ;  /* 0x000000728b7a7220 */ /* 0x0c0fe20000400000 */
[----:B------:R-:W-:Y:S01]  /*4c60*/  FMUL R0, R138, R114 ;  /* 0x000000728a007220 */ /* 0x000fe20000400000 */
[-C--:B0-----:R-:W-:Y:S01]  /*4c70*/  FMUL R114, R140, R23.reuse ;  /* 0x000000178c727220 */ /* 0x081fe20000400000 */
[-C--:B------:R-:W-:Y:S01]  /*4c80*/  FMUL R117, R139, R23.reuse ;  /* 0x000000178b757220 */ /* 0x080fe20000400000 */
[----:B------:R-:W-:Y:S01]  /*4c90*/  FMUL R118, R138, R23 ;  /* 0x000000178a767220 */ /* 0x000fe20000400000 */
[----:B------:R-:W-:Y:S01]  /*4ca0*/  FADD R121, RZ, |R121| ;  /* 0x40000079ff797221 */ /* 0x000fe20000000000 */
[----:B------:R-:W-:Y:S01]  /*4cb0*/  FADD R115, RZ, |R114| ;  /* 0x40000072ff737221 */ /* 0x000fe20000000000 */
[----:B------:R-:W-:Y:S01]  /*4cc0*/  FADD R119, RZ, |R117| ;  /* 0x40000075ff777221 */ /* 0x000fe20000000000 */
[----:B------:R-:W-:Y:S01]  /*4cd0*/  FADD R120, RZ, |R118| ;  /* 0x40000076ff787221 */ /* 0x000fe20000000000 */
[----:B------:R-:W-:Y:S01]  /*4ce0*/  FADD R122, RZ, |R122| ;  /* 0x4000007aff7a7221 */ /* 0x000fe20000000000 */
[----:B------:R-:W-:Y:S01]  /*4cf0*/  FADD R0, RZ, |R0| ;  /* 0x40000000ff007221 */ /* 0x000fe20000000000 */
[-C--:B------:R-:W-:Y:S01]  /*4d00*/  FFMA R114, R114, R110.reuse, RZ ;  /* 0x0000006e72727223 */ /* 0x080fe200000000ff */
[-C--:B------:R-:W-:Y:S01]  /*4d10*/  FFMA R117, R117, R110.reuse, RZ ;  /* 0x0000006e75757223 */ /* 0x080fe200000000ff */
[----:B------:R-:W-:-:S02]  /*4d20*/  FFMA R118, R118, R110, RZ ;  /* 0x0000006e76767223 */ /* 0x000fc400000000ff */
.L_x_560:
[----:B01----:R-:W-:Y:S05]  /*4d30*/  BSYNC B2 ;  /* 0x0000000000027941 */ /* 0x003fea0003800000 */
.L_x_559:
[C---:B-----5:R-:W-:Y:S01]  /*4d40*/  FMUL R111, R109.reuse, R138 ;  /* 0x0000008a6d6f7220 */ /* 0x060fe20000400000 */
[-C--:B------:R-:W-:Y:S01]  /*4d50*/  FMUL R126, R138, R108.reuse ;  /* 0x0000006c8a7e7220 */ /* 0x080fe20000400000 */
[----:B------:R-:W-:Y:S01]  /*4d60*/  FMUL R3, R109, R139 ;  /* 0x0000008b6d037220 */ /* 0x000fe20000400000 */
[----:B------:R-:W-:Y:S01]  /*4d70*/  FMUL R127, R139, R108 ;  /* 0x0000006c8b7f7220 */ /* 0x000fe20000400000 */
[----:B------:R-:W-:Y:S01]  /*4d80*/  ISETP.NE.AND P1, PT, R12, RZ, PT ;  /* 0x000000ff0c00720c */ /* 0x000fe20003f25270 */
[----:B------:R-:W-:Y:S01]  /*4d90*/  FMUL R2, R109, R140 ;  /* 0x0000008c6d027220 */ /* 0x000fe20000400000 */
[----:B------:R-:W-:Y:S01]  /*4da0*/  FSETP.GT.AND P2, PT, R111, R126, PT ;  /* 0x0000007e6f00720b */ /* 0x000fe20003f44000 */
[----:B------:R-:W-:Y:S01]  /*4db0*/  FMUL R12, R140, R108 ;  /* 0x0000006c8c0c7220 */ /* 0x000fe20000400000 */
[----:B------:R-:W-:Y:S01]  /*4dc0*/  FSETP.GT.AND P3, PT, R3, R127, PT ;  /* 0x0000007f0300720b */ /* 0x000fe20003f64000 */
[----:B------:R-:W-:Y:S01]  /*4dd0*/  STL [R1+0x22c], R111 ;  /* 0x00022c6f01007387 */ /* 0x000fe20000100800 */
[----:B------:R-:W-:-:S02]  /*4de0*/  FSEL R110, R111, R126, P2 ;  /* 0x0000007e6f6e7208 */ /* 0x000fc40001000000 */
[CC--:B------:R-:W-:Y:S01]  /*4df0*/  FSETP.GT.AND P2, PT, R2.reuse, R12.reuse, PT ;  /* 0x0000000c0200720b */ /* 0x0c0fe20003f44000 */
[----:B------:R-:W-:Y:S01]  /*4e00*/  STL [R1+0x23c], R126 ;  /* 0x00023c7e01007387 */ /* 0x000fe20000100800 */
[CC--:B------:R-:W-:Y:S02]  /*4e10*/  FSEL R109, R3.reuse, R127.reuse, P3 ;  /* 0x0000007f036d7208 */ /* 0x0c0fe40001800000 */
[----:B------:R-:W-:Y:S01]  /*4e20*/  FSETP.GEU.AND P3, PT, R3, R127, PT ;  /* 0x0000007f0300720b */ /* 0x000fe20003f6e000 */
[----:B------:R0:W-:Y:S01]  /*4e30*/  STL [R1+0x234], R3 ;  /* 0x0002340301007387 */ /* 0x0001e20000100800 */
[CC--:B------:R-:W-:Y:S02]  /*4e40*/  FSEL R108, R2.reuse, R12.reuse, P2 ;  /* 0x0000000c026c7208 */ /* 0x0c0fe40001000000 */
[----:B------:R-:W-:Y:S01]  /*4e50*/  FSETP.GEU.AND P2, PT, R2, R12, PT ;  /* 0x0000000c0200720b */ /* 0x000fe20003f4e000 */
[----:B------:R1:W-:Y:S01]  /*4e60*/  STL [R1+0x240], R127 ;  /* 0x0002407f01007387 */ /* 0x0003e20000100800 */
[----:B------:R-:W-:-:S02]  /*4e70*/  SEL R116, R116, RZ, P1 ;  /* 0x000000ff74747207 */ /* 0x000fc40000800000 */
[----:B------:R-:W-:Y:S01]  /*4e80*/  SEL R112, R112, RZ, P1 ;  /* 0x000000ff70707207 */ /* 0x000fe20000800000 */
[----:B------:R2:W-:Y:S01]  /*4e90*/  STL [R1+0x238], R2 ;  /* 0x0002380201007387 */ /* 0x0005e20000100800 */
[----:B------:R-:W-:Y:S02]  /*4ea0*/  SEL R113, R113, RZ, P1 ;  /* 0x000000ff71717207 */ /* 0x000fe40000800000 */
[----:B0-----:R-:W-:Y:S01]  /*4eb0*/  FSEL R3, R3, R127, !P3 ;  /* 0x0000007f03037208 */ /* 0x001fe20005800000 */
[----:B------:R0:W-:Y:S01]  /*4ec0*/  STL [R1+0x244], R12 ;  /* 0x0002440c01007387 */ /* 0x0001e20000100800 */
[----:B------:R-:W-:Y:S02]  /*4ed0*/  FSETP.GEU.AND P3, PT, R111, R126, PT ;  /* 0x0000007e6f00720b */ /* 0x000fe40003f6e000 */
[----:B-1----:R-:W-:Y:S02]  /*4ee0*/  SEL R127, RZ, 0x1, !P1 ;  /* 0x00000001ff7f7807 */ /* 0x002fe40004800000 */
[----:B------:R-:W-:-:S02]  /*4ef0*/  FSEL R0, R0, RZ, P1 ;  /* 0x000000ff00007208 */ /* 0x000fc40000800000 */
[----:B--2---:R-:W-:Y:S01]  /*4f00*/  FSEL R2, R2, R12, !P2 ;  /* 0x0000000c02027208 */ /* 0x004fe20005000000 */
[----:B------:R1:W-:Y:S01]  /*4f10*/  STL [R1+0x710], R127 ;  /* 0x0007107f01007387 */ /* 0x0003e20000100800 */
[----:B------:R-:W-:Y:S02]  /*4f20*/  FSEL R122, R122, RZ, P1 ;  /* 0x000000ff7a7a7208 */ /* 0x000fe40000800000 */
[----:B0-----:R-:W-:Y:S02]  /*4f30*/  FSEL R12, R111, R126, !P3 ;  /* 0x0000007e6f0c7208 */ /* 0x001fe40005800000 */
[----:B------:R-:W-:Y:S02]  /*4f40*/  FSEL R111, R123, RZ, P1 ;  /* 0x000000ff7b6f7208 */ /* 0x000fe40000800000 */
[----:B------:R-:W-:Y:S02]  /*4f50*/  FSEL R121, R121, RZ, P1 ;  /* 0x000000ff79797208 */ /* 0x000fe40000800000 */
[----:B------:R-:W-:Y:S01]  /*4f60*/  FSEL R120, R120, RZ, P1 ;  /* 0x000000ff78787208 */ /* 0x000fe20000800000 */
[----:B------:R1:W-:Y:S01]  /*4f70*/  STL [R1+0x714], R111 ;  /* 0x0007146f01007387 */ /* 0x0003e20000100800 */
[----:B------:R-:W-:-:S02]  /*4f80*/  FSEL R119, R119, RZ, P1 ;  /* 0x000000ff77777208 */ /* 0x000fc40000800000 */
[----:B------:R-:W-:Y:S02]  /*4f90*/  FSEL R115, R115, RZ, P1 ;  /* 0x000000ff73737208 */ /* 0x000fe40000800000 */
[----:B------:R-:W-:Y:S02]  /*4fa0*/  FSEL R118, R118, RZ, P1 ;  /* 0x000000ff76767208 */ /* 0x000fe40000800000 */
[----:B------:R-:W-:Y:S02]  /*4fb0*/  FSEL R117, R117, RZ, P1 ;  /* 0x000000ff75757208 */ /* 0x000fe40000800000 */
[----:B------:R-:W-:Y:S02]  /*4fc0*/  FSEL R114, R114, RZ, P1 ;  /* 0x000000ff72727208 */ /* 0x000fe40000800000 */
.L_x_558:
[----:B------:R-:W-:Y:S05]  /*4fd0*/  BSYNC B1 ;  /* 0x0000000000017941 */ /* 0x000fea0003800000 */
.L_x_557:
[----:B------:R-:W-:Y:S02]  /*4fe0*/  FSEL R149, R110, RZ, P4 ;  /* 0x000000ff6e957208 */ /* 0x000fe40002000000 */
[----:B------:R-:W-:Y:S02]  /*4ff0*/  FSEL R148, R109, RZ, P4 ;  /* 0x000000ff6d947208 */ /* 0x000fe40002000000 */
[----:B------:R-:W-:Y:S01]  /*5000*/  FSEL R147, R108, RZ, P4 ;  /* 0x000000ff6c937208 */ /* 0x000fe20002000000 */
[----:B------:R0:W-:Y:S01]  /*5010*/  STL [R1+0x3c0], R149 ;  /* 0x0003c09501007387 */ /* 0x0001e20000100800 */
[----:B------:R-:W-:-:S02]  /*5020*/  FSEL R152, R12, RZ, P4 ;  /* 0x000000ff0c987208 */ /* 0x000fc40002000000 */
[----:B------:R-:W-:Y:S01]  /*5030*/  FSEL R151, R3, RZ, P4 ;  /* 0x000000ff03977208 */ /* 0x000fe20002000000 */
[----:B------:R0:W-:Y:S01]  /*5040*/  STL [R1+0x3b8], R148 ;  /* 0x0003b89401007387 */ /* 0x0001e20000100800 */
[----:B------:R-:W-:Y:S02]  /*5050*/  FSEL R150, R2, RZ, P4 ;  /* 0x000000ff02967208 */ /* 0x000fe40002000000 */
[----:B------:R-:W-:Y:S01]  /*5060*/  ISETP.GE.AND P1, PT, R247, 0x2, PT ;  /* 0x00000002f700780c */ /* 0x000fe20003f26270 */
[----:B------:R0:W-:Y:S01]  /*5070*/  STL [R1+0x3c8], R147 ;  /* 0x0003c89301007387 */ /* 0x0001e20000100800 */
[----:B------:R-:W-:Y:S01]  /*5080*/  BSSY B1, `(.L_x_561) ;  /* 0x00000b5000017945 */ /* 0x000fe20003800000 */
[----:B------:R-:W-:Y:S02]  /*5090*/  FSEL R12, R111, RZ, P4 ;  /* 0x000000ff6f0c7208 */ /* 0x000fe40002000000 */
[----:B------:R0:W-:Y:S01]  /*50a0*/  STL [R1+0x3c4], R152 ;  /* 0x0003c49801007387 */ /* 0x0001e20000100800 */
[----:B------:R-:W-:-:S02]  /*50b0*/  SEL R116, R116, RZ, P4 ;  /* 0x000000ff74747207 */ /* 0x000fc40002000000 */
[----:B------:R-:W-:Y:S01]  /*50c0*/  SEL R112, R112, RZ, P4 ;  /* 0x000000ff70707207 */ /* 0x000fe20002000000 */
[----:B------:R0:W-:Y:S01]  /*50d0*/  STL [R1+0x3bc], R151 ;  /* 0x0003bc9701007387 */ /* 0x0001e20000100800 */
[----:B------:R-:W-:Y:S02]  /*50e0*/  SEL R113, R113, RZ, P4 ;  /* 0x000000ff71717207 */ /* 0x000fe40002000000 */
[----:B------:R-:W-:Y:S01]  /*50f0*/  FSEL R0, R0, RZ, P4 ;  /* 0x000000ff00007208 */ /* 0x000fe20002000000 */
[----:B------:R0:W-:Y:S01]  /*5100*/  STL [R1+0x3cc], R150 ;  /* 0x0003cc9601007387 */ /* 0x0001e20000100800 */
[----:B------:R-:W-:Y:S02]  /*5110*/  FSEL R122, R122, RZ, P4 ;  /* 0x000000ff7a7a7208 */ /* 0x000fe40002000000 */
[----:B------:R-:W-:Y:S01]  /*5120*/  FSEL R121, R121, RZ, P4 ;  /* 0x000000ff79797208 */ /* 0x000fe20002000000 */
[----:B------:R0:W5:Y:S01]  /*5130*/  LDL R153, [R1+0x6fc] ;  /* 0x0006fc0001997983 */ /* 0x0001620000100800 */
[----:B------:R-:W-:Y:S01]  /*5140*/  FSEL R120, R120, RZ, P4 ;  /* 0x000000ff78787208 */ /* 0x000fe20002000000 */
[----:B-1----:R-:W-:Y:S01]  /*5150*/  CS2R R110, SRZ ;  /* 0x00000000006e7805 */ /* 0x002fe2000001ff00 */
[----:B------:R-:W-:Y:S01]  /*5160*/  FSEL R119, R119, RZ, P4 ;  /* 0x000000ff77777208 */ /* 0x000fe20002000000 */
[----:B------:R-:W-:Y:S01]  /*5170*/  CS2R R108, SRZ ;  /* 0x00000000006c7805 */ /* 0x000fe2000001ff00 */
        /* <DEDUP_REMOVED lines=8> */
[----:B------:R-:W-:-:S02]  /*5200*/  ISETP.GT.AND P2, PT, R247, 0x1, PT ;  /* 0x00000001f700780c */ /* 0x000fc40003f44270 */
[----:B------:R-:W-:Y:S02]  /*5210*/  MOV R142, RZ ;  /* 0x000000ff008e7202 */ /* 0x000fe40000000f00 */
[----:B------:R-:W-:Y:S02]  /*5220*/  MOV R141, RZ ;  /* 0x000000ff008d7202 */ /* 0x000fe40000000f00 */
[----:B------:R-:W-:Y:S02]  /*5230*/  PRMT R144, RZ, 0x7610, R144 ;  /* 0x00007610ff907816 */ /* 0x000fe40000000090 */
[----:B------:R-:W-:Y:S02]  /*5240*/  PRMT R145, RZ, 0x7610, R145 ;  /* 0x00007610ff917816 */ /* 0x000fe40000000091 */
[----:B------:R-:W-:Y:S02]  /*5250*/  MOV R134, RZ ;  /* 0x000000ff00867202 */ /* 0x000fe40000000f00 */
[----:B------:R-:W-:-:S02]  /*5260*/  MOV R132, RZ ;  /* 0x000000ff00847202 */ /* 0x000fc40000000f00 */
[----:B------:R-:W-:Y:S01]  /*5270*/  MOV R123, RZ ;  /* 0x000000ff007b7202 */ /* 0x000fe20000000f00 */
[----:B------:R-:W-:Y:S05]  /*5280*/  @!P1 BRA `(.L_x_562) ;  /* 0x0000094000009947 */ /* 0x000fea0003800000 */
[----:B0-----:R-:W-:Y:S01]  /*5290*/  IADD3 R22, R33, 0x1, RZ ;  /* 0x0000000121167810 */ /* 0x001fe20007ffe0ff */
[----:B------:R0:W5:Y:S01]  /*52a0*/  LDL R155, [R1+0x724] ;  /* 0x00072400019b7983 */ /* 0x0001620000100800 */
[----:B------:R-:W-:Y:S02]  /*52b0*/  MOV R108, c[0x0][0x408] ;  /* 0x00010200006c7a02 */ /* 0x000fe40000000f00 */
[----:B------:R-:W-:Y:S02]  /*52c0*/  SHF.R.S32.HI R18, RZ, 0x1f, R22 ;  /* 0x0000001fff127819 */ /* 0x000fe40000011416 */
[----:B------:R-:W-:Y:S01]  /*52d0*/  MOV R110, c[0x0][0x440] ;  /* 0x00011000006e7a02 */ /* 0x000fe20000000f00 */
[----:B------:R-:W-:Y:S01]  /*52e0*/  IMAD.WIDE.U32 R108, R22, R108, c[0x0][0x3e8] ;  /* 0x0000fa00166c7625 */ /* 0x000fe200078e006c */
[----:B------:R-:W-:-:S03]  /*52f0*/  MOV R2, c[0x0][0x520] ;  /* 0x0001480000027a02 */ /* 0x000fc60000000f00 */
[C---:B------:R-:W-:Y:S02]  /*5300*/  IMAD R127, R18.reuse, c[0x0][0x408], RZ ;  /* 0x00010200127f7a24 */ /* 0x040fe400078e02ff */
[C---:B------:R-:W-:Y:S02]  /*5310*/  IMAD R126, R18.reuse, c[0x0][0x440], RZ ;  /* 0x00011000127e7a24 */ /* 0x040fe400078e02ff */
[----:B------:R-:W-:Y:S02]  /*5320*/  IMAD R123, R18, c[0x0][0x520], RZ ;  /* 0x00014800127b7a24 */ /* 0x000fe400078e02ff */
[C---:B------:R-:W-:Y:S02]  /*5330*/  IMAD R127, R22.reuse, UR31, R127 ;  /* 0x0000001f167f7c24 */ /* 0x040fe4000f8e027f */
[C---:B------:R-:W-:Y:S02]  /*5340*/  IMAD R126, R22.reuse, UR32, R126 ;  /* 0x00000020167e7c24 */ /* 0x040fe4000f8e027e */
[C---:B------:R-:W-:Y:S01]  /*5350*/  IMAD R123, R22.reuse, UR23, R123 ;  /* 0x00000017167b7c24 */ /* 0x040fe2000f8e027b */
[----:B------:R-:W-:Y:S01]  /*5360*/  IADD3 R109, R109, R127, RZ ;  /* 0x0000007f6d6d7210 */ /* 0x000fe20007ffe0ff */
[----:B------:R-:W-:-:S04]  /*5370*/  IMAD.WIDE.U32 R110, R22, R110, c[0x0][0x420] ;  /* 0x00010800166e7625 */ /* 0x000fc800078e006e */
[----:B------:R-:W-:Y:S01]  /*5380*/  IMAD.WIDE.U32 R2, R22, R2, c[0x0][0x500] ;  /* 0x0001400016027625 */ /* 0x000fe200078e0002 */
[----:B------:R-:W-:Y:S01]  /*5390*/  IADD3 R111, R111, R126, RZ ;  /* 0x0000007e6f6f7210 */ /* 0x000fe20007ffe0ff */
[----:B--2---:R1:W2:Y:S03]  /*53a0*/  LDG.E R157, [R108.64] ;  /* 0x000000286c9d7981 */ /* 0x0042a6000c1e1900 */
[----:B------:R-:W-:Y:S01]  /*53b0*/  IADD3 R3, R3, R123, RZ ;  /* 0x0000007b03037210 */ /* 0x000fe20007ffe0ff */
[----:B----4-:R3:W4:Y:S04]  /*53c0*/  LDG.E R156, [R110.64] ;  /* 0x000000286e9c7981 */ /* 0x010728000c1e1900 */
[----:B------:R-:W2:Y:S01]  /*53d0*/  LDG.E R141, [R2.64] ;  /* 0x00000028028d7981 */ /* 0x000ea2000c1e1900 */
[----:B-1----:R-:W-:-:S03]  /*53e0*/  MOV R108, c[0x0][0x4e8] ;  /* 0x00013a00006c7a02 */ /* 0x002fc60000000f00 */
[----:B------:R4:W4:Y:S01]  /*53f0*/  LDG.E R142, [R2.64+0x4] ;  /* 0x00000428028e7981 */ /* 0x000922000c1e1900 */
[----:B---3--:R-:W-:Y:S02]  /*5400*/  IMAD R110, R18, c[0x0][0x4e8], RZ ;  /* 0x00013a00126e7a24 */ /* 0x008fe400078e02ff */
[C---:B------:R-:W-:Y:S01]  /*5410*/  IMAD.WIDE.U32 R108, R22.reuse, R108, c[0x0][0x4c8] ;  /* 0x00013200166c7625 */ /* 0x040fe200078e006c */
[----:B------:R4:W5:Y:S03]  /*5420*/  LDG.E R143, [R2.64+0x8] ;  /* 0x00000828028f7981 */ /* 0x000966000c1e1900 */
[----:B------:R-:W-:-:S05]  /*5430*/  IMAD R110, R22, UR21, R110 ;  /* 0x00000015166e7c24 */ /* 0x000fca000f8e026e */
[----:B------:R-:W-:-:S05]  /*5440*/  IADD3 R109, R109, R110, RZ ;  /* 0x0000006e6d6d7210 */ /* 0x000fca0007ffe0ff */
[----:B------:R-:W3:Y:S01]  /*5450*/  LDG.E.U8 R123, [R108.64] ;  /* 0x000000286c7b7981 */ /* 0x000ee2000c1e1100 */
[----:B------:R-:W-:Y:S01]  /*5460*/  BSSY B2, `(.L_x_563) ;  /* 0x0000053000027945 */ /* 0x000fe20003800000 */
[----:B------:R-:W-:Y:S01]  /*5470*/  CS2R R134, SRZ ;  /* 0x0000000000867805 */ /* 0x000fe2000001ff00 */
[----:B------:R-:W-:Y:S01]  /*5480*/  PRMT R146, RZ, 0x7610, R146 ;  /* 0x00007610ff927816 */ /* 0x000fe20000000092 */
[----:B------:R-:W-:Y:S01]  /*5490*/  CS2R R132, SRZ ;  /* 0x0000000000847805 */ /* 0x000fe2000001ff00 */
[----:B------:R-:W-:Y:S01]  /*54a0*/  PRMT R144, RZ, 0x7610, R144 ;  /* 0x00007610ff907816 */ /* 0x000fe20000000090 */
[----:B------:R-:W-:Y:S01]  /*54b0*/  CS2R R130, SRZ ;  /* 0x0000000000827805 */ /* 0x000fe2000001ff00 */
[----:B------:R-:W-:Y:S01]  /*54c0*/  PRMT R145, RZ, 0x7610, R145 ;  /* 0x00007610ff917816 */ /* 0x000fe20000000091 */
[----:B------:R-:W-:Y:S01]  /*54d0*/  CS2R R136, SRZ ;  /* 0x0000000000887805 */ /* 0x000fe2000001ff00 */
[----:B------:R-:W-:Y:S01]  /*54e0*/  MOV R129, RZ ;  /* 0x000000ff00817202 */ /* 0x000fe20000000f00 */
[C---:B--2---:R-:W-:Y:S01]  /*54f0*/  FMUL R128, R141.reuse, R157 ;  /* 0x0000009d8d807220 */ /* 0x044fe20000400000 */
[----:B----4-:R-:W-:-:S05]  /*5500*/  FMUL R2, R141, R156 ;  /* 0x0000009c8d027220 */ /* 0x010fca0000400000 */
[CC--:B------:R-:W-:Y:S02]  /*5510*/  FSETP.GEU.AND P3, PT, R128.reuse, R2.reuse, PT ;  /* 0x000000028000720b */ /* 0x0c0fe40003f6e000 */
[CC--:B------:R-:W-:Y:S02]  /*5520*/  FSETP.GT.AND P1, PT, R128.reuse, R2.reuse, PT ;  /* 0x000000028000720b */ /* 0x0c0fe40003f24000 */
[-C--:B------:R-:W-:Y:S01]  /*5530*/  FSEL R126, R128, R2.reuse, !P3 ;  /* 0x00000002807e7208 */ /* 0x080fe20005800000 */
[----:B------:R-:W-:Y:S01]  /*5540*/  FMUL R110, R142, R157 ;  /* 0x0000009d8e6e7220 */ /* 0x000fe20000400000 */
[----:B------:R-:W-:Y:S01]  /*5550*/  FSEL R128, R128, R2, P1 ;  /* 0x0000000280807208 */ /* 0x000fe20000800000 */
[----:B------:R-:W-:Y:S01]  /*5560*/  FMUL R2, R142, R156 ;  /* 0x0000009c8e027220 */ /* 0x000fe20000400000 */
[----:B------:R0:W-:Y:S04]  /*5570*/  STL [R1+0x164], R157 ;  /* 0x0001649d01007387 */ /* 0x0001e80000100800 */
[CC--:B------:R-:W-:Y:S01]  /*5580*/  FSETP.GEU.AND P3, PT, R110.reuse, R2.reuse, PT ;  /* 0x000000026e00720b */ /* 0x0c0fe20003f6e000 */
[----:B------:R0:W-:Y:S01]  /*5590*/  STL [R1+0x118], R156 ;  /* 0x0001189c01007387 */ /* 0x0001e20000100800 */
[----:B------:R-:W-:-:S02]  /*55a0*/  FSETP.GT.AND P1, PT, R110, R2, PT ;  /* 0x000000026e00720b */ /* 0x000fc40003f24000 */
[CC--:B------:R-:W-:Y:S02]  /*55b0*/  FSEL R127, R110.reuse, R2.reuse, !P3 ;  /* 0x000000026e7f7208 */ /* 0x0c0fe40005800000 */
[----:B------:R-:W-:Y:S02]  /*55c0*/  FSEL R110, R110, R2, P1 ;  /* 0x000000026e6e7208 */ /* 0x000fe40000800000 */
[----:B---3--:R-:W-:-:S13]  /*55d0*/  ISETP.NE.AND P1, PT, R123, RZ, PT ;  /* 0x000000ff7b00720c */ /* 0x008fda0003f25270 */
[----:B------:R-:W-:Y:S05]  /*55e0*/  @!P1 BRA `(.L_x_564) ;  /* 0x000003a000009947 */ /* 0x000fea0003800000 */
[----:B0-----:R-:W-:Y:S01]  /*55f0*/  MOV R2, c[0x0][0x5c8] ;  /* 0x0001720000027a02 */ /* 0x001fe20000000f00 */
[C---:B------:R-:W-:Y:S01]  /*5600*/  IMAD R21, R18.reuse, c[0x0][0x5c8], RZ ;  /* 0x0001720012157a24 */ /* 0x040fe200078e02ff */
[----:B------:R-:W-:Y:S01]  /*5610*/  MOV R108, c[0x0][0x590] ;  /* 0x00016400006c7a02 */ /* 0x000fe20000000f00 */
[----:B------:R-:W-:Y:S02]  /*5620*/  IMAD R111, R18, c[0x0][0x590], RZ ;  /* 0x00016400126f7a24 */ /* 0x000fe400078e02ff */
[C---:B------:R-:W-:Y:S02]  /*5630*/  IMAD R21, R22.reuse, UR27, R21 ;  /* 0x0000001b16157c24 */ /* 0x040fe4000f8e0215 */
[----:B------:R-:W-:-:S04]  /*5640*/  IMAD.WIDE.U32 R2, R22, R2, c[0x0][0x5a8] ;  /* 0x00016a0016027625 */ /* 0x000fc800078e0002 */
[C---:B------:R-:W-:Y:S01]  /*5650*/  IMAD R111, R22.reuse, UR37, R111 ;  /* 0x00000025166f7c24 */ /* 0x040fe2000f8e026f */
[----:B------:R-:W-:Y:S01]  /*5660*/  IADD3 R3, R3, R21, RZ ;  /* 0x0000001503037210 */ /* 0x000fe20007ffe0ff */
[----:B------:R-:W-:-:S04]  /*5670*/  IMAD.WIDE.U32 R108, R22, R108, c[0x0][0x570] ;  /* 0x00015c00166c7625 */ /* 0x000fc800078e006c */
[----:B------:R0:W2:Y:S01]  /*5680*/  LDG.E R129, [R2.64] ;  /* 0x0000002802817981 */ /* 0x0000a2000c1e1900 */
[----:B------:R-:W-:Y:S01]  /*5690*/  IMAD R18, R18, c[0x0][0x558], RZ ;  /* 0x0001560012127a24 */ /* 0x000fe200078e02ff */
[----:B------:R-:W-:-:S03]  /*56a0*/  IADD3 R109, R109, R111, RZ ;  /* 0x0000006f6d6d7210 */ /* 0x000fc60007ffe0ff */
[----:B------:R-:W-:Y:S02]  /*56b0*/  IMAD R18, R22, UR17, R18 ;  /* 0x0000001116127c24 */ /* 0x000fe4000f8e0212 */
[----:B------:R-:W3:Y:S01]  /*56c0*/  LDG.E R21, [R108.64] ;  /* 0x000000286c157981 */ /* 0x000ee2000c1e1900 */
[----:B0-----:R-:W-:-:S05]  /*56d0*/  MOV R2, c[0x0][0x558] ;  /* 0x0001560000027a02 */ /* 0x001fca0000000f00 */
[----:B------:R-:W-:-:S05]  /*56e0*/  IMAD.WIDE.U32 R2, R22, R2, c[0x0][0x538] ;  /* 0x00014e0016027625 */ /* 0x000fca00078e0002 */
[----:B------:R-:W-:-:S05]  /*56f0*/  IADD3 R3, R3, R18, RZ ;  /* 0x0000001203037210 */ /* 0x000fca0007ffe0ff */
[----:B-----5:R0:W4:Y:S01]  /*5700*/  LDG.E R155, [R2.64] ;  /* 0x00000028029b7981 */ /* 0x020122000c1e1900 */
[----:B------:R-:W-:Y:S02]  /*5710*/  FSET.BF.NEU.AND R145, R141, RZ, PT ;  /* 0x000000ff8d91720a */ /* 0x000fe4000380d000 */
[----:B0-----:R-:W-:Y:S02]  /*5720*/  FSET.BF.NEU.AND R3, R142, RZ, PT ;  /* 0x000000ff8e03720a */ /* 0x001fe4000380d000 */
        /* <DEDUP_REMOVED lines=10> */
[----:B------:R-:W-:Y:S02]  /*57d0*/  LOP3.LUT R145, R145, 0xff, RZ, 0xc0, !PT ;  /* 0x000000ff91917812 */ /* 0x000fe400078ec0ff */
[----:B------:R-:W-:Y:S02]  /*57e0*/  LOP3.LUT R18, R116, 0xff, RZ, 0xc0, !PT ;  /* 0x000000ff74127812 */ /* 0x000fe400078ec0ff */
[----:B------:R-:W-:Y:S02]  /*57f0*/  LOP3.LUT R3, R3, 0xff, RZ, 0xc0, !PT ;  /* 0x000000ff03037812 */ /* 0x000fe400078ec0ff */
[----:B------:R-:W-:Y:S02]  /*5800*/  LOP3.LUT R144, R112, 0xff, RZ, 0xc0, !PT ;  /* 0x000000ff70907812 */ /* 0x000fe400078ec0ff */
[----:B------:R-:W-:Y:S02]  /*5810*/  LOP3.LUT R2, R2, 0xff, RZ, 0xc0, !PT ;  /* 0x000000ff02027812 */ /* 0x000fe400078ec0ff */
[----:B------:R-:W-:-:S02]  /*5820*/  LOP3.LUT R146, R113, 0xff, RZ, 0xc0, !PT ;  /* 0x000000ff71927812 */ /* 0x000fc400078ec0ff */
[----:B------:R-:W-:Y:S02]  /*5830*/  IMNMX.U32 R145, R145, R18, !PT ;  /* 0x0000001291917217 */ /* 0x000fe40007800000 */
[----:B------:R-:W-:Y:S02]  /*5840*/  IMNMX.U32 R144, R3, R144, !PT ;  /* 0x0000009003907217 */ /* 0x000fe40007800000 */
[----:B------:R-:W-:Y:S01]  /*5850*/  IMNMX.U32 R146, R2, R146, !PT ;  /* 0x0000009202927217 */ /* 0x000fe20007800000 */
[----:B--2---:R0:W-:Y:S01]  /*5860*/  STL [R1+0x1e4], R129 ;  /* 0x0001e48101007387 */ /* 0x0041e20000100800 */
[-C--:B------:R-:W-:Y:S01]  /*5870*/  FMUL R131, R141, R129.reuse ;  /* 0x000000818d837220 */ /* 0x080fe20000400000 */
[CC--:B------:R-:W-:Y:S01]  /*5880*/  FMUL R132, R142.reuse, R129.reuse ;  /* 0x000000818e847220 */ /* 0x0c0fe20000400000 */
[----:B------:R-:W-:Y:S01]  /*5890*/  FMUL R134, R143, R129 ;  /* 0x000000818f867220 */ /* 0x000fe20000400000 */
[-C--:B---3--:R-:W-:Y:S01]  /*58a0*/  FMUL R133, R141, R21.reuse ;  /* 0x000000158d857220 */ /* 0x088fe20000400000 */
[-C--:B------:R-:W-:Y:S01]  /*58b0*/  FMUL R135, R142, R21.reuse ;  /* 0x000000158e877220 */ /* 0x080fe20000400000 */
[----:B------:R-:W-:-:S02]  /*58c0*/  FMUL R136, R143, R21 ;  /* 0x000000158f887220 */ /* 0x000fc40000400000 */
[----:B------:R-:W-:Y:S01]  /*58d0*/  FADD R137, R115, |R133| ;  /* 0x4000008573897221 */ /* 0x000fe20000000000 */
[----:B0-----:R-:W-:Y:S01]  /*58e0*/  FADD R129, R119, |R135| ;  /* 0x4000008777817221 */ /* 0x001fe20000000000 */
[----:B------:R-:W-:Y:S01]  /*58f0*/  FADD R130, R120, |R136| ;  /* 0x4000008878827221 */ /* 0x000fe20000000000 */
[----:B----4-:R0:W-:Y:S01]  /*5900*/  STL [R1+0x36c], R155 ;  /* 0x00036c9b01007387 */ /* 0x0101e20000100800 */
[-C--:B------:R-:W-:Y:S01]  /*5910*/  FFMA R133, R133, R155.reuse, R114 ;  /* 0x0000009b85857223 */ /* 0x080fe20000000072 */
[-C--:B------:R-:W-:Y:S01]  /*5920*/  FFMA R135, R135, R155.reuse, R117 ;  /* 0x0000009b87877223 */ /* 0x080fe20000000075 */
[----:B------:R-:W-:Y:S01]  /*5930*/  FFMA R136, R136, R155, R118 ;  /* 0x0000009b88887223 */ /* 0x000fe20000000076 */
[----:B0-----:R-:W-:-:S05]  /*5940*/  FADD R155, R12, R21 ;  /* 0x000000150c9b7221 */ /* 0x001fca0000000000 */
[----:B------:R0:W-:Y:S01]  /*5950*/  STL [R1+0x724], R155 ;  /* 0x0007249b01007387 */ /* 0x0001e20000100800 */
[----:B------:R-:W-:Y:S01]  /*5960*/  FADD R131, R121, |R131| ;  /* 0x4000008379837221 */ /* 0x000fe20000000000 */
[----:B------:R-:W-:Y:S01]  /*5970*/  FADD R132, R122, |R132| ;  /* 0x400000847a847221 */ /* 0x000fe20000000000 */
[----:B------:R-:W-:Y:S02]  /*5980*/  FADD R134, R0, |R134| ;  /* 0x4000008600867221 */ /* 0x000fe40000000000 */
.L_x_564:
[----:B0-----:R-:W-:Y:S05]  /*5990*/  BSYNC B2 ;  /* 0x0000000000027941 */ /* 0x001fea0003800000 */
.L_x_563:
[C---:B-----5:R-:W-:Y:S01]  /*59a0*/  FMUL R108, R143.reuse, R157 ;  /* 0x0000009d8f6c7220 */ /* 0x060fe20000400000 */
[----:B------:R-:W-:-:S05]  /*59b0*/  FMUL R2, R143, R156 ;  /* 0x0000009c8f027220 */ /* 0x000fca0000400000 */
[CC--:B------:R-:W-:Y:S02]  /*59c0*/  FSETP.GT.AND P1, PT, R108.reuse, R2.reuse, PT ;  /* 0x000000026c00720b */ /* 0x0c0fe40003f24000 */
[CC--:B------:R-:W-:Y:S02]  /*59d0*/  FSETP.GEU.AND P3, PT, R108.reuse, R2.reuse, PT ;  /* 0x000000026c00720b */ /* 0x0c0fe40003f6e000 */
[----:B------:R-:W-:Y:S02]  /*59e0*/  FSEL R111, R108, R2, P1 ;  /* 0x000000026c6f7208 */ /* 0x000fe40000800000 */
[----:B------:R-:W-:Y:S02]  /*59f0*/  FSETP.GT.AND P1, PT, R148, R110, PT ;  /* 0x0000006e9400720b */ /* 0x000fe40003f24000 */
[----:B------:R-:W-:Y:S02]  /*5a00*/  FSEL R108, R108, R2, !P3 ;  /* 0x000000026c6c7208 */ /* 0x000fe40005800000 */
[----:B------:R-:W-:-:S02]  /*5a10*/  FSEL R110, R148, R110, P1 ;  /* 0x0000006e946e7208 */ /* 0x000fc40000800000 */
[CC--:B------:R-:W-:Y:S02]  /*5a20*/  FSETP.GEU.AND P1, PT, R152.reuse, R108.reuse, PT ;  /* 0x0000006c9800720b */ /* 0x0c0fe40003f2e000 */
[-C--:B------:R-:W-:Y:S02]  /*5a30*/  FSETP.GT.AND P3, PT, R149, R111.reuse, PT ;  /* 0x0000006f9500720b */ /* 0x080fe40003f64000 */
[----:B------:R-:W-:Y:S02]  /*5a40*/  FSEL R108, R152, R108, !P1 ;  /* 0x0000006c986c7208 */ /* 0x000fe40004800000 */
[----:B------:R-:W-:Y:S02]  /*5a50*/  ISETP.NE.AND P1, PT, R123, RZ, PT ;  /* 0x000000ff7b00720c */ /* 0x000fe40003f25270 */
[----:B------:R-:W-:Y:S02]  /*5a60*/  FSEL R111, R149, R111, P3 ;  /* 0x0000006f956f7208 */ /* 0x000fe40001800000 */
[----:B------:R-:W-:-:S02]  /*5a70*/  FSEL R123, R133, R114, P1 ;  /* 0x00000072857b7208 */ /* 0x000fc40000800000 */
[----:B------:R-:W-:Y:S02]  /*5a80*/  FSEL R153, R155, R12, P1 ;  /* 0x0000000c9b997208 */ /* 0x000fe40000800000 */
[----:B------:R-:W-:Y:S02]  /*5a90*/  SEL R133, RZ, 0x1, !P1 ;  /* 0x00000001ff857807 */ /* 0x000fe40004800000 */
[CC--:B------:R-:W-:Y:S01]  /*5aa0*/  FSETP.GT.AND P3, PT, R147.reuse, R128.reuse, PT ;  /* 0x000000809300720b */ /* 0x0c0fe20003f64000 */
[----:B------:R0:W-:Y:S01]  /*5ab0*/  STL [R1+0x6fc], R153 ;  /* 0x0006fc9901007387 */ /* 0x0001e20000100800 */
[----:B------:R-:W-:Y:S02]  /*5ac0*/  SEL R18, R146, R113, P1 ;  /* 0x0000007192127207 */ /* 0x000fe40000800000 */
[----:B------:R-:W-:Y:S01]  /*5ad0*/  FSEL R109, R147, R128, P3 ;  /* 0x00000080936d7208 */ /* 0x000fe20001800000 */
[----:B------:R0:W-:Y:S01]  /*5ae0*/  STL [R1+0x534], R133 ;  /* 0x0005348501007387 */ /* 0x0001e20000100800 */
[----:B------:R-:W-:-:S02]  /*5af0*/  FSETP.GEU.AND P3, PT, R151, R127, PT ;  /* 0x0000007f9700720b */ /* 0x000fc40003f6e000 */
[----:B------:R-:W-:Y:S02]  /*5b00*/  SEL R144, R144, R112, P1 ;  /* 0x0000007090907207 */ /* 0x000fe40000800000 */
[----:B------:R-:W-:Y:S02]  /*5b10*/  FSEL R3, R151, R127, !P3 ;  /* 0x0000007f97037208 */ /* 0x000fe40005800000 */
[C---:B------:R-:W-:Y:S02]  /*5b20*/  FSETP.GEU.AND P3, PT, R150.reuse, R126, PT ;  /* 0x0000007e9600720b */ /* 0x040fe40003f6e000 */
[----:B------:R-:W-:Y:S02]  /*5b30*/  SEL R145, R145, R116, P1 ;  /* 0x0000007491917207 */ /* 0x000fe40000800000 */
[----:B------:R-:W-:Y:S02]  /*5b40*/  FSEL R2, R150, R126, !P3 ;  /* 0x0000007e96027208 */ /* 0x000fe40005800000 */
        /* <DEDUP_REMOVED lines=8> */
.L_x_562:
[----:B0-----:R-:W-:Y:S05]  /*5bd0*/  BSYNC B1 ;  /* 0x0000000000017941 */ /* 0x001fea0003800000 */
.L_x_561:
[----:B------:R-:W-:Y:S02]  /*5be0*/  FSEL R149, R111, R149, P2 ;  /* 0x000000956f957208 */ /* 0x000fe40001000000 */
[----:B------:R-:W-:Y:S02]  /*5bf0*/  FSEL R148, R110, R148, P2 ;  /* 0x000000946e947208 */ /* 0x000fe40001000000 */
[----:B------:R-:W-:Y:S01]  /*5c00*/  FSEL R147, R109, R147, P2 ;  /* 0x000000936d937208 */ /* 0x000fe20001000000 */
[----:B------:R0:W-:Y:S01]  /*5c10*/  STL [R1+0x340], R149 ;  /* 0x0003409501007387 */ /* 0x0001e20000100800 */
[----:B------:R-:W-:Y:S02]  /*5c20*/  SEL R116, R145, R116, P2 ;  /* 0x0000007491747207 */ /* 0x000fe40001000000 */
[----:B------:R-:W-:Y:S01]  /*5c30*/  FSEL R146, R108, R152, P2 ;  /* 0x000000986c927208 */ /* 0x000fe20001000000 */
[----:B------:R0:W-:Y:S01]  /*5c40*/  STL [R1+0x338], R148 ;  /* 0x0003389401007387 */ /* 0x0001e20000100800 */
[----:B------:R-:W-:-:S02]  /*5c50*/  SEL R112, R144, R112, P2 ;  /* 0x0000007090707207 */ /* 0x000fc40001000000 */
[----:B------:R-:W-:Y:S02]  /*5c60*/  FSEL R145, R3, R151, P2 ;  /* 0x0000009703917208 */ /* 0x000fe40001000000 */
[----:B------:R-:W-:Y:S02]  /*5c70*/  FSEL R144, R2, R150, P2 ;  /* 0x0000009602907208 */ /* 0x000fe40001000000 */
[----:B------:R0:W5:Y:S01]  /*5c80*/  LDL R150, [R1+0x6f8] ;  /* 0x0006f80001967983 */ /* 0x0001620000100800 */
[----:B------:R-:W-:Y:S02]  /*5c90*/  SEL R113, R18, R113, P2 ;  /* 0x0000007112717207 */ /* 0x000fe40001000000 */
[----:B------:R-:W-:Y:S01]  /*5ca0*/  FSEL R0, R134, R0, P2 ;  /* 0x0000000086007208 */ /* 0x000fe20001000000 */
[----:B------:R0:W-:Y:S01]  /*5cb0*/  STL [R1+0x34c], R147 ;  /* 0x00034c9301007387 */ /* 0x0001e20000100800 */
[----:B------:R-:W-:Y:S02]  /*5cc0*/  FSEL R122, R132, R122, P2 ;  /* 0x0000007a847a7208 */ /* 0x000fe40001000000 */
[----:B------:R-:W-:Y:S01]  /*5cd0*/  FSEL R121, R131, R121, P2 ;  /* 0x0000007983797208 */ /* 0x000fe20001000000 */
[----:B------:R0:W-:Y:S01]  /*5ce0*/  STL [R1+0x344], R146 ;  /* 0x0003449201007387 */ /* 0x0001e20000100800 */
[----:B------:R-:W-:-:S02]  /*5cf0*/  FSEL R120, R130, R120, P2 ;  /* 0x0000007882787208 */ /* 0x000fc40001000000 */
[----:B------:R-:W-:Y:S01]  /*5d00*/  FSEL R119, R129, R119, P2 ;  /* 0x0000007781777208 */ /* 0x000fe20001000000 */
[----:B------:R0:W-:Y:S01]  /*5d10*/  STL [R1+0x33c], R145 ;  /* 0x00033c9101007387 */ /* 0x0001e20000100800 */
[----:B------:R-:W-:Y:S02]  /*5d20*/  FSEL R115, R128, R115, P2 ;  /* 0x0000007380737208 */ /* 0x000fe40001000000 */
[----:B------:R-:W-:Y:S01]  /*5d30*/  FSEL R118, R127, R118, P2 ;  /* 0x000000767f767208 */ /* 0x000fe20001000000 */
[----:B------:R0:W-:Y:S01]  /*5d40*/  STL [R1+0x350], R144 ;  /* 0x0003509001007387 */ /* 0x0001e20000100800 */
[----:B------:R-:W-:Y:S01]  /*5d50*/  ISETP.GE.AND P3, PT, R247, 0x3, PT ;  /* 0x00000003f700780c */ /* 0x000fe20003f66270 */
[----:B------:R-:W-:Y:S01]  /*5d60*/  BSSY B1, `(.L_x_565) ;  /* 0x00000a9000017945 */ /* 0x000fe20003800000 */
[----:B------:R-:W-:Y:S01]  /*5d70*/  FSEL R117, R126, R117, P2 ;  /* 0x000000757e757208 */ /* 0x000fe20001000000 */
[----:B------:R-:W-:Y:S01]  /*5d80*/  CS2R R188, SRZ ;  /* 0x0000000000bc7805 */ /* 0x000fe2000001ff00 */
[----:B------:R-:W-:Y:S01]  /*5d90*/  FSEL R114, R123, R114, P2 ;  /* 0x000000727b727208 */ /* 0x000fe20001000000 */
[----:B------:R-:W-:Y:S01]  /*5da0*/  CS2R R110, SRZ ;  /* 0x00000000006e7805 */ /* 0x000fe2000001ff00 */
[----:B-----5:R-:W-:Y:S01]  /*5db0*/  FSEL R12, R153, R12, P2 ;  /* 0x0000000c990c7208 */ /* 0x020fe20001000000 */
[----:B------:R-:W-:Y:S01]  /*5dc0*/  CS2R R126, SRZ ;  /* 0x00000000007e7805 */ /* 0x000fe2000001ff00 */
[----:B------:R-:W-:Y:S01]  /*5dd0*/  ISETP.GT.AND P1, PT, R247, 0x2, PT ;  /* 0x00000002f700780c */ /* 0x000fe20003f24270 */
[----:B------:R-:W-:Y:S01]  /*5de0*/  CS2R R128, SRZ ;  /* 0x0000000000807805 */ /* 0x000fe2000001ff00 */
[----:B------:R-:W-:Y:S01]  /*5df0*/  PRMT R109, RZ, 0x7610, R109 ;  /* 0x00007610ff6d7816 */ /* 0x000fe2000000006d */
[----:B------:R-:W-:Y:S01]  /*5e00*/  CS2R R134, SRZ ;  /* 0x0000000000867805 */ /* 0x000fe2000001ff00 */
[----:B------:R-:W-:Y:S01]  /*5e10*/  MOV R187, RZ ;  /* 0x000000ff00bb7202 */ /* 0x000fe20000000f00 */
[----:B------:R-:W-:Y:S01]  /*5e20*/  CS2R R2, SRZ ;  /* 0x0000000000027805 */ /* 0x000fe2000001ff00 */
[----:B------:R-:W-:Y:S01]  /*5e30*/  MOV R123, RZ ;  /* 0x000000ff007b7202 */ /* 0x000fe20000000f00 */
[----:B------:R-:W-:Y:S01]  /*5e40*/  CS2R R132, SRZ ;  /* 0x0000000000847805 */ /* 0x000fe2000001ff00 */
[----:B------:R-:W-:-:S02]  /*5e50*/  PRMT R130, RZ, 0x7610, R130 ;  /* 0x00007610ff827816 */ /* 0x000fc40000000082 */
[----:B------:R-:W-:Y:S02]  /*5e60*/  PRMT R18, RZ, 0x7610, R18 ;  /* 0x00007610ff127816 */ /* 0x000fe40000000012 */
[----:B------:R-:W-:Y:S02]  /*5e70*/  MOV R108, RZ ;  /* 0x000000ff006c7202 */ /* 0x000fe40000000f00 */
        /* <DEDUP_REMOVED lines=23> */
[----:B------:R-:W-:Y:S01]  /*5ff0*/  IMAD R18, R123, c[0x0][0x4e8], RZ ;  /* 0x00013a007b127a24 */ /* 0x000fe200078e02ff */
[----:B-1----:R-:W-:-:S02]  /*6000*/  MOV R108, c[0x0][0x4e8] ;  /* 0x00013a00006c7a02 */ /* 0x002fc40000000f00 */
[----:B------:R4:W4:Y:S01]  /*6010*/  LDG.E R188, [R2.64+0x4] ;  /* 0x0000042802bc7981 */ /* 0x000922000c1e1900 */
[C---:B------:R-:W-:Y:S02]  /*6020*/  IMAD R18, R20.reuse, UR21, R18 ;  /* 0x0000001514127c24 */ /* 0x040fe4000f8e0212 */
[----:B------:R-:W-:Y:S01]  /*6030*/  IMAD.WIDE.U32 R108, R20, R108, c[0x0][0x4c8] ;  /* 0x00013200146c7625 */ /* 0x000fe200078e006c */
[----:B------:R4:W5:Y:S04]  /*6040*/  LDG.E R189, [R2.64+0x8] ;  /* 0x0000082802bd7981 */ /* 0x000968000c1e1900 */
[----:B------:R-:W-:-:S05]  /*6050*/  IADD3 R109, R109, R18, RZ ;  /* 0x000000126d6d7210 */ /* 0x000fca0007ffe0ff */
[----:B------:R1:W4:Y:S01]  /*6060*/  LDG.E.U8 R108, [R108.64] ;  /* 0x000000286c6c7981 */ /* 0x000322000c1e1100 */
[----:B------:R-:W-:Y:S01]  /*6070*/  BSSY B2, `(.L_x_567) ;  /* 0x0000054000027945 */ /* 0x000fe20003800000 */
[----:B------:R-:W-:Y:S01]  /*6080*/  CS2R R134, SRZ ;  /* 0x0000000000867805 */ /* 0x000fe2000001ff00 */
[----:B------:R-:W-:Y:S01]  /*6090*/  PRMT R137, RZ, 0x7610, R137 ;  /* 0x00007610ff897816 */ /* 0x000fe20000000089 */
[----:B------:R-:W-:Y:S01]  /*60a0*/  CS2R R132, SRZ ;  /* 0x0000000000847805 */ /* 0x000fe2000001ff00 */
[----:B------:R-:W-:Y:S02]  /*60b0*/  PRMT R130, RZ, 0x7610, R130 ;  /* 0x00007610ff827816 */ /* 0x000fe40000000082 */
[----:B------:R-:W-:Y:S02]  /*60c0*/  PRMT R18, RZ, 0x7610, R18 ;  /* 0x00007610ff127816 */ /* 0x000fe40000000012 */
[----:B------:R-:W-:Y:S02]  /*60d0*/  MOV R136, RZ ;  /* 0x000000ff00887202 */ /* 0x000fe40000000f00 */
[----:B---3--:R-:W-:-:S02]  /*60e0*/  MOV R111, RZ ;  /* 0x000000ff006f7202 */ /* 0x008fc40000000f00 */
[----:B------:R-:W-:Y:S01]  /*60f0*/  MOV R131, RZ ;  /* 0x000000ff00837202 */ /* 0x000fe20000000f00 */
[C---:B--2---:R-:W-:Y:S01]  /*6100*/  FMUL R126, R187.reuse, R153 ;  /* 0x00000099bb7e7220 */ /* 0x044fe20000400000 */
[----:B----4-:R-:W-:-:S05]  /*6110*/  FMUL R2, R187, R152 ;  /* 0x00000098bb027220 */ /* 0x010fca0000400000 */
[----:B------:R-:W-:-:S04]  /*6120*/  FSETP.GEU.AND P3, PT, R126, R2, PT ;  /* 0x000000027e00720b */ /* 0x000fc80003f6e000 */
[CC--:B------:R-:W-:Y:S02]  /*6130*/  FSEL R129, R126.reuse, R2.reuse, !P3 ;  /* 0x000000027e817208 */ /* 0x0c0fe40005800000 */
[----:B------:R-:W-:Y:S01]  /*6140*/  FSETP.GT.AND P3, PT, R126, R2, PT ;  /* 0x000000027e00720b */ /* 0x000fe20003f64000 */
[----:B-1----:R-:W-:-:S03]  /*6150*/  FMUL R109, R188, R153 ;  /* 0x00000099bc6d7220 */ /* 0x002fc60000400000 */
[----:B------:R-:W-:Y:S01]  /*6160*/  FSEL R126, R126, R2, P3 ;  /* 0x000000027e7e7208 */ /* 0x000fe20001800000 */
[----:B------:R-:W-:Y:S01]  /*6170*/  FMUL R2, R188, R152 ;  /* 0x00000098bc027220 */ /* 0x000fe20000400000 */
[----:B------:R0:W-:Y:S04]  /*6180*/  STL [R1+0x134], R153 ;  /* 0x0001349901007387 */ /* 0x0001e80000100800 */
[CC--:B------:R-:W-:Y:S01]  /*6190*/  FSETP.GEU.AND P3, PT, R109.reuse, R2.reuse, PT ;  /* 0x000000026d00720b */ /* 0x0c0fe20003f6e000 */
[----:B------:R0:W-:Y:S03]  /*61a0*/  STL [R1+0x110], R152 ;  /* 0x0001109801007387 */ /* 0x0001e60000100800 */
[----:B------:R-:W-:-:S02]  /*61b0*/  FSEL R128, R109, R2, !P3 ;  /* 0x000000026d807208 */ /* 0x000fc40005800000 */
[----:B------:R-:W-:-:S04]  /*61c0*/  FSETP.GT.AND P3, PT, R109, R2, PT ;  /* 0x000000026d00720b */ /* 0x000fc80003f64000 */
[----:B------:R-:W-:Y:S02]  /*61d0*/  FSEL R109, R109, R2, P3 ;  /* 0x000000026d6d7208 */ /* 0x000fe40001800000 */
[----:B------:R-:W-:Y:S01]  /*61e0*/  ISETP.NE.AND P3, PT, R108, RZ, PT ;  /* 0x000000ff6c00720c */ /* 0x000fe20003f65270 */
[----:B------:R-:W-:-:S12]  /*61f0*/  CS2R R2, SRZ ;  /* 0x0000000000027805 */ /* 0x000fd8000001ff00 */
[----:B------:R-:W-:Y:S05]  /*6200*/  @!P3 BRA `(.L_x_568) ;  /* 0x000003a00000b947 */ /* 0x000fea0003800000 */
[----:B0-----:R-:W-:Y:S01]  /*6210*/  MOV R18, c[0x0][0x590] ;  /* 0x0001640000127a02 */ /* 0x001fe20000000f00 */
        /* <DEDUP_REMOVED lines=8> */
[----:B------:R-:W-:Y:S02]  /*62a0*/  IADD3 R3, R3, R110, RZ ;  /* 0x0000006e03037210 */ /* 0x000fe40007ffe0ff */
[----:B------:R0:W2:Y:S04]  /*62b0*/  LDG.E R19, [R18.64] ;  /* 0x0000002812137981 */ /* 0x0000a8000c1e1900 */
[----:B------:R1:W3:Y:S01]  /*62c0*/  LDG.E R131, [R2.64] ;  /* 0x0000002802837981 */ /* 0x0002e2000c1e1900 */
[----:B0-----:R-:W-:Y:S01]  /*62d0*/  IMAD R18, R123, c[0x0][0x558], RZ ;  /* 0x000156007b127a24 */ /* 0x001fe200078e02ff */
[----:B-1----:R-:W-:-:S03]  /*62e0*/  MOV R2, c[0x0][0x558] ;  /* 0x0001560000027a02 */ /* 0x002fc60000000f00 */
[C---:B------:R-:W-:Y:S02]  /*62f0*/  IMAD R18, R20.reuse, UR17, R18 ;  /* 0x0000001114127c24 */ /* 0x040fe4000f8e0212 */
[----:B------:R-:W-:-:S05]  /*6300*/  IMAD.WIDE.U32 R2, R20, R2, c[0x0][0x538] ;  /* 0x00014e0014027625 */ /* 0x000fca00078e0002 */
[----:B------:R-:W-:-:S05]  /*6310*/  IADD3 R3, R3, R18, RZ ;  /* 0x0000001203037210 */ /* 0x000fca0007ffe0ff */
[----:B------:R0:W4:Y:S01]  /*6320*/  LDG.E R127, [R2.64] ;  /* 0x00000028027f7981 */ /* 0x000122000c1e1900 */
[----:B------:R-:W-:Y:S02]  /*6330*/  FSET.BF.NEU.AND R18, R187, RZ, PT ;  /* 0x000000ffbb12720a */ /* 0x000fe4000380d000 */
[----:B------:R-:W-:Y:S02]  /*6340*/  LOP3.LUT R130, R112, 0xff, RZ, 0xc0, !PT ;  /* 0x000000ff70827812 */ /* 0x000fe400078ec0ff */
[----:B------:R-:W-:Y:S02]  /*6350*/  LOP3.LUT R137, R113, 0xff, RZ, 0xc0, !PT ;  /* 0x000000ff71897812 */ /* 0x000fe400078ec0ff */
[----:B------:R-:W1:Y:S01]  /*6360*/  F2I.U32.TRUNC.NTZ R18, R18 ;  /* 0x0000001200127305 */ /* 0x000e62000020f000 */
[----:B------:R-:W-:Y:S02]  /*6370*/  LOP3.LUT R110, R116, 0xff, RZ, 0xc0, !PT ;  /* 0x000000ff746e7812 */ /* 0x000fe400078ec0ff */
[----:B0-----:R-:W-:-:S02]  /*6380*/  FSET.BF.NEU.AND R3, R188, RZ, PT ;  /* 0x000000ffbc03720a */ /* 0x001fc4000380d000 */
[----:B-----5:R-:W-:-:S04]  /*6390*/  FSET.BF.NEU.AND R2, R189, RZ, PT ;  /* 0x000000ffbd02720a */ /* 0x020fc8000380d000 */
[----:B------:R-:W0:Y:S01]  /*63a0*/  F2I.U32.TRUNC.NTZ R3, R3 ;  /* 0x0000000300037305 */ /* 0x000e22000020f000 */
[----:B-1----:R-:W-:-:S07]  /*63b0*/  PRMT R18, R18, 0x9910, RZ ;  /* 0x0000991012127816 */ /* 0x002fce00000000ff */
[----:B------:R-:W1:Y:S01]  /*63c0*/  F2I.U32.TRUNC.NTZ R2, R2 ;  /* 0x0000000200027305 */ /* 0x000e62000020f000 */
[----:B------:R-:W-:Y:S01]  /*63d0*/  IMAD R18, R108, R18, RZ ;  /* 0x000000126c127224 */ /* 0x000fe200078e02ff */
[----:B0-----:R-:W-:-:S04]  /*63e0*/  PRMT R3, R3, 0x9910, RZ ;  /* 0x0000991003037816 */ /* 0x001fc800000000ff */
[----:B------:R-:W-:Y:S01]  /*63f0*/  LOP3.LUT R18, R18, 0xff, RZ, 0xc0, !PT ;  /* 0x000000ff12127812 */ /* 0x000fe200078ec0ff */
[----:B------:R-:W-:-:S03]  /*6400*/  IMAD R3, R108, R3, RZ ;  /* 0x000000036c037224 */ /* 0x000fc600078e02ff */
[----:B------:R-:W-:Y:S02]  /*6410*/  IMNMX.U32 R18, R18, R110, !PT ;  /* 0x0000006e12127217 */ /* 0x000fe40007800000 */
[----:B-1----:R-:W-:Y:S02]  /*6420*/  PRMT R2, R2, 0x9910, RZ ;  /* 0x0000991002027816 */ /* 0x002fe400000000ff */
[----:B------:R-:W-:-:S03]  /*6430*/  LOP3.LUT R3, R3, 0xff, RZ, 0xc0, !PT ;  /* 0x000000ff03037812 */ /* 0x000fc600078ec0ff */
[----:B------:R-:W-:Y:S01]  /*6440*/  IMAD R2, R108, R2, RZ ;  /* 0x000000026c027224 */ /* 0x000fe200078e02ff */
[----:B------:R-:W-:-:S04]  /*6450*/  IMNMX.U32 R130, R3, R130, !PT ;  /* 0x0000008203827217 */ /* 0x000fc80007800000 */
[----:B------:R-:W-:-:S04]  /*6460*/  LOP3.LUT R2, R2, 0xff, RZ, 0xc0, !PT ;  /* 0x000000ff02027812 */ /* 0x000fc800078ec0ff */
[----:B------:R-:W-:Y:S01]  /*6470*/  IMNMX.U32 R137, R2, R137, !PT ;  /* 0x0000008902897217 */ /* 0x000fe20007800000 */
[----:B--2---:R-:W-:Y:S01]  /*6480*/  FADD R151, R12, R19 ;  /* 0x000000130c977221 */ /* 0x004fe20000000000 */
[CC--:B------:R-:W-:Y:S01]  /*6490*/  FMUL R132, R188.reuse, R19.reuse ;  /* 0x00000013bc847220 */ /* 0x0c0fe20000400000 */
[----:B------:R-:W-:Y:S01]  /*64a0*/  FMUL R133, R189, R19 ;  /* 0x00000013bd857220 */ /* 0x000fe20000400000 */
[----:B---3--:R0:W-:Y:S01]  /*64b0*/  STL [R1+0x1c8], R131 ;  /* 0x0001c88301007387 */ /* 0x0081e20000100800 */
[-C--:B------:R-:W-:Y:S01]  /*64c0*/  FMUL R3, R187, R131.reuse ;  /* 0x00000083bb037220 */ /* 0x080fe20000400000 */
[-C--:B------:R-:W-:Y:S01]  /*64d0*/  FMUL R2, R188, R131.reuse ;  /* 0x00000083bc027220 */ /* 0x080fe20000400000 */
[----:B------:R-:W-:Y:S01]  /*64e0*/  FMUL R135, R189, R131 ;  /* 0x00000083bd877220 */ /* 0x000fe20000400000 */
[----:B------:R-:W-:Y:S01]  /*64f0*/  FADD R111, R119, |R132| ;  /* 0x40000084776f7221 */ /* 0x000fe20000000000 */
[----:B------:R-:W-:Y:S01]  /*6500*/  FADD R136, R120, |R133| ;  /* 0x4000008578887221 */ /* 0x000fe20000000000 */
[----:B------:R-:W-:Y:S01]  /*6510*/  FADD R3, R121, |R3| ;  /* 0x4000000379037221 */ /* 0x000fe20000000000 */
[----:B------:R-:W-:Y:S01]  /*6520*/  FADD R2, R122, |R2| ;  /* 0x400000027a027221 */ /* 0x000fe20000000000 */
[----:B------:R-:W-:Y:S01]  /*6530*/  FADD R135, R0, |R135| ;  /* 0x4000008700877221 */ /* 0x000fe20000000000 */
[----:B0-----:R-:W-:-:S04]  /*6540*/  FMUL R131, R187, R19 ;  /* 0x00000013bb837220 */ /* 0x001fc80000400000 */
[----:B------:R-:W-:Y:S01]  /*6550*/  FADD R134, R115, |R131| ;  /* 0x4000008373867221 */ /* 0x000fe20000000000 */
[----:B----4-:R0:W-:Y:S01]  /*6560*/  STL [R1+0x368], R127 ;  /* 0x0003687f01007387 */ /* 0x0101e20000100800 */
[-C--:B------:R-:W-:Y:S01]  /*6570*/  FFMA R131, R131, R127.reuse, R114 ;  /* 0x0000007f83837223 */ /* 0x080fe20000000072 */
[-C--:B------:R-:W-:Y:S01]  /*6580*/  FFMA R132, R132, R127.reuse, R117 ;  /* 0x0000007f84847223 */ /* 0x080fe20000000075 */
[----:B------:R-:W-:Y:S01]  /*6590*/  FFMA R133, R133, R127, R118 ;  /* 0x0000007f85857223 */ /* 0x000fe20000000076 */
[----:B------:R0:W-:Y:S04]  /*65a0*/  STL [R1+0x720], R151 ;  /* 0x0007209701007387 */ /* 0x0001e80000100800 */
.L_x_568:
[----:B0-----:R-:W-:Y:S05]  /*65b0*/  BSYNC B2 ;  /* 0x0000000000027941 */ /* 0x001fea0003800000 */
.L_x_567:
[C---:B-----5:R-:W-:Y:S01]  /*65c0*/  FMUL R110, R189.reuse, R153 ;  /* 0x00000099bd6e7220 */ /* 0x060fe20000400000 */
[----:B------:R-:W-:-:S05]  /*65d0*/  FMUL R123, R189, R152 ;  /* 0x00000098bd7b7220 */ /* 0x000fca0000400000 */
[----:B------:R-:W-:-:S04]  /*65e0*/  FSETP.GEU.AND P3, PT, R110, R123, PT ;  /* 0x0000007b6e00720b */ /* 0x000fc80003f6e000 */
[CC--:B------:R-:W-:Y:S02]  /*65f0*/  FSEL R127, R110.reuse, R123.reuse, !P3 ;  /* 0x0000007b6e7f7208 */ /* 0x0c0fe40005800000 */
[----:B------:R-:W-:-:S04]  /*6600*/  FSETP.GT.AND P3, PT, R110, R123, PT ;  /* 0x0000007b6e00720b */ /* 0x000fc80003f64000 */
[----:B------:R-:W-:-:S04]  /*6610*/  FSEL R110, R110, R123, P3 ;  /* 0x0000007b6e6e7208 */ /* 0x000fc80001800000 */
[----:B------:R-:W-:-:S04]  /*6620*/  FSETP.GT.AND P3, PT, R149, R110, PT ;  /* 0x0000006e9500720b */ /* 0x000fc80003f64000 */
[----:B------:R-:W-:Y:S02]  /*6630*/  FSEL R110, R149, R110, P3 ;  /* 0x0000006e956e7208 */ /* 0x000fe40001800000 */
[----:B------:R-:W-:-:S04]  /*6640*/  FSETP.GT.AND P3, PT, R148, R109, PT ;  /* 0x0000006d9400720b */ /* 0x000fc80003f64000 */
[----:B------:R-:W-:Y:S02]  /*6650*/  FSEL R123, R148, R109, P3 ;  /* 0x0000006d947b7208 */ /* 0x000fe40001800000 */
[----:B------:R-:W-:-:S04]  /*6660*/  FSETP.GT.AND P3, PT, R147, R126, PT ;  /* 0x0000007e9300720b */ /* 0x000fc80003f64000 */
[----:B------:R-:W-:Y:S02]  /*6670*/  FSEL R126, R147, R126, P3 ;  /* 0x0000007e937e7208 */ /* 0x000fe40001800000 */
[----:B------:R-:W-:-:S04]  /*6680*/  FSETP.GEU.AND P3, PT, R146, R127, PT ;  /* 0x0000007f9200720b */ /* 0x000fc80003f6e000 */
[----:B------:R-:W-:Y:S02]  /*6690*/  FSEL R127, R146, R127, !P3 ;  /* 0x0000007f927f7208 */ /* 0x000fe40005800000 */
[----:B------:R-:W-:-:S04]  /*66a0*/  FSETP.GEU.AND P3, PT, R145, R128, PT ;  /* 0x000000809100720b */ /* 0x000fc80003f6e000 */
[----:B------:R-:W-:Y:S02]  /*66b0*/  FSEL R128, R145, R128, !P3 ;  /* 0x0000008091807208 */ /* 0x000fe40005800000 */
[----:B------:R-:W-:-:S04]  /*66c0*/  FSETP.GEU.AND P3, PT, R144, R129, PT ;  /* 0x000000819000720b */ /* 0x000fc80003f6e000 */
[----:B------:R-:W-:Y:S02]  /*66d0*/  FSEL R129, R144, R129, !P3 ;  /* 0x0000008190817208 */ /* 0x000fe40005800000 */
[----:B------:R-:W-:-:S04]  /*66e0*/  ISETP.NE.AND P3, PT, R108, RZ, PT ;  /* 0x000000ff6c00720c */ /* 0x000fc80003f65270 */
[----:B------:R-:W-:Y:S02]  /*66f0*/  FSEL R108, R136, R120, P3 ;  /* 0x00000078886c7208 */ /* 0x000fe40001800000 */
[----:B------:R-:W-:Y:S02]  /*6700*/  FSEL R150, R151, R12, P3 ;  /* 0x0000000c97967208 */ /* 0x000fe40001800000 */
[----:B------:R-:W-:Y:S02]  /*6710*/  SEL R136, RZ, 0x1, !P3 ;  /* 0x00000001ff887807 */ /* 0x000fe40005800000 */
[----:B------:R-:W-:Y:S01]  /*6720*/  SEL R109, R137, R113, P3 ;  /* 0x00000071896d7207 */ /* 0x000fe20001800000 */
[----:B------:R0:W-:Y:S01]  /*6730*/  STL [R1+0x6f8], R150 ;  /* 0x0006f89601007387 */ /* 0x0001e20000100800 */
[----:B------:R-:W-:Y:S02]  /*6740*/  SEL R130, R130, R112, P3 ;  /* 0x0000007082827207 */ /* 0x000fe40001800000 */
[----:B------:R-:W-:Y:S01]  /*6750*/  SEL R18, R18, R116, P3 ;  /* 0x0000007412127207 */ /* 0x000fe20001800000 */
[----:B------:R0:W-:Y:S01]  /*6760*/  STL [R1+0x530], R136 ;  /* 0x0005308801007387 */ /* 0x0001e20000100800 */
        /* <DEDUP_REMOVED lines=8> */
.L_x_566:
[----:B0-----:R-:W-:Y:S05]  /*67f0*/  BSYNC B1 ;  /* 0x0000000000017941 */ /* 0x001fea0003800000 */
.L_x_565:
[----:B------:R-:W-:Y:S01]  /*6800*/  FSEL R118, R133, R118, P1 ;  /* 0x0000007685767208 */ /* 0x000fe20000800000 */
[----:B------:R-:W-:Y:S01]  /*6810*/  BSSY B1, `(.L_x_569) ;  /* 0x0000055000017945 */ /* 0x000fe20003800000 */
[----:B------:R-:W-:Y:S02]  /*6820*/  FSEL R117, R132, R117, P1 ;  /* 0x0000007584757208 */ /* 0x000fe40000800000 */
[----:B------:R-:W-:Y:S01]  /*6830*/  FSEL R131, R131, R114, P1 ;  /* 0x0000007283837208 */ /* 0x000fe20000800000 */
[----:B------:R-:W-:Y:S01]  /*6840*/  STL [R1+0x260], R118 ;  /* 0x0002607601007387 */ /* 0x000fe20000100800 */
[----:B------:R-:W-:Y:S02]  /*6850*/  SEL R109, R109, R113, P1 ;  /* 0x000000716d6d7207 */ /* 0x000fe40000800000 */
[----:B------:R-:W-:Y:S01]  /*6860*/  SEL R116, R18, R116, P1 ;  /* 0x0000007412747207 */ /* 0x000fe20000800000 */
[----:B------:R-:W-:Y:S01]  /*6870*/  STL [R1+0x25c], R117 ;  /* 0x00025c7501007387 */ /* 0x000fe20000100800 */
[----:B------:R-:W-:-:S02]  /*6880*/  FSEL R113, R110, R149, P1 ;  /* 0x000000956e717208 */ /* 0x000fc40000800000 */
[----:B------:R-:W-:Y:S01]  /*6890*/  FSEL R18, R150, R12, P1 ;  /* 0x0000000c96127208 */ /* 0x000fe20000800000 */
[----:B------:R-:W-:Y:S01]  /*68a0*/  STL [R1+0x258], R131 ;  /* 0x0002588301007387 */ /* 0x000fe20000100800 */
[----:B------:R-:W-:Y:S02]  /*68b0*/  FSEL R110, R123, R148, P1 ;  /* 0x000000947b6e7208 */ /* 0x000fe40000800000 */
[----:B------:R-:W-:Y:S01]  /*68c0*/  FSEL R12, R126, R147, P1 ;  /* 0x000000937e0c7208 */ /* 0x000fe20000800000 */
[----:B------:R0:W-:Y:S01]  /*68d0*/  STL [R1+0x3f0], R113 ;  /* 0x0003f07101007387 */ /* 0x0001e20000100800 */
[----:B------:R-:W-:Y:S02]  /*68e0*/  FSETP.GT.AND P3, PT, R18, RZ, PT ;  /* 0x000000ff1200720b */ /* 0x000fe40003f64000 */
[----:B------:R-:W-:Y:S01]  /*68f0*/  LOP3.LUT R24, R24, 0xfffff7ff, RZ, 0xc0, !PT ;  /* 0xfffff7ff18187812 */ /* 0x000fe200078ec0ff */
[----:B------:R1:W-:Y:S01]  /*6900*/  STL [R1+0x3ec], R110 ;  /* 0x0003ec6e01007387 */ /* 0x0003e20000100800 */
[----:B------:R-:W-:-:S02]  /*6910*/  FSEL R0, R135, R0, P1 ;  /* 0x0000000087007208 */ /* 0x000fc40000800000 */
[----:B------:R-:W-:Y:S01]  /*6920*/  FSEL R2, R2, R122, P1 ;  /* 0x0000007a02027208 */ /* 0x000fe20000800000 */
[----:B------:R5:W-:Y:S01]  /*6930*/  STL [R1+0x3e8], R12 ;  /* 0x0003e80c01007387 */ /* 0x000be20000100800 */
[----:B------:R-:W-:Y:S02]  /*6940*/  FSEL R3, R3, R121, P1 ;  /* 0x0000007903037208 */ /* 0x000fe40000800000 */
[----:B0-----:R-:W-:Y:S02]  /*6950*/  FSEL R113, R127, R146, P1 ;  /* 0x000000927f717208 */ /* 0x001fe40000800000 */
[----:B------:R-:W-:Y:S02]  /*6960*/  FSEL R108, R108, R120, P1 ;  /* 0x000000786c6c7208 */ /* 0x000fe40000800000 */
[----:B-1----:R-:W-:Y:S01]  /*6970*/  FSEL R110, R128, R145, P1 ;  /* 0x00000091806e7208 */ /* 0x002fe20000800000 */
[----:B------:R0:W-:Y:S01]  /*6980*/  STL [R1+0x42c], R113 ;  /* 0x00042c7101007387 */ /* 0x0001e20000100800 */
[----:B------:R-:W-:-:S02]  /*6990*/  FSEL R111, R111, R119, P1 ;  /* 0x000000776f6f7208 */ /* 0x000fc40000800000 */
[----:B-----5:R-:W-:Y:S01]  /*69a0*/  FSEL R12, R129, R144, P1 ;  /* 0x00000090810c7208 */ /* 0x020fe20000800000 */
[----:B------:R1:W-:Y:S01]  /*69b0*/  STL [R1+0x428], R110 ;  /* 0x0004286e01007387 */ /* 0x0003e20000100800 */
[----:B------:R-:W-:Y:S02]  /*69c0*/  FSEL R115, R134, R115, P1 ;  /* 0x0000007386737208 */ /* 0x000fe40000800000 */
[----:B------:R-:W-:Y:S01]  /*69d0*/  SEL R112, R130, R112, P1 ;  /* 0x0000007082707207 */ /* 0x000fe20000800000 */
[----:B------:R2:W-:Y:S01]  /*69e0*/  STL [R1+0x424], R12 ;  /* 0x0004240c01007387 */ /* 0x0005e20000100800 */
[----:B------:R-:W-:Y:S02]  /*69f0*/  @P3 LOP3.LUT R24, R24, 0x800, RZ, 0xfc, !PT ;  /* 0x0000080018183812 */ /* 0x000fe400078efcff */
[----:B0-----:R-:W-:Y:S02]  /*6a00*/  MOV R113, R117 ;  /* 0x0000007500717202 */ /* 0x001fe40000000f00 */
[----:B------:R-:W-:-:S02]  /*6a10*/  MOV R114, R131 ;  /* 0x0000008300727202 */ /* 0x000fc40000000f00 */
[----:B-1----:R-:W-:Y:S01]  /*6a20*/  MOV R110, R118 ;  /* 0x00000076006e7202 */ /* 0x002fe20000000f00 */
[----:B------:R-:W-:Y:S05]  /*6a30*/  @!P3 BRA `(.L_x_570) ;  /* 0x000003200000b947 */ /* 0x000fea0003800000 */
[----:B------:R-:W0:Y:S01]  /*6a40*/  MUFU.RCP R114, R18 ;  /* 0x0000001200727308 */ /* 0x000e220000001000 */
[----:B------:R-:W-:Y:S07]  /*6a50*/  BSSY B2, `(.L_x_571) ;  /* 0x000000e000027945 */ /* 0x000fee0003800000 */
[----:B------:R-:W1:Y:S01]  /*6a60*/  FCHK P3, R131, R18 ;  /* 0x0000001283007302 */ /* 0x000e620000060000 */
[----:B0-2---:R-:W-:-:S04]  /*6a70*/  FFMA R12, -R18, R114, 1 ;  /* 0x3f800000120c7423 */ /* 0x005fc80000000172 */
[----:B------:R-:W-:-:S04]  /*6a80*/  FFMA R114, R114, R12, R114 ;  /* 0x0000000c72727223 */ /* 0x000fc80000000072 */
[----:B------:R-:W-:-:S04]  /*6a90*/  FFMA R12, R131, R114, RZ ;  /* 0x00000072830c7223 */ /* 0x000fc800000000ff */
[----:B------:R-:W-:-:S04]  /*6aa0*/  FFMA R110, -R18, R12, R131 ;  /* 0x0000000c126e7223 */ /* 0x000fc80000000183 */
[----:B------:R-:W-:Y:S01]  /*6ab0*/  FFMA R114, R114, R110, R12 ;  /* 0x0000006e72727223 */ /* 0x000fe2000000000c */
[----:B-1----:R-:W-:Y:S05]  /*6ac0*/  @!P3 BRA `(.L_x_572) ;  /* 0x000000600000b947 */ /* 0x002fea0003800000 */
[----:B------:R-:W-:Y:S01]  /*6ad0*/  BMOV.32.CLEAR RZ, B11 ;  /* 0x000000000bff7355 */ /* 0x000fe20000100000 */
[----:B------:R-:W-:Y:S02]  /*6ae0*/  MOV R250, R131 ;  /* 0x0000008300fa7202 */ /* 0x000fe40000000f00 */
[----:B------:R-:W-:Y:S02]  /*6af0*/  MOV R126, R18 ;  /* 0x00000012007e7202 */ /* 0x000fe40000000f00 */
[----:B------:R-:W-:Y:S02]  /*6b00*/  MOV R127, 0x6b20 ;  /* 0x00006b20007f7802 */ /* 0x000fe40000000f00 */
[----:B---34-:R-:W-:Y:S05]  /*6b10*/  CALL.REL.NOINC `($__internal_11_$__cuda_sm3x_div_rn_noftz_f32_slowpath) ;  /* 0x00035ad000007944 */ /* 0x018fea0003c00000 */
[----:B-1----:R-:W-:Y:S02]  /*6b20*/  MOV R114, R250 ;  /* 0x000000fa00727202 */ /* 0x002fe40000000f00 */
.L_x_572:
[----:B------:R-:W-:Y:S05]  /*6b30*/  BSYNC B2 ;  /* 0x0000000000027941 */ /* 0x000fea0003800000 */
.L_x_571:
[----:B--2---:R-:W2:Y:S01]  /*6b40*/  LDL R117, [R1+0x25c] ;  /* 0x00025c0001757983 */ /* 0x004ea20000100800 */
[----:B------:R-:W1:Y:S01]  /*6b50*/  MUFU.RCP R113, R18 ;  /* 0x0000001200717308 */ /* 0x000e620000001000 */
[----:B------:R-:W-:Y:S01]  /*6b60*/  BSSY B2, `(.L_x_573) ;  /* 0x000000e000027945 */ /* 0x000fe20003800000 */
[----:B-1----:R-:W-:-:S04]  /*6b70*/  FFMA R12, -R18, R113, 1 ;  /* 0x3f800000120c7423 */ /* 0x002fc80000000171 */
[----:B------:R-:W-:Y:S02]  /*6b80*/  FFMA R113, R113, R12, R113 ;  /* 0x0000000c71717223 */ /* 0x000fe40000000071 */
[----:B--2---:R-:W1:Y:S02]  /*6b90*/  FCHK P3, R117, R18 ;  /* 0x0000001275007302 */ /* 0x004e640000060000 */
        /* <DEDUP_REMOVED lines=8> */
[----:B0--345:R-:W-:Y:S05]  /*6c20*/  CALL.REL.NOINC `($__internal_11_$__cuda_sm3x_div_rn_noftz_f32_slowpath) ;  /* 0x000359c000007944 */ /* 0x039fea0003c00000 */
[----:B-1----:R-:W-:Y:S02]  /*6c30*/  MOV R113, R250 ;  /* 0x000000fa00717202 */ /* 0x002fe40000000f00 */
.L_x_574:
[----:B------:R-:W-:Y:S05]  /*6c40*/  BSYNC B2 ;  /* 0x0000000000027941 */ /* 0x000fea0003800000 */
.L_x_573:
        /* <DEDUP_REMOVED lines=16> */
.L_x_575:
[----:B------:R-:W-:Y:S05]  /*6d50*/  BSYNC B2 ;  /* 0x0000000000027941 */ /* 0x000fea0003800000 */
.L_x_570:
[----:B------:R-:W-:Y:S05]  /*6d60*/  BSYNC B1 ;  /* 0x0000000000017941 */ /* 0x000fea0003800000 */
.L_x_569:
[----:B--2---:R-:W2:Y:S04]  /*6d70*/  LDL R130, [R1+0x24c] ;  /* 0x00024c0001827983 */ /* 0x004ea80000100800 */
[----:B---3--:R-:W3:Y:S04]  /*6d80*/  LDL R129, [R1+0x28c] ;  /* 0x00028c0001817983 */ /* 0x008ee80000100800 */
[----:B----4-:R-:W4:Y:S01]  /*6d90*/  LDL R127, [R1+0x294] ;  /* 0x00029400017f7983 */ /* 0x010f220000100800 */
[----:B------:R-:W-:Y:S01]  /*6da0*/  FFMA R120, RZ, R54, R7 ;  /* 0x00000036ff787223 */ /* 0x000fe20000000007 */
[-C--:B------:R-:W-:Y:S01]  /*6db0*/  FMUL R121, RZ, R6.reuse ;  /* 0x00000006ff797220 */ /* 0x080fe20000400000 */
[-C--:B------:R-:W-:Y:S01]  /*6dc0*/  FFMA R171, RZ, R7.reuse, R54 ;  /* 0x00000007ffab7223 */ /* 0x080fe20000000036 */
[----:B------:R-:W4:Y:S01]  /*6dd0*/  LDL R123, [R1+0x248] ;  /* 0x00024800017b7983 */ /* 0x000f220000100800 */
[----:B------:R-:W-:Y:S01]  /*6de0*/  FFMA R120, RZ, R6, R120 ;  /* 0x00000006ff787223 */ /* 0x000fe20000000078 */
[----:B------:R-:W-:Y:S01]  /*6df0*/  FMUL R119, RZ, R7 ;  /* 0x00000007ff777220 */ /* 0x000fe20000400000 */
[-C--:B------:R-:W-:Y:S01]  /*6e00*/  FFMA R118, RZ, R54.reuse, -R121 ;  /* 0x00000036ff767223 */ /* 0x080fe20000000879 */
[----:B------:R-:W-:Y:S01]  /*6e10*/  FADD R171, R121, R171 ;  /* 0x000000ab79ab7221 */ /* 0x000fe20000000000 */
[----:B------:R-:W-:Y:S01]  /*6e20*/  FADD R120, R120, R120 ;  /* 0x0000007878787221 */ /* 0x000fe20000000000 */
[----:B------:R-:W4:Y:S01]  /*6e30*/  LDL R128, [R1+0x284] ;  /* 0x0002840001807983 */ /* 0x000f220000100800 */
[-C--:B------:R-:W-:Y:S01]  /*6e40*/  FFMA R162, RZ, R54.reuse, R119 ;  /* 0x00000036ffa27223 */ /* 0x080fe20000000077 */
[----:B------:R-:W-:Y:S01]  /*6e50*/  FMUL R118, R118, R53 ;  /* 0x0000003576767220 */ /* 0x000fe20000400000 */
[-C--:B------:R-:W-:Y:S01]  /*6e60*/  FFMA R12, R120, R7.reuse, R13 ;  /* 0x00000007780c7223 */ /* 0x080fe2000000000d */
[----:B------:R-:W-:Y:S01]  /*6e70*/  FADD R171, R171, R171 ;  /* 0x000000ababab7221 */ /* 0x000fe20000000000 */
[----:B------:R-:W-:Y:S01]  /*6e80*/  FFMA R170, -RZ, R7, R121 ;  /* 0x00000007ffaa7223 */ /* 0x000fe20000000179 */
[----:B------:R-:W4:Y:S01]  /*6e90*/  LDL R126, [R1+0x280] ;  /* 0x00028000017e7983 */ /* 0x000f220000100800 */
[----:B------:R-:W-:Y:S01]  /*6ea0*/  FADD R162, R162, R6 ;  /* 0x00000006a2a27221 */ /* 0x000fe20000000000 */
[----:B------:R-:W-:Y:S01]  /*6eb0*/  FFMA R118, R118, 2, R12 ;  /* 0x4000000076767823 */ /* 0x000fe2000000000c */
[----:B------:R-:W-:Y:S01]  /*6ec0*/  FMUL R170, R170, R53 ;  /* 0x00000035aaaa7220 */ /* 0x000fe20000400000 */
[----:B------:R-:W-:Y:S01]  /*6ed0*/  FFMA R12, R171, R54, R13 ;  /* 0x00000036ab0c7223 */ /* 0x000fe2000000000d */
[----:B------:R-:W-:Y:S01]  /*6ee0*/  FMUL R161, RZ, R13 ;  /* 0x0000000dffa17220 */ /* 0x000fe20000400000 */
[----:B------:R-:W-:-:S02]  /*6ef0*/  FADD R162, R162, R162 ;  /* 0x000000a2a2a27221 */ /* 0x000fc40000000000 */
[----:B------:R-:W-:Y:S01]  /*6f00*/  FFMA R170, R170, 2, R12 ;  /* 0x40000000aaaa7823 */ /* 0x000fe2000000000c */
[C-C-:B------:R-:W-:Y:S01]  /*6f10*/  FFMA R117, R120.reuse, R54, R161.reuse ;  /* 0x0000003678757223 */ /* 0x140fe200000000a1 */
[CCC-:B------:R-:W-:Y:S01]  /*6f20*/  FFMA R169, R171.reuse, R7.reuse, R161.reuse ;  /* 0x00000007aba97223 */ /* 0x1c0fe200000000a1 */
[-CC-:B------:R-:W-:Y:S01]  /*6f30*/  FFMA R120, R120, R6.reuse, R161.reuse ;  /* 0x0000000678787223 */ /* 0x180fe200000000a1 */
[--C-:B------:R-:W-:Y:S01]  /*6f40*/  FFMA R171, R171, R6, R161.reuse ;  /* 0x00000006abab7223 */ /* 0x100fe200000000a1 */
[CCC-:B------:R-:W-:Y:S01]  /*6f50*/  FFMA R12, R162.reuse, R7.reuse, R161.reuse ;  /* 0x00000007a20c7223 */ /* 0x1c0fe200000000a1 */
[C---:B------:R-:W-:Y:S01]  /*6f60*/  FFMA R161, R162.reuse, R54, R161 ;  /* 0x00000036a2a17223 */ /* 0x040fe200000000a1 */
[----:B------:R-:W-:Y:S01]  /*6f70*/  FFMA R162, R162, R6, R13 ;  /* 0x00000006a2a27223 */ /* 0x000fe2000000000d */
[-C--:B------:R-:W-:Y:S01]  /*6f80*/  FFMA R13, RZ, R7.reuse, -R54 ;  /* 0x00000007ff0d7223 */ /* 0x080fe20000000836 */
[----:B------:R-:W-:-:S03]  /*6f90*/  FFMA R122, -RZ, R7, R6 ;  /* 0x00000007ff7a7223 */ /* 0x000fc60000000106 */
[-C--:B------:R-:W-:Y:S01]  /*6fa0*/  FMUL R13, R13, R53.reuse ;  /* 0x000000350d0d7220 */ /* 0x080fe20000400000 */
[----:B------:R-:W-:-:S03]  /*6fb0*/  FMUL R122, R122, R53 ;  /* 0x000000357a7a7220 */ /* 0x000fc60000400000 */
[----:B------:R-:W-:Y:S01]  /*6fc0*/  FFMA R13, R13, 2, R120 ;  /* 0x400000000d0d7823 */ /* 0x000fe20000000078 */
[----:B------:R-:W-:Y:S01]  /*6fd0*/  FFMA R120, -RZ, R54, R7 ;  /* 0x00000036ff787223 */ /* 0x000fe20000000107 */
[----:B------:R-:W-:-:S03]  /*6fe0*/  FFMA R117, R122, 2, R117 ;  /* 0x400000007a757823 */ /* 0x000fc60000000075 */
[----:B------:R-:W-:-:S04]  /*6ff0*/  FMUL R120, R120, R53 ;  /* 0x0000003578787220 */ /* 0x000fc80000400000 */
[----:B------:R-:W-:Y:S01]  /*7000*/  FFMA R171, R120, 2, R171 ;  /* 0x4000000078ab7823 */ /* 0x000fe200000000ab */
[----:B--2---:R-:W-:-:S04]  /*7010*/  FMUL R120, R130, R117 ;  /* 0x0000007582787220 */ /* 0x004fc80000400000 */
[----:B---3--:R-:W-:-:S04]  /*7020*/  FFMA R120, R129, -R118, -R120 ;  /* 0x8000007681787223 */ /* 0x008fc80000000878 */
[----:B----4-:R-:W-:Y:S02]  /*7030*/  FFMA R120, -R127, R13, R120 ;  /* 0x0000000d7f787223 */ /* 0x010fe40000000178 */
[----:B------:R-:W2:Y:S01]  /*7040*/  LDL R127, [R1+0x424] ;  /* 0x00042400017f7983 */ /* 0x000ea20000100800 */
[----:B------:R-:W-:-:S04]  /*7050*/  FFMA R122, RZ, R54, -R6 ;  /* 0x00000036ff7a7223 */ /* 0x000fc80000000806 */
[----:B------:R-:W-:Y:S01]  /*7060*/  FMUL R122, R122, R53 ;  /* 0x000000357a7a7220 */ /* 0x000fe20000400000 */
[----:B------:R-:W-:-:S03]  /*7070*/  FADD R184, R41, -R209 ;  /* 0x800000d129b87221 */ /* 0x000fc60000000000 */
[----:B------:R-:W-:Y:S01]  /*7080*/  FFMA R169, R122, 2, R169 ;  /* 0x400000007aa97823 */ /* 0x000fe200000000a9 */
[----:B------:R-:W-:Y:S01]  /*7090*/  FMUL R122, R123, R117 ;  /* 0x000000757b7a7220 */ /* 0x000fe20000400000 */
[----:B------:R-:W-:Y:S01]  /*70a0*/  FADD R186, R39, -R211 ;  /* 0x800000d327ba7221 */ /* 0x000fe20000000000 */
[----:B------:R-:W-:Y:S01]  /*70b0*/  FMUL R176, R13, R184 ;  /* 0x000000b80db07220 */ /* 0x000fe20000400000 */
[----:B------:R-:W-:Y:S01]  /*70c0*/  FADD R181, R41, -R16 ;  /* 0x8000001029b57221 */ /* 0x000fe20000000000 */
[----:B------:R-:W-:Y:S01]  /*70d0*/  FFMA R122, R128, R118, R122 ;  /* 0x00000076807a7223 */ /* 0x000fe2000000007a */
[----:B------:R-:W-:Y:S01]  /*70e0*/  FADD R185, R40, -R210 ;  /* 0x800000d228b97221 */ /* 0x000fe20000000000 */
[-C--:B------:R-:W-:Y:S01]  /*70f0*/  FMUL R175, R117, R186.reuse ;  /* 0x000000ba75af7220 */ /* 0x080fe20000400000 */
[----:B------:R-:W-:Y:S01]  /*7100*/  FFMA R176, R118, R186, -R176 ;  /* 0x000000ba76b07223 */ /* 0x000fe200000008b0 */
[-C--:B------:R-:W-:Y:S01]  /*7110*/  FFMA R122, R126, R13.reuse, R122 ;  /* 0x0000000d7e7a7223 */ /* 0x080fe2000000007a */
[----:B------:R-:W-:Y:S01]  /*7120*/  FADD R183, R39, -R208 ;  /* 0x800000d027b77221 */ /* 0x000fe20000000000 */
[----:B------:R-:W-:Y:S01]  /*7130*/  FMUL R173, R181, R13 ;  /* 0x0000000db5ad7220 */ /* 0x000fe20000400000 */
[-C--:B------:R-:W-:Y:S01]  /*7140*/  FFMA R175, R13, R185.reuse, -R175 ;  /* 0x000000b90daf7223 */ /* 0x080fe200000008af */
[----:B------:R-:W-:Y:S01]  /*7150*/  FADD R120, R120, R122 ;  /* 0x0000007a78787221 */ /* 0x000fe20000000000 */
[----:B------:R-:W-:Y:S01]  /*7160*/  FMUL R177, R118, R185 ;  /* 0x000000b976b17220 */ /* 0x000fe20000400000 */
[----:B------:R-:W-:Y:S01]  /*7170*/  FMUL R122, R43, R176 ;  /* 0x000000b02b7a7220 */ /* 0x000fe20000400000 */
[----:B------:R-:W-:Y:S01]  /*7180*/  FADD R182, R40, -R154 ;  /* 0x8000009a28b67221 */ /* 0x000fe20000000000 */
[C---:B------:R-:W-:Y:S01]  /*7190*/  FMUL R172, R183.reuse, R117 ;  /* 0x00000075b7ac7220 */ /* 0x040fe20000400000 */
[----:B------:R-:W-:Y:S01]  /*71a0*/  FFMA R173, R183, R118, -R173 ;  /* 0x00000076b7ad7223 */ /* 0x000fe200000008ad */
[----:B------:R-:W-:Y:S01]  /*71b0*/  FFMA R177, R117, R184, -R177 ;  /* 0x000000b875b17223 */ /* 0x000fe200000008b1 */
[----:B------:R-:W-:Y:S01]  /*71c0*/  FFMA R122, R42, -R175, -R122 ;  /* 0x800000af2a7a7223 */ /* 0x000fe2000000087a */
[C---:B------:R-:W-:Y:S01]  /*71d0*/  FFMA R172, R182.reuse, R13, -R172 ;  /* 0x0000000db6ac7223 */ /* 0x040fe200000008ac */
[----:B------:R-:W-:Y:S01]  /*71e0*/  FMUL R174, R182, R118 ;  /* 0x00000076b6ae7220 */ /* 0x000fe20000400000 */
[----:B------:R-:W-:Y:S01]  /*71f0*/  FMUL R16, R63, R173 ;  /* 0x000000ad3f107220 */ /* 0x000fe20000400000 */
[----:B------:R-:W-:-:S02]  /*7200*/  FFMA R122, -R44, R177, R122 ;  /* 0x000000b12c7a7223 */ /* 0x000fc4000000017a */
[----:B------:R-:W-:Y:S01]  /*7210*/  FFMA R174, R181, R117, -R174 ;  /* 0x00000075b5ae7223 */ /* 0x000fe200000008ae */
[----:B------:R-:W-:Y:S01]  /*7220*/  FFMA R16, R64, R172, R16 ;  /* 0x000000ac40107223 */ /* 0x000fe20000000010 */
[----:B------:R-:W-:-:S03]  /*7230*/  FADD R120, R120, R122 ;  /* 0x0000007a78787221 */ /* 0x000fc60000000000 */
[----:B------:R-:W-:-:S04]  /*7240*/  FFMA R16, R62, R174, R16 ;  /* 0x000000ae3e107223 */ /* 0x000fc80000000010 */
[----:B------:R-:W-:Y:S01]  /*7250*/  FADD R16, R120, R16 ;  /* 0x0000001078107221 */ /* 0x000fe20000000000 */
[----:B------:R-:W-:Y:S01]  /*7260*/  MOV R178, R118 ;  /* 0x0000007600b27202 */ /* 0x000fe20000000f00 */
[----:B------:R-:W-:Y:S01]  /*7270*/  FADD R118, -R118, -RZ ;  /* 0x800000ff76767221 */ /* 0x000fe20000000100 */
[----:B------:R-:W-:Y:S02]  /*7280*/  MOV R180, R13 ;  /* 0x0000000d00b47202 */ /* 0x000fe40000000f00 */
[----:B------:R1:W-:Y:S01]  /*7290*/  STL [R1+0x468], R16 ;  /* 0x0004681001007387 */ /* 0x0003e20000100800 */
[----:B------:R-:W-:-:S03]  /*72a0*/  FADD R13, -R13, -RZ ;  /* 0x800000ff0d0d7221 */ /* 0x000fc60000000100 */
[----:B------:R-:W-:Y:S01]  /*72b0*/  STL [R1+0x2fc], R118 ;  /* 0x0002fc7601007387 */ /* 0x000fe20000100800 */
[----:B-1----:R-:W-:-:S05]  /*72c0*/  FADD R16, -R117, -RZ ;  /* 0x800000ff75107221 */ /* 0x002fca0000000100 */
[----:B------:R1:W-:Y:S04]  /*72d0*/  STL [R1+0x300], R16 ;  /* 0x0003001001007387 */ /* 0x0003e80000100800 */
[----:B------:R3:W-:Y:S01]  /*72e0*/  STL [R1+0x304], R13 ;  /* 0x0003040d01007387 */ /* 0x0007e20000100800 */
[C---:B------:R-:W-:Y:S01]  /*72f0*/  FADD R123, -R121.reuse, R54 ;  /* 0x00000036797b7221 */ /* 0x040fe20000000100 */
[----:B------:R-:W-:Y:S01]  /*7300*/  FADD R121, R121, -R7 ;  /* 0x8000000779797221 */ /* 0x000fe20000000000 */
[----:B------:R-:W-:Y:S01]  /*7310*/  FFMA R119, -RZ, R54, R119 ;  /* 0x00000036ff777223 */ /* 0x000fe20000000177 */
[----:B------:R-:W-:Y:S01]  /*7320*/  LOP3.LUT R24, R24, 0xffffffbf, RZ, 0xc0, !PT ;  /* 0xffffffbf18187812 */ /* 0x000fe200078ec0ff */
[-C--:B------:R-:W-:Y:S01]  /*7330*/  FMUL R123, R123, R53.reuse ;  /* 0x000000357b7b7220 */ /* 0x080fe20000400000 */
[-C--:B------:R-:W-:Y:S01]  /*7340*/  FMUL R121, R121, R53.reuse ;  /* 0x0000003579797220 */ /* 0x080fe20000400000 */
[----:B------:R-:W-:Y:S01]  /*7350*/  FMUL R119, R119, R53 ;  /* 0x0000003577777220 */ /* 0x000fe20000400000 */
[----:B------:R-:W-:Y:S01]  /*7360*/  BSSY B10, `(.L_x_576) ;  /* 0x00000a20000a7945 */ /* 0x000fe20003800000 */
[----:B------:R-:W-:Y:S01]  /*7370*/  FFMA R12, R123, 2, R12 ;  /* 0x400000007b0c7823 */ /* 0x000fe2000000000c */
[----:B------:R-:W-:Y:S01]  /*7380*/  FFMA R161, R121, 2, R161 ;  /* 0x4000000079a17823 */ /* 0x000fe200000000a1 */
[----:B------:R-:W-:Y:S01]  /*7390*/  FFMA R162, R119, 2, R162 ;  /* 0x4000000077a27823 */ /* 0x000fe200000000a2 */
[----:B------:R-:W-:Y:S01]  /*73a0*/  MOV R179, R117 ;  /* 0x0000007500b37202 */ /* 0x000fe20000000f00 */
[----:B------:R-:W-:Y:S01]  /*73b0*/  FADD R175, -R175, -RZ ;  /* 0x800000ffafaf7221 */ /* 0x000fe20000000100 */
[----:B------:R-:W-:Y:S01]  /*73c0*/  FADD R176, -R176, -RZ ;  /* 0x800000ffb0b07221 */ /* 0x000fe20000000100 */
[----:B------:R-:W-:Y:S01]  /*73d0*/  FADD R177, -R177, -RZ ;  /* 0x800000ffb1b17221 */ /* 0x000fe20000000100 */
[----:B--2---:R-:W-:Y:S01]  /*73e0*/  FSETP.GEU.AND P4, PT, R14, R127, PT ;  /* 0x0000007f0e00720b */ /* 0x004fe20003f8e000 */
[----:B-1----:R-:W-:-:S12]  /*73f0*/  FADD R16, -R127, R14 ;  /* 0x0000000e7f107221 */ /* 0x002fd80000000100 */
[----:B------:R-:W-:Y:S01]  /*7400*/  @P4 LOP3.LUT R24, R24, 0x40, RZ, 0xfc, !PT ;  /* 0x0000004018184812 */ /* 0x000fe200078efcff */
[----:B------:R-:W-:Y:S05]  /*7410*/  @!P4 BRA `(.L_x_577) ;  /* 0x000009600000c947 */ /* 0x000fea0003800000 */
[----:B---3--:R-:W2:Y:S01]  /*7420*/  LDL R126, [R1+0x3e8] ;  /* 0x0003e800017e7983 */ /* 0x008ea20000100800 */
[----:B------:R-:W-:Y:S01]  /*7430*/  BSSY B9, `(.L_x_578) ;  /* 0x0000089000097945 */ /* 0x000fe20003800000 */
[----:B--2---:R-:W-:Y:S01]  /*7440*/  FSETP.GT.AND P3, PT, R14, R126, PT ;  /* 0x0000007e0e00720b */ /* 0x004fe20003f64000 */
[----:B------:R-:W-:-:S12]  /*7450*/  FADD R13, -R126, R14 ;  /* 0x0000000e7e0d7221 */ /* 0x000fd80000000100 */
[----:B------:R-:W-:Y:S05]  /*7460*/  @P3 BRA `(.L_x_579) ;  /* 0x0000085000003947 */ /* 0x000fea0003800000 */
[----:B------:R-:W-:Y:S01]  /*7470*/  LOP3.LUT R116, R116, 0xff, RZ, 0xc0, !PT ;  /* 0x000000ff74747812 */ /* 0x000fe200078ec0ff */
[----:B------:R-:W-:Y:S01]  /*7480*/  BSSY B2, `(.L_x_580) ;  /* 0x000002f000027945 */ /* 0x000fe20003800000 */
[----:B------:R-:W-:Y:S02]  /*7490*/  FSEL R117, R16, RZ, !P4 ;  /* 0x000000ff10757208 */ /* 0x000fe40006000000 */
[C---:B------:R-:W-:Y:S02]  /*74a0*/  ISETP.NE.AND P5, PT, R116.reuse, 0x1, PT ;  /* 0x000000017400780c */ /* 0x040fe40003fa5270 */
[----:B------:R-:W-:Y:S02]  /*74b0*/  FSEL R117, R13, R117, P3 ;  /* 0x000000750d757208 */ /* 0x000fe40001800000 */
[----:B------:R-:W-:-:S09]  /*74c0*/  ISETP.NE.AND P4, PT, R116, 0x1, PT ;  /* 0x000000017400780c */ /* 0x000fd20003f85270 */
[----:B------:R-:W-:Y:S05]  /*74d0*/  @P5 BRA `(.L_x_581) ;  /* 0x0000029000005947 */ /* 0x000fea0003800000 */
[-C--:B------:R-:W-:Y:S01]  /*74e0*/  FSETP.GT.AND P5, PT, R127, R114.reuse, PT ;  /* 0x000000727f00720b */ /* 0x080fe20003fa4000 */
[----:B------:R-:W-:Y:S01]  /*74f0*/  BSSY B7, `(.L_x_582) ;  /* 0x000001d000077945 */ /* 0x000fe20003800000 */
[----:B------:R-:W-:Y:S02]  /*7500*/  FSETP.GT.AND P6, PT, R115, RZ, PT ;  /* 0x000000ff7300720b */ /* 0x000fe40003fc4000 */
[----:B------:R-:W-:Y:S02]  /*7510*/  FSEL R118, R127, R114, P5 ;  /* 0x000000727f767208 */ /* 0x000fe40002800000 */
[----:B------:R-:W-:Y:S02]  /*7520*/  LOP3.LUT R24, R24, 0xfffffffd, RZ, 0xc0, !PT ;  /* 0xfffffffd18187812 */ /* 0x000fe400078ec0ff */
[----:B------:R-:W-:-:S04]  /*7530*/  FSETP.GEU.AND P5, PT, R118, R126, PT ;  /* 0x0000007e7600720b */ /* 0x000fc80003fae000 */
[----:B------:R-:W-:-:S03]  /*7540*/  FSEL R119, R118, R126, !P5 ;  /* 0x0000007e76777208 */ /* 0x000fc60006800000 */
[----:B------:R-:W-:Y:S02]  /*7550*/  @P6 LOP3.LUT R24, R24, 0x2, RZ, 0xfc, !PT ;  /* 0x0000000218186812 */ /* 0x000fe400078efcff */
[----:B------:R1:W-:Y:S01]  /*7560*/  STL [R1+0x58c], R119 ;  /* 0x00058c7701007387 */ /* 0x0003e20000100800 */
[----:B------:R-:W-:Y:S05]  /*7570*/  @!P6 BRA `(.L_x_583) ;  /* 0x000001400000e947 */ /* 0x000fea0003800000 */
[----:B------:R-:W-:Y:S01]  /*7580*/  FADD R14, -R119, R14 ;  /* 0x0000000e770e7221 */ /* 0x000fe20000000100 */
[----:B------:R-:W-:Y:S01]  /*7590*/  IADD3 R118, R115, 0x1800000, RZ ;  /* 0x0180000073767810 */ /* 0x000fe20007ffe0ff */
[----:B------:R-:W-:Y:S03]  /*75a0*/  BSSY B8, `(.L_x_584) ;  /* 0x0000010000087945 */ /* 0x000fe60003800000 */
[----:B------:R2:W-:Y:S01]  /*75b0*/  STL [R1+0x8d0], R14 ;  /* 0x0008d00e01007387 */ /* 0x0005e20000100800 */
[----:B------:R-:W-:-:S04]  /*75c0*/  LOP3.LUT R118, R118, 0x7f800000, RZ, 0xc0, !PT ;  /* 0x7f80000076767812 */ /* 0x000fc800078ec0ff */
[----:B------:R-:W-:-:S13]  /*75d0*/  ISETP.GT.U32.AND P5, PT, R118, 0x1ffffff, PT ;  /* 0x01ffffff7600780c */ /* 0x000fda0003fa4070 */
[----:B------:R-:W-:Y:S05]  /*75e0*/  @P5 BRA `(.L_x_585) ;  /* 0x0000006000005947 */ /* 0x000fea0003800000 */
[----:B--2---:R-:W-:Y:S01]  /*75f0*/  BMOV.32.CLEAR RZ, B11 ;  /* 0x000000000bff7355 */ /* 0x004fe20000100000 */
[----:B------:R-:W-:Y:S02]  /*7600*/  MOV R126, R115 ;  /* 0x00000073007e7202 */ /* 0x000fe40000000f00 */
[----:B------:R-:W-:Y:S02]  /*7610*/  MOV R127, 0x7630 ;  /* 0x00007630007f7802 */ /* 0x000fe40000000f00 */
[----:B01---5:R-:W-:Y:S05]  /*7620*/  CALL.REL.NOINC `($__internal_9_$__cuda_sm20_rcp_rn_f32_slowpath) ;  /* 0x000349c000007944 */ /* 0x023fea0003c00000 */
[----:B-1----:R0:W-:Y:S01]  /*7630*/  STL [R1+0x4c0], R250 ;  /* 0x0004c0fa01007387 */ /* 0x0021e20000100800 */
[----:B------:R-:W-:Y:S05]  /*7640*/  BRA `(.L_x_586) ;  /* 0x0000005000007947 */ /* 0x000fea0003800000 */
.L_x_585:
[----:B--2---:R-:W2:Y:S02]  /*7650*/  MUFU.RCP R14, R115 ;  /* 0x00000073000e7308 */ /* 0x004ea40000001000 */
[----:B--2---:R-:W-:-:S04]  /*7660*/  FFMA R118, R115, R14, -1 ;  /* 0xbf80000073767423 */ /* 0x004fc8000000000e */
[----:B------:R-:W-:-:S04]  /*7670*/  FADD.FTZ R118, -R118, -RZ ;  /* 0x800000ff76767221 */ /* 0x000fc80000010100 */
[----:B------:R-:W-:-:S05]  /*7680*/  FFMA R14, R14, R118, R14 ;  /* 0x000000760e0e7223 */ /* 0x000fca000000000e */
[----:B------:R2:W-:Y:S02]  /*7690*/  STL [R1+0x4c0], R14 ;  /* 0x0004c00e01007387 */ /* 0x0005e40000100800 */
.L_x_586:
[----:B------:R-:W-:Y:S05]  /*76a0*/  BSYNC B8 ;  /* 0x0000000000087941 */ /* 0x000fea0003800000 */
.L_x_584:
[----:B------:R3:W-:Y:S02]  /*76b0*/  STL [R1+0x420], R115 ;  /* 0x0004207301007387 */ /* 0x0007e40000100800 */
.L_x_583:
[----:B------:R-:W-:Y:S05]  /*76c0*/  BSYNC B7 ;  /* 0x0000000000077941 */ /* 0x000fea0003800000 */
.L_x_582:
[----:B------:R-:W4:Y:S04]  /*76d0*/  LDL R118, [R1+0x8d0] ;  /* 0x0008d00001767983 */ /* 0x000f280000100800 */
[----:B--2---:R-:W2:Y:S01]  /*76e0*/  LDL R14, [R1+0x4c0] ;  /* 0x0004c000010e7983 */ /* 0x004ea20000100800 */
[----:B------:R-:W-:-:S04]  /*76f0*/  LOP3.LUT P5, RZ, R24, 0x2, RZ, 0xc0, !PT ;  /* 0x0000000218ff7812 */ /* 0x000fc800078ac0ff */
[----:B-1--4-:R-:W-:Y:S02]  /*7700*/  FSEL R119, R118, R117, P5 ;  /* 0x0000007576777208 */ /* 0x012fe40002800000 */
[----:B--2---:R-:W-:Y:S02]  /*7710*/  FSEL R118, R14, R11, P5 ;  /* 0x0000000b0e767208 */ /* 0x004fe40002800000 */
[----:B------:R-:W-:Y:S01]  /*7720*/  SEL R14, RZ, 0x1, !P5 ;  /* 0x00000001ff0e7807 */ /* 0x000fe20006800000 */
[----:B------:R1:W-:Y:S04]  /*7730*/  STL [R1+0x614], R119 ;  /* 0x0006147701007387 */ /* 0x0003e80000100800 */
[----:B------:R1:W-:Y:S04]  /*7740*/  STL [R1+0x610], R118 ;  /* 0x0006107601007387 */ /* 0x0003e80000100800 */
[----:B-----5:R1:W-:Y:S04]  /*7750*/  STL [R1+0x574], R3 ;  /* 0x0005740301007387 */ /* 0x0203e80000100800 */
[----:B------:R1:W-:Y:S02]  /*7760*/  STL [R1+0x8a0], R14 ;  /* 0x0008a00e01007387 */ /* 0x0003e40000100800 */
.L_x_581:
[----:B------:R-:W-:Y:S05]  /*7770*/  BSYNC B2 ;  /* 0x0000000000027941 */ /* 0x000fea0003800000 */
.L_x_580:
[----:B------:R-:W-:Y:S01]  /*7780*/  BSSY B8, `(.L_x_587) ;  /* 0x0000043000087945 */ /* 0x000fe20003800000 */
[----:B------:R-:W-:Y:S05]  /*7790*/  @!P4 BRA `(.L_x_588) ;  /* 0x000004100000c947 */ /* 0x000fea0003800000 */
[----:B-1----:R-:W2:Y:S04]  /*77a0*/  LDL R14, [R1+0x610] ;  /* 0x00061000010e7983 */ /* 0x002ea80000100800 */
[----:B------:R-:W4:Y:S01]  /*77b0*/  LDL R118, [R1+0x614] ;  /* 0x0006140001767983 */ /* 0x000f220000100800 */
[C---:B------:R-:W-:Y:S01]  /*77c0*/  ISETP.NE.AND P5, PT, R116.reuse, 0x2, PT ;  /* 0x000000027400780c */ /* 0x040fe20003fa5270 */
[----:B------:R-:W-:Y:S01]  /*77d0*/  BSSY B7, `(.L_x_589) ;  /* 0x000002f000077945 */ /* 0x000fe20003800000 */
[----:B------:R-:W-:-:S02]  /*77e0*/  ISETP.NE.AND P6, PT, R116, 0x2, PT ;  /* 0x000000027400780c */ /* 0x000fc40003fc5270 */
[----:B------:R-:W-:-:S11]  /*77f0*/  LOP3.LUT R24, R24, 0xfffffffb, RZ, 0xc0, !PT ;  /* 0xfffffffb18187812 */ /* 0x000fd600078ec0ff */
[----:B------:R-:W-:Y:S02]  /*7800*/  @P6 LOP3.LUT R24, R24, 0x4, RZ, 0xfc, !PT ;  /* 0x0000000418186812 */ /* 0x000fe400078efcff */
[----:B--2---:R-:W-:Y:S02]  /*7810*/  FSEL R14, R14, R11, !P4 ;  /* 0x0000000b0e0e7208 */ /* 0x004fe40006000000 */
[----:B----4-:R-:W-:Y:S01]  /*7820*/  FSEL R117, R118, R117, !P4 ;  /* 0x0000007576757208 */ /* 0x010fe20006000000 */
[----:B------:R-:W-:Y:S05]  /*7830*/  @P5 BRA `(.L_x_590) ;  /* 0x0000028000005947 */ /* 0x000fea0003800000 */
[----:B------:R-:W-:Y:S01]  /*7840*/  FSETP.GT.AND P5, PT, R115, RZ, PT ;  /* 0x000000ff7300720b */ /* 0x000fe20003fa4000 */
[----:B------:R-:W-:Y:S01]  /*7850*/  BSSY B2, `(.L_x_591) ;  /* 0x000001c000027945 */ /* 0x000fe20003800000 */
[----:B------:R-:W-:-:S11]  /*7860*/  LOP3.LUT R24, R24, 0xfffffffd, RZ, 0xc0, !PT ;  /* 0xfffffffd18187812 */ /* 0x000fd600078ec0ff */
[----:B------:R-:W-:Y:S01]  /*7870*/  @P5 LOP3.LUT R24, R24, 0x2, RZ, 0xfc, !PT ;  /* 0x0000000218185812 */ /* 0x000fe200078efcff */
[----:B------:R-:W-:Y:S05]  /*7880*/  @!P5 BRA `(.L_x_592) ;  /* 0x000001800000d947 */ /* 0x000fea0003800000 */
[----:B------:R-:W2:Y:S04]  /*7890*/  LDL R118, [R1+0x58c] ;  /* 0x00058c0001767983 */ /* 0x000ea80000100800 */
[----:B------:R-:W4:Y:S01]  /*78a0*/  LDL R119, [R1+0x468] ;  /* 0x0004680001777983 */ /* 0x000f220000100800 */
[----:B------:R-:W-:Y:S01]  /*78b0*/  IADD3 R116, R115, 0x1800000, RZ ;  /* 0x0180000073747810 */ /* 0x000fe20007ffe0ff */
[----:B------:R-:W-:Y:S01]  /*78c0*/  BMOV.32.CLEAR RZ, B11 ;  /* 0x000000000bff7355 */ /* 0x000fe20000100000 */
[----:B------:R-:W-:Y:S02]  /*78d0*/  BSSY B11, `(.L_x_593) ;  /* 0x00000120000b7945 */ /* 0x000fe40003800000 */
[----:B------:R-:W-:-:S04]  /*78e0*/  LOP3.LUT R116, R116, 0x7f800000, RZ, 0xc0, !PT ;  /* 0x7f80000074747812 */ /* 0x000fc800078ec0ff */
[----:B------:R-:W-:Y:S02]  /*78f0*/  ISETP.GT.U32.AND P5, PT, R116, 0x1ffffff, PT ;  /* 0x01ffffff7400780c */ /* 0x000fe40003fa4070 */
[----:B--2---:R-:W-:-:S05]  /*7900*/  FSEL R118, R118, R114, !P4 ;  /* 0x0000007276767208 */ /* 0x004fca0006000000 */
[----:B----4-:R-:W-:-:S04]  /*7910*/  FADD R118, R119, -R118 ;  /* 0x8000007677767221 */ /* 0x010fc80000000000 */
[----:B------:R-:W-:-:S05]  /*7920*/  FMUL R118, R118, c[0x0][0x658] ;  /* 0x0001960076767a20 */ /* 0x000fca0000400000 */
[----:B------:R1:W-:Y:S01]  /*7930*/  STL [R1+0x8b8], R118 ;  /* 0x0008b87601007387 */ /* 0x0003e20000100800 */
[----:B------:R-:W-:Y:S05]  /*7940*/  @P5 BRA `(.L_x_594) ;  /* 0x0000005000005947 */ /* 0x000fea0003800000 */
[----:B------:R-:W-:Y:S02]  /*7950*/  MOV R126, R115 ;  /* 0x00000073007e7202 */ /* 0x000fe40000000f00 */
[----:B------:R-:W-:Y:S02]  /*7960*/  MOV R127, 0x7980 ;  /* 0x00007980007f7802 */ /* 0x000fe40000000f00 */
[----:B01-3-5:R-:W-:Y:S05]  /*7970*/  CALL.REL.NOINC `($__internal_9_$__cuda_sm20_rcp_rn_f32_slowpath) ;  /* 0x0003467000007944 */ /* 0x02bfea0003c00000 */
[----:B-1----:R0:W-:Y:S01]  /*7980*/  STL [R1+0x4a8], R250 ;  /* 0x0004a8fa01007387 */ /* 0x0021e20000100800 */
[----:B------:R-:W-:Y:S05]  /*7990*/  BRA `(.L_x_595) ;  /* 0x0000005000007947 */ /* 0x000fea0003800000 */
.L_x_594:
[----:B------:R-:W2:Y:S02]  /*79a0*/  MUFU.RCP R116, R115 ;  /* 0x0000007300747308 */ /* 0x000ea40000001000 */
[----:B-12---:R-:W-:-:S04]  /*79b0*/  FFMA R118, R115, R116, -1 ;  /* 0xbf80000073767423 */ /* 0x006fc80000000074 */
[----:B------:R-:W-:-:S04]  /*79c0*/  FADD.FTZ R118, -R118, -RZ ;  /* 0x800000ff76767221 */ /* 0x000fc80000010100 */
[----:B------:R-:W-:-:S05]  /*79d0*/  FFMA R116, R116, R118, R116 ;  /* 0x0000007674747223 */ /* 0x000fca0000000074 */
[----:B------:R1:W-:Y:S02]  /*79e0*/  STL [R1+0x4a8], R116 ;  /* 0x0004a87401007387 */ /* 0x0003e40000100800 */
.L_x_595:
[----:B------:R-:W-:Y:S05]  /*79f0*/  BSYNC B11 ;  /* 0x00000000000b7941 */ /* 0x000fea0003800000 */
.L_x_593:
[----:B------:R2:W-:Y:S02]  /*7a00*/  STL [R1+0x408], R115 ;  /* 0x0004087301007387 */ /* 0x0005e40000100800 */
.L_x_592:
[----:B------:R-:W-:Y:S05]  /*7a10*/  BSYNC B2 ;  /* 0x0000000000027941 */ /* 0x000fea0003800000 */
.L_x_591:
[----:B-1----:R-:W4:Y:S04]  /*7a20*/  LDL R116, [R1+0x8b8] ;  /* 0x0008b80001747983 */ /* 0x002f280000100800 */
[----:B--23--:R-:W2:Y:S01]  /*7a30*/  LDL R115, [R1+0x4a8] ;  /* 0x0004a80001737983 */ /* 0x00cea20000100800 */
[----:B------:R-:W-:-:S04]  /*7a40*/  LOP3.LUT P5, RZ, R24, 0x2, RZ, 0xc0, !PT ;  /* 0x0000000218ff7812 */ /* 0x000fc800078ac0ff */
[----:B----4-:R-:W-:Y:S02]  /*7a50*/  FSEL R118, R116, R117, P5 ;  /* 0x0000007574767208 */ /* 0x010fe40002800000 */
[----:B--2---:R-:W-:Y:S02]  /*7a60*/  FSEL R116, R115, R14, P5 ;  /* 0x0000000e73747208 */ /* 0x004fe40002800000 */
[----:B------:R-:W-:Y:S01]  /*7a70*/  SEL R115, RZ, 0x1, !P5 ;  /* 0x00000001ff737807 */ /* 0x000fe20006800000 */
[----:B------:R1:W-:Y:S04]  /*7a80*/  STL [R1+0x870], R118 ;  /* 0x0008707601007387 */ /* 0x0003e80000100800 */
[----:B------:R1:W-:Y:S04]  /*7a90*/  STL [R1+0x86c], R116 ;  /* 0x00086c7401007387 */ /* 0x0003e80000100800 */
[----:B-----5:R1:W-:Y:S04]  /*7aa0*/  STL [R1+0x888], R3 ;  /* 0x0008880301007387 */ /* 0x0203e80000100800 */
[----:B------:R1:W-:Y:S02]  /*7ab0*/  STL [R1+0x868], R115 ;  /* 0x0008687301007387 */ /* 0x0003e40000100800 */
.L_x_590:
[----:B------:R-:W-:Y:S05]  /*7ac0*/  BSYNC B7 ;  /* 0x0000000000077941 */ /* 0x000fea0003800000 */
.L_x_589:
[----:B-1---5:R-:W2:Y:S04]  /*7ad0*/  LDL R3, [R1+0x574] ;  /* 0x0005740001037983 */ /* 0x022ea80000100800 */
[----:B------:R-:W4:Y:S04]  /*7ae0*/  LDL R118, [R1+0x870] ;  /* 0x0008700001767983 */ /* 0x000f280000100800 */
[----:B---3--:R-:W3:Y:S04]  /*7af0*/  LDL R116, [R1+0x86c] ;  /* 0x00086c0001747983 */ /* 0x008ee80000100800 */
[----:B------:R-:W3:Y:S01]  /*7b00*/  LDL R115, [R1+0x888] ;  /* 0x0008880001737983 */ /* 0x000ee20000100800 */
[----:B------:R-:W-:-:S02]  /*7b10*/  LOP3.LUT P5, RZ, R24, 0x4, RZ, 0xc0, !PT ;  /* 0x0000000418ff7812 */ /* 0x000fc400078ac0ff */
[----:B--2---:R-:W-:Y:S02]  /*7b20*/  FSEL R3, R3, RZ, !P4 ;  /* 0x000000ff03037208 */ /* 0x004fe40006000000 */
[----:B----4-:R-:W-:Y:S02]  /*7b30*/  FSEL R117, R118, R117, !P5 ;  /* 0x0000007576757208 */ /* 0x010fe40006800000 */
[----:B---3--:R-:W-:Y:S02]  /*7b40*/  FSEL R116, R116, R14, !P5 ;  /* 0x0000000e74747208 */ /* 0x008fe40006800000 */
[----:B------:R-:W-:Y:S02]  /*7b50*/  FSEL R14, R115, R3, !P5 ;  /* 0x00000003730e7208 */ /* 0x000fe40006800000 */
[----:B------:R-:W-:Y:S01]  /*7b60*/  SEL R3, RZ, 0x1, P5 ;  /* 0x00000001ff037807 */ /* 0x000fe20002800000 */
[----:B------:R1:W-:Y:S04]  /*7b70*/  STL [R1+0x828], R117 ;  /* 0x0008287501007387 */ /* 0x0003e80000100800 */
[----:B------:R1:W-:Y:S04]  /*7b80*/  STL [R1+0x810], R116 ;  /* 0x0008107401007387 */ /* 0x0003e80000100800 */
[----:B------:R1:W-:Y:S04]  /*7b90*/  STL [R1+0x7f4], R3 ;  /* 0x0007f40301007387 */ /* 0x0003e80000100800 */
[----:B------:R1:W-:Y:S02]  /*7ba0*/  STL [R1+0x7f8], R14 ;  /* 0x0007f80e01007387 */ /* 0x0003e40000100800 */
.L_x_588:
[----:B------:R-:W-:Y:S05]  /*7bb0*/  BSYNC B8 ;  /* 0x0000000000087941 */ /* 0x000fea0003800000 */
.L_x_587:
[----:B---3--:R-:W2:Y:S04]  /*7bc0*/  LDL R115, [R1+0x810] ;  /* 0x0008100001737983 */ /* 0x008ea80000100800 */
[----:B-1----:R-:W3:Y:S04]  /*7bd0*/  LDL R118, [R1+0x828] ;  /* 0x0008280001767983 */ /* 0x002ee80000100800 */
[----:B------:R-:W3:Y:S04]  /*7be0*/  LDL R117, [R1+0x614] ;  /* 0x0006140001757983 */ /* 0x000ee80000100800 */
[----:B------:R-:W4:Y:S04]  /*7bf0*/  LDL R14, [R1+0x7f8] ;  /* 0x0007f800010e7983 */ /* 0x000f280000100800 */
[----:B-----5:R-:W4:Y:S01]  /*7c00*/  LDL R3, [R1+0x574] ;  /* 0x0005740001037983 */ /* 0x020f220000100800 */
[----:B--2---:R-:W-:-:S03]  /*7c10*/  MOV R116, R115 ;  /* 0x0000007300747202 */ /* 0x004fc60000000f00 */
[----:B------:R-:W2:Y:S01]  /*7c20*/  LDL R115, [R1+0x610] ;  /* 0x0006100001737983 */ /* 0x000ea20000100800 */
[----:B---3--:R-:W-:-:S05]  /*7c30*/  FSEL R117, R117, R118, !P4 ;  /* 0x0000007675757208 */ /* 0x008fca0006000000 */
[----:B------:R1:W-:Y:S01]  /*7c40*/  STL [R1+0x7c8], R117 ;  /* 0x0007c87501007387 */ /* 0x0003e20000100800 */
[----:B----4-:R-:W-:Y:S02]  /*7c50*/  FSEL R14, R3, R14, !P4 ;  /* 0x0000000e030e7208 */ /* 0x010fe40006000000 */
[----:B------:R-:W-:Y:S02]  /*7c60*/  SEL R3, RZ, 0x1, P4 ;  /* 0x00000001ff037807 */ /* 0x000fe40002000000 */
[----:B--2---:R-:W-:-:S05]  /*7c70*/  FSEL R115, R115, R116, !P4 ;  /* 0x0000007473737208 */ /* 0x004fca0006000000 */
[----:B------:R1:W-:Y:S04]  /*7c80*/  STL [R1+0x7c4], R115 ;  /* 0x0007c47301007387 */ /* 0x0003e80000100800 */
[----:B------:R1:W-:Y:S04]  /*7c90*/  STL [R1+0x7c0], R14 ;  /* 0x0007c00e01007387 */ /* 0x0003e80000100800 */
[----:B------:R1:W-:Y:S04]  /*7ca0*/  STL [R1+0x514], R114 ;  /* 0x0005147201007387 */ /* 0x0003e80000100800 */
[----:B------:R1:W-:Y:S02]  /*7cb0*/  STL [R1+0x52c], R3 ;  /* 0x00052c0301007387 */ /* 0x0003e40000100800 */
.L_x_579:
[----:B------:R-:W-:Y:S05]  /*7cc0*/  BSYNC B9 ;  /* 0x0000000000097941 */ /* 0x000fea0003800000 */
.L_x_578:
[----:B-1----:R-:W2:Y:S04]  /*7cd0*/  LDL R114, [R1+0x7c8] ;  /* 0x0007c80001727983 */ /* 0x002ea80000100800 */
[----:B------:R-:W3:Y:S04]  /*7ce0*/  LDL R14, [R1+0x7c4] ;  /* 0x0007c400010e7983 */ /* 0x000ee80000100800 */
[----:B-----5:R-:W4:Y:S01]  /*7cf0*/  LDL R3, [R1+0x7c0] ;  /* 0x0007c00001037983 */ /* 0x020f220000100800 */
[----:B--2---:R-:W-:-:S02]  /*7d00*/  FSEL R114, R13, R114, P3 ;  /* 0x000000720d727208 */ /* 0x004fc40001800000 */
[----:B---3--:R-:W-:Y:S02]  /*7d10*/  FSEL R14, R11, R14, P3 ;  /* 0x0000000e0b0e7208 */ /* 0x008fe40001800000 */
[----:B----4-:R-:W-:Y:S02]  /*7d20*/  FSEL R13, R3, RZ, !P3 ;  /* 0x000000ff030d7208 */ /* 0x010fe40005800000 */
[----:B------:R-:W-:Y:S01]  /*7d30*/  SEL R3, RZ, 0x1, !P3 ;  /* 0x00000001ff037807 */ /* 0x000fe20005800000 */
[----:B------:R1:W-:Y:S04]  /*7d40*/  STL [R1+0x780], R114 ;  /* 0x0007807201007387 */ /* 0x0003e80000100800 */
[----:B------:R1:W-:Y:S04]  /*7d50*/  STL [R1+0x77c], R14 ;  /* 0x00077c0e01007387 */ /* 0x0003e80000100800 */
[----:B------:R1:W-:Y:S04]  /*7d60*/  STL [R1+0x558], R3 ;  /* 0x0005580301007387 */ /* 0x0003e80000100800 */
[----:B------:R1:W-:Y:S02]  /*7d70*/  STL [R1+0x778], R13 ;  /* 0x0007780d01007387 */ /* 0x0003e40000100800 */
.L_x_577:
[----:B---3--:R-:W-:Y:S05]  /*7d80*/  BSYNC B10 ;  /* 0x00000000000a7941 */ /* 0x008fea0003800000 */
.L_x_576:
[----:B-1----:R-:W2:Y:S04]  /*7d90*/  LDL R14, [R1+0x780] ;  /* 0x00078000010e7983 */ /* 0x002ea80000100800 */
[----:B------:R-:W3:Y:S04]  /*7da0*/  LDL R13, [R1+0x778] ;  /* 0x00077800010d7983 */ /* 0x000ee80000100800 */
[----:B-----5:R-:W4:Y:S01]  /*7db0*/  LDL R3, [R1+0x77c] ;  /* 0x00077c0001037983 */ /* 0x020f220000100800 */
[C---:B------:R-:W-:Y:S01]  /*7dc0*/  LOP3.LUT P3, RZ, R24.reuse, 0x40, RZ, 0xc0, !PT ;  /* 0x0000004018ff7812 */ /* 0x040fe2000786c0ff */
[----:B------:R-:W-:Y:S01]  /*7dd0*/  BSSY B1, `(.L_x_596) ;  /* 0x000007c000017945 */ /* 0x000fe20003800000 */
[----:B------:R-:W-:-:S02]  /*7de0*/  LOP3.LUT R24, R24, 0xfffffbff, RZ, 0xc0, !PT ;  /* 0xfffffbff18187812 */ /* 0x000fc400078ec0ff */
[----:B--2---:R-:W-:Y:S02]  /*7df0*/  FSEL R120, R16, R14, !P3 ;  /* 0x0000000e10787208 */ /* 0x004fe40005800000 */
[----:B---3--:R-:W-:-:S03]  /*7e00*/  FSEL R119, R13, RZ, P3 ;  /* 0x000000ff0d777208 */ /* 0x008fc60001800000 */
[----:B------:R1:W-:Y:S04]  /*7e10*/  STL [R1+0x44c], R120 ;  /* 0x00044c7801007387 */ /* 0x0003e80000100800 */
[----:B------:R1:W-:Y:S01]  /*7e20*/  STL [R1+0x484], R119 ;  /* 0x0004847701007387 */ /* 0x0003e20000100800 */
[----:B----4-:R-:W-:Y:S02]  /*7e30*/  FSEL R3, R11, R3, !P3 ;  /* 0x000000030b037208 */ /* 0x010fe40005800000 */
[----:B------:R-:W-:-:S13]  /*7e40*/  FSETP.GT.AND P3, PT, |R120|, 9.9999997171806853657e-10, PT ;  /* 0x3089705f7800780b */ /* 0x000fda0003f64200 */
[----:B------:R-:W-:Y:S01]  /*7e50*/  @P3 LOP3.LUT R24, R24, 0x400, RZ, 0xfc, !PT ;  /* 0x0000040018183812 */ /* 0x000fe200078efcff */
[----:B------:R-:W-:Y:S05]  /*7e60*/  @!P3 BRA `(.L_x_597) ;  /* 0x000007200000b947 */ /* 0x000fea0003800000 */
[----:B-1----:R-:W2:Y:S01]  /*7e70*/  LDL R118, [R1+0x468] ;  /* 0x0004680001767983 */ /* 0x002ea20000100800 */
[CC--:B------:R-:W-:Y:S01]  /*7e80*/  FMUL R116, R36.reuse, R176.reuse ;  /* 0x000000b024747220 */ /* 0x0c0fe20000400000 */
[----:B------:R-:W-:Y:S01]  /*7e90*/  FMUL R13, R35, R177 ;  /* 0x000000b1230d7220 */ /* 0x000fe20000400000 */
[-C--:B------:R-:W-:Y:S01]  /*7ea0*/  FMUL R16, R37, R176.reuse ;  /* 0x000000b025107220 */ /* 0x080fe20000400000 */
[CC--:B------:R-:W-:Y:S01]  /*7eb0*/  FMUL R114, R36.reuse, R175.reuse ;  /* 0x000000af24727220 */ /* 0x0c0fe20000400000 */
[-C--:B------:R-:W-:Y:S01]  /*7ec0*/  FFMA R116, R35, R175.reuse, R116 ;  /* 0x000000af23747223 */ /* 0x080fe20000000074 */
[----:B------:R-:W-:Y:S01]  /*7ed0*/  FFMA R13, R37, R175, -R13 ;  /* 0x000000af250d7223 */ /* 0x000fe2000000080d */
[-C--:B------:R-:W-:Y:S01]  /*7ee0*/  FFMA R16, R36, R177.reuse, -R16 ;  /* 0x000000b124107223 */ /* 0x080fe20000000810 */
[----:B------:R-:W-:Y:S01]  /*7ef0*/  FFMA R114, R35, R176, -R114 ;  /* 0x000000b023727223 */ /* 0x000fe20000000872 */
[----:B------:R-:W-:Y:S01]  /*7f00*/  FFMA R116, R37, R177, R116 ;  /* 0x000000b125747223 */ /* 0x000fe20000000074 */
[C---:B------:R-:W-:Y:S01]  /*7f10*/  FMUL R14, R38.reuse, R13 ;  /* 0x0000000d260e7220 */ /* 0x040fe20000400000 */
[----:B------:R-:W-:Y:S01]  /*7f20*/  FMUL R117, R79, R173 ;  /* 0x000000ad4f757220 */ /* 0x000fe20000400000 */
[----:B------:R-:W-:Y:S01]  /*7f30*/  FMUL R115, R38, R114 ;  /* 0x0000007226737220 */ /* 0x000fe20000400000 */
[----:B------:R-:W-:Y:S01]  /*7f40*/  FADD R116, R116, R116 ;  /* 0x0000007474747221 */ /* 0x000fe20000000000 */
[----:B------:R-:W-:Y:S01]  /*7f50*/  FFMA R14, R38, R13, R14 ;  /* 0x0000000d260e7223 */ /* 0x000fe2000000000e */
[----:B------:R-:W-:Y:S01]  /*7f60*/  FFMA R117, R80, R172, R117 ;  /* 0x000000ac50757223 */ /* 0x000fe20000000075 */
[----:B------:R-:W-:Y:S01]  /*7f70*/  FFMA R115, R38, R114, R115 ;  /* 0x0000007226737223 */ /* 0x000fe20000000073 */
[----:B------:R-:W-:Y:S01]  /*7f80*/  FMUL R13, R36, R116 ;  /* 0x00000074240d7220 */ /* 0x000fe20000400000 */
[----:B------:R-:W-:Y:S01]  /*7f90*/  BSSY B2, `(.L_x_598) ;  /* 0x0000058000027945 */ /* 0x000fe20003800000 */
[----:B------:R-:W-:-:S02]  /*7fa0*/  FFMA R117, R78, R174, R117 ;  /* 0x000000ae4e757223 */ /* 0x000fc40000000075 */
[----:B------:R-:W-:Y:S02]  /*7fb0*/  FFMA R13, R34, R176, R13 ;  /* 0x000000b0220d7223 */ /* 0x000fe4000000000d */
[----:B------:R-:W-:Y:S02]  /*7fc0*/  FADD R117, R117, R117 ;  /* 0x0000007575757221 */ /* 0x000fe40000000000 */
[----:B------:R-:W-:Y:S01]  /*7fd0*/  FADD R14, R13, -R14 ;  /* 0x8000000e0d0e7221 */ /* 0x000fe20000000000 */
[----:B------:R-:W-:-:S03]  /*7fe0*/  FMUL R13, R38, R16 ;  /* 0x00000010260d7220 */ /* 0x000fc60000400000 */
[----:B------:R-:W-:Y:S01]  /*7ff0*/  FMUL R114, R14, R55 ;  /* 0x000000370e727220 */ /* 0x000fe20000400000 */
[----:B------:R-:W-:Y:S01]  /*8000*/  FFMA R16, R38, R16, R13 ;  /* 0x0000001026107223 */ /* 0x000fe2000000000d */
[-C--:B------:R-:W-:Y:S01]  /*8010*/  FMUL R13, R35, R116.reuse ;  /* 0x00000074230d7220 */ /* 0x080fe20000400000 */
[----:B------:R-:W-:-:S03]  /*8020*/  FMUL R116, R37, R116 ;  /* 0x0000007425747220 */ /* 0x000fc60000400000 */
[C---:B------:R-:W-:Y:S01]  /*8030*/  FFMA R13, R34.reuse, R175, R13 ;  /* 0x000000af220d7223 */ /* 0x040fe2000000000d */
[----:B------:R-:W-:-:S03]  /*8040*/  FFMA R116, R34, R177, R116 ;  /* 0x000000b122747223 */ /* 0x000fc60000000074 */
[----:B------:R-:W-:Y:S01]  /*8050*/  FADD R13, R13, -R16 ;  /* 0x800000100d0d7221 */ /* 0x000fe20000000000 */
[----:B------:R-:W-:Y:S01]  /*8060*/  FMUL R16, R14, R50 ;  /* 0x000000320e107220 */ /* 0x000fe20000400000 */
[----:B------:R-:W-:Y:S02]  /*8070*/  FADD R115, R116, -R115 ;  /* 0x8000007374737221 */ /* 0x000fe40000000000 */
[C---:B------:R-:W-:Y:S01]  /*8080*/  FFMA R114, R13.reuse, R61, R114 ;  /* 0x0000003d0d727223 */ /* 0x040fe20000000072 */
[----:B------:R-:W-:-:S03]  /*8090*/  FFMA R16, R13, R51, R16 ;  /* 0x000000330d107223 */ /* 0x000fc60000000010 */
[C---:B------:R-:W-:Y:S01]  /*80a0*/  FFMA R114, R115.reuse, R52, R114 ;  /* 0x0000003473727223 */ /* 0x040fe20000000072 */
[----:B------:R-:W-:-:S04]  /*80b0*/  FFMA R16, R115, R49, R16 ;  /* 0x0000003173107223 */ /* 0x000fc80000000010 */
[C---:B------:R-:W-:Y:S01]  /*80c0*/  FMUL R16, R14.reuse, R16 ;  /* 0x000000100e107220 */ /* 0x040fe20000400000 */
[----:B------:R-:W-:-:S04]  /*80d0*/  FMUL R14, R14, R47 ;  /* 0x0000002f0e0e7220 */ /* 0x000fc80000400000 */
[C---:B------:R-:W-:Y:S01]  /*80e0*/  FFMA R14, R13.reuse, R48, R14 ;  /* 0x000000300d0e7223 */ /* 0x040fe2000000000e */
[----:B------:R-:W-:Y:S01]  /*80f0*/  FFMA R13, R13, R114, R16 ;  /* 0x000000720d0d7223 */ /* 0x000fe20000000010 */
[----:B------:R-:W-:Y:S02]  /*8100*/  FMUL R114, R78, R173 ;  /* 0x000000ad4e727220 */ /* 0x000fe40000400000 */
[----:B------:R-:W-:Y:S02]  /*8110*/  FFMA R14, R115, R45, R14 ;  /* 0x0000002d730e7223 */ /* 0x000fe4000000000e */
[----:B------:R-:W-:Y:S02]  /*8120*/  FFMA R114, R79, R174, -R114 ;  /* 0x000000ae4f727223 */ /* 0x000fe40000000872 */
[----:B------:R-:W-:Y:S01]  /*8130*/  FFMA R13, R115, R14, R13 ;  /* 0x0000000e730d7223 */ /* 0x000fe2000000000d */
[----:B------:R-:W-:Y:S01]  /*8140*/  FMUL R14, R80, R174 ;  /* 0x000000ae500e7220 */ /* 0x000fe20000400000 */
[----:B------:R-:W-:-:S03]  /*8150*/  FMUL R115, R79, R172 ;  /* 0x000000ac4f737220 */ /* 0x000fc60000400000 */
[----:B------:R-:W-:Y:S01]  /*8160*/  FFMA R14, R78, R172, -R14 ;  /* 0x000000ac4e0e7223 */ /* 0x000fe2000000080e */
[----:B------:R-:W-:-:S03]  /*8170*/  FFMA R115, R80, R173, -R115 ;  /* 0x000000ad50737223 */ /* 0x000fc60000000873 */
[C---:B------:R-:W-:Y:S01]  /*8180*/  FMUL R16, R77.reuse, R14 ;  /* 0x0000000e4d107220 */ /* 0x040fe20000400000 */
[----:B------:R-:W-:-:S03]  /*8190*/  FMUL R116, R77, R115 ;  /* 0x000000734d747220 */ /* 0x000fc60000400000 */
[----:B------:R-:W-:Y:S01]  /*81a0*/  FFMA R14, R77, R14, R16 ;  /* 0x0000000e4d0e7223 */ /* 0x000fe20000000010 */
[----:B------:R-:W-:Y:S01]  /*81b0*/  FMUL R16, R79, R117 ;  /* 0x000000754f107220 */ /* 0x000fe20000400000 */
[----:B------:R-:W-:-:S03]  /*81c0*/  FFMA R116, R77, R115, R116 ;  /* 0x000000734d747223 */ /* 0x000fc60000000074 */
[----:B------:R-:W-:-:S04]  /*81d0*/  FFMA R16, R46, R173, R16 ;  /* 0x000000ad2e107223 */ /* 0x000fc80000000010 */
        /* <DEDUP_REMOVED lines=9> */
[----:B------:R-:W-:Y:S01]  /*8270*/  FADD R116, R117, -R116 ;  /* 0x8000007475747221 */ /* 0x000fe20000000000 */
[----:B------:R-:W-:Y:S02]  /*8280*/  FMUL R114, R72, R14 ;  /* 0x0000000e48727220 */ /* 0x000fe40000400000 */
[-C--:B------:R-:W-:Y:S02]  /*8290*/  FFMA R115, R70, R16.reuse, R115 ;  /* 0x0000001046737223 */ /* 0x080fe40000000073 */
[----:B------:R-:W-:Y:S02]  /*82a0*/  FFMA R114, R73, R16, R114 ;  /* 0x0000001049727223 */ /* 0x000fe40000000072 */
[-C--:B------:R-:W-:Y:S02]  /*82b0*/  FFMA R115, R68, R116.reuse, R115 ;  /* 0x0000007444737223 */ /* 0x080fe40000000073 */
[----:B------:R-:W-:-:S02]  /*82c0*/  FFMA R114, R71, R116, R114 ;  /* 0x0000007447727223 */ /* 0x000fc40000000072 */
[----:B------:R-:W-:Y:S01]  /*82d0*/  FMUL R115, R14, R115 ;  /* 0x000000730e737220 */ /* 0x000fe20000400000 */
[----:B------:R-:W-:-:S03]  /*82e0*/  FMUL R14, R66, R14 ;  /* 0x0000000e420e7220 */ /* 0x000fc60000400000 */
[----:B------:R-:W-:Y:S01]  /*82f0*/  FFMA R114, R16, R114, R115 ;  /* 0x0000007210727223 */ /* 0x000fe20000000073 */
[----:B------:R-:W-:Y:S01]  /*8300*/  FMUL R115, R179, R179 ;  /* 0x000000b3b3737220 */ /* 0x000fe20000400000 */
[----:B------:R-:W-:-:S03]  /*8310*/  FFMA R14, R67, R16, R14 ;  /* 0x00000010430e7223 */ /* 0x000fc6000000000e */
[----:B------:R-:W-:Y:S01]  /*8320*/  FFMA R115, R178, R178, R115 ;  /* 0x000000b2b2737223 */ /* 0x000fe20000000073 */
[----:B------:R-:W-:-:S03]  /*8330*/  FFMA R14, R65, R116, R14 ;  /* 0x00000074410e7223 */ /* 0x000fc6000000000e */
[----:B------:R-:W-:Y:S01]  /*8340*/  FFMA R115, R180, R180, R115 ;  /* 0x000000b4b4737223 */ /* 0x000fe20000000073 */
[----:B------:R-:W-:-:S03]  /*8350*/  FFMA R14, R116, R14, R114 ;  /* 0x0000000e740e7223 */ /* 0x000fc60000000072 */
[----:B------:R-:W-:-:S04]  /*8360*/  FFMA R16, R5, R115, RZ ;  /* 0x0000007305107223 */ /* 0x000fc800000000ff */
[----:B------:R-:W-:-:S04]  /*8370*/  FFMA R16, R8, R115, R16 ;  /* 0x0000007308107223 */ /* 0x000fc80000000010 */
[----:B------:R-:W-:Y:S01]  /*8380*/  FADD R13, R16, R13 ;  /* 0x0000000d100d7221 */ /* 0x000fe20000000000 */
[----:B------:R-:W-:-:S03]  /*8390*/  FMUL R16, R3, R119 ;  /* 0x0000007703107220 */ /* 0x000fc60000400000 */
[----:B------:R-:W-:Y:S01]  /*83a0*/  FADD R13, R13, R14 ;  /* 0x0000000e0d0d7221 */ /* 0x000fe20000000000 */
[----:B------:R-:W-:-:S04]  /*83b0*/  FFMA R14, RZ, R3, R120 ;  /* 0x00000003ff0e7223 */ /* 0x000fc80000000078 */
[----:B------:R-:W-:Y:S01]  /*83c0*/  FSETP.GT.AND P3, PT, R13, -R3, PT ;  /* 0x800000030d00720b */ /* 0x000fe20003f64000 */
[----:B--2---:R-:W-:-:S04]  /*83d0*/  FFMA R14, R118, R16, R14 ;  /* 0x00000010760e7223 */ /* 0x004fc8000000000e */
[----:B------:R-:W-:-:S08]  /*83e0*/  FADD R14, RZ, -R14 ;  /* 0x8000000eff0e7221 */ /* 0x000fd00000000000 */
[----:B------:R-:W-:Y:S05]  /*83f0*/  @!P3 BRA `(.L_x_599) ;  /* 0x000001100000b947 */ /* 0x000fea0003800000 */
[----:B------:R-:W-:-:S04]  /*8400*/  FADD R16, R16, c[0x0][0x658] ;  /* 0x0001960010107621 */ /* 0x000fc80000000000 */
[----:B------:R-:W-:-:S04]  /*8410*/  FMUL R16, R16, c[0x0][0x658] ;  /* 0x0001960010107a20 */ /* 0x000fc80000400000 */
[----:B------:R-:W-:-:S04]  /*8420*/  FFMA R126, R13, R16, R3 ;  /* 0x000000100d7e7223 */ /* 0x000fc80000000003 */
        /* <DEDUP_REMOVED lines=9> */
[----:B------:R-:W-:Y:S01]  /*84c0*/  BMOV.32.CLEAR RZ, B11 ;  /* 0x000000000bff7355 */ /* 0x000fe20000100000 */
[----:B0-----:R-:W-:Y:S02]  /*84d0*/  MOV R250, R14 ;  /* 0x0000000e00fa7202 */ /* 0x001fe40000000f00 */
[----:B------:R-:W-:Y:S02]  /*84e0*/  MOV R127, 0x8500 ;  /* 0x00008500007f7802 */ /* 0x000fe40000000f00 */
[----:B-1----:R-:W-:Y:S05]  /*84f0*/  CALL.REL.NOINC `($__internal_11_$__cuda_sm3x_div_rn_noftz_f32_slowpath) ;  /* 0x000340f000007944 */ /* 0x002fea0003c00000 */
[----:B-1----:R1:W-:Y:S02]  /*8500*/  STL [R1+0x5e0], R250 ;  /* 0x0005e0fa01007387 */ /* 0x0023e40000100800 */
.L_x_599:
[----:B------:R-:W-:Y:S05]  /*8510*/  BSYNC B2 ;  /* 0x0000000000027941 */ /* 0x000fea0003800000 */
.L_x_598:
[----:B-1----:R-:W3:Y:S01]  /*8520*/  LDL R16, [R1+0x5e0] ;  /* 0x0005e00001107983 */ /* 0x002ee20000100800 */
[----:B-----5:R-:W-:-:S04]  /*8530*/  FSETP.GT.AND P3, PT, R13, -R3, PT ;  /* 0x800000030d00720b */ /* 0x020fc80003f64000 */
[----:B---3--:R-:W-:-:S05]  /*8540*/  FSEL R14, R16, R14, P3 ;  /* 0x0000000e100e7208 */ /* 0x008fca0001800000 */
[C---:B------:R-:W-:Y:S01]  /*8550*/  FMUL R13, R14.reuse, c[0x0][0x650] ;  /* 0x000194000e0d7a20 */ /* 0x040fe20000400000 */
[----:B------:R-:W-:-:S04]  /*8560*/  FMUL R16, R14, c[0x0][0x654] ;  /* 0x000195000e107a20 */ /* 0x000fc80000400000 */
[----:B------:R1:W-:Y:S04]  /*8570*/  STL [R1+0x3a4], R13 ;  /* 0x0003a40d01007387 */ /* 0x0003e80000100800 */
[----:B------:R1:W-:Y:S02]  /*8580*/  STL [R1+0x3a8], R16 ;  /* 0x0003a81001007387 */ /* 0x0003e40000100800 */
.L_x_597:
[----:B-1----:R-:W-:Y:S05]  /*8590*/  BSYNC B1 ;  /* 0x0000000000017941 */ /* 0x002fea0003800000 */
.L_x_596:
[----:B------:R-:W3:Y:S04]  /*85a0*/  LDL R13, [R1+0x24c] ;  /* 0x00024c00010d7983 */ /* 0x000ee80000100800 */
[----:B------:R-:W4:Y:S04]  /*85b0*/  LDL R14, [R1+0x248] ;  /* 0x00024800010e7983 */ /* 0x000f280000100800 */
[----:B------:R-:W5:Y:S04]  /*85c0*/  LDL R117, [R1+0x28c] ;  /* 0x00028c0001757983 */ /* 0x000f680000100800 */
[----:B--2---:R-:W2:Y:S04]  /*85d0*/  LDL R116, [R1+0x284] ;  /* 0x0002840001747983 */ /* 0x004ea80000100800 */
[----:B------:R-:W2:Y:S04]  /*85e0*/  LDL R115, [R1+0x294] ;  /* 0x0002940001737983 */ /* 0x000ea80000100800 */
[----:B------:R-:W2:Y:S04]  /*85f0*/  LDL R16, [R1+0x280] ;  /* 0x0002800001107983 */ /* 0x000ea80000100800 */
[----:B------:R-:W2:Y:S01]  /*8600*/  LDL R114, [R1+0x428] ;  /* 0x0004280001727983 */ /* 0x000ea20000100800 */
[-C--:B------:R-:W-:Y:S01]  /*8610*/  FMUL R167, R184, R171.reuse ;  /* 0x000000abb8a77220 */ /* 0x080fe20000400000 */
[----:B------:R-:W-:Y:S01]  /*8620*/  FMUL R166, R186, R170 ;  /* 0x000000aabaa67220 */ /* 0x000fe20000400000 */
[----:B------:R-:W-:-:S02]  /*8630*/  FMUL R164, R181, R171 ;  /* 0x000000abb5a47220 */ /* 0x000fc40000400000 */
[-C--:B------:R-:W-:Y:S01]  /*8640*/  FFMA R167, R186, R169.reuse, -R167 ;  /* 0x000000a9baa77223 */ /* 0x080fe200000008a7 */
[C---:B------:R-:W-:Y:S01]  /*8650*/  FMUL R168, R185.reuse, R169 ;  /* 0x000000a9b9a87220 */ /* 0x040fe20000400000 */
[----:B------:R-:W-:Y:S01]  /*8660*/  FFMA R166, R185, R171, -R166 ;  /* 0x000000abb9a67223 */ /* 0x000fe200000008a6 */
[CC--:B------:R-:W-:Y:S01]  /*8670*/  FMUL R163, R183.reuse, R170.reuse ;  /* 0x000000aab7a37220 */ /* 0x0c0fe20000400000 */
[-C--:B------:R-:W-:Y:S01]  /*8680*/  FFMA R164, R183, R169.reuse, -R164 ;  /* 0x000000a9b7a47223 */ /* 0x080fe200000008a4 */
[----:B------:R-:W-:Y:S01]  /*8690*/  FFMA R168, R184, R170, -R168 ;  /* 0x000000aab8a87223 */ /* 0x000fe200000008a8 */
[C---:B------:R-:W-:Y:S01]  /*86a0*/  FMUL R165, R182.reuse, R169 ;  /* 0x000000a9b6a57220 */ /* 0x040fe20000400000 */
[----:B------:R-:W-:-:S03]  /*86b0*/  FFMA R163, R182, R171, -R163 ;  /* 0x000000abb6a37223 */ /* 0x000fc600000008a3 */
[-C--:B------:R-:W-:Y:S01]  /*86c0*/  FFMA R165, R181, R170.reuse, -R165 ;  /* 0x000000aab5a57223 */ /* 0x080fe200000008a5 */
[----:B------:R-:W-:Y:S01]  /*86d0*/  LOP3.LUT R24, R24, 0xffffffef, RZ, 0xc0, !PT ;  /* 0xffffffef18187812 */ /* 0x000fe200078ec0ff */
[----:B------:R-:W-:Y:S01]  /*86e0*/  BSSY B10, `(.L_x_600) ;  /* 0x00000b40000a7945 */ /* 0x000fe20003800000 */
[-C--:B---3--:R-:W-:Y:S01]  /*86f0*/  FMUL R13, R13, R170.reuse ;  /* 0x000000aa0d0d7220 */ /* 0x088fe20000400000 */
[----:B----4-:R-:W-:-:S03]  /*8700*/  FMUL R14, R14, R170 ;  /* 0x000000aa0e0e7220 */ /* 0x010fc60000400000 */
[-C--:B-----5:R-:W-:Y:S01]  /*8710*/  FFMA R13, R117, -R169.reuse, -R13 ;  /* 0x800000a9750d7223 */ /* 0x0a0fe2000000080d */
[----:B--2---:R-:W-:-:S03]  /*8720*/  FFMA R14, R116, R169, R14 ;  /* 0x000000a9740e7223 */ /* 0x004fc6000000000e */
[-C--:B------:R-:W-:Y:S01]  /*8730*/  FFMA R13, -R115, R171.reuse, R13 ;  /* 0x000000ab730d7223 */ /* 0x080fe2000000010d */
[----:B------:R-:W-:Y:S01]  /*8740*/  FFMA R14, R16, R171, R14 ;  /* 0x000000ab100e7223 */ /* 0x000fe2000000000e */
[----:B------:R-:W-:-:S03]  /*8750*/  FMUL R16, R43, R167 ;  /* 0x000000a72b107220 */ /* 0x000fc60000400000 */
[----:B------:R-:W-:Y:S01]  /*8760*/  FADD R13, R13, R14 ;  /* 0x0000000e0d0d7221 */ /* 0x000fe20000000000 */
[----:B------:R-:W-:Y:S01]  /*8770*/  FFMA R16, R42, -R166, -R16 ;  /* 0x800000a62a107223 */ /* 0x000fe20000000810 */
[----:B------:R-:W-:-:S03]  /*8780*/  FMUL R14, R63, R164 ;  /* 0x000000a43f0e7220 */ /* 0x000fc60000400000 */
[----:B------:R-:W-:Y:S01]  /*8790*/  FFMA R16, -R44, R168, R16 ;  /* 0x000000a82c107223 */ /* 0x000fe20000000110 */
[----:B------:R-:W-:-:S03]  /*87a0*/  FFMA R14, R64, R163, R14 ;  /* 0x000000a3400e7223 */ /* 0x000fc6000000000e */
[----:B------:R-:W-:Y:S01]  /*87b0*/  FADD R13, R13, R16 ;  /* 0x000000100d0d7221 */ /* 0x000fe20000000000 */
[----:B------:R-:W-:-:S04]  /*87c0*/  FFMA R14, R62, R165, R14 ;  /* 0x000000a53e0e7223 */ /* 0x000fc8000000000e */
[----:B------:R-:W-:Y:S01]  /*87d0*/  FADD R13, R13, R14 ;  /* 0x0000000e0d0d7221 */ /* 0x000fe20000000000 */
[----:B------:R-:W-:Y:S01]  /*87e0*/  FADD R115, -R169, -RZ ;  /* 0x800000ffa9737221 */ /* 0x000fe20000000100 */
[----:B------:R-:W-:-:S03]  /*87f0*/  FADD R16, -R170, -RZ ;  /* 0x800000ffaa107221 */ /* 0x000fc60000000100 */
[----:B------:R1:W-:Y:S04]  /*8800*/  STL [R1+0x45c], R13 ;  /* 0x00045c0d01007387 */ /* 0x0003e80000100800 */
[----:B------:R2:W-:Y:S01]  /*8810*/  STL [R1+0x2c4], R115 ;  /* 0x0002c47301007387 */ /* 0x0005e20000100800 */
[----:B-1----:R-:W-:-:S03]  /*8820*/  FADD R13, -R171, -RZ ;  /* 0x800000ffab0d7221 */ /* 0x002fc60000000100 */
[----:B------:R2:W-:Y:S04]  /*8830*/  STL [R1+0x2cc], R16 ;  /* 0x0002cc1001007387 */ /* 0x0005e80000100800 */
[----:B------:R2:W-:Y:S01]  /*8840*/  STL [R1+0x2d8], R13 ;  /* 0x0002d80d01007387 */ /* 0x0005e20000100800 */
[----:B------:R-:W-:Y:S01]  /*8850*/  FSETP.GEU.AND P4, PT, R15, R114, PT ;  /* 0x000000720f00720b */ /* 0x000fe20003f8e000 */
[----:B------:R-:W-:Y:S01]  /*8860*/  FADD R166, -R166, -RZ ;  /* 0x800000ffa6a67221 */ /* 0x000fe20000000100 */
[----:B------:R-:W-:Y:S01]  /*8870*/  FADD R167, -R167, -RZ ;  /* 0x800000ffa7a77221 */ /* 0x000fe20000000100 */
[----:B------:R-:W-:Y:S01]  /*8880*/  FADD R168, -R168, -RZ ;  /* 0x800000ffa8a87221 */ /* 0x000fe20000000100 */
[----:B------:R-:W-:-:S09]  /*8890*/  FADD R14, -R114, R15 ;  /* 0x0000000f720e7221 */ /* 0x000fd20000000100 */
[----:B------:R-:W-:Y:S01]  /*88a0*/  @P4 LOP3.LUT R24, R24, 0x10, RZ, 0xfc, !PT ;  /* 0x0000001018184812 */ /* 0x000fe200078efcff */
[----:B------:R-:W-:Y:S05]  /*88b0*/  @!P4 BRA `(.L_x_601) ;  /* 0x000009600000c947 */ /* 0x000fea0003800000 */
[----:B--2---:R-:W2:Y:S01]  /*88c0*/  LDL R115, [R1+0x3ec] ;  /* 0x0003ec0001737983 */ /* 0x004ea20000100800 */
        /* <DEDUP_REMOVED lines=11> */
[CC--:B------:R-:W-:Y:S01]  /*8980*/  FSETP.GT.AND P5, PT, R114.reuse, R113.reuse, PT ;  /* 0x000000717200720b */ /* 0x0c0fe20003fa4000 */
        /* <DEDUP_REMOVED lines=19> */
[----:B01----:R-:W-:Y:S05]  /*8ac0*/  CALL.REL.NOINC `($__internal_9_$__cuda_sm20_rcp_rn_f32_slowpath) ;  /* 0x0003352000007944 */ /* 0x003fea0003c00000 */
[----:B-1----:R0:W-:Y:S01]  /*8ad0*/  STL [R1+0x4c4], R250 ;  /* 0x0004c4fa01007387 */ /* 0x0021e20000100800 */
[----:B------:R-:W-:Y:S05]  /*8ae0*/  BRA `(.L_x_610) ;  /* 0x0000005000007947 */ /* 0x000fea0003800000 */
.L_x_609:
[----:B--2---:R-:W2:Y:S02]  /*8af0*/  MUFU.RCP R15, R111 ;  /* 0x0000006f000f7308 */ /* 0x004ea40000001000 */
[----:B--2---:R-:W-:-:S04]  /*8b00*/  FFMA R114, R111, R15, -1 ;  /* 0xbf8000006f727423 */ /* 0x004fc8000000000f */
[----:B------:R-:W-:-:S04]  /*8b10*/  FADD.FTZ R114, -R114, -RZ ;  /* 0x800000ff72727221 */ /* 0x000fc80000010100 */
[----:B------:R-:W-:-:S05]  /*8b20*/  FFMA R15, R15, R114, R15 ;  /* 0x000000720f0f7223 */ /* 0x000fca000000000f */
[----:B------:R2:W-:Y:S02]  /*8b30*/  STL [R1+0x4c4], R15 ;  /* 0x0004c40f01007387 */ /* 0x0005e40000100800 */
.L_x_610:
[----:B------:R-:W-:Y:S05]  /*8b40*/  BSYNC B8 ;  /* 0x0000000000087941 */ /* 0x000fea0003800000 */
.L_x_608:
[----:B------:R3:W-:Y:S02]  /*8b50*/  STL [R1+0x41c], R111 ;  /* 0x00041c6f01007387 */ /* 0x0007e40000100800 */
.L_x_607:
[----:B------:R-:W-:Y:S05]  /*8b60*/  BSYNC B7 ;  /* 0x0000000000077941 */ /* 0x000fea0003800000 */
.L_x_606:
        /* <DEDUP_REMOVED lines=10> */
.L_x_605:
[----:B------:R-:W-:Y:S05]  /*8c10*/  BSYNC B2 ;  /* 0x0000000000027941 */ /* 0x000fea0003800000 */
.L_x_604:
        /* <DEDUP_REMOVED lines=31> */
[----:B01-3--:R-:W-:Y:S05]  /*8e10*/  CALL.REL.NOINC `($__internal_9_$__cuda_sm20_rcp_rn_f32_slowpath) ;  /* 0x000331d000007944 */ /* 0x00bfea0003c00000 */
[----:B-1----:R0:W-:Y:S01]  /*8e20*/  STL [R1+0x4ac], R250 ;  /* 0x0004acfa01007387 */ /* 0x0021e20000100800 */
[----:B------:R-:W-:Y:S05]  /*8e30*/  BRA `(.L_x_619) ;  /* 0x0000005000007947 */ /* 0x000fea0003800000 */
.L_x_618:
[----:B------:R-:W2:Y:S02]  /*8e40*/  MUFU.RCP R112, R111 ;  /* 0x0000006f00707308 */ /* 0x000ea40000001000 */
[----:B-12---:R-:W-:-:S04]  /*8e50*/  FFMA R114, R111, R112, -1 ;  /* 0xbf8000006f727423 */ /* 0x006fc80000000070 */
[----:B------:R-:W-:-:S04]  /*8e60*/  FADD.FTZ R114, -R114, -RZ ;  /* 0x800000ff72727221 */ /* 0x000fc80000010100 */
[----:B------:R-:W-:-:S05]  /*8e70*/  FFMA R112, R112, R114, R112 ;  /* 0x0000007270707223 */ /* 0x000fca0000000070 */
[----:B------:R1:W-:Y:S02]  /*8e80*/  STL [R1+0x4ac], R112 ;  /* 0x0004ac7001007387 */ /* 0x0003e40000100800 */
.L_x_619:
[----:B------:R-:W-:Y:S05]  /*8e90*/  BSYNC B11 ;  /* 0x00000000000b7941 */ /* 0x000fea0003800000 */
.L_x_617:
[----:B------:R2:W-:Y:S02]  /*8ea0*/  STL [R1+0x404], R111 ;  /* 0x0004046f01007387 */ /* 0x0005e40000100800 */
.L_x_616:
[----:B------:R-:W-:Y:S05]  /*8eb0*/  BSYNC B2 ;  /* 0x0000000000027941 */ /* 0x000fea0003800000 */
.L_x_615:
        /* <DEDUP_REMOVED lines=10> */
.L_x_614:
[----:B------:R-:W-:Y:S05]  /*8f60*/  BSYNC B7 ;  /* 0x0000000000077941 */ /* 0x000fea0003800000 */
.L_x_613:
[----:B-1----:R-:W2:Y:S04]  /*8f70*/  LDL R2, [R1+0x570] ;  /* 0x0005700001027983 */ /* 0x002ea80000100800 */
[----:B------:R-:W4:Y:S04]  /*8f80*/  LDL R114, [R1+0x864] ;  /* 0x0008640001727983 */ /* 0x000f280000100800 */
[----:B------:R-:W5:Y:S04]  /*8f90*/  LDL R112, [R1+0x860] ;  /* 0x0008600001707983 */ /* 0x000f680000100800 */
[----:B---3--:R-:W3:Y:S01]  /*8fa0*/  LDL R111, [R1+0x884] ;  /* 0x00088400016f7983 */ /* 0x008ee20000100800 */
[----:B------:R-:W-:-:S02]  /*8fb0*/  LOP3.LUT P5, RZ, R24, 0x4, RZ, 0xc0, !PT ;  /* 0x0000000418ff7812 */ /* 0x000fc400078ac0ff */
[----:B--2---:R-:W-:Y:S02]  /*8fc0*/  FSEL R2, R2, RZ, !P4 ;  /* 0x000000ff02027208 */ /* 0x004fe40006000000 */
[----:B----4-:R-:W-:Y:S02]  /*8fd0*/  FSEL R114, R114, R16, !P5 ;  /* 0x0000001072727208 */ /* 0x010fe40006800000 */
[----:B-----5:R-:W-:Y:S02]  /*8fe0*/  FSEL R16, R112, R15, !P5 ;  /* 0x0000000f70107208 */ /* 0x020fe40006800000 */
[----:B---3--:R-:W-:Y:S02]  /*8ff0*/  FSEL R15, R111, R2, !P5 ;  /* 0x000000026f0f7208 */ /* 0x008fe40006800000 */
[----:B------:R-:W-:Y:S01]  /*9000*/  SEL R2, RZ, 0x1, P5 ;  /* 0x00000001ff027807 */ /* 0x000fe20002800000 */
[----:B------:R1:W-:Y:S04]  /*9010*/  STL [R1+0x824], R114 ;  /* 0x0008247201007387 */ /* 0x0003e80000100800 */
[----:B------:R1:W-:Y:S04]  /*9020*/  STL [R1+0x80c], R16 ;  /* 0x00080c1001007387 */ /* 0x0003e80000100800 */
[----:B------:R1:W-:Y:S04]  /*9030*/  STL [R1+0x7ec], R2 ;  /* 0x0007ec0201007387 */ /* 0x0003e80000100800 */
[----:B------:R1:W-:Y:S02]  /*9040*/  STL [R1+0x7f0], R15 ;  /* 0x0007f00f01007387 */ /* 0x0003e40000100800 */
.L_x_612:
[----:B------:R-:W-:Y:S05]  /*9050*/  BSYNC B8 ;  /* 0x0000000000087941 */ /* 0x000fea0003800000 */
.L_x_611:
[----:B-1----:R-:W2:Y:S04]  /*9060*/  LDL R16, [R1+0x80c] ;  /* 0x00080c0001107983 */ /* 0x002ea80000100800 */
[----:B------:R-:W4:Y:S04]  /*9070*/  LDL R114, [R1+0x824] ;  /* 0x0008240001727983 */ /* 0x000f280000100800 */
[----:B------:R-:W4:Y:S04]  /*9080*/  LDL R112, [R1+0x60c] ;  /* 0x00060c0001707983 */ /* 0x000f280000100800 */
[----:B------:R-:W5:Y:S04]  /*9090*/  LDL R15, [R1+0x7f0] ;  /* 0x0007f000010f7983 */ /* 0x000f680000100800 */
[----:B------:R-:W5:Y:S01]  /*90a0*/  LDL R2, [R1+0x570] ;  /* 0x0005700001027983 */ /* 0x000f620000100800 */
[----:B--23--:R-:W-:-:S03]  /*90b0*/  MOV R111, R16 ;  /* 0x00000010006f7202 */ /* 0x00cfc60000000f00 */
[----:B------:R-:W2:Y:S01]  /*90c0*/  LDL R16, [R1+0x608] ;  /* 0x0006080001107983 */ /* 0x000ea20000100800 */
[----:B----4-:R-:W-:-:S05]  /*90d0*/  FSEL R112, R112, R114, !P4 ;  /* 0x0000007270707208 */ /* 0x010fca0006000000 */
[----:B------:R1:W-:Y:S01]  /*90e0*/  STL [R1+0x7bc], R112 ;  /* 0x0007bc7001007387 */ /* 0x0003e20000100800 */
[----:B-----5:R-:W-:Y:S02]  /*90f0*/  FSEL R15, R2, R15, !P4 ;  /* 0x0000000f020f7208 */ /* 0x020fe40006000000 */
[----:B------:R-:W-:Y:S02]  /*9100*/  SEL R2, RZ, 0x1, P4 ;  /* 0x00000001ff027807 */ /* 0x000fe40002000000 */
[----:B--2---:R-:W-:-:S05]  /*9110*/  FSEL R16, R16, R111, !P4 ;  /* 0x0000006f10107208 */ /* 0x004fca0006000000 */
[----:B------:R1:W-:Y:S04]  /*9120*/  STL [R1+0x7b8], R16 ;  /* 0x0007b81001007387 */ /* 0x0003e80000100800 */
[----:B------:R1:W-:Y:S04]  /*9130*/  STL [R1+0x7b4], R15 ;  /* 0x0007b40f01007387 */ /* 0x0003e80000100800 */
[----:B------:R1:W-:Y:S04]  /*9140*/  STL [R1+0x510], R113 ;  /* 0x0005107101007387 */ /* 0x0003e80000100800 */
[----:B------:R1:W-:Y:S02]  /*9150*/  STL [R1+0x528], R2 ;  /* 0x0005280201007387 */ /* 0x0003e40000100800 */
.L_x_603:
[----:B------:R-:W-:Y:S05]  /*9160*/  BSYNC B9 ;  /* 0x0000000000097941 */ /* 0x000fea0003800000 */
.L_x_602:
[----:B-1----:R-:W2:Y:S04]  /*9170*/  LDL R16, [R1+0x7bc] ;  /* 0x0007bc0001107983 */ /* 0x002ea80000100800 */
[----:B------:R-:W3:Y:S04]  /*9180*/  LDL R15, [R1+0x7b8] ;  /* 0x0007b800010f7983 */ /* 0x000ee80000100800 */
[----:B------:R-:W4:Y:S01]  /*9190*/  LDL R2, [R1+0x7b4] ;  /* 0x0007b40001027983 */ /* 0x000f220000100800 */
        /* <DEDUP_REMOVED lines=8> */
.L_x_601:
[----:B--2---:R-:W-:Y:S05]  /*9220*/  BSYNC B10 ;  /* 0x00000000000a7941 */ /* 0x004fea0003800000 */
.L_x_600:
[----:B-1----:R-:W2:Y:S04]  /*9230*/  LDL R15, [R1+0x774] ;  /* 0x00077400010f7983 */ /* 0x002ea80000100800 */
[----:B------:R-:W3:Y:S04]  /*9240*/  LDL R13, [R1+0x76c] ;  /* 0x00076c00010d7983 */ /* 0x000ee80000100800 */
[----:B------:R-:W4:Y:S01]  /*9250*/  LDL R2, [R1+0x770] ;  /* 0x0007700001027983 */ /* 0x000f220000100800 */
        /* <DEDUP_REMOVED lines=21> */
[CC--:B------:R-:W-:Y:S01]  /*93b0*/  FMUL R14, R38.reuse, R13.reuse ;  /* 0x0000000d260e7220 */ /* 0x0c0fe20000400000 */
[----:B------:R-:W-:Y:S01]  /*93c0*/  FMUL R113, R79, R164 ;  /* 0x000000a44f717220 */ /* 0x000fe20000400000 */
[-C--:B------:R-:W-:Y:S01]  /*93d0*/  FMUL R111, R38, R16.reuse ;  /* 0x00000010266f7220 */ /* 0x080fe20000400000 */
        /* <DEDUP_REMOVED lines=30> */
[-C--:B------:R-:W-:Y:S02]  /*95c0*/  FFMA R16, R79, R165.reuse, -R16 ;  /* 0x000000a54f107223 */ /* 0x080fe40000000810 */
        /* <DEDUP_REMOVED lines=62> */
.L_x_623:
[----:B------:R-:W-:Y:S05]  /*99b0*/  BSYNC B2 ;  /* 0x0000000000027941 */ /* 0x000fea0003800000 */
.L_x_622:
[----:B-1----:R-:W3:Y:S01]  /*99c0*/  LDL R15, [R1+0x5dc] ;  /* 0x0005dc00010f7983 */ /* 0x002ee20000100800 */
[----:B-----5:R-:W-:-:S04]  /*99d0*/  FSETP.GT.AND P3, PT, R13, -R2, PT ;  /* 0x800000020d00720b */ /* 0x020fc80003f64000 */
[----:B---3--:R-:W-:-:S05]  /*99e0*/  FSEL R14, R15, R14, P3 ;  /* 0x0000000e0f0e7208 */ /* 0x008fca0001800000 */
[C---:B------:R-:W-:Y:S01]  /*99f0*/  FMUL R13, R14.reuse, c[0x0][0x650] ;  /* 0x000194000e0d7a20 */ /* 0x040fe20000400000 */
[----:B------:R-:W-:-:S04]  /*9a00*/  FMUL R15, R14, c[0x0][0x654] ;  /* 0x000195000e0f7a20 */ /* 0x000fc80000400000 */
[----:B------:R1:W-:Y:S04]  /*9a10*/  STL [R1+0x39c], R13 ;  /* 0x00039c0d01007387 */ /* 0x0003e80000100800 */
[----:B------:R1:W-:Y:S02]  /*9a20*/  STL [R1+0x3a0], R15 ;  /* 0x0003a00f01007387 */ /* 0x0003e40000100800 */
.L_x_621:
[----:B-1----:R-:W-:Y:S05]  /*9a30*/  BSYNC B1 ;  /* 0x0000000000017941 */ /* 0x002fea0003800000 */
.L_x_620:
        /* <DEDUP_REMOVED lines=47> */
[----:B------:R-:W-:Y:S05]  /*9d30*/  @!P3 BRA `(.L_x_625) ;  /* 0x000009900000b947 */ /* 0x000fea0003800000 */
[----:B--2---:R-:W2:Y:S01]  /*9d40*/  LDL R111, [R1+0x3f0] ;  /* 0x0003f000016f7983 */ /* 0x004ea20000100800 */
[----:B------:R-:W-:Y:S01]  /*9d50*/  LOP3.LUT R24, R24, 0xfffffff7, RZ, 0xc0, !PT ;  /* 0xfffffff718187812 */ /* 0x000fe200078ec0ff */
[----:B------:R-:W-:Y:S01]  /*9d60*/  BSSY B9, `(.L_x_626) ;  /* 0x000008a000097945 */ /* 0x000fe20003800000 */
[----:B--2---:R-:W-:Y:S01]  /*9d70*/  FSETP.GT.AND P4, PT, R17, R111, PT ;  /* 0x0000006f1100720b */ /* 0x004fe20003f84000 */
[----:B------:R-:W-:-:S12]  /*9d80*/  FADD R13, -R111, R17 ;  /* 0x000000116f0d7221 */ /* 0x000fd80000000100 */
[----:B------:R-:W-:Y:S01]  /*9d90*/  @P4 LOP3.LUT R24, R24, 0x8, RZ, 0xfc, !PT ;  /* 0x0000000818184812 */ /* 0x000fe200078efcff */
[----:B------:R-:W-:Y:S05]  /*9da0*/  @P4 BRA `(.L_x_627) ;  /* 0x0000085000004947 */ /* 0x000fea0003800000 */
[----:B------:R-:W-:Y:S01]  /*9db0*/  LOP3.LUT R109, R109, 0xff, RZ, 0xc0, !PT ;  /* 0x000000ff6d6d7812 */ /* 0x000fe200078ec0ff */
[----:B------:R-:W-:Y:S01]  /*9dc0*/  BSSY B2, `(.L_x_628) ;  /* 0x000002f000027945 */ /* 0x000fe20003800000 */
[----:B------:R-:W-:Y:S02]  /*9dd0*/  FSEL R15, R14, RZ, !P3 ;  /* 0x000000ff0e0f7208 */ /* 0x000fe40005800000 */
[----:B------:R-:W-:Y:S02]  /*9de0*/  ISETP.NE.AND P5, PT, R109, 0x1, PT ;  /* 0x000000016d00780c */ /* 0x000fe40003fa5270 */
        /* <DEDUP_REMOVED lines=26> */
.L_x_633:
[----:B--2---:R-:W2:Y:S02]  /*9f90*/  MUFU.RCP R16, R108 ;  /* 0x0000006c00107308 */ /* 0x004ea40000001000 */
[----:B--2---:R-:W-:-:S04]  /*9fa0*/  FFMA R17, R108, R16, -1 ;  /* 0xbf8000006c117423 */ /* 0x004fc80000000010 */
[----:B------:R-:W-:-:S04]  /*9fb0*/  FADD.FTZ R17, -R17, -RZ ;  /* 0x800000ff11117221 */ /* 0x000fc80000010100 */
[----:B------:R-:W-:-:S05]  /*9fc0*/  FFMA R16, R16, R17, R16 ;  /* 0x0000001110107223 */ /* 0x000fca0000000010 */
[----:B------:R2:W-:Y:S02]  /*9fd0*/  STL [R1+0x4c8], R16 ;  /* 0x0004c81001007387 */ /* 0x0005e40000100800 */
.L_x_634:
[----:B------:R-:W-:Y:S05]  /*9fe0*/  BSYNC B8 ;  /* 0x0000000000087941 */ /* 0x000fea0003800000 */
.L_x_632:
[----:B------:R3:W-:Y:S02]  /*9ff0*/  STL [R1+0x418], R108 ;  /* 0x0004186c01007387 */ /* 0x0007e40000100800 */
.L_x_631:
[----:B------:R-:W-:Y:S05]  /*a000*/  BSYNC B7 ;  /* 0x0000000000077941 */ /* 0x000fea0003800000 */
.L_x_630:
        /* <DEDUP_REMOVED lines=10> */
.L_x_629:
[----:B------:R-:W-:Y:S05]  /*a0b0*/  BSYNC B2 ;  /* 0x0000000000027941 */ /* 0x000fea0003800000 */
.L_x_628:
        /* <DEDUP_REMOVED lines=19> */
[----:B------:R-:W-:Y:S01]  /*a1f0*/  BMOV.32.CLEAR RZ, B11 ;  /* 0x000000000bff7355 */ /* 0x000fe20000100000 */
[----:B------:R-:W-:Y:S01]  /*a200*/  BSSY B11, `(.L_x_641) ;  /* 0x00000130000b7945 */ /* 0x000fe20003800000 */
[----:B--2---:R-:W-:Y:S02]  /*a210*/  FSEL R109, R17, R110, !P4 ;  /* 0x0000006e116d7208 */ /* 0x004fe40006000000 */
[----:B------:R-:W-:-:S03]  /*a220*/  IADD3 R17, R108, 0x1800000, RZ ;  /* 0x018000006c117810 */ /* 0x000fc60007ffe0ff */
[----:B----4-:R-:W-:Y:S01]  /*a230*/  FADD R109, R111, -R109 ;  /* 0x8000006d6f6d7221 */ /* 0x010fe20000000000 */
[----:B------:R-:W-:-:S03]  /*a240*/  LOP3.LUT R17, R17, 0x7f800000, RZ, 0xc0, !PT ;  /* 0x7f80000011117812 */ /* 0x000fc600078ec0ff */
[----:B------:R-:W-:Y:S01]  /*a250*/  FMUL R109, R109, c[0x0][0x658] ;  /* 0x000196006d6d7a20 */ /* 0x000fe20000400000 */
[----:B------:R-:W-:-:S04]  /*a260*/  ISETP.GT.U32.AND P5, PT, R17, 0x1ffffff, PT ;  /* 0x01ffffff1100780c */ /* 0x000fc80003fa4070 */
[----:B------:R1:W-:Y:S09]  /*a270*/  STL [R1+0x8b0], R109 ;  /* 0x0008b06d01007387 */ /* 0x0003f20000100800 */
[----:B------:R-:W-:Y:S05]  /*a280*/  @P5 BRA `(.L_x_642) ;  /* 0x0000005000005947 */ /* 0x000fea0003800000 */
[----:B------:R-:W-:Y:S02]  /*a290*/  MOV R126, R108 ;  /* 0x0000006c007e7202 */ /* 0x000fe40000000f00 */
[----:B------:R-:W-:-:S02]  /*a2a0*/  MOV R127, 0xa2c0 ;  /* 0x0000a2c0007f7802 */ /* 0x000fc40000000f00 */
[----:B01-3--:R-:W-:Y:S05]  /*a2b0*/  CALL.REL.NOINC `($__internal_9_$__cuda_sm20_rcp_rn_f32_slowpath) ;  /* 0x00031d3000007944 */ /* 0x00bfea0003c00000 */
[----:B-1----:R0:W-:Y:S01]  /*a2c0*/  STL [R1+0x4b0], R250 ;  /* 0x0004b0fa01007387 */ /* 0x0021e20000100800 */
[----:B------:R-:W-:Y:S05]  /*a2d0*/  BRA `(.L_x_643) ;  /* 0x0000005000007947 */ /* 0x000fea0003800000 */
.L_x_642:
[----:B------:R-:W2:Y:S02]  /*a2e0*/  MUFU.RCP R17, R108 ;  /* 0x0000006c00117308 */ /* 0x000ea40000001000 */
[----:B-12---:R-:W-:-:S04]  /*a2f0*/  FFMA R109, R108, R17, -1 ;  /* 0xbf8000006c6d7423 */ /* 0x006fc80000000011 */
[----:B------:R-:W-:-:S04]  /*a300*/  FADD.FTZ R109, -R109, -RZ ;  /* 0x800000ff6d6d7221 */ /* 0x000fc80000010100 */
[----:B------:R-:W-:-:S05]  /*a310*/  FFMA R17, R17, R109, R17 ;  /* 0x0000006d11117223 */ /* 0x000fca0000000011 */
[----:B------:R1:W-:Y:S02]  /*a320*/  STL [R1+0x4b0], R17 ;  /* 0x0004b01101007387 */ /* 0x0003e40000100800 */
.L_x_643:
[----:B------:R-:W-:Y:S05]  /*a330*/  BSYNC B11 ;  /* 0x00000000000b7941 */ /* 0x000fea0003800000 */
.L_x_641:
[----:B------:R2:W-:Y:S02]  /*a340*/  STL [R1+0x400], R108 ;  /* 0x0004006c01007387 */ /* 0x0005e40000100800 */
.L_x_640:
[----:B------:R-:W-:Y:S05]  /*a350*/  BSYNC B2 ;  /* 0x0000000000027941 */ /* 0x000fea0003800000 */
.L_x_639:
[----:B--23--:R-:W2:Y:S04]  /*a360*/  LDL R108, [R1+0x8b0] ;  /* 0x0008b000016c7983 */ /* 0x00cea80000100800 */
[----:B-1----:R-:W3:Y:S01]  /*a370*/  LDL R17, [R1+0x4b0] ;  /* 0x0004b00001117983 */ /* 0x002ee20000100800 */
[----:B------:R-:W-:-:S04]  /*a380*/  LOP3.LUT P5, RZ, R24, 0x2, RZ, 0xc0, !PT ;  /* 0x0000000218ff7812 */ /* 0x000fc800078ac0ff */
[----:B--2---:R-:W-:Y:S02]  /*a390*/  FSEL R109, R108, R15, P5 ;  /* 0x0000000f6c6d7208 */ /* 0x004fe40002800000 */
[----:B---3--:R-:W-:Y:S02]  /*a3a0*/  FSEL R108, R17, R16, P5 ;  /* 0x00000010116c7208 */ /* 0x008fe40002800000 */
[----:B------:R-:W-:Y:S01]  /*a3b0*/  SEL R17, RZ, 0x1, !P5 ;  /* 0x00000001ff117807 */ /* 0x000fe20006800000 */
[----:B------:R1:W-:Y:S04]  /*a3c0*/  STL [R1+0x858], R109 ;  /* 0x0008586d01007387 */ /* 0x0003e80000100800 */
[----:B------:R1:W-:Y:S04]  /*a3d0*/  STL [R1+0x854], R108 ;  /* 0x0008546c01007387 */ /* 0x0003e80000100800 */
[----:B-----5:R1:W-:Y:S04]  /*a3e0*/  STL [R1+0x880], R0 ;  /* 0x0008800001007387 */ /* 0x0203e80000100800 */
[----:B------:R1:W-:Y:S02]  /*a3f0*/  STL [R1+0x850], R17 ;  /* 0x0008501101007387 */ /* 0x0003e40000100800 */
.L_x_638:
[----:B------:R-:W-:Y:S05]  /*a400*/  BSYNC B7 ;  /* 0x0000000000077941 */ /* 0x000fea0003800000 */
.L_x_637:
[----:B-1----:R-:W2:Y:S04]  /*a410*/  LDL R0, [R1+0x56c] ;  /* 0x00056c0001007983 */ /* 0x002ea80000100800 */
[----:B------:R-:W4:Y:S04]  /*a420*/  LDL R109, [R1+0x858] ;  /* 0x00085800016d7983 */ /* 0x000f280000100800 */
[----:B---3--:R-:W3:Y:S04]  /*a430*/  LDL R108, [R1+0x854] ;  /* 0x00085400016c7983 */ /* 0x008ee80000100800 */
[----:B------:R-:W5:Y:S01]  /*a440*/  LDL R17, [R1+0x880] ;  /* 0x0008800001117983 */ /* 0x000f620000100800 */
[----:B------:R-:W-:-:S02]  /*a450*/  LOP3.LUT P5, RZ, R24, 0x4, RZ, 0xc0, !PT ;  /* 0x0000000418ff7812 */ /* 0x000fc400078ac0ff */
[----:B--2---:R-:W-:Y:S02]  /*a460*/  FSEL R0, R0, RZ, !P4 ;  /* 0x000000ff00007208 */ /* 0x004fe40006000000 */
[----:B----4-:R-:W-:Y:S02]  /*a470*/  FSEL R109, R109, R15, !P5 ;  /* 0x0000000f6d6d7208 */ /* 0x010fe40006800000 */
[----:B---3--:R-:W-:Y:S02]  /*a480*/  FSEL R16, R108, R16, !P5 ;  /* 0x000000106c107208 */ /* 0x008fe40006800000 */
[----:B-----5:R-:W-:Y:S02]  /*a490*/  FSEL R15, R17, R0, !P5 ;  /* 0x00000000110f7208 */ /* 0x020fe40006800000 */
[----:B------:R-:W-:Y:S01]  /*a4a0*/  SEL R0, RZ, 0x1, P5 ;  /* 0x00000001ff007807 */ /* 0x000fe20002800000 */
[----:B------:R1:W-:Y:S04]  /*a4b0*/  STL [R1+0x820], R109 ;  /* 0x0008206d01007387 */ /* 0x0003e80000100800 */
[----:B------:R1:W-:Y:S04]  /*a4c0*/  STL [R1+0x808], R16 ;  /* 0x0008081001007387 */ /* 0x0003e80000100800 */
[----:B------:R1:W-:Y:S04]  /*a4d0*/  STL [R1+0x7e4], R0 ;  /* 0x0007e40001007387 */ /* 0x0003e80000100800 */
[----:B------:R1:W-:Y:S02]  /*a4e0*/  STL [R1+0x7e8], R15 ;  /* 0x0007e80f01007387 */ /* 0x0003e40000100800 */
.L_x_636:
[----:B------:R-:W-:Y:S05]  /*a4f0*/  BSYNC B8 ;  /* 0x0000000000087941 */ /* 0x000fea0003800000 */
.L_x_635:
[----:B-1----:R-:W2:Y:S04]  /*a500*/  LDL R16, [R1+0x808] ;  /* 0x0008080001107983 */ /* 0x002ea80000100800 */
[----:B------:R-:W4:Y:S04]  /*a510*/  LDL R109, [R1+0x820] ;  /* 0x00082000016d7983 */ /* 0x000f280000100800 */
[----:B---3--:R-:W4:Y:S04]  /*a520*/  LDL R108, [R1+0x604] ;  /* 0x00060400016c7983 */ /* 0x008f280000100800 */
[----:B------:R-:W3:Y:S04]  /*a530*/  LDL R15, [R1+0x7e8] ;  /* 0x0007e800010f7983 */ /* 0x000ee80000100800 */
[----:B------:R-:W3:Y:S01]  /*a540*/  LDL R0, [R1+0x56c] ;  /* 0x00056c0001007983 */ /* 0x000ee20000100800 */
[----:B--2---:R-:W-:-:S03]  /*a550*/  MOV R17, R16 ;  /* 0x0000001000117202 */ /* 0x004fc60000000f00 */
[----:B------:R-:W2:Y:S01]  /*a560*/  LDL R16, [R1+0x600] ;  /* 0x0006000001107983 */ /* 0x000ea20000100800 */
[----:B----4-:R-:W-:-:S05]  /*a570*/  FSEL R108, R108, R109, !P4 ;  /* 0x0000006d6c6c7208 */ /* 0x010fca0006000000 */
[----:B------:R1:W-:Y:S01]  /*a580*/  STL [R1+0x7b0], R108 ;  /* 0x0007b06c01007387 */ /* 0x0003e20000100800 */
[----:B---3--:R-:W-:Y:S02]  /*a590*/  FSEL R15, R0, R15, !P4 ;  /* 0x0000000f000f7208 */ /* 0x008fe40006000000 */
[----:B------:R-:W-:Y:S02]  /*a5a0*/  SEL R0, RZ, 0x1, P4 ;  /* 0x00000001ff007807 */ /* 0x000fe40002000000 */
[----:B--2---:R-:W-:-:S05]  /*a5b0*/  FSEL R16, R16, R17, !P4 ;  /* 0x0000001110107208 */ /* 0x004fca0006000000 */
[----:B------:R1:W-:Y:S04]  /*a5c0*/  STL [R1+0x7ac], R16 ;  /* 0x0007ac1001007387 */ /* 0x0003e80000100800 */
[----:B------:R1:W-:Y:S04]  /*a5d0*/  STL [R1+0x7a8], R15 ;  /* 0x0007a80f01007387 */ /* 0x0003e80000100800 */
[----:B------:R1:W-:Y:S04]  /*a5e0*/  STL [R1+0x50c], R110 ;  /* 0x00050c6e01007387 */ /* 0x0003e80000100800 */
[----:B------:R1:W-:Y:S02]  /*a5f0*/  STL [R1+0x524], R0 ;  /* 0x0005240001007387 */ /* 0x0003e40000100800 */
.L_x_627:
[----:B------:R-:W-:Y:S05]  /*a600*/  BSYNC B9 ;  /* 0x0000000000097941 */ /* 0x000fea0003800000 */
.L_x_626:
[----:B-1----:R-:W2:Y:S04]  /*a610*/  LDL R16, [R1+0x7b0] ;  /* 0x0007b00001107983 */ /* 0x002ea80000100800 */
[----:B------:R-:W3:Y:S04]  /*a620*/  LDL R15, [R1+0x7ac] ;  /* 0x0007ac00010f7983 */ /* 0x000ee80000100800 */
[----:B------:R-:W4:Y:S01]  /*a630*/  LDL R0, [R1+0x7a8] ;  /* 0x0007a80001007983 */ /* 0x000f220000100800 */
[----:B------:R-:W-:-:S04]  /*a640*/  LOP3.LUT P4, RZ, R24, 0x8, RZ, 0xc0, !PT ;  /* 0x0000000818ff7812 */ /* 0x000fc8000788c0ff */
[----:B--2---:R-:W-:Y:S02]  /*a650*/  FSEL R16, R13, R16, P4 ;  /* 0x000000100d107208 */ /* 0x004fe40002000000 */
[----:B---3--:R-:W-:-:S03]  /*a660*/  FSEL R15, R11, R15, P4 ;  /* 0x0000000f0b0f7208 */ /* 0x008fc60002000000 */
[----:B------:R1:W-:Y:S01]  /*a670*/  STL [R1+0x768], R16 ;  /* 0x0007681001007387 */ /* 0x0003e20000100800 */
[----:B----4-:R-:W-:-:S03]  /*a680*/  FSEL R13, R0, RZ, !P4 ;  /* 0x000000ff000d7208 */ /* 0x010fc60006000000 */
[----:B------:R1:W-:Y:S01]  /*a690*/  STL [R1+0x764], R15 ;  /* 0x0007640f01007387 */ /* 0x0003e20000100800 */
[----:B------:R-:W-:-:S05]  /*a6a0*/  SEL R0, RZ, 0x1, !P4 ;  /* 0x00000001ff007807 */ /* 0x000fca0006000000 */
[----:B------:R1:W-:Y:S04]  /*a6b0*/  STL [R1+0x550], R0 ;  /* 0x0005500001007387 */ /* 0x0003e80000100800 */
[----:B------:R1:W-:Y:S02]  /*a6c0*/  STL [R1+0x760], R13 ;  /* 0x0007600d01007387 */ /* 0x0003e40000100800 */
.L_x_625:
[----:B--2---:R-:W-:Y:S05]  /*a6d0*/  BSYNC B10 ;  /* 0x00000000000a7941 */ /* 0x004fea0003800000 */
.L_x_624:
[----:B-1----:R-:W2:Y:S04]  /*a6e0*/  LDL R15, [R1+0x768] ;  /* 0x00076800010f7983 */ /* 0x002ea80000100800 */
[----:B------:R-:W3:Y:S04]  /*a6f0*/  LDL R0, [R1+0x764] ;  /* 0x0007640001007983 */ /* 0x000ee80000100800 */
[----:B------:R-:W4:Y:S01]  /*a700*/  LDL R13, [R1+0x760] ;  /* 0x00076000010d7983 */ /* 0x000f220000100800 */
[----:B------:R-:W-:-:S02]  /*a710*/  LOP3.LUT R24, R24, 0xffffbfff, RZ, 0xc0, !PT ;  /* 0xffffbfff18187812 */ /* 0x000fc400078ec0ff */
[----:B------:R-:W-:Y:S02]  /*a720*/  SEL R17, RZ, 0x1, !P2 ;  /* 0x00000001ff117807 */ /* 0x000fe40005000000 */
[----:B------:R-:W-:-:S04]  /*a730*/  @P0 LOP3.LUT R24, R24, 0x4000, RZ, 0xfc, !PT ;  /* 0x0000400018180812 */ /* 0x000fc800078efcff */
[C---:B------:R-:W-:Y:S02]  /*a740*/  LOP3.LUT P0, RZ, R24.reuse, 0x1, RZ, 0xc0, !PT ;  /* 0x0000000118ff7812 */ /* 0x040fe4000780c0ff */
[C---:B------:R-:W-:Y:S02]  /*a750*/  LOP3.LUT P2, RZ, R24.reuse, 0x40, RZ, 0xc0, !PT ;  /* 0x0000004018ff7812 */ /* 0x040fe4000784c0ff */
[----:B------:R-:W-:Y:S02]  /*a760*/  SEL R16, RZ, 0x1, !P0 ;  /* 0x00000001ff107807 */ /* 0x000fe40004000000 */
[C---:B------:R-:W-:Y:S02]  /*a770*/  LOP3.LUT P6, RZ, R24.reuse, 0x400, RZ, 0xc0, !PT ;  /* 0x0000040018ff7812 */ /* 0x040fe400078cc0ff */
[C---:B------:R-:W-:Y:S01]  /*a780*/  LOP3.LUT P5, RZ, R24.reuse, 0x10, RZ, 0xc0, !PT ;  /* 0x0000001018ff7812 */ /* 0x040fe200078ac0ff */
[----:B------:R1:W-:Y:S01]  /*a790*/  STL [R1+0x6e8], R16 ;  /* 0x0006e81001007387 */ /* 0x0003e20000100800 */
[----:B------:R-:W-:-:S02]  /*a7a0*/  LOP3.LUT P4, RZ, R24, 0x80, RZ, 0xc0, !PT ;  /* 0x0000008018ff7812 */ /* 0x000fc4000788c0ff */
[C---:B------:R-:W-:Y:S01]  /*a7b0*/  LOP3.LUT P0, RZ, R24.reuse, 0x4000, RZ, 0xc0, !PT ;  /* 0x0000400018ff7812 */ /* 0x040fe2000780c0ff */
[----:B------:R5:W-:Y:S01]  /*a7c0*/  STL [R1+0x6e4], R17 ;  /* 0x0006e41101007387 */ /* 0x000be20000100800 */
[----:B-1----:R-:W-:Y:S02]  /*a7d0*/  SEL R16, RZ, 0x1, !P1 ;  /* 0x00000001ff107807 */ /* 0x002fe40004800000 */
[C---:B------:R-:W-:Y:S02]  /*a7e0*/  LOP3.LUT P1, RZ, R24.reuse, 0x800, RZ, 0xc0, !PT ;  /* 0x0000080018ff7812 */ /* 0x040fe4000782c0ff */
[----:B------:R-:W-:Y:S01]  /*a7f0*/  LOP3.LUT R24, R24, 0xffffdfff, RZ, 0xc0, !PT ;  /* 0xffffdfff18187812 */ /* 0x000fe200078ec0ff */
[----:B------:R1:W-:Y:S01]  /*a800*/  STL [R1+0x6e0], R16 ;  /* 0x0006e01001007387 */ /* 0x0003e20000100800 */
[----:B-----5:R-:W-:-:S05]  /*a810*/  SEL R17, RZ, 0x1, !P1 ;  /* 0x00000001ff117807 */ /* 0x020fca0004800000 */
[----:B------:R-:W-:Y:S01]  /*a820*/  STL [R1+0x6dc], R17 ;  /* 0x0006dc1101007387 */ /* 0x000fe20000100800 */
[----:B-1----:R-:W-:-:S05]  /*a830*/  SEL R16, RZ, 0x1, P2 ;  /* 0x00000001ff107807 */ /* 0x002fca0001000000 */
[----:B------:R-:W-:Y:S01]  /*a840*/  STL [R1+0x4fc], R16 ;  /* 0x0004fc1001007387 */ /* 0x000fe20000100800 */
[----:B--2---:R-:W-:Y:S02]  /*a850*/  FSEL R111, R14, R15, !P3 ;  /* 0x0000000f0e6f7208 */ /* 0x004fe40005800000 */
[----:B------:R-:W-:Y:S02]  /*a860*/  SEL R15, RZ, 0x1, P5 ;  /* 0x00000001ff0f7807 */ /* 0x000fe40002800000 */
[----:B---3--:R-:W-:Y:S01]  /*a870*/  FSEL R0, R11, R0, !P3 ;  /* 0x000000000b007208 */ /* 0x008fe20005800000 */
[----:B------:R-:W-:Y:S01]  /*a880*/  STL [R1+0x440], R111 ;  /* 0x0004406f01007387 */ /* 0x000fe20000100800 */
[----:B------:R-:W-:Y:S02]  /*a890*/  SEL R11, RZ, 0x1, !P6 ;  /* 0x00000001ff0b7807 */ /* 0x000fe40007000000 */
[----:B------:R-:W-:Y:S02]  /*a8a0*/  SEL R14, RZ, 0x1, !P4 ;  /* 0x00000001ff0e7807 */ /* 0x000fe40006000000 */
[----:B----4-:R-:W-:Y:S01]  /*a8b0*/  FSEL R110, R13, RZ, P3 ;  /* 0x000000ff0d6e7208 */ /* 0x010fe20001800000 */
[----:B------:R1:W-:Y:S01]  /*a8c0*/  STL [R1+0x6d8], R11 ;  /* 0x0006d80b01007387 */ /* 0x0003e20000100800 */
[----:B------:R-:W-:-:S03]  /*a8d0*/  FSETP.GT.AND P1, PT, |R111|, 9.9999997171806853657e-10, PT ;  /* 0x3089705f6f00780b */ /* 0x000fc60003f24200 */
[----:B------:R2:W-:Y:S04]  /*a8e0*/  STL [R1+0x4f8], R15 ;  /* 0x0004f80f01007387 */ /* 0x0005e80000100800 */
[----:B------:R2:W-:Y:S01]  /*a8f0*/  STL [R1+0x6d4], R14 ;  /* 0x0006d40e01007387 */ /* 0x0005e20000100800 */
[----:B-1----:R-:W-:-:S05]  /*a900*/  SEL R11, RZ, 0x1, P3 ;  /* 0x00000001ff0b7807 */ /* 0x002fca0001800000 */
[----:B------:R-:W-:Y:S01]  /*a910*/  @P1 LOP3.LUT R24, R24, 0x2000, RZ, 0xfc, !PT ;  /* 0x0000200018181812 */ /* 0x000fe200078efcff */
[----:B------:R2:W-:Y:S04]  /*a920*/  STL [R1+0x4f4], R11 ;  /* 0x0004f40b01007387 */ /* 0x0005e80000100800 */
[----:B------:R2:W-:Y:S04]  /*a930*/  STL [R1+0x268], R53 ;  /* 0x0002683501007387 */ /* 0x0005e80000100800 */
[----:B------:R2:W-:Y:S04]  /*a940*/  STL [R1+0x31c], R6 ;  /* 0x00031c0601007387 */ /* 0x0005e80000100800 */
[----:B------:R2:W-:Y:S04]  /*a950*/  STL [R1+0x318], R54 ;  /* 0x0003183601007387 */ /* 0x0005e80000100800 */
[----:B------:R2:W-:Y:S04]  /*a960*/  STL [R1+0x47c], R110 ;  /* 0x00047c6e01007387 */ /* 0x0005e80000100800 */
[----:B------:R2:W-:Y:S01]  /*a970*/  STL [R1+0x308], R7 ;  /* 0x0003080701007387 */ /* 0x0005e20000100800 */
[----:B------:R-:W-:Y:S05]  /*a980*/  @!P1 BRA `(.L_x_556) ;  /* 0x0000076000009947 */ /* 0x000fea0003800000 */
[----:B------:R-:W3:Y:S01]  /*a990*/  LDL R109, [R1+0x454] ;  /* 0x00045400016d7983 */ /* 0x000ee20000100800 */
[CC--:B------:R-:W-:Y:S01]  /*a9a0*/  FMUL R17, R36.reuse, R159.reuse ;  /* 0x0000009f24117220 */ /* 0x0c0fe20000400000 */
[----:B--2---:R-:W-:Y:S01]  /*a9b0*/  FMUL R11, R35, R160 ;  /* 0x000000a0230b7220 */ /* 0x004fe20000400000 */
        /* <DEDUP_REMOVED lines=9> */
[C---:B------:R-:W-:Y:S01]  /*aa50*/  FMUL R16, R38.reuse, R15 ;  /* 0x0000000f26107220 */ /* 0x040fe20000400000 */
        /* <DEDUP_REMOVED lines=29> */
[C---:B------:R-:W-:Y:S02]  /*ac30*/  FFMA R13, R16.reuse, R45, R13 ;  /* 0x0000002d100d7223 */ /* 0x040fe4000000000d */
[C---:B------:R-:W-:Y:S02]  /*ac40*/  FFMA R15, R79.reuse, R157, -R15 ;  /* 0x0000009d4f0f7223 */ /* 0x040fe4000000080f */
        /* <DEDUP_REMOVED lines=42> */
[----:B---3--:R-:W-:-:S04]  /*aef0*/  FFMA R13, R109, R14, R13 ;  /* 0x0000000e6d0d7223 */ /* 0x008fc8000000000d */
        /* <DEDUP_REMOVED lines=19> */
.L_x_645:
[----:B------:R-:W-:Y:S05]  /*b030*/  BSYNC B1 ;  /* 0x0000000000017941 */ /* 0x000fea0003800000 */
.L_x_644:
[----:B-1----:R-:W3:Y:S01]  /*b040*/  LDL R14, [R1+0x5d8] ;  /* 0x0005d800010e7983 */ /* 0x002ee20000100800 */
[----:B-----5:R-:W-:-:S04]  /*b050*/  FSETP.GT.AND P1, PT, R11, -R0, PT ;  /* 0x800000000b00720b */ /* 0x020fc80003f24000 */
        /* <DEDUP_REMOVED lines=9> */
.L_x_556:
[----:B------:R-:W-:Y:S05]  /*b0f0*/  BSYNC B0 ;  /* 0x0000000000007941 */ /* 0x000fea0003800000 */
.L_x_555:
[----:B--2---:R-:W2:Y:S01]  /*b100*/  LDL R108, [R1+0x30c] ;  /* 0x00030c00016c7983 */ /* 0x004ea20000100800 */
[----:B------:R-:W-:Y:S01]  /*b110*/  LOP3.LUT R24, R24, 0xfffffbff, RZ, 0xc0, !PT ;  /* 0xfffffbff18187812 */ /* 0x000fe200078ec0ff */
[----:B------:R-:W-:Y:S01]  /*b120*/  BSSY B0, `(.L_x_646) ;  /* 0x0000886000007945 */ /* 0x000fe20003800000 */
[----:B------:R-:W-:Y:S01]  /*b130*/  MOV R154, RZ ;  /* 0x000000ff009a7202 */ /* 0x000fe20000000f00 */
[----:B------:R0:W-:Y:S01]  /*b140*/  STL [R1+0x2b8], RZ ;  /* 0x0002b8ff01007387 */ /* 0x0001e20000100800 */
[----:B------:R-:W-:Y:S01]  /*b150*/  CS2R R152, SRZ ;  /* 0x0000000000987805 */ /* 0x000fe2000001ff00 */
[----:B------:R-:W-:Y:S01]  /*b160*/  CS2R R150, SRZ ;  /* 0x0000000000967805 */ /* 0x000fe2000001ff00 */
[----:B------:R-:W-:Y:S01]  /*b170*/  CS2R R148, SRZ ;  /* 0x0000000000947805 */ /* 0x000fe2000001ff00 */
[----:B------:R0:W-:Y:S01]  /*b180*/  STL [R1+0x2c0], RZ ;  /* 0x0002c0ff01007387 */ /* 0x0001e20000100800 */
[----:B-1---5:R-:W-:Y:S01]  /*b190*/  MOV R11, RZ ;  /* 0x000000ff000b7202 */ /* 0x022fe20000000f00 */
        /* <DEDUP_REMOVED lines=17> */
[----:B------:R-:W-:Y:S01]  /*b2b0*/  MOV R246, RZ ;  /* 0x000000ff00f67202 */ /* 0x000fe20000000f00 */
        /* <DEDUP_REMOVED lines=27> */
[----:B------:R-:W-:Y:S01]  /*b470*/  MOV R13, RZ ;  /* 0x000000ff000d7202 */ /* 0x000fe20000000f00 */
[----:B------:R0:W-:Y:S01]  /*b480*/  STL [R1+0x298], RZ ;  /* 0x000298ff01007387 */ /* 0x0001e20000100800 */
[----:B------:R-:W-:Y:S01]  /*b490*/  CS2R R14, SRZ ;  /* 0x00000000000e7805 */ /* 0x000fe2000001ff00 */
[----:B------:R-:W-:-:S02]  /*b4a0*/  CS2R R16, SRZ ;  /* 0x0000000000107805 */ /* 0x000fc4000001ff00 */
        /* <DEDUP_REMOVED lines=17> */
[----:B------:R0:W-:Y:S01]  /*b5c0*/  STL [R1], RZ ;  /* 0x000000ff01007387 */ /* 0x0001e20000100800 */
[----:B--2---:R-:W-:-:S13]  /*b5d0*/  ISETP.GT.U32.AND P1, PT, R108, 0x8, PT ;  /* 0x000000086c00780c */ /* 0x004fda0003f24070 */
[----:B------:R-:W-:Y:S01]  /*b5e0*/  @P1 LOP3.LUT R24, R24, 0x400, RZ, 0xfc, !PT ;  /* 0x0000040018181812 */ /* 0x000fe200078efcff */
[----:B------:R-:W-:Y:S05]  /*b5f0*/  @P1 BRA `(.L_x_647) ;  /* 0x0000838000001947 */ /* 0x000fea0003800000 */
[----:B0-----:R0:W-:Y:S01]  /*b600*/  STL [R1+0x2b8], RZ ;  /* 0x0002b8ff01007387 */ /* 0x0011e20000100800 */
[----:B------:R-:W-:Y:S01]  /*b610*/  MOV R11, 0x1 ;  /* 0x00000001000b7802 */ /* 0x000fe20000000f00 */
[----:B------:R-:W-:Y:S01]  /*b620*/  CS2R R152, SRZ ;  /* 0x0000000000987805 */ /* 0x000fe2000001ff00 */
[----:B------:R-:W-:Y:S01]  /*b630*/  MOV R154, RZ ;  /* 0x000000ff009a7202 */ /* 0x000fe20000000f00 */
[----:B------:R0:W-:Y:S01]  /*b640*/  STL [R1+0x2c0], RZ ;  /* 0x0002c0ff01007387 */ /* 0x0001e20000100800 */
[----:B------:R-:W-:Y:S01]  /*b650*/  SHF.L.U32 R11, R11, R108, RZ ;  /* 0x0000006c0b0b7219 */ /* 0x000fe200000006ff */
[----:B------:R-:W-:Y:S01]  /*b660*/  CS2R R150, SRZ ;  /* 0x0000000000967805 */ /* 0x000fe2000001ff00 */
[----:B------:R-:W-:Y:S01]  /*b670*/  CS2R R148, SRZ ;  /* 0x0000000000947805 */ /* 0x000fe2000001ff00 */
[----:B------:R0:W-:Y:S01]  /*b680*/  STL [R1+0x2bc], RZ ;  /* 0x0002bcff01007387 */ /* 0x0001e20000100800 */
[----:B------:R-:W-:Y:S01]  /*b690*/  LOP3.LUT P1, RZ, R11, 0x16b, RZ, 0xc0, !PT ;  /* 0x0000016b0bff7812 */ /* 0x000fe2000782c0ff */
        /* <DEDUP_REMOVED lines=49> */
[----:B------:R-:W-:Y:S01]  /*b9b0*/  CS2R R16, SRZ ;  /* 0x0000000000107805 */ /* 0x000fe2000001ff00 */
        /* <DEDUP_REMOVED lines=17> */
[----:B------:R-:W-:Y:S05]  /*bad0*/  @!P1 BRA `(.L_x_647) ;  /* 0x00007ea000009947 */ /* 0x000fea0003800000 */
[----:B------:R-:W2:Y:S04]  /*bae0*/  LDL R108, [R1+0x334] ;  /* 0x00033400016c7983 */ /* 0x000ea80000100800 */
[----:B------:R-:W5:Y:S04]  /*baf0*/  LDL R110, [R1+0x43c] ;  /* 0x00043c00016e7983 */ /* 0x000f680000100800 */
[----:B---3--:R-:W3:Y:S04]  /*bb00*/  LDL R109, [R1+0x2a0] ;  /* 0x0002a000016d7983 */ /* 0x008ee80000100800 */
[----:B----4-:R-:W4:Y:S01]  /*bb10*/  LDL R111, [R1+0x2e8] ;  /* 0x0002e800016f7983 */ /* 0x010f220000100800 */
[----:B------:R-:W-:Y:S01]  /*bb20*/  LOP3.LUT R24, R24, 0xffffff7f, RZ, 0xc0, !PT ;  /* 0xffffff7f18187812 */ /* 0x000fe200078ec0ff */
[----:B------:R-:W-:Y:S01]  /*bb30*/  BSSY B1, `(.L_x_648) ;  /* 0x0000030000017945 */ /* 0x000fe20003800000 */
[----:B--2---:R-:W-:-:S04]  /*bb40*/  FMUL R9, R108, R54 ;  /* 0x000000366c097220 */ /* 0x004fc80000400000 */
[----:B-----5:R-:W-:-:S04]  /*bb50*/  FFMA R9, R110, R7, R9 ;  /* 0x000000076e097223 */ /* 0x020fc80000000009 */
[----:B---3--:R-:W-:-:S04]  /*bb60*/  FFMA R9, R109, R6, R9 ;  /* 0x000000066d097223 */ /* 0x008fc80000000009 */
[----:B----4-:R-:W-:-:S05]  /*bb70*/  FFMA R9, R111, R53, R9 ;  /* 0x000000356f097223 */ /* 0x010fca0000000009 */
[----:B------:R-:W-:Y:S02]  /*bb80*/  FSETP.GEU.AND P1, PT, R9, RZ, PT ;  /* 0x000000ff0900720b */ /* 0x000fe40003f2e000 */
[----:B------:R-:W-:Y:S02]  /*bb90*/  MOV R154, R111 ;  /* 0x0000006f009a7202 */ /* 0x000fe40000000f00 */
[----:B------:R-:W-:Y:S02]  /*bba0*/  MOV R151, R110 ;  /* 0x0000006e00977202 */ /* 0x000fe40000000f00 */
[----:B------:R-:W-:-:S07]  /*bbb0*/  MOV R153, R109 ;  /* 0x0000006d00997202 */ /* 0x000fce0000000f00 */
[----:B------:R-:W-:Y:S01]  /*bbc0*/  @!P1 FADD R154, -R111, -RZ ;  /* 0x800000ff6f9a9221 */ /* 0x000fe20000000100 */
[----:B------:R-:W-:-:S03]  /*bbd0*/  @!P1 FADD R151, -R110, -RZ ;  /* 0x800000ff6e979221 */ /* 0x000fc60000000100 */
[-C--:B------:R-:W-:Y:S01]  /*bbe0*/  FMUL R11, R154, R7.reuse ;  /* 0x000000079a0b7220 */ /* 0x080fe20000400000 */
[----:B------:R-:W-:Y:S01]  /*bbf0*/  @!P1 FADD R153, -R109, -RZ ;  /* 0x800000ff6d999221 */ /* 0x000fe20000000100 */
[C---:B------:R-:W-:Y:S02]  /*bc00*/  FMUL R150, R151.reuse, R7 ;  /* 0x0000000797967220 */ /* 0x040fe40000400000 */
[-C--:B------:R-:W-:Y:S01]  /*bc10*/  FFMA R11, R151, R53.reuse, -R11 ;  /* 0x00000035970b7223 */ /* 0x080fe2000000080b */
[----:B------:R-:W-:Y:S01]  /*bc20*/  MOV R152, R108 ;  /* 0x0000006c00987202 */ /* 0x000fe20000000f00 */
[----:B------:R-:W-:Y:S01]  /*bc30*/  @!P1 FADD R152, -R108, -RZ ;  /* 0x800000ff6c989221 */ /* 0x000fe20000000100 */
[----:B------:R-:W-:Y:S01]  /*bc40*/  FFMA R150, R154, R53, R150 ;  /* 0x000000359a967223 */ /* 0x000fe20000000096 */
[----:B------:R-:W-:-:S03]  /*bc50*/  FFMA R11, -R153, R54, R11 ;  /* 0x00000036990b7223 */ /* 0x000fc6000000010b */
[C---:B------:R-:W-:Y:S01]  /*bc60*/  FFMA R150, R152.reuse, R54, R150 ;  /* 0x0000003698967223 */ /* 0x040fe20000000096 */
[----:B------:R-:W-:-:S03]  /*bc70*/  FFMA R11, R152, R6, R11 ;  /* 0x00000006980b7223 */ /* 0x000fc6000000000b */
[----:B------:R-:W-:Y:S01]  /*bc80*/  FFMA R150, R153, R6, R150 ;  /* 0x0000000699967223 */ /* 0x000fe20000000096 */
[----:B------:R-:W-:-:S03]  /*bc90*/  FMUL R10, R11, R11 ;  /* 0x0000000b0b0a7220 */ /* 0x000fc60000400000 */
[----:B------:R-:W-:Y:S01]  /*bca0*/  FMUL R9, R150, R150 ;  /* 0x0000009696097220 */ /* 0x000fe20000400000 */
[----:B------:R-:W-:-:S04]  /*bcb0*/  FADD R14, RZ, R10 ;  /* 0x0000000aff0e7221 */ /* 0x000fc80000000000 */
[----:B------:R-:W-:Y:S01]  /*bcc0*/  FADD R14, R14, R9 ;  /* 0x000000090e0e7221 */ /* 0x000fe20000000000 */
[----:B------:R1:W-:Y:S01]  /*bcd0*/  STL [R1+0x470], R10 ;  /* 0x0004700a01007387 */ /* 0x0003e20000100800 */
[----:B------:R-:W-:Y:S01]  /*bce0*/  @P1 LOP3.LUT R24, R24, 0x80, RZ, 0xfc, !PT ;  /* 0x0000008018181812 */ /* 0x000fe200078efcff */
[C---:B------:R-:W-:Y:S01]  /*bcf0*/  FMUL R148, R154.reuse, R54 ;  /* 0x000000369a947220 */ /* 0x040fe20000400000 */
[----:B------:R-:W-:Y:S01]  /*bd00*/  FMUL R149, R154, R6 ;  /* 0x000000069a957220 */ /* 0x000fe20000400000 */
[----:B-1----:R-:W-:-:S04]  /*bd10*/  IADD3 R10, R14, -0xd000000, RZ ;  /* 0xf30000000e0a7810 */ /* 0x002fc80007ffe0ff */
[----:B------:R-:W-:Y:S02]  /*bd20*/  ISETP.GT.U32.AND P1, PT, R10, 0x727fffff, PT ;  /* 0x727fffff0a00780c */ /* 0x000fe40003f24070 */
[----:B------:R1:W2:Y:S01]  /*bd30*/  MUFU.RSQ R10, R14 ;  /* 0x0000000e000a7308 */ /* 0x0002a20000001400 */
[-C--:B------:R-:W-:Y:S01]  /*bd40*/  FFMA R148, R152, R53.reuse, -R148 ;  /* 0x0000003598947223 */ /* 0x080fe20000000894 */
[----:B------:R-:W-:-:S03]  /*bd50*/  FFMA R149, R153, R53, -R149 ;  /* 0x0000003599957223 */ /* 0x000fc60000000895 */
[----:B------:R-:W-:Y:S01]  /*bd60*/  FFMA R148, -R151, R6, R148 ;  /* 0x0000000697947223 */ /* 0x000fe20000000194 */
[----:B------:R-:W-:-:S03]  /*bd70*/  FFMA R149, -R152, R7, R149 ;  /* 0x0000000798957223 */ /* 0x000fc60000000195 */
[----:B------:R-:W-:Y:S01]  /*bd80*/  FFMA R148, R153, R7, R148 ;  /* 0x0000000799947223 */ /* 0x000fe20000000094 */
[----:B------:R-:W-:Y:S01]  /*bd90*/  FFMA R149, R151, R54, R149 ;  /* 0x0000003697957223 */ /* 0x000fe20000000095 */
[----:B------:R-:W-:Y:S05]  /*bda0*/  @!P1 BRA `(.L_x_649) ;  /* 0x0000004000009947 */ /* 0x000fea0003800000 */
[----:B-1----:R-:W-:Y:S01]  /*bdb0*/  BMOV.32.CLEAR RZ, B11 ;  /* 0x000000000bff7355 */ /* 0x002fe20000100000 */
[----:B------:R-:W-:Y:S02]  /*bdc0*/  MOV R15, 0xbde0 ;  /* 0x0000bde0000f7802 */ /* 0x000fe40000000f00 */
[----:B0-2---:R-:W-:Y:S05]  /*bdd0*/  CALL.REL.NOINC `($__internal_10_$__cuda_sm20_sqrt_rn_f32_slowpath) ;  /* 0x000306b000007944 */ /* 0x005fea0003c00000 */
[----:B------:R-:W-:Y:S05]  /*bde0*/  BRA `(.L_x_650) ;  /* 0x0000004000007947 */ /* 0x000fea0003800000 */
.L_x_649:
[----:B-12---:R-:W-:Y:S01]  /*bdf0*/  FMUL.FTZ R126, R14, R10 ;  /* 0x0000000a0e7e7220 */ /* 0x006fe20000410000 */
[----:B------:R-:W-:-:S03]  /*be00*/  FMUL.FTZ R10, R10, 0.5 ;  /* 0x3f0000000a0a7820 */ /* 0x000fc60000410000 */
[----:B------:R-:W-:-:S04]  /*be10*/  FFMA R14, -R126, R126, R14 ;  /* 0x0000007e7e0e7223 */ /* 0x000fc8000000010e */
[----:B------:R-:W-:Y:S02]  /*be20*/  FFMA R126, R14, R10, R126 ;  /* 0x0000000a0e7e7223 */ /* 0x000fe4000000007e */
.L_x_650:
[----:B------:R-:W-:Y:S05]  /*be30*/  BSYNC B1 ;  /* 0x0000000000017941 */ /* 0x000fea0003800000 */
.L_x_648:
[----:B------:R1:W-:Y:S01]  /*be40*/  STL [R1+0x264], RZ ;  /* 0x000264ff01007387 */ /* 0x0003e20000100800 */
[----:B------:R-:W-:Y:S01]  /*be50*/  FSETP.GT.AND P1, PT, R126, RZ, PT ;  /* 0x000000ff7e00720b */ /* 0x000fe20003f24000 */
[----:B------:R-:W-:Y:S01]  /*be60*/  BSSY B2, `(.L_x_651) ;  /* 0x0000018000027945 */ /* 0x000fe20003800000 */
[----:B------:R-:W-:Y:S02]  /*be70*/  MOV R147, 0x3f800000 ;  /* 0x3f80000000937802 */ /* 0x000fe40000000f00 */
[----:B------:R-:W-:Y:S02]  /*be80*/  MOV R13, RZ ;  /* 0x000000ff000d7202 */ /* 0x000fe40000000f00 */
[----:B------:R-:W-:-:S07]  /*be90*/  MOV R15, RZ ;  /* 0x000000ff000f7202 */ /* 0x000fce0000000f00 */
[----:B------:R-:W-:Y:S05]  /*bea0*/  @!P1 BRA `(.L_x_652) ;  /* 0x0000013000009947 */ /* 0x000fea0003800000 */
[----:B-1----:R-:W-:Y:S01]  /*beb0*/  IADD3 R10, R126, 0x1800000, RZ ;  /* 0x018000007e0a7810 */ /* 0x002fe20007ffe0ff */
[----:B------:R-:W-:Y:S03]  /*bec0*/  BSSY B7, `(.L_x_653) ;  /* 0x000000d000077945 */ /* 0x000fe60003800000 */
[----:B------:R-:W-:-:S04]  /*bed0*/  LOP3.LUT R10, R10, 0x7f800000, RZ, 0xc0, !PT ;  /* 0x7f8000000a0a7812 */ /* 0x000fc800078ec0ff */
[----:B------:R-:W-:-:S13]  /*bee0*/  ISETP.GT.U32.AND P1, PT, R10, 0x1ffffff, PT ;  /* 0x01ffffff0a00780c */ /* 0x000fda0003f24070 */
[----:B------:R-:W-:Y:S05]  /*bef0*/  @P1 BRA `(.L_x_654) ;  /* 0x0000005000001947 */ /* 0x000fea0003800000 */
[----:B------:R-:W-:Y:S01]  /*bf00*/  BMOV.32.CLEAR RZ, B11 ;  /* 0x000000000bff7355 */ /* 0x000fe20000100000 */
[----:B------:R-:W-:Y:S02]  /*bf10*/  MOV R127, 0xbf30 ;  /* 0x0000bf30007f7802 */ /* 0x000fe40000000f00 */
[----:B0-----:R-:W-:Y:S05]  /*bf20*/  CALL.REL.NOINC `($__internal_9_$__cuda_sm20_rcp_rn_f32_slowpath) ;  /* 0x000300c000007944 */ /* 0x001fea0003c00000 */
[----:B-1----:R-:W-:Y:S01]  /*bf30*/  MOV R15, R250 ;  /* 0x000000fa000f7202 */ /* 0x002fe20000000f00 */
[----:B------:R-:W-:Y:S05]  /*bf40*/  BRA `(.L_x_655) ;  /* 0x0000004000007947 */ /* 0x000fea0003800000 */
.L_x_654:
[----:B------:R-:W1:Y:S02]  /*bf50*/  MUFU.RCP R15, R126 ;  /* 0x0000007e000f7308 */ /* 0x000e640000001000 */
[----:B-1----:R-:W-:-:S04]  /*bf60*/  FFMA R126, R15, R126, -1 ;  /* 0xbf8000000f7e7423 */ /* 0x002fc8000000007e */
[----:B------:R-:W-:-:S04]  /*bf70*/  FADD.FTZ R126, -R126, -RZ ;  /* 0x800000ff7e7e7221 */ /* 0x000fc80000010100 */
[----:B------:R-:W-:Y:S02]  /*bf80*/  FFMA R15, R15, R126, R15 ;  /* 0x0000007e0f0f7223 */ /* 0x000fe4000000000f */
.L_x_655:
[----:B------:R-:W-:Y:S05]  /*bf90*/  BSYNC B7 ;  /* 0x0000000000077941 */ /* 0x000fea0003800000 */
.L_x_653:
[-C--:B------:R-:W-:Y:S01]  /*bfa0*/  FMUL R10, R11, R15.reuse ;  /* 0x0000000f0b0a7220 */ /* 0x080fe20000400000 */
[-C--:B------:R-:W-:Y:S01]  /*bfb0*/  FMUL R147, R150, R15.reuse ;  /* 0x0000000f96937220 */ /* 0x080fe20000400000 */
[----:B------:R-:W-:-:S03]  /*bfc0*/  FMUL R15, RZ, R15 ;  /* 0x0000000fff0f7220 */ /* 0x000fc60000400000 */
[----:B------:R1:W-:Y:S04]  /*bfd0*/  STL [R1+0x264], R10 ;  /* 0x0002640a01007387 */ /* 0x0003e80000100800 */
.L_x_652:
[----:B-1----:R-:W-:Y:S05]  /*bfe0*/  BSYNC B2 ;  /* 0x0000000000027941 */ /* 0x002fea0003800000 */
.L_x_651:
[----:B------:R-:W2:Y:S04]  /*bff0*/  LDL R14, [R1+0x264] ;  /* 0x00026400010e7983 */ /* 0x000ea80000100800 */
[----:B------:R-:W3:Y:S01]  /*c000*/  LDL R10, [R1+0x470] ;  /* 0x00047000010a7983 */ /* 0x000ee20000100800 */
[----:B------:R-:W-:Y:S01]  /*c010*/  BSSY B1, `(.L_x_656) ;  /* 0x0000025000017945 */ /* 0x000fe20003800000 */
[----:B--2---:R-:W-:Y:S01]  /*c020*/  MOV R88, R14 ;  /* 0x0000000e00587202 */ /* 0x004fe20000000f00 */
[----:B------:R-:W-:Y:S01]  /*c030*/  FMUL R14, R150, R15 ;  /* 0x0000000f960e7220 */ /* 0x000fe20000400000 */
[----:B---3--:R-:W-:-:S03]  /*c040*/  FADD R9, R10, R9 ;  /* 0x000000090a097221 */ /* 0x008fc60000000000 */
[-C--:B------:R-:W-:Y:S01]  /*c050*/  FMUL R17, R11, R88.reuse ;  /* 0x000000580b117220 */ /* 0x080fe20000400000 */
[-CC-:B------:R-:W-:Y:S01]  /*c060*/  FFMA R16, R148, R147.reuse, -R14.reuse ;  /* 0x0000009394107223 */ /* 0x180fe2000000080e */
[CC--:B------:R-:W-:Y:S02]  /*c070*/  FFMA R14, R149.reuse, R147.reuse, -R14 ;  /* 0x00000093950e7223 */ /* 0x0c0fe4000000080e */
[----:B------:R-:W-:Y:S01]  /*c080*/  FFMA R17, R150, R147, R17 ;  /* 0x0000009396117223 */ /* 0x000fe20000000011 */
[-C--:B------:R-:W-:Y:S01]  /*c090*/  FFMA R16, -R149, R88.reuse, R16 ;  /* 0x0000005895107223 */ /* 0x080fe20000000110 */
[-C--:B------:R-:W-:Y:S01]  /*c0a0*/  FFMA R14, -R11, R15.reuse, R14 ;  /* 0x0000000f0b0e7223 */ /* 0x080fe2000000010e */
[----:B------:R-:W-:Y:S01]  /*c0b0*/  IADD3 R10, R9, -0xd000000, RZ ;  /* 0xf3000000090a7810 */ /* 0x000fe20007ffe0ff */
[CC--:B------:R-:W-:Y:S01]  /*c0c0*/  FFMA R17, R148.reuse, R15.reuse, R17 ;  /* 0x0000000f94117223 */ /* 0x0c0fe20000000011 */
[-C--:B------:R-:W-:Y:S01]  /*c0d0*/  FFMA R97, R11, R15.reuse, R16 ;  /* 0x0000000f0b617223 */ /* 0x080fe20000000010 */
[----:B------:R-:W-:Y:S01]  /*c0e0*/  FADD R16, -R15, -RZ ;  /* 0x800000ff0f107221 */ /* 0x000fe20000000100 */
[----:B------:R-:W-:Y:S01]  /*c0f0*/  FFMA R14, R148, R88, R14 ;  /* 0x00000058940e7223 */ /* 0x000fe2000000000e */
[----:B------:R-:W-:Y:S01]  /*c100*/  FFMA R17, R149, R15, R17 ;  /* 0x0000000f95117223 */ /* 0x000fe20000000011 */
[----:B------:R-:W-:Y:S01]  /*c110*/  FADD R15, -R88, -RZ ;  /* 0x800000ff580f7221 */ /* 0x000fe20000000100 */
[----:B------:R-:W-:Y:S01]  /*c120*/  STL [R1+0x4a0], R97 ;  /* 0x0004a06101007387 */ /* 0x000fe20000100800 */
[----:B------:R-:W-:-:S02]  /*c130*/  ISETP.GT.U32.AND P1, PT, R10, 0x727fffff, PT ;  /* 0x727fffff0a00780c */ /* 0x000fc40003f24070 */
[----:B------:R1:W2:Y:S01]  /*c140*/  MUFU.RSQ R10, R9 ;  /* 0x00000009000a7308 */ /* 0x0002a20000001400 */
[----:B------:R-:W-:Y:S04]  /*c150*/  STL [R1+0x458], R17 ;  /* 0x0004581101007387 */ /* 0x000fe80000100800 */
[----:B------:R-:W-:Y:S04]  /*c160*/  STL [R1+0x60], R16 ;  /* 0x0000601001007387 */ /* 0x000fe80000100800 */
[----:B------:R3:W-:Y:S04]  /*c170*/  STL [R1+0x49c], R14 ;  /* 0x00049c0e01007387 */ /* 0x0007e80000100800 */
[----:B------:R1:W-:Y:S01]  /*c180*/  STL [R1+0x154], R15 ;  /* 0x0001540f01007387 */ /* 0x0003e20000100800 */
[----:B---3--:R-:W-:-:S05]  /*c190*/  MOV R14, R16 ;  /* 0x00000010000e7202 */ /* 0x008fca0000000f00 */
[----:B------:R1:W-:Y:S01]  /*c1a0*/  STL [R1+0x190], R14 ;  /* 0x0001900e01007387 */ /* 0x0003e20000100800 */
[----:B------:R-:W-:Y:S05]  /*c1b0*/  @!P1 BRA `(.L_x_657) ;  /* 0x0000006000009947 */ /* 0x000fea0003800000 */
[----:B--2---:R-:W-:Y:S01]  /*c1c0*/  BMOV.32.CLEAR RZ, B11 ;  /* 0x000000000bff7355 */ /* 0x004fe20000100000 */
[----:B-1----:R-:W-:Y:S02]  /*c1d0*/  MOV R14, R9 ;  /* 0x00000009000e7202 */ /* 0x002fe40000000f00 */
[----:B------:R-:W-:Y:S02]  /*c1e0*/  MOV R15, 0xc200 ;  /* 0x0000c200000f7802 */ /* 0x000fe40000000f00 */
[----:B0----5:R-:W-:Y:S05]  /*c1f0*/  CALL.REL.NOINC `($__internal_10_$__cuda_sm20_sqrt_rn_f32_slowpath) ;  /* 0x0003029000007944 */ /* 0x021fea0003c00000 */
[----:B------:R-:W-:Y:S01]  /*c200*/  MOV R88, R126 ;  /* 0x0000007e00587202 */ /* 0x000fe20000000f00 */
[----:B------:R-:W-:Y:S05]  /*c210*/  BRA `(.L_x_658) ;  /* 0x0000004000007947 */ /* 0x000fea0003800000 */
.L_x_657:
[----:B--2---:R-:W-:Y:S01]  /*c220*/  FMUL.FTZ R88, R9, R10 ;  /* 0x0000000a09587220 */ /* 0x004fe20000410000 */
[----:B------:R-:W-:-:S03]  /*c230*/  FMUL.FTZ R10, R10, 0.5 ;  /* 0x3f0000000a0a7820 */ /* 0x000fc60000410000 */
[----:B-1----:R-:W-:-:S04]  /*c240*/  FFMA R9, -R88, R88, R9 ;  /* 0x0000005858097223 */ /* 0x002fc80000000109 */
[----:B------:R-:W-:Y:S02]  /*c250*/  FFMA R88, R9, R10, R88 ;  /* 0x0000000a09587223 */ /* 0x000fe40000000058 */
.L_x_658:
[----:B------:R-:W-:Y:S05]  /*c260*/  BSYNC B1 ;  /* 0x0000000000017941 */ /* 0x000fea0003800000 */
.L_x_656:
[----:B------:R-:W-:Y:S01]  /*c270*/  IADD3 R9, R88, 0x1800000, RZ ;  /* 0x0180000058097810 */ /* 0x000fe20007ffe0ff */
[----:B------:R-:W-:Y:S03]  /*c280*/  BSSY B2, `(.L_x_659) ;  /* 0x000000e000027945 */ /* 0x000fe60003800000 */
[----:B------:R-:W-:-:S04]  /*c290*/  LOP3.LUT R9, R9, 0x7f800000, RZ, 0xc0, !PT ;  /* 0x7f80000009097812 */ /* 0x000fc800078ec0ff */
[----:B------:R-:W-:-:S13]  /*c2a0*/  ISETP.GT.U32.AND P1, PT, R9, 0x1ffffff, PT ;  /* 0x01ffffff0900780c */ /* 0x000fda0003f24070 */
[----:B------:R-:W-:Y:S05]  /*c2b0*/  @P1 BRA `(.L_x_660) ;  /* 0x0000006000001947 */ /* 0x000fea0003800000 */
[----:B------:R-:W-:Y:S01]  /*c2c0*/  BMOV.32.CLEAR RZ, B11 ;  /* 0x000000000bff7355 */ /* 0x000fe20000100000 */
[----:B------:R-:W-:Y:S02]  /*c2d0*/  MOV R126, R88 ;  /* 0x00000058007e7202 */ /* 0x000fe40000000f00 */
[----:B------:R-:W-:Y:S02]  /*c2e0*/  MOV R127, 0xc300 ;  /* 0x0000c300007f7802 */ /* 0x000fe40000000f00 */
[----:B0----5:R-:W-:Y:S05]  /*c2f0*/  CALL.REL.NOINC `($__internal_9_$__cuda_sm20_rcp_rn_f32_slowpath) ;  /* 0x0002fcf000007944 */ /* 0x021fea0003c00000 */
[----:B-1----:R-:W-:Y:S01]  /*c300*/  MOV R9, R250 ;  /* 0x000000fa00097202 */ /* 0x002fe20000000f00 */
[----:B------:R-:W-:Y:S05]  /*c310*/  BRA `(.L_x_661) ;  /* 0x0000004000007947 */ /* 0x000fea0003800000 */
.L_x_660:
[----:B------:R-:W1:Y:S02]  /*c320*/  MUFU.RCP R9, R88 ;  /* 0x0000005800097308 */ /* 0x000e640000001000 */
[----:B-1----:R-:W-:-:S04]  /*c330*/  FFMA R10, R88, R9, -1 ;  /* 0xbf800000580a7423 */ /* 0x002fc80000000009 */
[----:B------:R-:W-:-:S04]  /*c340*/  FADD.FTZ R10, -R10, -RZ ;  /* 0x800000ff0a0a7221 */ /* 0x000fc80000010100 */
[----:B------:R-:W-:Y:S02]  /*c350*/  FFMA R9, R9, R10, R9 ;  /* 0x0000000a09097223 */ /* 0x000fe40000000009 */
.L_x_661:
[----:B------:R-:W-:Y:S05]  /*c360*/  BSYNC B2 ;  /* 0x0000000000027941 */ /* 0x000fea0003800000 */
.L_x_659:
[----:B------:R-:W2:Y:S01]  /*c370*/  LDL R10, [R1+0x264] ;  /* 0x00026400010a7983 */ /* 0x000ea20000100800 */
[----:B------:R-:W-:Y:S02]  /*c380*/  MOV R15, 0x3f000000 ;  /* 0x3f000000000f7802 */ /* 0x000fe40000000f00 */
[----:B------:R-:W-:Y:S01]  /*c390*/  MOV R16, 0x3fd774eb ;  /* 0x3fd774eb00107802 */ /* 0x000fe20000000f00 */
[----:B------:R-:W-:Y:S01]  /*c3a0*/  UMOV UR39, 0x40000000 ;  /* 0x4000000000277882 */ /* 0x000fe20000000000 */
[----:B--2---:R-:W-:-:S04]  /*c3b0*/  FMNMX.NAN R10, R10, -1, !PT ;  /* 0xbf8000000a0a7809 */ /* 0x004fc80007820000 */
[----:B------:R-:W-:-:S05]  /*c3c0*/  FMNMX R14, R10, 1, PT ;  /* 0x3f8000000a0e7809 */ /* 0x000fca0003800000 */
[----:B------:R1:W-:Y:S04]  /*c3d0*/  STL [R1+0x540], R14 ;  /* 0x0005400e01007387 */ /* 0x0003e80000100800 */
[----:B------:R-:W2:Y:S01]  /*c3e0*/  LDL R109, [R1+0x470] ;  /* 0x00047000016d7983 */ /* 0x000ea20000100800 */
[----:B-1----:R-:W-:-:S04]  /*c3f0*/  FMNMX R14, R14, -1, !PT ;  /* 0xbf8000000e0e7809 */ /* 0x002fc80007800000 */
[----:B------:R-:W-:-:S05]  /*c400*/  FMNMX R14, R14, 1, PT ;  /* 0x3f8000000e0e7809 */ /* 0x000fca0003800000 */
[----:B------:R-:W-:-:S04]  /*c410*/  FFMA R15, -|R14|, R15, 0.5 ;  /* 0x3f0000000e0f7423 */ /* 0x000fc8000000030f */
[----:B------:R-:W1:Y:S01]  /*c420*/  MUFU.RSQ R10, R15 ;  /* 0x0000000f000a7308 */ /* 0x000e620000001400 */
[----:B------:R-:W-:Y:S01]  /*c430*/  FSETP.NEU.AND P1, PT, |R14|, 1, PT ;  /* 0x3f8000000e00780b */ /* 0x000fe20003f2d200 */
[----:B-1----:R-:W-:Y:S01]  /*c440*/  FMUL R15, R15, R10 ;  /* 0x0000000a0f0f7220 */ /* 0x002fe20000400000 */
[----:B------:R-:W-:-:S04]  /*c450*/  FMUL R10, R10, 0.5 ;  /* 0x3f0000000a0a7820 */ /* 0x000fc80000400000 */
[----:B------:R-:W-:-:S04]  /*c460*/  FFMA R10, -R15, R10, 0.5 ;  /* 0x3f0000000f0a7423 */ /* 0x000fc8000000010a */
[----:B------:R-:W-:-:S05]  /*c470*/  FFMA R10, R15, R10, R15 ;  /* 0x0000000a0f0a7223 */ /* 0x000fca000000000f */
[----:B------:R-:W-:Y:S02]  /*c480*/  FSEL R10, R10, RZ, P1 ;  /* 0x000000ff0a0a7208 */ /* 0x000fe40000800000 */
[----:B------:R-:W-:-:S04]  /*c490*/  FSETP.GT.AND P1, PT, |R14|, 0.56000000238418579102, PT ;  /* 0x3f0f5c290e00780b */ /* 0x000fc80003f24200 */
[----:B------:R-:W-:Y:S02]  /*c4a0*/  FSEL R100, R10, |R14|, P1 ;  /* 0x4000000e0a647208 */ /* 0x000fe40000800000 */
[----:B------:R-:W-:-:S03]  /*c4b0*/  MOV R15, 0x3d4dd2f7 ;  /* 0x3d4dd2f7000f7802 */ /* 0x000fc60000000f00 */
[----:B------:R-:W-:-:S04]  /*c4c0*/  FMUL R10, R100, R100 ;  /* 0x00000064640a7220 */ /* 0x000fc80000400000 */
[----:B------:R-:W-:-:S04]  /*c4d0*/  FFMA R15, R10, R15, 0.018773360177874565125 ;  /* 0x3c99ca970a0f7423 */ /* 0x000fc8000000000f */
[----:B------:R-:W-:-:S04]  /*c4e0*/  FFMA R15, R10, R15, 0.046769052743911743164 ;  /* 0x3d3f90e80a0f7423 */ /* 0x000fc8000000000f */
[----:B------:R-:W-:-:S04]  /*c4f0*/  FFMA R15, R10, R15, 0.074823014438152313232 ;  /* 0x3d993ccf0a0f7423 */ /* 0x000fc8000000000f */
[----:B------:R-:W-:-:S04]  /*c500*/  FFMA R15, R10, R15, 0.16667181253433227539 ;  /* 0x3e2aac040a0f7423 */ /* 0x000fc8000000000f */
[----:B------:R-:W-:Y:S02]  /*c510*/  FMUL R15, R10, R15 ;  /* 0x0000000f0a0f7220 */ /* 0x000fe40000400000 */
[----:B------:R-:W1:Y:S02]  /*c520*/  MUFU.RCP R10, |R147| ;  /* 0x40000093000a7308 */ /* 0x000e640000001000 */
[----:B------:R-:W-:-:S04]  /*c530*/  FFMA R100, R100, R15, R100 ;  /* 0x0000000f64647223 */ /* 0x000fc80000000064 */
[----:B------:R-:W-:-:S04]  /*c540*/  FMUL R15, R100, -2 ;  /* 0xc0000000640f7820 */ /* 0x000fc80000400000 */
[----:B------:R-:W-:Y:S01]  /*c550*/  @P1 FFMA R100, R16, 0.93318945169448852539, R15 ;  /* 0x3f6ee58110641823 */ /* 0x000fe2000000000f */
[----:B-1----:R-:W-:-:S04]  /*c560*/  FFMA R15, -|R147|, R10, 1 ;  /* 0x3f800000930f7423 */ /* 0x002fc8000000030a */
[----:B------:R-:W-:-:S04]  /*c570*/  FFMA R10, R10, R15, R10 ;  /* 0x0000000f0a0a7223 */ /* 0x000fc8000000000a */
[----:B------:R-:W-:Y:S01]  /*c580*/  FFMA R15, R10, 2, RZ ;  /* 0x400000000a0f7823 */ /* 0x000fe200000000ff */
[----:B------:R-:W-:-:S03]  /*c590*/  FSETP.GTU.AND P1, PT, R100, +INF , PT ;  /* 0x7f8000006400780b */ /* 0x000fc60003f2c000 */
[----:B------:R-:W-:-:S04]  /*c5a0*/  FFMA R16, -|R147|, R15, 2 ;  /* 0x4000000093107423 */ /* 0x000fc8000000030f */
[----:B------:R-:W-:Y:S01]  /*c5b0*/  FFMA R10, R10, R16, R15 ;  /* 0x000000100a0a7223 */ /* 0x000fe2000000000f */
[----:B------:R-:W-:-:S04]  /*c5c0*/  LOP3.LUT R14, R14, 0x80000000, RZ, 0xc0, !PT ;  /* 0x800000000e0e7812 */ /* 0x000fc800078ec0ff */
[----:B------:R1:W-:Y:S01]  /*c5d0*/  STL [R1+0x2ec], R10 ;  /* 0x0002ec0a01007387 */ /* 0x0003e20000100800 */
[----:B------:R-:W-:Y:S01]  /*c5e0*/  @!P1 LOP3.LUT R100, R14, R100, RZ, 0xfc, !PT ;  /* 0x000000640e649212 */ /* 0x000fe200078efcff */
[----:B------:R-:W-:Y:S01]  /*c5f0*/  FMUL R14, R148, R11 ;  /* 0x0000000b940e7220 */ /* 0x000fe20000400000 */
[----:B-1----:R-:W-:-:S04]  /*c600*/  MOV R10, UR39 ;  /* 0x00000027000a7c02 */ /* 0x002fc80008000f00 */
[----:B------:R1:W3:Y:S01]  /*c610*/  FCHK P1, R10, |R147| ;  /* 0x400000930a007302 */ /* 0x0002e20000020000 */
[C---:B------:R-:W-:Y:S01]  /*c620*/  FFMA R17, R150.reuse, R149, R14 ;  /* 0x0000009596117223 */ /* 0x040fe2000000000e */
[----:B------:R-:W-:Y:S01]  /*c630*/  FMUL R110, R9, R9 ;  /* 0x00000009096e7220 */ /* 0x000fe20000400000 */
[-C--:B------:R-:W-:Y:S01]  /*c640*/  FFMA R108, -R150, R11.reuse, RZ ;  /* 0x0000000b966c7223 */ /* 0x080fe200000001ff */
[----:B-1----:R-:W-:-:S04]  /*c650*/  FMUL R10, R149, R11 ;  /* 0x0000000b950a7220 */ /* 0x002fc80000400000 */
[CCC-:B------:R-:W-:Y:S01]  /*c660*/  FFMA R99, R150.reuse, R148.reuse, -R10.reuse ;  /* 0x0000009496637223 */ /* 0x1c0fe2000000080a */
[C---:B------:R-:W-:Y:S01]  /*c670*/  FFMA R98, -R150.reuse, R148, R10 ;  /* 0x0000009496627223 */ /* 0x040fe2000000010a */
[----:B------:R-:W-:Y:S01]  /*c680*/  FMUL R10, R150, R9 ;  /* 0x00000009960a7220 */ /* 0x000fe20000400000 */
[----:B------:R-:W-:Y:S02]  /*c690*/  FADD R97, RZ, -R150 ;  /* 0x80000096ff617221 */ /* 0x000fe40000000000 */
[----:B------:R-:W-:Y:S01]  /*c6a0*/  STL [R1+0x5b4], R99 ;  /* 0x0005b46301007387 */ /* 0x000fe20000100800 */
[----:B------:R-:W-:-:S03]  /*c6b0*/  FADD R15, RZ, -R11 ;  /* 0x8000000bff0f7221 */ /* 0x000fc60000000000 */
[----:B------:R-:W-:Y:S01]  /*c6c0*/  STL [R1+0x474], R17 ;  /* 0x0004741101007387 */ /* 0x000fe20000100800 */
[----:B------:R-:W-:-:S03]  /*c6d0*/  FMUL R16, R11, R9 ;  /* 0x000000090b107220 */ /* 0x000fc60000400000 */
[----:B------:R-:W-:Y:S04]  /*c6e0*/  STL [R1+0x5b0], R98 ;  /* 0x0005b06201007387 */ /* 0x000fe80000100800 */
[----:B------:R-:W-:Y:S04]  /*c6f0*/  STL [R1+0x5ac], R110 ;  /* 0x0005ac6e01007387 */ /* 0x000fe80000100800 */
[----:B------:R-:W-:Y:S04]  /*c700*/  STL [R1+0x5a8], R108 ;  /* 0x0005a86c01007387 */ /* 0x000fe80000100800 */
[----:B------:R1:W-:Y:S01]  /*c710*/  STL [R1+0x6c], R10 ;  /* 0x00006c0a01007387 */ /* 0x0003e20000100800 */
[----:B------:R-:W-:-:S03]  /*c720*/  FADD R14, |R147|, -RZ ;  /* 0x800000ff930e7221 */ /* 0x000fc60000000200 */
[----:B------:R4:W-:Y:S04]  /*c730*/  STL [R1+0x5a4], R97 ;  /* 0x0005a46101007387 */ /* 0x0009e80000100800 */
[----:B------:R0:W-:Y:S01]  /*c740*/  STL [R1+0x59c], R15 ;  /* 0x00059c0f01007387 */ /* 0x0001e20000100800 */
[C---:B-1----:R-:W-:Y:S01]  /*c750*/  FMUL R10, R9.reuse, R110 ;  /* 0x0000006e090a7220 */ /* 0x042fe20000400000 */
[----:B------:R-:W-:Y:S02]  /*c760*/  FMUL R110, R9, R15 ;  /* 0x0000000f096e7220 */ /* 0x000fe40000400000 */
[----:B------:R2:W-:Y:S01]  /*c770*/  STL [R1+0x210], R16 ;  /* 0x0002101001007387 */ /* 0x0005e20000100800 */
[----:B----4-:R-:W-:Y:S01]  /*c780*/  FMUL R97, R17, R97 ;  /* 0x0000006111617220 */ /* 0x010fe20000400000 */
[----:B------:R-:W-:-:S02]  /*c790*/  FMUL R17, R11, R17 ;  /* 0x000000110b117220 */ /* 0x000fc40000400000 */
[----:B------:R-:W-:Y:S01]  /*c7a0*/  STL [R1+0x21c], R110 ;  /* 0x00021c6e01007387 */ /* 0x000fe20000100800 */
[----:B0-----:R-:W-:-:S03]  /*c7b0*/  FMUL R15, R10, R108 ;  /* 0x0000006c0a0f7220 */ /* 0x001fc60000400000 */
[----:B------:R-:W-:Y:S01]  /*c7c0*/  STL [R1+0x310], R14 ;  /* 0x0003100e01007387 */ /* 0x000fe20000100800 */
[----:B------:R-:W-:Y:S01]  /*c7d0*/  BSSY B1, `(.L_x_662) ;  /* 0x000001a000017945 */ /* 0x000fe20003800000 */
[----:B------:R-:W-:Y:S01]  /*c7e0*/  FADD R100, R100, R100 ;  /* 0x0000006464647221 */ /* 0x000fe20000000000 */
[----:B--2---:R-:W-:-:S05]  /*c7f0*/  FFMA R16, -R109, R10, R9 ;  /* 0x0000000a6d107223 */ /* 0x004fca0000000109 */
[----:B------:R0:W-:Y:S04]  /*c800*/  STL [R1+0x290], R16 ;  /* 0x0002901001007387 */ /* 0x0001e80000100800 */
[----:B------:R1:W-:Y:S04]  /*c810*/  STL [R1+0x298], R15 ;  /* 0x0002980f01007387 */ /* 0x0003e80000100800 */
[----:B------:R2:W-:Y:S01]  /*c820*/  STL [R1+0x5a0], R97 ;  /* 0x0005a06101007387 */ /* 0x0005e20000100800 */
[----:B0-----:R-:W-:-:S03]  /*c830*/  FMUL R16, R150, R99 ;  /* 0x0000006396107220 */ /* 0x001fc60000400000 */
[----:B------:R0:W-:Y:S01]  /*c840*/  STL [R1+0x598], R17 ;  /* 0x0005981101007387 */ /* 0x0001e20000100800 */
[----:B-1----:R-:W-:Y:S01]  /*c850*/  FMUL R15, R11, R98 ;  /* 0x000000620b0f7220 */ /* 0x002fe20000400000 */
[C---:B--2---:R-:W-:Y:S01]  /*c860*/  FMUL R97, R10.reuse, R97 ;  /* 0x000000610a617220 */ /* 0x044fe20000400000 */
[----:B0-----:R-:W-:-:S04]  /*c870*/  FMUL R17, R10, R17 ;  /* 0x000000110a117220 */ /* 0x001fc80000400000 */
[----:B------:R-:W-:Y:S04]  /*c880*/  STL [R1+0x218], R97 ;  /* 0x0002186101007387 */ /* 0x000fe80000100800 */
[----:B------:R0:W-:Y:S04]  /*c890*/  STL [R1+0x594], R16 ;  /* 0x0005941001007387 */ /* 0x0001e80000100800 */
[----:B------:R-:W-:Y:S04]  /*c8a0*/  STL [R1+0x220], R17 ;  /* 0x0002201101007387 */ /* 0x000fe80000100800 */
[----:B------:R1:W-:Y:S01]  /*c8b0*/  STL [R1+0x590], R15 ;  /* 0x0005900f01007387 */ /* 0x0003e20000100800 */
[C---:B0-----:R-:W-:Y:S01]  /*c8c0*/  FMUL R16, R10.reuse, R16 ;  /* 0x000000100a107220 */ /* 0x041fe20000400000 */
[----:B-1----:R-:W-:-:S04]  /*c8d0*/  FMUL R15, R10, R15 ;  /* 0x0000000f0a0f7220 */ /* 0x002fc80000400000 */
[----:B------:R0:W-:Y:S04]  /*c8e0*/  STL [R1+0x208], R16 ;  /* 0x0002081001007387 */ /* 0x0001e80000100800 */
[----:B------:R0:W-:Y:S01]  /*c8f0*/  STL [R1+0x214], R15 ;  /* 0x0002140f01007387 */ /* 0x0001e20000100800 */
[----:B---3--:R-:W-:Y:S05]  /*c900*/  @!P1 BRA `(.L_x_663) ;  /* 0x0000006000009947 */ /* 0x008fea0003800000 */
[----:B------:R-:W-:Y:S01]  /*c910*/  BMOV.32.CLEAR RZ, B11 ;  /* 0x000000000bff7355 */ /* 0x000fe20000100000 */
[----:B------:R-:W-:Y:S02]  /*c920*/  MOV R250, 0x40000000 ;  /* 0x4000000000fa7802 */ /* 0x000fe40000000f00 */
[----:B------:R-:W-:Y:S02]  /*c930*/  MOV R126, R14 ;  /* 0x0000000e007e7202 */ /* 0x000fe40000000f00 */
[----:B------:R-:W-:-:S02]  /*c940*/  MOV R127, 0xc960 ;  /* 0x0000c960007f7802 */ /* 0x000fc40000000f00 */
[----:B0----5:R-:W-:Y:S05]  /*c950*/  CALL.REL.NOINC `($__internal_11_$__cuda_sm3x_div_rn_noftz_f32_slowpath) ;  /* 0x0002fc9000007944 */ /* 0x021fea0003c00000 */
[----:B-1----:R1:W-:Y:S02]  /*c960*/  STL [R1+0x2ec], R250 ;  /* 0x0002ecfa01007387 */ /* 0x0023e40000100800 */
.L_x_663:
[----:B------:R-:W-:Y:S05]  /*c970*/  BSYNC B1 ;  /* 0x0000000000017941 */ /* 0x000fea0003800000 */
.L_x_662:
[----:B0-----:R-:W3:Y:S04]  /*c980*/  LDL R15, [R1+0x2ec] ;  /* 0x0002ec00010f7983 */ /* 0x001ee80000100800 */
[----:B------:R-:W4:Y:S04]  /*c990*/  LDL R14, [R1+0x458] ;  /* 0x00045800010e7983 */ /* 0x000f280000100800 */
[----:B--2---:R-:W2:Y:S01]  /*c9a0*/  LDL R17, [R1+0x290] ;  /* 0x0002900001117983 */ /* 0x004ea20000100800 */
[----:B---3--:R-:W-:-:S03]  /*c9b0*/  MOV R16, R15 ;  /* 0x0000000f00107202 */ /* 0x008fc60000000f00 */
[----:B------:R-:W3:Y:S01]  /*c9c0*/  LDL R15, [R1+0x298] ;  /* 0x00029800010f7983 */ /* 0x000ee20000100800 */
[----:B------:R-:W-:Y:S01]  /*c9d0*/  LOP3.LUT R24, R24, 0xfffffff7, RZ, 0xc0, !PT ;  /* 0xfffffff718187812 */ /* 0x000fe200078ec0ff */
[----:B----4-:R-:W-:Y:S01]  /*c9e0*/  FMUL R99, R14, R14 ;  /* 0x0000000e0e637220 */ /* 0x010fe20000400000 */
[----:B------:R-:W-:Y:S01]  /*c9f0*/  BSSY B1, `(.L_x_664) ;  /* 0x0000062000017945 */ /* 0x000fe20003800000 */
[-C--:B------:R-:W-:Y:S01]  /*ca00*/  FMUL R145, RZ, R16.reuse ;  /* 0x00000010ff917220 */ /* 0x080fe20000400000 */
[----:B------:R-:W-:Y:S01]  /*ca10*/  MOV R97, RZ ;  /* 0x000000ff00617202 */ /* 0x000fe20000000f00 */
[----:B------:R-:W-:Y:S01]  /*ca20*/  FADD R14, R99, 9.9999997473787516356e-05 ;  /* 0x38d1b717630e7421 */ /* 0x000fe20000000000 */
[----:B--2---:R-:W-:Y:S01]  /*ca30*/  FMUL R144, R17, R16 ;  /* 0x0000001011907220 */ /* 0x004fe20000400000 */
[----:B------:R-:W-:-:S03]  /*ca40*/  MOV R98, RZ ;  /* 0x000000ff00627202 */ /* 0x000fc60000000f00 */
[----:B------:R-:W-:-:S13]  /*ca50*/  FSETP.GEU.AND P1, PT, R14, 1, PT ;  /* 0x3f8000000e00780b */ /* 0x000fda0003f2e000 */
[----:B------:R-:W-:Y:S01]  /*ca60*/  @P1 LOP3.LUT R24, R24, 0x8, RZ, 0xfc, !PT ;  /* 0x0000000818181812 */ /* 0x000fe200078efcff */
[----:B---3--:R-:W-:Y:S02]  /*ca70*/  FMUL R146, R15, R16 ;  /* 0x000000100f927220 */ /* 0x008fe40000400000 */
[----:B------:R-:W-:Y:S01]  /*ca80*/  CS2R R14, SRZ ;  /* 0x00000000000e7805 */ /* 0x000fe2000001ff00 */
[----:B------:R-:W-:Y:S01]  /*ca90*/  CS2R R16, SRZ ;  /* 0x0000000000107805 */ /* 0x000fe2000001ff00 */
[----:B------:R-:W-:Y:S05]  /*caa0*/  @P1 BRA `(.L_x_665) ;  /* 0x0000056000001947 */ /* 0x000fea0003800000 */
[----:B------:R-:W-:Y:S01]  /*cab0*/  FADD R14, -R99, 1 ;  /* 0x3f800000630e7421 */ /* 0x000fe20000000100 */
[----:B------:R-:W-:Y:S03]  /*cac0*/  BSSY B2, `(.L_x_666) ;  /* 0x000000e000027945 */ /* 0x000fe60003800000 */
[----:B------:R0:W2:Y:S01]  /*cad0*/  MUFU.RSQ R13, R14 ;  /* 0x0000000e000d7308 */ /* 0x0000a20000001400 */
[----:B------:R-:W-:-:S04]  /*cae0*/  IADD3 R15, R14, -0xd000000, RZ ;  /* 0xf30000000e0f7810 */ /* 0x000fc80007ffe0ff */
[----:B------:R-:W-:-:S13]  /*caf0*/  ISETP.GT.U32.AND P1, PT, R15, 0x727fffff, PT ;  /* 0x727fffff0f00780c */ /* 0x000fda0003f24070 */
[----:B------:R-:W-:Y:S05]  /*cb00*/  @!P1 BRA `(.L_x_667) ;  /* 0x0000005000009947 */ /* 0x000fea0003800000 */
[----:B0-2---:R-:W-:Y:S01]  /*cb10*/  BMOV.32.CLEAR RZ, B11 ;  /* 0x000000000bff7355 */ /* 0x005fe20000100000 */
[----:B------:R-:W-:Y:S02]  /*cb20*/  MOV R15, 0xcb40 ;  /* 0x0000cb40000f7802 */ /* 0x000fe40000000f00 */
[----:B-1---5:R-:W-:Y:S05]  /*cb30*/  CALL.REL.NOINC `($__internal_10_$__cuda_sm20_sqrt_rn_f32_slowpath) ;  /* 0x0002f95000007944 */ /* 0x022fea0003c00000 */
[----:B------:R-:W-:Y:S01]  /*cb40*/  MOV R89, R126 ;  /* 0x0000007e00597202 */ /* 0x000fe20000000f00 */
[----:B------:R-:W-:Y:S05]  /*cb50*/  BRA `(.L_x_668) ;  /* 0x0000004000007947 */ /* 0x000fea0003800000 */
.L_x_667:
[----:B0-2---:R-:W-:Y:S01]  /*cb60*/  FMUL.FTZ R89, R14, R13 ;  /* 0x0000000d0e597220 */ /* 0x005fe20000410000 */
[----:B------:R-:W-:-:S03]  /*cb70*/  FMUL.FTZ R13, R13, 0.5 ;  /* 0x3f0000000d0d7820 */ /* 0x000fc60000410000 */
[----:B------:R-:W-:-:S04]  /*cb80*/  FFMA R14, -R89, R89, R14 ;  /* 0x00000059590e7223 */ /* 0x000fc8000000010e */
[----:B------:R-:W-:Y:S02]  /*cb90*/  FFMA R89, R14, R13, R89 ;  /* 0x0000000d0e597223 */ /* 0x000fe40000000059 */
.L_x_668:
[----:B------:R-:W-:Y:S05]  /*cba0*/  BSYNC B2 ;  /* 0x0000000000027941 */ /* 0x000fea0003800000 */
.L_x_666:
[----:B------:R-:W2:Y:S01]  /*cbb0*/  LDL R13, [R1+0x458] ;  /* 0x00045800010d7983 */ /* 0x000ea20000100800 */
[----:B------:R-:W-:Y:S01]  /*cbc0*/  MOV R15, 0x3f000000 ;  /* 0x3f000000000f7802 */ /* 0x000fe20000000f00 */
[----:B------:R-:W-:Y:S01]  /*cbd0*/  MUFU.RCP R90, R89 ;  /* 0x00000059005a7308 */ /* 0x000fe20000001000 */
[----:B------:R-:W-:Y:S01]  /*cbe0*/  MOV R16, 0x3d10ecef ;  /* 0x3d10ecef00107802 */ /* 0x000fe20000000f00 */
[----:B------:R-:W-:Y:S01]  /*cbf0*/  BSSY B2, `(.L_x_669) ;  /* 0x000002b000027945 */ /* 0x000fe20003800000 */
[----:B--2---:R-:W-:-:S04]  /*cc00*/  FMNMX.NAN R13, R13, -1, !PT ;  /* 0xbf8000000d0d7809 */ /* 0x004fc80007820000 */
[----:B------:R-:W-:-:S04]  /*cc10*/  FMNMX R14, R13, 1, PT ;  /* 0x3f8000000d0e7809 */ /* 0x000fc80003800000 */
[----:B------:R-:W-:Y:S01]  /*cc20*/  FMNMX R13, R14, -1, !PT ;  /* 0xbf8000000e0d7809 */ /* 0x000fe20007800000 */
[----:B------:R0:W-:Y:S03]  /*cc30*/  STL [R1+0x55c], R14 ;  /* 0x00055c0e01007387 */ /* 0x0001e60000100800 */
[----:B------:R-:W-:-:S04]  /*cc40*/  FMNMX R13, R13, 1, PT ;  /* 0x3f8000000d0d7809 */ /* 0x000fc80003800000 */
[C---:B------:R-:W-:Y:S01]  /*cc50*/  FSETP.NEU.AND P1, PT, |R13|.reuse, 1, PT ;  /* 0x3f8000000d00780b */ /* 0x040fe20003f2d200 */
[C---:B------:R-:W-:Y:S01]  /*cc60*/  FFMA R15, -|R13|.reuse, R15, 0.5 ;  /* 0x3f0000000d0f7423 */ /* 0x040fe2000000030f */
[----:B------:R-:W-:-:S03]  /*cc70*/  FSETP.GT.AND P2, PT, R13, 0.56000000238418579102, PT ;  /* 0x3f0f5c290d00780b */ /* 0x000fc60003f44000 */
[----:B0-----:R-:W0:Y:S02]  /*cc80*/  MUFU.RSQ R14, R15 ;  /* 0x0000000f000e7308 */ /* 0x001e240000001400 */
[----:B0-----:R-:W-:Y:S01]  /*cc90*/  FMUL R15, R15, R14 ;  /* 0x0000000e0f0f7220 */ /* 0x001fe20000400000 */
[----:B------:R-:W-:-:S04]  /*cca0*/  FMUL R14, R14, 0.5 ;  /* 0x3f0000000e0e7820 */ /* 0x000fc80000400000 */
[----:B------:R-:W-:-:S04]  /*ccb0*/  FFMA R14, -R15, R14, 0.5 ;  /* 0x3f0000000f0e7423 */ /* 0x000fc8000000010e */
[----:B------:R-:W-:-:S05]  /*ccc0*/  FFMA R14, R15, R14, R15 ;  /* 0x0000000e0f0e7223 */ /* 0x000fca000000000f */
[----:B------:R-:W-:Y:S02]  /*ccd0*/  FSEL R14, R14, RZ, P1 ;  /* 0x000000ff0e0e7208 */ /* 0x000fe40000800000 */
[----:B------:R-:W-:-:S04]  /*cce0*/  FSETP.GT.AND P1, PT, |R13|, 0.56000000238418579102, PT ;  /* 0x3f0f5c290d00780b */ /* 0x000fc80003f24200 */
[----:B------:R-:W-:-:S04]  /*ccf0*/  FSEL R14, R14, |R13|, P1 ;  /* 0x4000000d0e0e7208 */ /* 0x000fc80000800000 */
[----:B------:R-:W-:Y:S01]  /*cd00*/  LOP3.LUT R14, R14, 0x80000000, R13, 0xf8, !PT ;  /* 0x800000000e0e7812 */ /* 0x000fe200078ef80d */
[----:B------:R-:W-:-:S04]  /*cd10*/  FFMA R13, -R89, R90, 1 ;  /* 0x3f800000590d7423 */ /* 0x000fc8000000015a */
[----:B------:R-:W-:Y:S01]  /*cd20*/  FMUL R15, R14, R14 ;  /* 0x0000000e0e0f7220 */ /* 0x000fe20000400000 */
[----:B------:R-:W-:-:S03]  /*cd30*/  FFMA R90, R90, R13, R90 ;  /* 0x0000000d5a5a7223 */ /* 0x000fc6000000005a */
[----:B------:R-:W-:-:S04]  /*cd40*/  FFMA R16, R15, R16, 0.016980519518256187439 ;  /* 0x3c8b1abb0f107423 */ /* 0x000fc80000000010 */
[----:B------:R-:W-:-:S04]  /*cd50*/  FFMA R16, R15, R16, 0.030762933194637298584 ;  /* 0x3cfc028c0f107423 */ /* 0x000fc80000000010 */
[----:B------:R-:W-:-:S04]  /*cd60*/  FFMA R16, R15, R16, 0.044709417968988418579 ;  /* 0x3d3721390f107423 */ /* 0x000fc80000000010 */
[----:B------:R-:W-:-:S04]  /*cd70*/  FFMA R16, R15, R16, 0.074989043176174163818 ;  /* 0x3d9993db0f107423 */ /* 0x000fc80000000010 */
[----:B------:R-:W-:-:S04]  /*cd80*/  FFMA R16, R15, R16, 0.16666707396507263184 ;  /* 0x3e2aaac60f107423 */ /* 0x000fc80000000010 */
[----:B------:R-:W-:-:S04]  /*cd90*/  FMUL R16, R15, R16 ;  /* 0x000000100f107220 */ /* 0x000fc80000400000 */
[----:B------:R-:W-:Y:S01]  /*cda0*/  FFMA R14, R14, R16, R14 ;  /* 0x000000100e0e7223 */ /* 0x000fe2000000000e */
[----:B------:R-:W-:-:S04]  /*cdb0*/  MOV R16, 0x3fd774eb ;  /* 0x3fd774eb00107802 */ /* 0x000fc80000000f00 */
[----:B------:R-:W-:-:S05]  /*cdc0*/  FSEL R15, R14, -R14, P1 ;  /* 0x8000000e0e0f7208 */ /* 0x000fca0000800000 */
[----:B------:R-:W-:-:S04]  /*cdd0*/  @!P2 FFMA R14, R16, 0.93318945169448852539, R15 ;  /* 0x3f6ee581100ea823 */ /* 0x000fc8000000000f */
[----:B------:R-:W-:-:S04]  /*cde0*/  @P1 FADD R14, R14, R14 ;  /* 0x0000000e0e0e1221 */ /* 0x000fc80000000000 */
[----:B-1----:R-:W-:-:S04]  /*cdf0*/  FADD R250, R14, R14 ;  /* 0x0000000e0efa7221 */ /* 0x002fc80000000000 */
[----:B------:R-:W0:Y:S01]  /*ce00*/  FCHK P1, R250, R89 ;  /* 0x00000059fa007302 */ /* 0x000e220000020000 */
[----:B------:R-:W-:-:S04]  /*ce10*/  FFMA R13, R250, R90, RZ ;  /* 0x0000005afa0d7223 */ /* 0x000fc800000000ff */
[----:B------:R-:W-:-:S04]  /*ce20*/  FFMA R14, -R89, R13, R250 ;  /* 0x0000000d590e7223 */ /* 0x000fc800000001fa */
[----:B------:R-:W-:Y:S01]  /*ce30*/  FFMA R90, R90, R14, R13 ;  /* 0x0000000e5a5a7223 */ /* 0x000fe2000000000d */
[----:B0-----:R-:W-:Y:S05]  /*ce40*/  @!P1 BRA `(.L_x_670) ;  /* 0x0000005000009947 */ /* 0x001fea0003800000 */
[----:B------:R-:W-:Y:S01]  /*ce50*/  BMOV.32.CLEAR RZ, B11 ;  /* 0x000000000bff7355 */ /* 0x000fe20000100000 */
[----:B------:R-:W-:Y:S02]  /*ce60*/  MOV R126, R89 ;  /* 0x00000059007e7202 */ /* 0x000fe40000000f00 */
[----:B------:R-:W-:Y:S02]  /*ce70*/  MOV R127, 0xce90 ;  /* 0x0000ce90007f7802 */ /* 0x000fe40000000f00 */
[----:B-----5:R-:W-:Y:S05]  /*ce80*/  CALL.REL.NOINC `($__internal_11_$__cuda_sm3x_div_rn_noftz_f32_slowpath) ;  /* 0x0002f76000007944 */ /* 0x020fea0003c00000 */
[----:B-1----:R-:W-:Y:S02]  /*ce90*/  MOV R90, R250 ;  /* 0x000000fa005a7202 */ /* 0x002fe40000000f00 */
.L_x_670:
[----:B------:R-:W-:Y:S05]  /*cea0*/  BSYNC B2 ;  /* 0x0000000000027941 */ /* 0x000fea0003800000 */
.L_x_669:
[----:B------:R-:W3:Y:S04]  /*ceb0*/  LDL R108, [R1+0x4a0] ;  /* 0x0004a000016c7983 */ /* 0x000ee80000100800 */
[----:B------:R-:W4:Y:S04]  /*cec0*/  LDL R99, [R1+0x49c] ;  /* 0x00049c0001637983 */ /* 0x000f280000100800 */
[----:B--2---:R-:W2:Y:S04]  /*ced0*/  LDL R98, [R1+0x218] ;  /* 0x0002180001627983 */ /* 0x004ea80000100800 */
[----:B------:R-:W2:Y:S04]  /*cee0*/  LDL R15, [R1+0x6c] ;  /* 0x00006c00010f7983 */ /* 0x000ea80000100800 */
[----:B------:R-:W2:Y:S04]  /*cef0*/  LDL R97, [R1+0x21c] ;  /* 0x00021c0001617983 */ /* 0x000ea80000100800 */
[----:B------:R-:W2:Y:S04]  /*cf00*/  LDL R13, [R1+0x220] ;  /* 0x00022000010d7983 */ /* 0x000ea80000100800 */
[----:B------:R-:W2:Y:S04]  /*cf10*/  LDL R17, [R1+0x208] ;  /* 0x0002080001117983 */ /* 0x000ea80000100800 */
[----:B------:R-:W2:Y:S04]  /*cf20*/  LDL R16, [R1+0x210] ;  /* 0x0002100001107983 */ /* 0x000ea80000100800 */
[----:B------:R-:W2:Y:S01]  /*cf30*/  LDL R14, [R1+0x214] ;  /* 0x00021400010e7983 */ /* 0x000ea20000100800 */
[-C--:B---3--:R-:W-:Y:S01]  /*cf40*/  FMUL R108, R108, R90.reuse ;  /* 0x0000005a6c6c7220 */ /* 0x088fe20000400000 */
[----:B----4-:R-:W-:-:S04]  /*cf50*/  FMUL R99, R99, R90 ;  /* 0x0000005a63637220 */ /* 0x010fc80000400000 */
[----:B------:R-:W-:Y:S01]  /*cf60*/  STL [R1+0x730], R108 ;  /* 0x0007306c01007387 */ /* 0x000fe20000100800 */
[----:B--2---:R-:W-:-:S03]  /*cf70*/  FMUL R98, R98, R90 ;  /* 0x0000005a62627220 */ /* 0x004fc60000400000 */
[----:B------:R1:W-:Y:S01]  /*cf80*/  STL [R1+0x72c], R99 ;  /* 0x00072c6301007387 */ /* 0x0003e20000100800 */
[-C--:B------:R-:W-:Y:S01]  /*cf90*/  FMUL R15, R15, R90.reuse ;  /* 0x0000005a0f0f7220 */ /* 0x080fe20000400000 */
[-C--:B------:R-:W-:Y:S02]  /*cfa0*/  FMUL R97, R97, R90.reuse ;  /* 0x0000005a61617220 */ /* 0x080fe40000400000 */
[----:B-1----:R-:W2:Y:S01]  /*cfb0*/  LDL R99, [R1+0x458] ;  /* 0x0004580001637983 */ /* 0x002ea20000100800 */
[-C--:B------:R-:W-:Y:S01]  /*cfc0*/  FMUL R13, R13, R90.reuse ;  /* 0x0000005a0d0d7220 */ /* 0x080fe20000400000 */
[-C--:B------:R-:W-:Y:S01]  /*cfd0*/  FMUL R17, R17, R90.reuse ;  /* 0x0000005a11117220 */ /* 0x080fe20000400000 */
[-C--:B------:R-:W-:Y:S01]  /*cfe0*/  FMUL R16, R16, R90.reuse ;  /* 0x0000005a10107220 */ /* 0x080fe20000400000 */
[----:B------:R-:W-:Y:S01]  /*cff0*/  FMUL R14, R14, R90 ;  /* 0x0000005a0e0e7220 */ /* 0x000fe20000400000 */
[----:B--2---:R1:W-:Y:S04]  /*d000*/  STL [R1+0x498], R99 ;  /* 0x0004986301007387 */ /* 0x0043e80000100800 */
.L_x_665:
[----:B------:R-:W-:Y:S05]  /*d010*/  BSYNC B1 ;  /* 0x0000000000017941 */ /* 0x000fea0003800000 */
.L_x_664:
[----:B------:R-:W2:Y:S04]  /*d020*/  LDL R120, [R1+0x218] ;  /* 0x0002180001787983 */ /* 0x000ea80000100800 */
[----:B------:R-:W3:Y:S04]  /*d030*/  LDL R134, [R1+0x14] ;  /* 0x0000140001867983 */ /* 0x000ee80000100800 */
[----:B------:R-:W4:Y:S04]  /*d040*/  LDL R118, [R1+0x220] ;  /* 0x0002200001767983 */ /* 0x000f280000100800 */
        /* <DEDUP_REMOVED lines=8> */
[----:B-1----:R-:W4:Y:S01]  /*d0d0*/  LDL R99, [R1+0x72c] ;  /* 0x00072c0001637983 */ /* 0x002f220000100800 */
[----:B--2---:R-:W-:-:S03]  /*d0e0*/  MOV R223, R120 ;  /* 0x0000007800df7202 */ /* 0x004fc60000000f00 */
[----:B------:R1:W5:Y:S01]  /*d0f0*/  LDL R120, [R1+0x70c] ;  /* 0x00070c0001787983 */ /* 0x0003620000100800 */
[----:B------:R-:W-:Y:S02]  /*d100*/  LOP3.LUT P1, RZ, R24, 0x8, RZ, 0xc0, !PT ;  /* 0x0000000818ff7812 */ /* 0x000fe4000782c0ff */
[----:B---3--:R-:W-:Y:S01]  /*d110*/  ISETP.GE.AND P2, PT, R134, 0x1, PT ;  /* 0x000000018600780c */ /* 0x008fe20003f46270 */
[----:B------:R-:W-:Y:S01]  /*d120*/  BSSY B1, `(.L_x_671) ;  /* 0x00000ab000017945 */ /* 0x000fe20003800000 */
[----:B----4-:R-:W-:Y:S01]  /*d130*/  MOV R220, R118 ;  /* 0x0000007600dc7202 */ /* 0x010fe20000000f00 */
[----:B------:R-:W-:Y:S01]  /*d140*/  CS2R R208, SRZ ;  /* 0x0000000000d07805 */ /* 0x000fe2000001ff00 */
[----:B------:R-:W-:Y:S02]  /*d150*/  MOV R201, RZ ;  /* 0x000000ff00c97202 */ /* 0x000fe40000000f00 */
[----:B------:R-:W-:Y:S01]  /*d160*/  MOV R221, R119 ;  /* 0x0000007700dd7202 */ /* 0x000fe20000000f00 */
[----:B------:R-:W-:Y:S01]  /*d170*/  CS2R R206, SRZ ;  /* 0x0000000000ce7805 */ /* 0x000fe2000001ff00 */
[----:B------:R-:W-:-:S03]  /*d180*/  PRMT R114, RZ, 0x7610, R114 ;  /* 0x00007610ff727816 */ /* 0x000fc60000000072 */
[----:B------:R-:W-:Y:S02]  /*d190*/  @!P1 MOV R220, R13 ;  /* 0x0000000d00dc9202 */ /* 0x000fe40000000f00 */
[----:B------:R-:W-:Y:S02]  /*d1a0*/  MOV R237, R117 ;  /* 0x0000007500ed7202 */ /* 0x000fe40000000f00 */
[----:B------:R-:W-:Y:S01]  /*d1b0*/  MOV R236, R116 ;  /* 0x0000007400ec7202 */ /* 0x000fe20000000f00 */
[----:B------:R-:W-:Y:S01]  /*d1c0*/  CS2R R204, SRZ ;  /* 0x0000000000cc7805 */ /* 0x000fe2000001ff00 */
[----:B------:R-:W-:Y:S02]  /*d1d0*/  @!P1 MOV R223, R98 ;  /* 0x0000006200df9202 */ /* 0x000fe40000000f00 */
[-C--:B------:R-:W-:Y:S02]  /*d1e0*/  MOV R222, R112.reuse ;  /* 0x0000007000de7202 */ /* 0x080fe40000000f00 */
[----:B------:R-:W-:-:S02]  /*d1f0*/  MOV R235, R112 ;  /* 0x0000007000eb7202 */ /* 0x000fc40000000f00 */
[----:B------:R-:W-:Y:S01]  /*d200*/  MOV R234, R111 ;  /* 0x0000006f00ea7202 */ /* 0x000fe20000000f00 */
[----:B------:R-:W-:Y:S01]  /*d210*/  CS2R R202, SRZ ;  /* 0x0000000000ca7805 */ /* 0x000fe2000001ff00 */
[----:B------:R-:W-:Y:S01]  /*d220*/  @!P1 MOV R221, R97 ;  /* 0x0000006100dd9202 */ /* 0x000fe20000000f00 */
[----:B------:R-:W-:Y:S01]  /*d230*/  CS2R R116, SRZ ;  /* 0x0000000000747805 */ /* 0x000fe2000001ff00 */
[----:B------:R-:W-:Y:S02]  /*d240*/  @!P1 MOV R237, R17 ;  /* 0x0000001100ed9202 */ /* 0x000fe40000000f00 */
[----:B------:R-:W-:Y:S02]  /*d250*/  @!P1 MOV R236, R16 ;  /* 0x0000001000ec9202 */ /* 0x000fe40000000f00 */
[-C--:B------:R-:W-:Y:S01]  /*d260*/  @!P1 MOV R222, R15.reuse ;  /* 0x0000000f00de9202 */ /* 0x080fe20000000f00 */
[----:B------:R-:W-:Y:S01]  /*d270*/  CS2R R16, SRZ ;  /* 0x0000000000107805 */ /* 0x000fe2000001ff00 */
[----:B------:R-:W-:-:S02]  /*d280*/  @!P1 MOV R235, R15 ;  /* 0x0000000f00eb9202 */ /* 0x000fc40000000f00 */
[----:B------:R-:W-:Y:S02]  /*d290*/  @!P1 MOV R234, R14 ;  /* 0x0000000e00ea9202 */ /* 0x000fe40000000f00 */
[----:B------:R-:W-:Y:S02]  /*d2a0*/  FSEL R13, R109, R110, !P1 ;  /* 0x0000006e6d0d7208 */ /* 0x000fe40004800000 */
[----:B------:R-:W-:Y:S01]  /*d2b0*/  FSEL R108, R99, R108, !P1 ;  /* 0x0000006c636c7208 */ /* 0x000fe20004800000 */
[----:B------:R-:W-:Y:S01]  /*d2c0*/  CS2R R110, SRZ ;  /* 0x00000000006e7805 */ /* 0x000fe2000001ff00 */
[----:B------:R-:W-:Y:S02]  /*d2d0*/  MOV R210, RZ ;  /* 0x000000ff00d27202 */ /* 0x000fe40000000f00 */
[----:B------:R-:W-:Y:S02]  /*d2e0*/  MOV R109, RZ ;  /* 0x000000ff006d7202 */ /* 0x000fe40000000f00 */
[----:B------:R-:W-:-:S02]  /*d2f0*/  MOV R98, RZ ;  /* 0x000000ff00627202 */ /* 0x000fc40000000f00 */
[----:B------:R-:W-:Y:S02]  /*d300*/  MOV R97, RZ ;  /* 0x000000ff00617202 */ /* 0x000fe40000000f00 */
[----:B------:R-:W-:Y:S02]  /*d310*/  PRMT R15, RZ, 0x7610, R15 ;  /* 0x00007610ff0f7816 */ /* 0x000fe4000000000f */
[----:B------:R-:W-:Y:S02]  /*d320*/  PRMT R115, RZ, 0x7610, R115 ;  /* 0x00007610ff737816 */ /* 0x000fe40000000073 */
[----:B------:R-:W-:Y:S02]  /*d330*/  PRMT R113, RZ, 0x7610, R113 ;  /* 0x00007610ff717816 */ /* 0x000fe40000000071 */
[----:B------:R-:W-:Y:S02]  /*d340*/  MOV R118, RZ ;  /* 0x000000ff00767202 */ /* 0x000fe40000000f00 */
[----:B------:R-:W-:-:S02]  /*d350*/  MOV R14, RZ ;  /* 0x000000ff000e7202 */ /* 0x000fc40000000f00 */
[----:B------:R-:W-:Y:S02]  /*d360*/  MOV R112, RZ ;  /* 0x000000ff00707202 */ /* 0x000fe40000000f00 */
[----:B------:R-:W-:Y:S02]  /*d370*/  MOV R249, RZ ;  /* 0x000000ff00f97202 */ /* 0x000fe40000000f00 */
[----:B------:R-:W-:Y:S02]  /*d380*/  MOV R246, RZ ;  /* 0x000000ff00f67202 */ /* 0x000fe40000000f00 */
[----:B------:R-:W-:Y:S02]  /*d390*/  MOV R245, RZ ;  /* 0x000000ff00f57202 */ /* 0x000fe40000000f00 */
[----:B------:R-:W-:Y:S01]  /*d3a0*/  ISETP.GT.AND P1, PT, R134, RZ, PT ;  /* 0x000000ff8600720c */ /* 0x000fe20003f24270 */
[----:B------:R-:W-:Y:S07]  /*d3b0*/  @!P2 BRA `(.L_x_672) ;  /* 0x000008100000a947 */ /* 0x000fee0003800000 */
[----:B-1----:R-:W-:Y:S01]  /*d3c0*/  IADD3 R91, R33, R247, RZ ;  /* 0x000000f7215b7210 */ /* 0x002fe20007ffe0ff */
[----:B------:R1:W5:Y:S01]  /*d3d0*/  LDL R121, [R1+0x728] ;  /* 0x0007280001797983 */ /* 0x0003620000100800 */
[----:B------:R-:W-:-:S02]  /*d3e0*/  MOV R16, c[0x0][0x408] ;  /* 0x0001020000107a02 */ /* 0x000fc40000000f00 */
        /* <DEDUP_REMOVED lines=9> */
[----:B------:R-:W-:Y:S01]  /*d480*/  IMAD R97, R91, UR23, R97 ;  /* 0x000000175b617c24 */ /* 0x000fe2000f8e0261 */
[----:B------:R-:W-:Y:S01]  /*d490*/  IADD3 R17, R17, R109, RZ ;  /* 0x0000006d11117210 */ /* 0x000fe20007ffe0ff */
[----:B------:R-:W-:-:S04]  /*d4a0*/  IMAD.WIDE.U32 R14, R91, R14, c[0x0][0x420] ;  /* 0x000108005b0e7625 */ /* 0x000fc800078e000e */
[----:B------:R-:W-:Y:S01]  /*d4b0*/  IMAD.WIDE.U32 R210, R91, R210, c[0x0][0x500] ;  /* 0x000140005bd27625 */ /* 0x000fe200078e00d2 */
[----:B------:R-:W-:Y:S01]  /*d4c0*/  IADD3 R15, R15, R98, RZ ;  /* 0x000000620f0f7210 */ /* 0x000fe20007ffe0ff */
[----:B------:R2:W3:Y:S03]  /*d4d0*/  LDG.E R123, [R16.64] ;  /* 0x00000028107b7981 */ /* 0x0004e6000c1e1900 */
[----:B------:R-:W-:Y:S01]  /*d4e0*/  IADD3 R211, R211, R97, RZ ;  /* 0x00000061d3d37210 */ /* 0x000fe20007ffe0ff */
[----:B------:R4:W3:Y:S04]  /*d4f0*/  LDG.E R122, [R14.64] ;  /* 0x000000280e7a7981 */ /* 0x0008e8000c1e1900 */
[----:B------:R0:W3:Y:S01]  /*d500*/  LDG.E R208, [R210.64] ;  /* 0x00000028d2d07981 */ /* 0x0000e2000c1e1900 */
[----:B--2---:R-:W-:-:S03]  /*d510*/  IMAD R16, R99, c[0x0][0x4e8], RZ ;  /* 0x00013a0063107a24 */ /* 0x004fc600078e02ff */
[----:B------:R0:W2:Y:S01]  /*d520*/  LDG.E R209, [R210.64+0x4] ;  /* 0x00000428d2d17981 */ /* 0x0000a2000c1e1900 */
[----:B----4-:R-:W-:Y:S01]  /*d530*/  MOV R14, c[0x0][0x4e8] ;  /* 0x00013a00000e7a02 */ /* 0x010fe20000000f00 */
[----:B------:R-:W-:-:S04]  /*d540*/  IMAD R16, R91, UR21, R16 ;  /* 0x000000155b107c24 */ /* 0x000fc8000f8e0210 */
[----:B------:R-:W-:Y:S01]  /*d550*/  IMAD.WIDE.U32 R14, R91, R14, c[0x0][0x4c8] ;  /* 0x000132005b0e7625 */ /* 0x000fe200078e000e */
[----:B0-----:R1:W5:Y:S04]  /*d560*/  LDG.E R210, [R210.64+0x8] ;  /* 0x00000828d2d27981 */ /* 0x001368000c1e1900 */
[----:B------:R-:W-:-:S05]  /*d570*/  IADD3 R15, R15, R16, RZ ;  /* 0x000000100f0f7210 */ /* 0x000fca0007ffe0ff */
[----:B------:R0:W4:Y:S01]  /*d580*/  LDG.E.U8 R111, [R14.64] ;  /* 0x000000280e6f7981 */ /* 0x000122000c1e1100 */
[----:B------:R-:W-:Y:S01]  /*d590*/  BSSY B2, `(.L_x_673) ;  /* 0x000004c000027945 */ /* 0x000fe20003800000 */
[----:B------:R-:W-:Y:S01]  /*d5a0*/  CS2R R118, SRZ ;  /* 0x0000000000767805 */ /* 0x000fe2000001ff00 */
[----:B------:R-:W-:Y:S01]  /*d5b0*/  PRMT R115, RZ, 0x7610, R115 ;  /* 0x00007610ff737816 */ /* 0x000fe20000000073 */
[----:B------:R-:W-:Y:S01]  /*d5c0*/  CS2R R116, SRZ ;  /* 0x0000000000747805 */ /* 0x000fe2000001ff00 */
[----:B------:R-:W-:Y:S02]  /*d5d0*/  PRMT R113, RZ, 0x7610, R113 ;  /* 0x00007610ff717816 */ /* 0x000fe40000000071 */
[----:B------:R-:W-:Y:S02]  /*d5e0*/  MOV R112, RZ ;  /* 0x000000ff00707202 */ /* 0x000fe40000000f00 */
[----:B------:R-:W-:Y:S02]  /*d5f0*/  MOV R249, RZ ;  /* 0x000000ff00f97202 */ /* 0x000fe40000000f00 */
[----:B0-----:R-:W-:-:S02]  /*d600*/  PRMT R15, RZ, 0x7610, R15 ;  /* 0x00007610ff0f7816 */ /* 0x001fc4000000000f */
[----:B------:R-:W-:Y:S02]  /*d610*/  MOV R14, RZ ;  /* 0x000000ff000e7202 */ /* 0x000fe40000000f00 */
[----:B------:R-:W-:Y:S02]  /*d620*/  MOV R246, RZ ;  /* 0x000000ff00f67202 */ /* 0x000fe40000000f00 */
[----:B------:R-:W-:Y:S01]  /*d630*/  MOV R245, RZ ;  /* 0x000000ff00f57202 */ /* 0x000fe20000000f00 */
[----:B---3--:R-:W-:Y:S01]  /*d640*/  FMUL R205, R123, R208 ;  /* 0x000000d07bcd7220 */ /* 0x008fe20000400000 */
[----:B------:R-:W-:-:S05]  /*d650*/  FMUL R202, R208, R122 ;  /* 0x0000007ad0ca7220 */ /* 0x000fca0000400000 */
[----:B------:R-:W-:Y:S01]  /*d660*/  FSETP.GT.AND P2, PT, R205, R202, PT ;  /* 0x000000cacd00720b */ /* 0x000fe20003f44000 */
[----:B--2---:R-:W-:Y:S01]  /*d670*/  FMUL R206, R123, R209 ;  /* 0x000000d17bce7220 */ /* 0x004fe20000400000 */
[----:B------:R-:W-:Y:S02]  /*d680*/  FMUL R203, R209, R122 ;  /* 0x0000007ad1cb7220 */ /* 0x000fe40000400000 */
[CC--:B------:R-:W-:Y:S02]  /*d690*/  FSEL R109, R205.reuse, R202.reuse, P2 ;  /* 0x000000cacd6d7208 */ /* 0x0c0fe40001000000 */
[----:B------:R-:W-:-:S04]  /*d6a0*/  FSETP.GEU.AND P2, PT, R205, R202, PT ;  /* 0x000000cacd00720b */ /* 0x000fc80003f4e000 */
[----:B------:R-:W-:Y:S02]  /*d6b0*/  FSEL R97, R205, R202, !P2 ;  /* 0x000000cacd617208 */ /* 0x000fe40005000000 */
[CC--:B------:R-:W-:Y:S01]  /*d6c0*/  FSETP.GT.AND P2, PT, R206.reuse, R203.reuse, PT ;  /* 0x000000cbce00720b */ /* 0x0c0fe20003f44000 */
[----:B------:R1:W-:Y:S03]  /*d6d0*/  STL [R1+0x364], R123 ;  /* 0x0003647b01007387 */ /* 0x0003e60000100800 */
[CC--:B------:R-:W-:Y:S01]  /*d6e0*/  FSEL R110, R206.reuse, R203.reuse, P2 ;  /* 0x000000cbce6e7208 */ /* 0x0c0fe20001000000 */
[----:B------:R1:W-:Y:S01]  /*d6f0*/  STL [R1+0x360], R122 ;  /* 0x0003607a01007387 */ /* 0x0003e20000100800 */
[----:B------:R-:W-:-:S04]  /*d700*/  FSETP.GEU.AND P2, PT, R206, R203, PT ;  /* 0x000000cbce00720b */ /* 0x000fc80003f4e000 */
[----:B------:R-:W-:Y:S02]  /*d710*/  FSEL R98, R206, R203, !P2 ;  /* 0x000000cbce627208 */ /* 0x000fe40005000000 */
[----:B----4-:R-:W-:-:S13]  /*d720*/  ISETP.NE.AND P2, PT, R111, RZ, PT ;  /* 0x000000ff6f00720c */ /* 0x010fda0003f45270 */
[----:B------:R-:W-:Y:S05]  /*d730*/  @!P2 BRA `(.L_x_674) ;  /* 0x000003100000a947 */ /* 0x000fea0003800000 */
[----:B-1----:R-:W-:Y:S01]  /*d740*/  MOV R14, c[0x0][0x590] ;  /* 0x00016400000e7a02 */ /* 0x002fe20000000f00 */
[C---:B------:R-:W-:Y:S01]  /*d750*/  IMAD R112, R99.reuse, c[0x0][0x590], RZ ;  /* 0x0001640063707a24 */ /* 0x040fe200078e02ff */
[----:B------:R-:W-:Y:S01]  /*d760*/  MOV R16, c[0x0][0x5c8] ;  /* 0x0001720000107a02 */ /* 0x000fe20000000f00 */
[----:B------:R-:W-:Y:S02]  /*d770*/  IMAD R92, R99, c[0x0][0x5c8], RZ ;  /* 0x00017200635c7a24 */ /* 0x000fe400078e02ff */
[C---:B------:R-:W-:Y:S02]  /*d780*/  IMAD R112, R91.reuse, UR37, R112 ;  /* 0x000000255b707c24 */ /* 0x040fe4000f8e0270 */
[----:B------:R-:W-:-:S04]  /*d790*/  IMAD.WIDE.U32 R14, R91, R14, c[0x0][0x570] ;  /* 0x00015c005b0e7625 */ /* 0x000fc800078e000e */
[----:B------:R-:W-:Y:S01]  /*d7a0*/  IMAD R92, R91, UR27, R92 ;  /* 0x0000001b5b5c7c24 */ /* 0x000fe2000f8e025c */
[----:B------:R-:W-:Y:S01]  /*d7b0*/  IADD3 R15, R15, R112, RZ ;  /* 0x000000700f0f7210 */ /* 0x000fe20007ffe0ff */
[----:B------:R-:W-:-:S05]  /*d7c0*/  IMAD.WIDE.U32 R16, R91, R16, c[0x0][0x5a8] ;  /* 0x00016a005b107625 */ /* 0x000fca00078e0010 */
[----:B------:R-:W-:Y:S02]  /*d7d0*/  IADD3 R17, R17, R92, RZ ;  /* 0x0000005c11117210 */ /* 0x000fe40007ffe0ff */
[----:B------:R0:W2:Y:S04]  /*d7e0*/  LDG.E R92, [R14.64] ;  /* 0x000000280e5c7981 */ /* 0x0000a8000c1e1900 */
[----:B------:R1:W3:Y:S01]  /*d7f0*/  LDG.E R116, [R16.64] ;  /* 0x0000002810747981 */ /* 0x0002e2000c1e1900 */
[----:B0-----:R-:W-:Y:S01]  /*d800*/  MOV R14, c[0x0][0x558] ;  /* 0x00015600000e7a02 */ /* 0x001fe20000000f00 */
[----:B-1----:R-:W-:-:S04]  /*d810*/  IMAD R16, R99, c[0x0][0x558], RZ ;  /* 0x0001560063107a24 */ /* 0x002fc800078e02ff */
[----:B------:R-:W-:-:S04]  /*d820*/  IMAD.WIDE.U32 R14, R91, R14, c[0x0][0x538] ;  /* 0x00014e005b0e7625 */ /* 0x000fc800078e000e */
[----:B------:R-:W-:-:S05]  /*d830*/  IMAD R16, R91, UR17, R16 ;  /* 0x000000115b107c24 */ /* 0x000fca000f8e0210 */
[----:B------:R-:W-:-:S05]  /*d840*/  IADD3 R15, R15, R16, RZ ;  /* 0x000000100f0f7210 */ /* 0x000fca0007ffe0ff */
[----:B-----5:R0:W4:Y:S01]  /*d850*/  LDG.E R121, [R14.64] ;  /* 0x000000280e797981 */ /* 0x020122000c1e1900 */
[----:B------:R-:W-:Y:S02]  /*d860*/  FSET.BF.NEU.AND R113, R208, RZ, PT ;  /* 0x000000ffd071720a */ /* 0x000fe4000380d000 */
[----:B------:R-:W-:-:S04]  /*d870*/  FSET.BF.NEU.AND R115, R209, RZ, PT ;  /* 0x000000ffd173720a */ /* 0x000fc8000380d000 */
[----:B------:R-:W1:Y:S01]  /*d880*/  F2I.U32.TRUNC.NTZ R113, R113 ;  /* 0x0000007100717305 */ /* 0x000e62000020f000 */
[----:B0-----:R-:W-:-:S07]  /*d890*/  FSET.BF.NEU.AND R15, R210, RZ, PT ;  /* 0x000000ffd20f720a */ /* 0x001fce000380d000 */
[----:B------:R-:W0:Y:S08]  /*d8a0*/  F2I.U32.TRUNC.NTZ R115, R115 ;  /* 0x0000007300737305 */ /* 0x000e30000020f000 */
[----:B------:R-:W0:Y:S01]  /*d8b0*/  F2I.U32.TRUNC.NTZ R15, R15 ;  /* 0x0000000f000f7305 */ /* 0x000e22000020f000 */
[----:B-1----:R-:W-:-:S05]  /*d8c0*/  PRMT R113, R113, 0x9910, RZ ;  /* 0x0000991071717816 */ /* 0x002fca00000000ff */
[----:B------:R-:W-:Y:S01]  /*d8d0*/  IMAD R113, R111, R113, RZ ;  /* 0x000000716f717224 */ /* 0x000fe200078e02ff */
[----:B0-----:R-:W-:-:S05]  /*d8e0*/  PRMT R115, R115, 0x9910, RZ ;  /* 0x0000991073737816 */ /* 0x001fca00000000ff */
[----:B------:R-:W-:Y:S01]  /*d8f0*/  IMAD R115, R111, R115, RZ ;  /* 0x000000736f737224 */ /* 0x000fe200078e02ff */
[----:B------:R-:W-:-:S05]  /*d900*/  PRMT R15, R15, 0x9910, RZ ;  /* 0x000099100f0f7816 */ /* 0x000fca00000000ff */
[----:B------:R-:W-:Y:S01]  /*d910*/  IMAD R15, R111, R15, RZ ;  /* 0x0000000f6f0f7224 */ /* 0x000fe200078e02ff */
[-C--:B--2---:R-:W-:Y:S01]  /*d920*/  FMUL R245, R208, R92.reuse ;  /* 0x0000005cd0f57220 */ /* 0x084fe20000400000 */
[CC--:B------:R-:W-:Y:S01]  /*d930*/  FMUL R246, R209.reuse, R92.reuse ;  /* 0x0000005cd1f67220 */ /* 0x0c0fe20000400000 */
[----:B------:R-:W-:Y:S01]  /*d940*/  FMUL R249, R210, R92 ;  /* 0x0000005cd2f97220 */ /* 0x000fe20000400000 */
[----:B---3--:R0:W-:Y:S01]  /*d950*/  STL [R1+0x1c4], R116 ;  /* 0x0001c47401007387 */ /* 0x0081e20000100800 */
[-C--:B------:R-:W-:Y:S01]  /*d960*/  FMUL R117, R208, R116.reuse ;  /* 0x00000074d0757220 */ /* 0x080fe20000400000 */
[-C--:B------:R-:W-:Y:S01]  /*d970*/  FMUL R118, R209, R116.reuse ;  /* 0x00000074d1767220 */ /* 0x080fe20000400000 */
[----:B------:R-:W-:Y:S01]  /*d980*/  FMUL R119, R210, R116 ;  /* 0x00000074d2777220 */ /* 0x000fe20000400000 */
[----:B------:R-:W-:Y:S01]  /*d990*/  FADD R112, RZ, |R245| ;  /* 0x400000f5ff707221 */ /* 0x000fe20000000000 */
[----:B------:R-:W-:Y:S01]  /*d9a0*/  FADD R14, RZ, |R249| ;  /* 0x400000f9ff0e7221 */ /* 0x000fe20000000000 */
[----:B------:R-:W-:Y:S01]  /*d9b0*/  FADD R117, RZ, |R117| ;  /* 0x40000075ff757221 */ /* 0x000fe20000000000 */
[----:B------:R-:W-:Y:S01]  /*d9c0*/  FADD R118, RZ, |R118| ;  /* 0x40000076ff767221 */ /* 0x000fe20000000000 */
[----:B------:R-:W-:Y:S01]  /*d9d0*/  FADD R119, RZ, |R119| ;  /* 0x40000077ff777221 */ /* 0x000fe20000000000 */
[----:B0-----:R-:W-:Y:S01]  /*d9e0*/  FADD R116, RZ, |R246| ;  /* 0x400000f6ff747221 */ /* 0x001fe20000000000 */
[----:B----4-:R0:W-:Y:S01]  /*d9f0*/  STL [R1+0x35c], R121 ;  /* 0x00035c7901007387 */ /* 0x0101e20000100800 */
[-C--:B------:R-:W-:Y:S01]  /*da00*/  FFMA R245, R245, R121.reuse, RZ ;  /* 0x00000079f5f57223 */ /* 0x080fe200000000ff */
[-C--:B------:R-:W-:Y:S01]  /*da10*/  FFMA R246, R246, R121.reuse, RZ ;  /* 0x00000079f6f67223 */ /* 0x080fe200000000ff */
[----:B------:R-:W-:Y:S01]  /*da20*/  FFMA R249, R249, R121, RZ ;  /* 0x00000079f9f97223 */ /* 0x000fe200000000ff */
[----:B0-----:R-:W-:-:S05]  /*da30*/  FADD R121, RZ, R92 ;  /* 0x0000005cff797221 */ /* 0x001fca0000000000 */
[----:B------:R0:W-:Y:S02]  /*da40*/  STL [R1+0x728], R121 ;  /* 0x0007287901007387 */ /* 0x0001e40000100800 */
.L_x_674:
[----:B-1----:R-:W-:Y:S05]  /*da50*/  BSYNC B2 ;  /* 0x0000000000027941 */ /* 0x002fea0003800000 */
.L_x_673:
[----:B-----5:R-:W-:Y:S01]  /*da60*/  FMUL R207, R123, R210 ;  /* 0x000000d27bcf7220 */ /* 0x020fe20000400000 */
[----:B------:R-:W-:-:S05]  /*da70*/  FMUL R204, R210, R122 ;  /* 0x0000007ad2cc7220 */ /* 0x000fca0000400000 */
[----:B------:R-:W-:-:S04]  /*da80*/  FSETP.GT.AND P2, PT, R207, R204, PT ;  /* 0x000000cccf00720b */ /* 0x000fc80003f44000 */
[CC--:B------:R-:W-:Y:S02]  /*da90*/  FSEL R17, R207.reuse, R204.reuse, P2 ;  /* 0x000000cccf117208 */ /* 0x0c0fe40001000000 */
[----:B------:R-:W-:-:S04]  /*daa0*/  FSETP.GEU.AND P2, PT, R207, R204, PT ;  /* 0x000000cccf00720b */ /* 0x000fc80003f4e000 */
[----:B------:R-:W-:Y:S02]  /*dab0*/  FSEL R16, R207, R204, !P2 ;  /* 0x000000cccf107208 */ /* 0x000fe40005000000 */
[----:B------:R-:W-:-:S04]  /*dac0*/  ISETP.NE.AND P2, PT, R111, RZ, PT ;  /* 0x000000ff6f00720c */ /* 0x000fc80003f45270 */
[----:B------:R-:W-:Y:S02]  /*dad0*/  SEL R99, RZ, 0x1, !P2 ;  /* 0x00000001ff637807 */ /* 0x000fe40005000000 */
[----:B------:R-:W-:Y:S02]  /*dae0*/  FSEL R120, R121, RZ, P2 ;  /* 0x000000ff79787208 */ /* 0x000fe40001000000 */
[----:B------:R-:W-:Y:S01]  /*daf0*/  SEL R113, R113, RZ, P2 ;  /* 0x000000ff71717207 */ /* 0x000fe20001000000 */
[----:B------:R1:W-:Y:S01]  /*db00*/  STL [R1+0x708], R99 ;  /* 0x0007086301007387 */ /* 0x0003e20000100800 */
[----:B------:R-:W-:Y:S02]  /*db10*/  SEL R115, R115, RZ, P2 ;  /* 0x000000ff73737207 */ /* 0x000fe40001000000 */
[----:B------:R-:W-:Y:S01]  /*db20*/  SEL R15, R15, RZ, P2 ;  /* 0x000000ff0f0f7207 */ /* 0x000fe20001000000 */
[----:B------:R1:W-:Y:S01]  /*db30*/  STL [R1+0x70c], R120 ;  /* 0x00070c7801007387 */ /* 0x0003e20000100800 */
        /* <DEDUP_REMOVED lines=9> */
.L_x_672:
[----:B-1----:R-:W-:Y:S05]  /*dbd0*/  BSYNC B1 ;  /* 0x0000000000017941 */ /* 0x002fea0003800000 */
.L_x_671:
[----:B------:R-:W-:Y:S02]  /*dbe0*/  FSEL R190, R17, RZ, P1 ;  /* 0x000000ff11be7208 */ /* 0x000fe40000800000 */
[----:B------:R-:W-:Y:S02]  /*dbf0*/  FSEL R137, R110, RZ, P1 ;  /* 0x000000ff6e897208 */ /* 0x000fe40000800000 */
[----:B------:R-:W-:Y:S01]  /*dc00*/  FSEL R136, R109, RZ, P1 ;  /* 0x000000ff6d887208 */ /* 0x000fe20000800000 */
[----:B------:R1:W-:Y:S01]  /*dc10*/  STL [R1+0xc0], R190 ;  /* 0x0000c0be01007387 */ /* 0x0003e20000100800 */
[----:B------:R-:W-:Y:S02]  /*dc20*/  FSEL R135, R16, RZ, P1 ;  /* 0x000000ff10877208 */ /* 0x000fe40000800000 */
[----:B------:R-:W-:Y:S01]  /*dc30*/  FSEL R192, R98, RZ, P1 ;  /* 0x000000ff62c07208 */ /* 0x000fe20000800000 */
[----:B------:R1:W-:Y:S01]  /*dc40*/  STL [R1+0xb8], R137 ;  /* 0x0000b88901007387 */ /* 0x0003e20000100800 */
[----:B------:R-:W-:-:S02]  /*dc50*/  FSEL R191, R97, RZ, P1 ;  /* 0x000000ff61bf7208 */ /* 0x000fc40000800000 */
[----:B------:R-:W-:Y:S01]  /*dc60*/  ISETP.GE.AND P3, PT, R134, 0x2, PT ;  /* 0x000000028600780c */ /* 0x000fe20003f66270 */
[----:B------:R1:W-:Y:S01]  /*dc70*/  STL [R1+0xb4], R136 ;  /* 0x0000b48801007387 */ /* 0x0003e20000100800 */
[----:B------:R-:W-:Y:S01]  /*dc80*/  BSSY B1, `(.L_x_675) ;  /* 0x00000b4000017945 */ /* 0x000fe20003800000 */
[----:B------:R-:W-:Y:S02]  /*dc90*/  SEL R97, R15, RZ, P1 ;  /* 0x000000ff0f617207 */ /* 0x000fe40000800000 */
[----:B------:R1:W-:Y:S01]  /*dca0*/  STL [R1+0xac], R135 ;  /* 0x0000ac8701007387 */ /* 0x0003e20000100800 */
[----:B------:R-:W-:Y:S01]  /*dcb0*/  FSEL R110, R14, RZ, P1 ;  /* 0x000000ff0e6e7208 */ /* 0x000fe20000800000 */
[----:B------:R-:W-:Y:S01]  /*dcc0*/  CS2R R128, SRZ ;  /* 0x0000000000807805 */ /* 0x000fe2000001ff00 */
[----:B-----5:R-:W-:Y:S01]  /*dcd0*/  FSEL R109, R120, RZ, P1 ;  /* 0x000000ff786d7208 */ /* 0x020fe20000800000 */
[----:B------:R1:W-:Y:S01]  /*dce0*/  STL [R1+0xa8], R192 ;  /* 0x0000a8c001007387 */ /* 0x0003e20000100800 */
[----:B------:R-:W-:-:S02]  /*dcf0*/  SEL R113, R113, RZ, P1 ;  /* 0x000000ff71717207 */ /* 0x000fc40000800000 */
[----:B------:R-:W-:Y:S01]  /*dd00*/  SEL R115, R115, RZ, P1 ;  /* 0x000000ff73737207 */ /* 0x000fe20000800000 */
[----:B------:R1:W-:Y:S01]  /*dd10*/  STL [R1+0xc8], R191 ;  /* 0x0000c8bf01007387 */ /* 0x0003e20000100800 */
[----:B------:R-:W-:Y:S02]  /*dd20*/  FSEL R111, R111, RZ, P1 ;  /* 0x000000ff6f6f7208 */ /* 0x000fe40000800000 */
[----:B------:R-:W-:Y:S01]  /*dd30*/  FSEL R118, R118, RZ, P1 ;  /* 0x000000ff76767208 */ /* 0x000fe20000800000 */
[----:B------:R1:W5:Y:S01]  /*dd40*/  LDL R193, [R1+0x704] ;  /* 0x0007040001c17983 */ /* 0x0003620000100800 */
[----:B------:R-:W-:Y:S01]  /*dd50*/  FSEL R117, R117, RZ, P1 ;  /* 0x000000ff75757208 */ /* 0x000fe20000800000 */
[----:B------:R-:W-:Y:S01]  /*dd60*/  CS2R R14, SRZ ;  /* 0x00000000000e7805 */ /* 0x000fe2000001ff00 */
[----:B------:R-:W-:Y:S01]  /*dd70*/  FSEL R116, R116, RZ, P1 ;  /* 0x000000ff74747208 */ /* 0x000fe20000800000 */
[----:B------:R-:W-:Y:S01]  /*dd80*/  CS2R R98, SRZ ;  /* 0x0000000000627805 */ /* 0x000fe2000001ff00 */
[----:B------:R-:W-:Y:S01]  /*dd90*/  FSEL R112, R112, RZ, P1 ;  /* 0x000000ff70707208 */ /* 0x000fe20000800000 */
[----:B0-----:R-:W-:Y:S01]  /*dda0*/  CS2R R120, SRZ ;  /* 0x0000000000787805 */ /* 0x001fe2000001ff00 */
[----:B------:R-:W-:Y:S01]  /*ddb0*/  FSEL R249, R249, RZ, P1 ;  /* 0x000000fff9f97208 */ /* 0x000fe20000800000 */
[----:B------:R-:W-:Y:S01]  /*ddc0*/  CS2R R126, SRZ ;  /* 0x00000000007e7805 */ /* 0x000fe2000001ff00 */
[----:B------:R-:W-:Y:S01]  /*ddd0*/  FSEL R246, R246, RZ, P1 ;  /* 0x000000fff6f67208 */ /* 0x000fe20000800000 */
[----:B------:R-:W-:Y:S01]  /*dde0*/  CS2R R122, SRZ ;  /* 0x00000000007a7805 */ /* 0x000fe2000001ff00 */
[----:B------:R-:W-:Y:S01]  /*ddf0*/  FSEL R245, R245, RZ, P1 ;  /* 0x000000fff5f57208 */ /* 0x000fe20000800000 */
[----:B------:R-:W-:Y:S01]  /*de00*/  CS2R R16, SRZ ;  /* 0x0000000000107805 */ /* 0x000fe2000001ff00 */
[----:B------:R-:W-:-:S02]  /*de10*/  MOV R200, RZ ;  /* 0x000000ff00c87202 */ /* 0x000fc40000000f00 */
[----:B------:R-:W-:Y:S02]  /*de20*/  MOV R199, RZ ;  /* 0x000000ff00c77202 */ /* 0x000fe40000000f00 */
[----:B------:R-:W-:Y:S02]  /*de30*/  MOV R119, RZ ;  /* 0x000000ff00777202 */ /* 0x000fe40000000f00 */
[----:B------:R-:W-:Y:S02]  /*de40*/  PRMT R131, RZ, 0x7610, R131 ;  /* 0x00007610ff837816 */ /* 0x000fe40000000083 */
[----:B------:R-:W-:Y:S02]  /*de50*/  PRMT R132, RZ, 0x7610, R132 ;  /* 0x00007610ff847816 */ /* 0x000fe40000000084 */
[----:B------:R-:W-:Y:S01]  /*de60*/  ISETP.GT.AND P2, PT, R134, 0x1, PT ;  /* 0x000000018600780c */ /* 0x000fe20003f44270 */
[----:B------:R-:W-:Y:S07]  /*de70*/  @!P3 BRA `(.L_x_676) ;  /* 0x000009400000b947 */ /* 0x000fee0003800000 */
[----:B-1----:R-:W-:Y:S01]  /*de80*/  IADD3 R93, R247, 0x1, R33 ;  /* 0x00000001f75d7810 */ /* 0x002fe20007ffe021 */
        /* <DEDUP_REMOVED lines=16> */
[----:B------:R-:W2:Y:S03]  /*df90*/  LDG.E R196, [R98.64] ;  /* 0x0000002862c47981 */ /* 0x000ea6000c1e1900 */
[----:B------:R-:W-:Y:S01]  /*dfa0*/  IADD3 R15, R15, R119, RZ ;  /* 0x000000770f0f7210 */ /* 0x000fe20007ffe0ff */
[----:B------:R-:W3:Y:S04]  /*dfb0*/  LDG.E R195, [R16.64] ;  /* 0x0000002810c37981 */ /* 0x000ee8000c1e1900 */
[----:B------:R-:W2:Y:S04]  /*dfc0*/  LDG.E R199, [R14.64] ;  /* 0x000000280ec77981 */ /* 0x000ea8000c1e1900 */
[----:B------:R-:W4:Y:S01]  /*dfd0*/  LDG.E R200, [R14.64+0x4] ;  /* 0x000004280ec87981 */ /* 0x000f22000c1e1900 */
[----:B------:R-:W-:-:S03]  /*dfe0*/  IMAD R121, R114, c[0x0][0x4e8], RZ ;  /* 0x00013a0072797a24 */ /* 0x000fc600078e02ff */
[----:B------:R0:W5:Y:S01]  /*dff0*/  LDG.E R201, [R14.64+0x8] ;  /* 0x000008280ec97981 */ /* 0x000162000c1e1900 */
[----:B------:R-:W-:Y:S01]  /*e000*/  IMAD R121, R93, UR21, R121 ;  /* 0x000000155d797c24 */ /* 0x000fe2000f8e0279 */
[C---:B--2---:R-:W-:Y:S01]  /*e010*/  FMUL R120, R199.reuse, R196 ;  /* 0x000000c4c7787220 */ /* 0x044fe20000400000 */
[----:B---3--:R-:W-:-:S05]  /*e020*/  FMUL R16, R199, R195 ;  /* 0x000000c3c7107220 */ /* 0x008fca0000400000 */
[----:B------:R-:W-:-:S04]  /*e030*/  FSETP.GEU.AND P3, PT, R120, R16, PT ;  /* 0x000000107800720b */ /* 0x000fc80003f6e000 */
[CC--:B------:R-:W-:Y:S02]  /*e040*/  FSEL R119, R120.reuse, R16.reuse, !P3 ;  /* 0x0000001078777208 */ /* 0x0c0fe40005800000 */
[----:B------:R-:W-:Y:S01]  /*e050*/  FSETP.GT.AND P3, PT, R120, R16, PT ;  /* 0x000000107800720b */ /* 0x000fe20003f64000 */
[----:B----4-:R-:W-:-:S03]  /*e060*/  FMUL R99, R200, R196 ;  /* 0x000000c4c8637220 */ /* 0x010fc60000400000 */
[----:B------:R-:W-:Y:S01]  /*e070*/  FSEL R120, R120, R16, P3 ;  /* 0x0000001078787208 */ /* 0x000fe20001800000 */
[----:B------:R-:W-:-:S05]  /*e080*/  FMUL R16, R200, R195 ;  /* 0x000000c3c8107220 */ /* 0x000fca0000400000 */
[----:B------:R-:W-:-:S04]  /*e090*/  FSETP.GEU.AND P3, PT, R99, R16, PT ;  /* 0x000000106300720b */ /* 0x000fc80003f6e000 */
[CC--:B------:R-:W-:Y:S02]  /*e0a0*/  FSEL R98, R99.reuse, R16.reuse, !P3 ;  /* 0x0000001063627208 */ /* 0x0c0fe40005800000 */
[----:B------:R-:W-:-:S04]  /*e0b0*/  FSETP.GT.AND P3, PT, R99, R16, PT ;  /* 0x000000106300720b */ /* 0x000fc80003f64000 */
[----:B------:R-:W-:Y:S02]  /*e0c0*/  FSEL R99, R99, R16, P3 ;  /* 0x0000001063637208 */ /* 0x000fe40001800000 */
[----:B------:R-:W-:-:S05]  /*e0d0*/  MOV R16, c[0x0][0x4e8] ;  /* 0x00013a0000107a02 */ /* 0x000fca0000000f00 */
[----:B------:R-:W-:-:S05]  /*e0e0*/  IMAD.WIDE.U32 R16, R93, R16, c[0x0][0x4c8] ;  /* 0x000132005d107625 */ /* 0x000fca00078e0010 */
[----:B------:R-:W-:-:S05]  /*e0f0*/  IADD3 R17, R17, R121, RZ ;  /* 0x0000007911117210 */ /* 0x000fca0007ffe0ff */
[----:B------:R1:W2:Y:S04]  /*e100*/  LDG.E.U8 R121, [R16.64] ;  /* 0x0000002810797981 */ /* 0x0002a8000c1e1100 */
[----:B------:R0:W-:Y:S04]  /*e110*/  STL [R1+0x120], R196 ;  /* 0x000120c401007387 */ /* 0x0001e80000100800 */
[----:B------:R0:W-:Y:S01]  /*e120*/  STL [R1+0xf8], R195 ;  /* 0x0000f8c301007387 */ /* 0x0001e20000100800 */
[----:B------:R-:W-:Y:S01]  /*e130*/  BSSY B2, `(.L_x_677) ;  /* 0x0000045000027945 */ /* 0x000fe20003800000 */
[----:B------:R-:W-:Y:S01]  /*e140*/  CS2R R128, SRZ ;  /* 0x0000000000807805 */ /* 0x000fe2000001ff00 */
[----:B------:R-:W-:Y:S01]  /*e150*/  PRMT R133, RZ, 0x7610, R133 ;  /* 0x00007610ff857816 */ /* 0x000fe20000000085 */
[----:B------:R-:W-:Y:S01]  /*e160*/  CS2R R126, SRZ ;  /* 0x00000000007e7805 */ /* 0x000fe2000001ff00 */
[----:B------:R-:W-:Y:S01]  /*e170*/  PRMT R131, RZ, 0x7610, R131 ;  /* 0x00007610ff837816 */ /* 0x000fe20000000083 */
[----:B------:R-:W-:Y:S01]  /*e180*/  CS2R R122, SRZ ;  /* 0x00000000007a7805 */ /* 0x000fe2000001ff00 */
[----:B------:R-:W-:Y:S01]  /*e190*/  PRMT R132, RZ, 0x7610, R132 ;  /* 0x00007610ff847816 */ /* 0x000fe20000000084 */
[----:B-1----:R-:W-:Y:S01]  /*e1a0*/  CS2R R16, SRZ ;  /* 0x0000000000107805 */ /* 0x002fe2000001ff00 */
[----:B------:R-:W-:-:S02]  /*e1b0*/  MOV R130, RZ ;  /* 0x000000ff00827202 */ /* 0x000fc40000000f00 */
[----:B--2---:R-:W-:-:S13]  /*e1c0*/  ISETP.NE.AND P3, PT, R121, RZ, PT ;  /* 0x000000ff7900720c */ /* 0x004fda0003f65270 */
[----:B------:R-:W-:Y:S05]  /*e1d0*/  @!P3 BRA `(.L_x_678) ;  /* 0x000003a00000b947 */ /* 0x000fea0003800000 */
[----:B0-----:R-:W-:Y:S01]  /*e1e0*/  MOV R14, c[0x0][0x590] ;  /* 0x00016400000e7a02 */ /* 0x001fe20000000f00 */
        /* <DEDUP_REMOVED lines=18> */
[----:B------:R-:W-:Y:S02]  /*e310*/  LOP3.LUT R16, R113, 0xff, RZ, 0xc0, !PT ;  /* 0x000000ff71107812 */ /* 0x000fe400078ec0ff */
[----:B------:R-:W-:Y:S02]  /*e320*/  LOP3.LUT R131, R115, 0xff, RZ, 0xc0, !PT ;  /* 0x000000ff73837812 */ /* 0x000fe400078ec0ff */
[----:B------:R-:W1:Y:S01]  /*e330*/  F2I.U32.TRUNC.NTZ R132, R132 ;  /* 0x0000008400847305 */ /* 0x000e62000020f000 */
[----:B------:R-:W-:Y:S02]  /*e340*/  LOP3.LUT R133, R97, 0xff, RZ, 0xc0, !PT ;  /* 0x000000ff61857812 */ /* 0x000fe400078ec0ff */
[----:B0-----:R-:W-:-:S02]  /*e350*/  FSET.BF.NEU.AND R15, R200, RZ, PT ;  /* 0x000000ffc80f720a */ /* 0x001fc4000380d000 */
[----:B------:R-:W-:-:S04]  /*e360*/  FSET.BF.NEU.AND R14, R201, RZ, PT ;  /* 0x000000ffc90e720a */ /* 0x000fc8000380d000 */
        /* <DEDUP_REMOVED lines=14> */
[-C--:B--2---:R-:W-:Y:S01]  /*e450*/  FMUL R16, R199, R94.reuse ;  /* 0x0000005ec7107220 */ /* 0x084fe20000400000 */
        /* <DEDUP_REMOVED lines=11> */
[----:B0-----:R-:W-:Y:S01]  /*e510*/  FADD R123, R116, |R17| ;  /* 0x40000011747b7221 */ /* 0x001fe20000000000 */
[----:B----4-:R0:W-:Y:S01]  /*e520*/  STL [R1+0x358], R194 ;  /* 0x000358c201007387 */ /* 0x0101e20000100800 */
[-C--:B------:R-:W-:Y:S01]  /*e530*/  FFMA R16, R16, R194.reuse, R245 ;  /* 0x000000c210107223 */ /* 0x080fe200000000f5 */
[-C--:B------:R-:W-:Y:S01]  /*e540*/  FFMA R17, R17, R194.reuse, R246 ;  /* 0x000000c211117223 */ /* 0x080fe200000000f6 */
[----:B------:R-:W-:Y:S01]  /*e550*/  FFMA R130, R130, R194, R249 ;  /* 0x000000c282827223 */ /* 0x000fe200000000f9 */
[----:B0-----:R-:W-:-:S05]  /*e560*/  FADD R194, R109, R94 ;  /* 0x0000005e6dc27221 */ /* 0x001fca0000000000 */
[----:B------:R0:W-:Y:S02]  /*e570*/  STL [R1+0x71c], R194 ;  /* 0x00071cc201007387 */ /* 0x0001e40000100800 */
.L_x_678:
[----:B0-----:R-:W-:Y:S05]  /*e580*/  BSYNC B2 ;  /* 0x0000000000027941 */ /* 0x001fea0003800000 */
.L_x_677:
[C---:B-----5:R-:W-:Y:S01]  /*e590*/  FMUL R15, R201.reuse, R196 ;  /* 0x000000c4c90f7220 */ /* 0x060fe20000400000 */
[----:B------:R-:W-:-:S05]  /*e5a0*/  FMUL R114, R201, R195 ;  /* 0x000000c3c9727220 */ /* 0x000fca0000400000 */
[----:B------:R-:W-:-:S04]  /*e5b0*/  FSETP.GEU.AND P3, PT, R15, R114, PT ;  /* 0x000000720f00720b */ /* 0x000fc80003f6e000 */
[CC--:B------:R-:W-:Y:S02]  /*e5c0*/  FSEL R14, R15.reuse, R114.reuse, !P3 ;  /* 0x000000720f0e7208 */ /* 0x0c0fe40005800000 */
[----:B------:R-:W-:-:S04]  /*e5d0*/  FSETP.GT.AND P3, PT, R15, R114, PT ;  /* 0x000000720f00720b */ /* 0x000fc80003f64000 */
[----:B------:R-:W-:Y:S02]  /*e5e0*/  FSEL R15, R15, R114, P3 ;  /* 0x000000720f0f7208 */ /* 0x000fe40001800000 */
[----:B------:R-:W-:-:S04]  /*e5f0*/  FSETP.GT.AND P3, PT, R136, R120, PT ;  /* 0x000000788800720b */ /* 0x000fc80003f64000 */
[----:B------:R-:W-:Y:S02]  /*e600*/  FSEL R120, R136, R120, P3 ;  /* 0x0000007888787208 */ /* 0x000fe40001800000 */
[----:B------:R-:W-:-:S04]  /*e610*/  FSETP.GEU.AND P3, PT, R191, R119, PT ;  /* 0x00000077bf00720b */ /* 0x000fc80003f6e000 */
[----:B------:R-:W-:Y:S02]  /*e620*/  FSEL R119, R191, R119, !P3 ;  /* 0x00000077bf777208 */ /* 0x000fe40005800000 */
        /* <DEDUP_REMOVED lines=8> */
[----:B------:R-:W-:-:S04]  /*e6b0*/  ISETP.NE.AND P3, PT, R121, RZ, PT ;  /* 0x000000ff7900720c */ /* 0x000fc80003f65270 */
[----:B------:R-:W-:Y:S02]  /*e6c0*/  FSEL R121, R130, R249, P3 ;  /* 0x000000f982797208 */ /* 0x000fe40001800000 */
[----:B------:R-:W-:Y:S02]  /*e6d0*/  SEL R130, RZ, 0x1, !P3 ;  /* 0x00000001ff827807 */ /* 0x000fe40005800000 */
[----:B------:R-:W-:Y:S02]  /*e6e0*/  FSEL R193, R194, R109, P3 ;  /* 0x0000006dc2c17208 */ /* 0x000fe40001800000 */
        /* <DEDUP_REMOVED lines=13> */
.L_x_676:
[----:B01----:R-:W-:Y:S05]  /*e7c0*/  BSYNC B1 ;  /* 0x0000000000017941 */ /* 0x003fea0003800000 */
.L_x_675:
[----:B------:R-:W-:Y:S02]  /*e7d0*/  FSEL R190, R15, R190, P2 ;  /* 0x000000be0fbe7208 */ /* 0x000fe40001000000 */
[----:B------:R-:W-:Y:S02]  /*e7e0*/  FSEL R137, R99, R137, P2 ;  /* 0x0000008963897208 */ /* 0x000fe40001000000 */
[----:B------:R-:W-:Y:S01]  /*e7f0*/  FSEL R136, R120, R136, P2 ;  /* 0x0000008878887208 */ /* 0x000fe20001000000 */
[----:B------:R0:W-:Y:S01]  /*e800*/  STL [R1+0xc], R190 ;  /* 0x00000cbe01007387 */ /* 0x0001e20000100800 */
[----:B------:R-:W-:Y:S02]  /*e810*/  FSEL R135, R14, R135, P2 ;  /* 0x000000870e877208 */ /* 0x000fe40001000000 */
[----:B------:R-:W-:Y:S01]  /*e820*/  FSEL R251, R119, R191, P2 ;  /* 0x000000bf77fb7208 */ /* 0x000fe20001000000 */
[----:B------:R0:W-:Y:S01]  /*e830*/  STL [R1+0x8], R137 ;  /* 0x0000088901007387 */ /* 0x0001e20000100800 */
[----:B------:R-:W-:-:S02]  /*e840*/  SEL R114, R114, R97, P2 ;  /* 0x0000006172727207 */ /* 0x000fc40001000000 */
[----:B------:R-:W-:Y:S01]  /*e850*/  SEL R115, R131, R115, P2 ;  /* 0x0000007383737207 */ /* 0x000fe20001000000 */
[----:B------:R0:W5:Y:S01]  /*e860*/  LDL R191, [R1+0x700] ;  /* 0x0007000001bf7983 */ /* 0x0001620000100800 */
[----:B------:R-:W-:Y:S02]  /*e870*/  FSEL R111, R129, R111, P2 ;  /* 0x0000006f816f7208 */ /* 0x000fe40001000000 */
[----:B------:R-:W-:Y:S01]  /*e880*/  FSEL R118, R128, R118, P2 ;  /* 0x0000007680767208 */ /* 0x000fe20001000000 */
[----:B------:R0:W-:Y:S01]  /*e890*/  STL [R1+0x4], R136 ;  /* 0x0000048801007387 */ /* 0x0001e20000100800 */
[----:B------:R-:W-:Y:S02]  /*e8a0*/  FSEL R117, R127, R117, P2 ;  /* 0x000000757f757208 */ /* 0x000fe40001000000 */
[----:B------:R-:W-:Y:S01]  /*e8b0*/  FSEL R110, R126, R110, P2 ;  /* 0x0000006e7e6e7208 */ /* 0x000fe20001000000 */
[----:B------:R0:W-:Y:S01]  /*e8c0*/  STL [R1], R135 ;  /* 0x0000008701007387 */ /* 0x0001e20000100800 */
[----:B------:R-:W-:Y:S01]  /*e8d0*/  ISETP.GE.AND P4, PT, R134, 0x3, PT ;  /* 0x000000038600780c */ /* 0x000fe20003f86270 */
[----:B------:R-:W-:Y:S01]  /*e8e0*/  BSSY B1, `(.L_x_679) ;  /* 0x00000ac000017945 */ /* 0x000fe20003800000 */
[----:B------:R-:W-:Y:S01]  /*e8f0*/  FSEL R116, R123, R116, P2 ;  /* 0x000000747b747208 */ /* 0x000fe20001000000 */
[----:B------:R-:W-:Y:S01]  /*e900*/  CS2R R196, SRZ ;  /* 0x0000000000c47805 */ /* 0x000fe2000001ff00 */
        /* <DEDUP_REMOVED lines=10> */
[----:B------:R-:W-:Y:S01]  /*e9b0*/  SEL R113, R132, R113, P2 ;  /* 0x0000007184717207 */ /* 0x000fe20001000000 */
[----:B------:R-:W-:Y:S01]  /*e9c0*/  CS2R R98, SRZ ;  /* 0x0000000000627805 */ /* 0x000fe2000001ff00 */
[----:B-----5:R-:W-:Y:S01]  /*e9d0*/  FSEL R109, R193, R109, P2 ;  /* 0x0000006dc16d7208 */ /* 0x020fe20001000000 */
[----:B------:R-:W-:Y:S01]  /*e9e0*/  CS2R R126, SRZ ;  /* 0x00000000007e7805 */ /* 0x000fe2000001ff00 */
[----:B------:R-:W-:-:S02]  /*e9f0*/  MOV R198, RZ ;  /* 0x000000ff00c67202 */ /* 0x000fc40000000f00 */
[----:B------:R-:W-:Y:S02]  /*ea00*/  PRMT R97, RZ, 0x7610, R97 ;  /* 0x00007610ff617816 */ /* 0x000fe40000000061 */
[----:B------:R-:W-:Y:S02]  /*ea10*/  MOV R119, RZ ;  /* 0x000000ff00777202 */ /* 0x000fe40000000f00 */
[----:B------:R-:W-:Y:S02]  /*ea20*/  PRMT R17, RZ, 0x7610, R17 ;  /* 0x00007610ff117816 */ /* 0x000fe40000000011 */
[----:B------:R-:W-:Y:S02]  /*ea30*/  PRMT R16, RZ, 0x7610, R16 ;  /* 0x00007610ff107816 */ /* 0x000fe40000000010 */
[----:B------:R-:W-:Y:S01]  /*ea40*/  ISETP.GT.AND P3, PT, R134, 0x2, PT ;  /* 0x000000028600780c */ /* 0x000fe20003f64270 */
[----:B------:R-:W-:Y:S07]  /*ea50*/  @!P4 BRA `(.L_x_680) ;  /* 0x000009400000c947 */ /* 0x000fee0003800000 */
[----:B0-----:R-:W-:Y:S01]  /*ea60*/  IADD3 R95, R247, 0x2, R33 ;  /* 0x00000002f75f7810 */ /* 0x001fe20007ffe021 */
        /* <DEDUP_REMOVED lines=21> */
[----:B------:R-:W-:Y:S01]  /*ebc0*/  IMAD R97, R119, c[0x0][0x4e8], RZ ;  /* 0x00013a0077617a24 */ /* 0x000fe200078e02ff */
[----:B------:R-:W-:Y:S01]  /*ebd0*/  BSSY B2, `(.L_x_681) ;  /* 0x0000059000027945 */ /* 0x000fe20003800000 */
[----:B------:R-:W-:Y:S01]  /*ebe0*/  CS2R R130, SRZ ;  /* 0x0000000000827805 */ /* 0x000fe2000001ff00 */
        /* <DEDUP_REMOVED lines=17> */
[----:B------:R2:W3:Y:S04]  /*ed00*/  LDG.E.U8 R16, [R16.64] ;  /* 0x0000002810107981 */ /* 0x0004e8000c1e1100 */
[----:B------:R0:W-:Y:S04]  /*ed10*/  STL [R1+0x11c], R134 ;  /* 0x00011c8601007387 */ /* 0x0001e80000100800 */
[----:B------:R0:W-:Y:S01]  /*ed20*/  STL [R1+0xf4], R123 ;  /* 0x0000f47b01007387 */ /* 0x0001e20000100800 */
[----:B------:R-:W-:Y:S01]  /*ed30*/  PRMT R97, RZ, 0x7610, R97 ;  /* 0x00007610ff617816 */ /* 0x000fe20000000061 */
[----:B-1----:R-:W-:Y:S01]  /*ed40*/  CS2R R14, SRZ ;  /* 0x00000000000e7805 */ /* 0x002fe2000001ff00 */
[----:B--2---:R-:W-:Y:S01]  /*ed50*/  PRMT R17, RZ, 0x7610, R17 ;  /* 0x00007610ff117816 */ /* 0x004fe20000000011 */
[----:B------:R-:W-:Y:S01]  /*ed60*/  CS2R R128, SRZ ;  /* 0x0000000000807805 */ /* 0x000fe2000001ff00 */
[----:B------:R-:W-:Y:S01]  /*ed70*/  PRMT R133, RZ, 0x7610, R133 ;  /* 0x00007610ff857816 */ /* 0x000fe20000000085 */
[----:B------:R-:W-:Y:S01]  /*ed80*/  CS2R R126, SRZ ;  /* 0x00000000007e7805 */ /* 0x000fe2000001ff00 */
[----:B------:R-:W-:-:S02]  /*ed90*/  MOV R132, RZ ;  /* 0x000000ff00847202 */ /* 0x000fc40000000f00 */
        /* <DEDUP_REMOVED lines=10> */
[----:B------:R-:W-:-:S04]  /*ee40*/  IMAD.WIDE.U32 R96, R95, R96, c[0x0][0x570] ;  /* 0x00015c005f607625 */ /* 0x000fc800078e0060 */
[----:B------:R0:W2:Y:S01]  /*ee50*/  LDG.E R126, [R14.64] ;  /* 0x000000280e7e7981 */ /* 0x0000a2000c1e1900 */
[----:B------:R-:W-:Y:S01]  /*ee60*/  IMAD R17, R119, c[0x0][0x558], RZ ;  /* 0x0001560077117a24 */ /* 0x000fe200078e02ff */
[----:B------:R-:W-:-:S03]  /*ee70*/  IADD3 R97, R97, R122, RZ ;  /* 0x0000007a61617210 */ /* 0x000fc60007ffe0ff */
[----:B------:R-:W-:Y:S02]  /*ee80*/  IMAD R17, R95, UR17, R17 ;  /* 0x000000115f117c24 */ /* 0x000fe4000f8e0211 */
[----:B------:R1:W3:Y:S01]  /*ee90*/  LDG.E R96, [R96.64] ;  /* 0x0000002860607981 */ /* 0x0002e2000c1e1900 */
[----:B0-----:R-:W-:-:S05]  /*eea0*/  MOV R14, c[0x0][0x558] ;  /* 0x00015600000e7a02 */ /* 0x001fca0000000f00 */
[----:B------:R-:W-:-:S05]  /*eeb0*/  IMAD.WIDE.U32 R14, R95, R14, c[0x0][0x538] ;  /* 0x00014e005f0e7625 */ /* 0x000fca00078e000e */
[----:B------:R-:W-:-:S05]  /*eec0*/  IADD3 R15, R15, R17, RZ ;  /* 0x000000110f0f7210 */ /* 0x000fca0007ffe0ff */
[----:B-----5:R0:W4:Y:S01]  /*eed0*/  LDG.E R192, [R14.64] ;  /* 0x000000280ec07981 */ /* 0x020122000c1e1900 */
[----:B------:R-:W-:Y:S02]  /*eee0*/  FSET.BF.NEU.AND R133, R196, RZ, PT ;  /* 0x000000ffc485720a */ /* 0x000fe4000380d000 */
[----:B0-----:R-:W-:-:S04]  /*eef0*/  FSET.BF.NEU.AND R14, R198, RZ, PT ;  /* 0x000000ffc60e720a */ /* 0x001fc8000380d000 */
[----:B------:R-:W0:Y:S01]  /*ef00*/  F2I.U32.TRUNC.NTZ R133, R133 ;  /* 0x0000008500857305 */ /* 0x000e22000020f000 */
[----:B------:R-:W-:-:S07]  /*ef10*/  FSET.BF.NEU.AND R15, R197, RZ, PT ;  /* 0x000000ffc50f720a */ /* 0x000fce000380d000 */
[----:B------:R-:W1:Y:S08]  /*ef20*/  F2I.U32.TRUNC.NTZ R14, R14 ;  /* 0x0000000e000e7305 */ /* 0x000e70000020f000 */
[----:B------:R-:W1:Y:S01]  /*ef30*/  F2I.U32.TRUNC.NTZ R15, R15 ;  /* 0x0000000f000f7305 */ /* 0x000e62000020f000 */
[----:B0-----:R-:W-:Y:S02]  /*ef40*/  PRMT R133, R133, 0x9910, RZ ;  /* 0x0000991085857816 */ /* 0x001fe400000000ff */
[----:B-1----:R-:W-:-:S03]  /*ef50*/  PRMT R14, R14, 0x9910, RZ ;  /* 0x000099100e0e7816 */ /* 0x002fc600000000ff */
[C---:B------:R-:W-:Y:S02]  /*ef60*/  IMAD R133, R16.reuse, R133, RZ ;  /* 0x0000008510857224 */ /* 0x040fe400078e02ff */
[C---:B------:R-:W-:Y:S01]  /*ef70*/  IMAD R14, R16.reuse, R14, RZ ;  /* 0x0000000e100e7224 */ /* 0x040fe200078e02ff */
[----:B------:R-:W-:Y:S02]  /*ef80*/  PRMT R15, R15, 0x9910, RZ ;  /* 0x000099100f0f7816 */ /* 0x000fe400000000ff */
[----:B------:R-:W-:Y:S02]  /*ef90*/  LOP3.LUT R133, R133, 0xff, RZ, 0xc0, !PT ;  /* 0x000000ff85857812 */ /* 0x000fe400078ec0ff */
[----:B------:R-:W-:Y:S01]  /*efa0*/  LOP3.LUT R17, R113, 0xff, RZ, 0xc0, !PT ;  /* 0x000000ff71117812 */ /* 0x000fe200078ec0ff */
[----:B------:R-:W-:Y:S01]  /*efb0*/  IMAD R15, R16, R15, RZ ;  /* 0x0000000f100f7224 */ /* 0x000fe200078e02ff */
[----:B------:R-:W-:Y:S02]  /*efc0*/  LOP3.LUT R14, R14, 0xff, RZ, 0xc0, !PT ;  /* 0x000000ff0e0e7812 */ /* 0x000fe400078ec0ff */
[----:B------:R-:W-:-:S02]  /*efd0*/  LOP3.LUT R97, R114, 0xff, RZ, 0xc0, !PT ;  /* 0x000000ff72617812 */ /* 0x000fc400078ec0ff */
[----:B------:R-:W-:Y:S02]  /*efe0*/  IMNMX.U32 R133, R133, R17, !PT ;  /* 0x0000001185857217 */ /* 0x000fe40007800000 */
[----:B------:R-:W-:Y:S02]  /*eff0*/  IMNMX.U32 R97, R14, R97, !PT ;  /* 0x000000610e617217 */ /* 0x000fe40007800000 */
[----:B------:R-:W-:Y:S02]  /*f000*/  LOP3.LUT R15, R15, 0xff, RZ, 0xc0, !PT ;  /* 0x000000ff0f0f7812 */ /* 0x000fe400078ec0ff */
[----:B------:R-:W-:-:S04]  /*f010*/  LOP3.LUT R17, R115, 0xff, RZ, 0xc0, !PT ;  /* 0x000000ff73117812 */ /* 0x000fc800078ec0ff */
[----:B------:R-:W-:Y:S01]  /*f020*/  IMNMX.U32 R17, R15, R17, !PT ;  /* 0x000000110f117217 */ /* 0x000fe20007800000 */
[----:B--2---:R0:W-:Y:S01]  /*f030*/  STL [R1+0x1bc], R126 ;  /* 0x0001bc7e01007387 */ /* 0x0041e20000100800 */
[-C--:B------:R-:W-:Y:S01]  /*f040*/  FMUL R132, R196, R126.reuse ;  /* 0x0000007ec4847220 */ /* 0x080fe20000400000 */
[CC--:B------:R-:W-:Y:S01]  /*f050*/  FMUL R14, R197.reuse, R126.reuse ;  /* 0x0000007ec50e7220 */ /* 0x0c0fe20000400000 */
[C---:B------:R-:W-:Y:S01]  /*f060*/  FMUL R131, R198.reuse, R126 ;  /* 0x0000007ec6837220 */ /* 0x040fe20000400000 */
[-C--:B---3--:R-:W-:Y:S01]  /*f070*/  FMUL R127, R197, R96.reuse ;  /* 0x00000060c57f7220 */ /* 0x088fe20000400000 */
[-C--:B------:R-:W-:Y:S01]  /*f080*/  FMUL R128, R198, R96.reuse ;  /* 0x00000060c6807220 */ /* 0x080fe20000400000 */
[----:B0-----:R-:W-:Y:S02]  /*f090*/  FMUL R126, R196, R96 ;  /* 0x00000060c47e7220 */ /* 0x001fe40000400000 */
[----:B------:R-:W-:Y:S01]  /*f0a0*/  FADD R15, R116, |R127| ;  /* 0x4000007f740f7221 */ /* 0x000fe20000000000 */
[----:B------:R-:W-:Y:S01]  /*f0b0*/  FADD R130, R110, |R128| ;  /* 0x400000806e827221 */ /* 0x000fe20000000000 */
        /* <DEDUP_REMOVED lines=10> */
.L_x_682:
[----:B0-----:R-:W-:Y:S05]  /*f160*/  BSYNC B2 ;  /* 0x0000000000027941 */ /* 0x001fea0003800000 */
.L_x_681:
        /* <DEDUP_REMOVED lines=35> */
.L_x_680:
[----:B0-----:R-:W-:Y:S05]  /*f3a0*/  BSYNC B1 ;  /* 0x0000000000017941 */ /* 0x001fea0003800000 */
.L_x_679:
[----:B------:R-:W-:Y:S01]  /*f3b0*/  SEL R114, R97, R114, P3 ;  /* 0x0000007261727207 */ /* 0x000fe20001800000 */
[----:B------:R-:W-:Y:S01]  /*f3c0*/  BSSY B1, `(.L_x_683) ;  /* 0x0000050000017945 */ /* 0x000fe20003800000 */
[----:B------:R-:W-:Y:S02]  /*f3d0*/  FSEL R97, R191, R109, P3 ;  /* 0x0000006dbf617208 */ /* 0x000fe40001800000 */
[----:B------:R-:W-:Y:S02]  /*f3e0*/  SEL R113, R16, R113, P3 ;  /* 0x0000007110717207 */ /* 0x000fe40001800000 */
[----:B------:R-:W-:Y:S02]  /*f3f0*/  FSETP.GT.AND P4, PT, R97, RZ, PT ;  /* 0x000000ff6100720b */ /* 0x000fe40003f84000 */
[----:B------:R-:W-:Y:S02]  /*f400*/  FSEL R109, R99, R190, P3 ;  /* 0x000000be636d7208 */ /* 0x000fe40001800000 */
[----:B------:R-:W-:-:S02]  /*f410*/  FSEL R16, R120, R137, P3 ;  /* 0x0000008978107208 */ /* 0x000fc40001800000 */
[----:B------:R-:W-:Y:S01]  /*f420*/  FSEL R99, R121, R136, P3 ;  /* 0x0000008879637208 */ /* 0x000fe20001800000 */
[----:B------:R0:W-:Y:S01]  /*f430*/  STL [R1+0x3d8], R109 ;  /* 0x0003d86d01007387 */ /* 0x0001e20000100800 */
[----:B------:R-:W-:Y:S02]  /*f440*/  FSEL R249, R128, R249, P3 ;  /* 0x000000f980f97208 */ /* 0x000fe40001800000 */
[----:B------:R-:W-:Y:S01]  /*f450*/  FSEL R246, R127, R246, P3 ;  /* 0x000000f67ff67208 */ /* 0x000fe20001800000 */
[----:B------:R1:W-:Y:S01]  /*f460*/  STL [R1+0x3d4], R16 ;  /* 0x0003d41001007387 */ /* 0x0003e20000100800 */
[----:B------:R-:W-:Y:S02]  /*f470*/  FSEL R245, R126, R245, P3 ;  /* 0x000000f57ef57208 */ /* 0x000fe40001800000 */
[----:B------:R-:W-:Y:S01]  /*f480*/  LOP3.LUT R24, R24, 0xfffff7ff, RZ, 0xc0, !PT ;  /* 0xfffff7ff18187812 */ /* 0x000fe200078ec0ff */
[----:B------:R2:W-:Y:S01]  /*f490*/  STL [R1+0x3d0], R99 ;  /* 0x0003d06301007387 */ /* 0x0005e20000100800 */
[----:B------:R-:W-:-:S02]  /*f4a0*/  FSEL R111, R131, R111, P3 ;  /* 0x0000006f836f7208 */ /* 0x000fc40001800000 */
[----:B0-----:R-:W-:Y:S02]  /*f4b0*/  FSEL R109, R122, R135, P3 ;  /* 0x000000877a6d7208 */ /* 0x001fe40001800000 */
[----:B------:R-:W-:Y:S02]  /*f4c0*/  FSEL R14, R14, R118, P3 ;  /* 0x000000760e0e7208 */ /* 0x000fe40001800000 */
[----:B-1----:R-:W-:Y:S01]  /*f4d0*/  FSEL R16, R123, R252, P3 ;  /* 0x000000fc7b107208 */ /* 0x002fe20001800000 */
[----:B------:R0:W-:Y:S01]  /*f4e0*/  STL [R1+0x3e4], R109 ;  /* 0x0003e46d01007387 */ /* 0x0001e20000100800 */
[----:B------:R-:W-:Y:S02]  /*f4f0*/  FSEL R98, R98, R117, P3 ;  /* 0x0000007562627208 */ /* 0x000fe40001800000 */
[----:B--2---:R-:W-:Y:S01]  /*f500*/  FSEL R99, R119, R251, P3 ;  /* 0x000000fb77637208 */ /* 0x004fe20001800000 */
[----:B------:R1:W-:Y:S01]  /*f510*/  STL [R1+0x3e0], R16 ;  /* 0x0003e01001007387 */ /* 0x0003e20000100800 */
[----:B------:R-:W-:-:S02]  /*f520*/  FSEL R110, R130, R110, P3 ;  /* 0x0000006e826e7208 */ /* 0x000fc40001800000 */
[----:B------:R-:W-:Y:S01]  /*f530*/  FSEL R15, R15, R116, P3 ;  /* 0x000000740f0f7208 */ /* 0x000fe20001800000 */
[----:B------:R2:W-:Y:S01]  /*f540*/  STL [R1+0x3dc], R99 ;  /* 0x0003dc6301007387 */ /* 0x0005e20000100800 */
[----:B------:R-:W-:Y:S02]  /*f550*/  FSEL R112, R129, R112, P3 ;  /* 0x0000007081707208 */ /* 0x000fe40001800000 */
[----:B------:R-:W-:Y:S02]  /*f560*/  SEL R17, R17, R115, P3 ;  /* 0x0000007311117207 */ /* 0x000fe40001800000 */
[----:B0-----:R-:W-:Y:S02]  /*f570*/  MOV R109, R249 ;  /* 0x000000f9006d7202 */ /* 0x001fe40000000f00 */
[----:B-1----:R-:W-:Y:S02]  /*f580*/  MOV R16, R246 ;  /* 0x000000f600107202 */ /* 0x002fe40000000f00 */
[----:B------:R-:W-:-:S02]  /*f590*/  @P4 LOP3.LUT R24, R24, 0x800, RZ, 0xfc, !PT ;  /* 0x0000080018184812 */ /* 0x000fc400078efcff */
[----:B--2---:R-:W-:Y:S01]  /*f5a0*/  MOV R99, R245 ;  /* 0x000000f500637202 */ /* 0x004fe20000000f00 */
        /* <DEDUP_REMOVED lines=14> */
[----:B------:R-:W-:Y:S05]  /*f690*/  CALL.REL.NOINC `($__internal_11_$__cuda_sm3x_div_rn_noftz_f32_slowpath) ;  /* 0x0002cf5000007944 */ /* 0x000fea0003c00000 */
[----:B-1----:R-:W-:Y:S02]  /*f6a0*/  MOV R99, R250 ;  /* 0x000000fa00637202 */ /* 0x002fe40000000f00 */
.L_x_686:
[----:B------:R-:W-:Y:S05]  /*f6b0*/  BSYNC B2 ;  /* 0x0000000000027941 */ /* 0x000fea0003800000 */
.L_x_685:
[----:B------:R-:W1:Y:S01]  /*f6c0*/  MUFU.RCP R16, R97 ;  /* 0x0000006100107308 */ /* 0x000e620000001000 */
[----:B------:R-:W-:Y:S07]  /*f6d0*/  BSSY B2, `(.L_x_687) ;  /* 0x000000e000027945 */ /* 0x000fee0003800000 */
[----:B------:R-:W3:Y:S01]  /*f6e0*/  FCHK P4, R246, R97 ;  /* 0x00000061f6007302 */ /* 0x000ee20000080000 */
[----:B-1----:R-:W-:-:S04]  /*f6f0*/  FFMA R109, -R97, R16, 1 ;  /* 0x3f800000616d7423 */ /* 0x002fc80000000110 */
[----:B------:R-:W-:-:S04]  /*f700*/  FFMA R16, R16, R109, R16 ;  /* 0x0000006d10107223 */ /* 0x000fc80000000010 */
[----:B------:R-:W-:-:S04]  /*f710*/  FFMA R109, R246, R16, RZ ;  /* 0x00000010f66d7223 */ /* 0x000fc800000000ff */
[----:B------:R-:W-:-:S04]  /*f720*/  FFMA R115, -R97, R109, R246 ;  /* 0x0000006d61737223 */ /* 0x000fc800000001f6 */
[----:B------:R-:W-:Y:S01]  /*f730*/  FFMA R16, R16, R115, R109 ;  /* 0x0000007310107223 */ /* 0x000fe2000000006d */
[----:B---3--:R-:W-:Y:S05]  /*f740*/  @!P4 BRA `(.L_x_688) ;  /* 0x000000600000c947 */ /* 0x008fea0003800000 */
[----:B------:R-:W-:Y:S01]  /*f750*/  BMOV.32.CLEAR RZ, B11 ;  /* 0x000000000bff7355 */ /* 0x000fe20000100000 */
[----:B------:R-:W-:Y:S02]  /*f760*/  MOV R250, R246 ;  /* 0x000000f600fa7202 */ /* 0x000fe40000000f00 */
[----:B------:R-:W-:Y:S02]  /*f770*/  MOV R126, R97 ;  /* 0x00000061007e7202 */ /* 0x000fe40000000f00 */
[----:B------:R-:W-:Y:S02]  /*f780*/  MOV R127, 0xf7a0 ;  /* 0x0000f7a0007f7802 */ /* 0x000fe40000000f00 */
[----:B0-2--5:R-:W-:Y:S05]  /*f790*/  CALL.REL.NOINC `($__internal_11_$__cuda_sm3x_div_rn_noftz_f32_slowpath) ;  /* 0x0002ce5000007944 */ /* 0x025fea0003c00000 */
[----:B-1----:R-:W-:Y:S02]  /*f7a0*/  MOV R16, R250 ;  /* 0x000000fa00107202 */ /* 0x002fe40000000f00 */
.L_x_688:
[----:B------:R-:W-:Y:S05]  /*f7b0*/  BSYNC B2 ;  /* 0x0000000000027941 */ /* 0x000fea0003800000 */
.L_x_687:
        /* <DEDUP_REMOVED lines=15> */
.L_x_689:
[----:B------:R-:W-:Y:S05]  /*f8b0*/  BSYNC B2 ;  /* 0x0000000000027941 */ /* 0x000fea0003800000 */
.L_x_684:
[----:B------:R-:W-:Y:S05]  /*f8c0*/  BSYNC B1 ;  /* 0x0000000000017941 */ /* 0x000fea0003800000 */
.L_x_683:
[----:B------:R-:W3:Y:S01]  /*f8d0*/  LDL R121, [R1+0x3dc] ;  /* 0x0003dc0001797983 */ /* 0x000ee20000100800 */
[----:B------:R-:W-:Y:S01]  /*f8e0*/  FMUL R192, R7, 0.5 ;  /* 0x3f00000007c07820 */ /* 0x000fe20000400000 */
[----:B------:R-:W-:Y:S01]  /*f8f0*/  FMUL R195, R53, 0.5 ;  /* 0x3f00000035c37820 */ /* 0x000fe20000400000 */
[----:B------:R-:W-:Y:S01]  /*f900*/  FMUL R193, R54, 0.5 ;  /* 0x3f00000036c17820 */ /* 0x000fe20000400000 */
[----:B------:R-:W-:Y:S01]  /*f910*/  FMUL R194, R6, 0.5 ;  /* 0x3f00000006c27820 */ /* 0x000fe20000400000 */
[-C--:B------:R-:W-:Y:S01]  /*f920*/  FMUL R191, R144, R192.reuse ;  /* 0x000000c090bf7220 */ /* 0x080fe20000400000 */
[C---:B------:R-:W-:Y:S01]  /*f930*/  FMUL R243, R146.reuse, R192 ;  /* 0x000000c092f37220 */ /* 0x040fe20000400000 */
[C---:B------:R-:W-:Y:S01]  /*f940*/  FMUL R190, R146.reuse, R193 ;  /* 0x000000c192be7220 */ /* 0x040fe20000400000 */
[CC--:B------:R-:W-:Y:S01]  /*f950*/  FMUL R244, R146.reuse, R194.reuse ;  /* 0x000000c292f47220 */ /* 0x0c0fe20000400000 */
[-C--:B------:R-:W-:Y:S01]  /*f960*/  FFMA R191, R146, R195.reuse, -R191 ;  /* 0x000000c392bf7223 */ /* 0x080fe200000008bf */
[CC--:B------:R-:W-:Y:S01]  /*f970*/  FFMA R243, R144.reuse, R195.reuse, R243 ;  /* 0x000000c390f37223 */ /* 0x0c0fe200000000f3 */
[CC--:B------:R-:W-:Y:S01]  /*f980*/  FFMA R190, R145.reuse, R195.reuse, R190 ;  /* 0x000000c391be7223 */ /* 0x0c0fe200000000be */
[C---:B------:R-:W-:Y:S01]  /*f990*/  FFMA R244, R145.reuse, R195, R244 ;  /* 0x000000c391f47223 */ /* 0x040fe200000000f4 */
[CC--:B------:R-:W-:Y:S01]  /*f9a0*/  FFMA R191, R145.reuse, -R193.reuse, R191 ;  /* 0x800000c191bf7223 */ /* 0x0c0fe200000000bf */
[CC--:B------:R-:W-:Y:S01]  /*f9b0*/  FFMA R243, R145.reuse, R193.reuse, R243 ;  /* 0x000000c191f37223 */ /* 0x0c0fe200000000f3 */
[C---:B------:R-:W-:Y:S01]  /*f9c0*/  FFMA R190, R144.reuse, R194, R190 ;  /* 0x000000c290be7223 */ /* 0x040fe200000000be */
[C---:B------:R-:W-:Y:S01]  /*f9d0*/  FFMA R244, R145.reuse, R192, R244 ;  /* 0x000000c091f47223 */ /* 0x040fe200000000f4 */
[CC--:B------:R-:W-:Y:S01]  /*f9e0*/  FFMA R191, R145.reuse, -R194.reuse, R191 ;  /* 0x800000c291bf7223 */ /* 0x0c0fe200000000bf */
[C---:B------:R-:W-:Y:S01]  /*f9f0*/  FFMA R243, R145.reuse, -R194, R243 ;  /* 0x800000c291f37223 */ /* 0x040fe200000000f3 */
[----:B------:R-:W-:Y:S01]  /*fa00*/  FFMA R190, R145, -R192, R190 ;  /* 0x800000c091be7223 */ /* 0x000fe200000000be */
[----:B------:R-:W-:Y:S01]  /*fa10*/  FFMA R244, R144, -R193, R244 ;  /* 0x800000c190f47223 */ /* 0x000fe200000000f4 */
[-C--:B------:R-:W-:Y:S01]  /*fa20*/  FMUL R116, R152, R191.reuse ;  /* 0x000000bf98747220 */ /* 0x080fe20000400000 */
[-C--:B------:R-:W-:Y:S01]  /*fa30*/  FMUL R117, R151, R191.reuse ;  /* 0x000000bf97757220 */ /* 0x080fe20000400000 */
[----:B------:R-:W-:Y:S01]  /*fa40*/  FMUL R115, R153, R191 ;  /* 0x000000bf99737220 */ /* 0x000fe20000400000 */
[----:B------:R-:W-:Y:S01]  /*fa50*/  LOP3.LUT R24, R24, 0xffffffbf, RZ, 0xc0, !PT ;  /* 0xffffffbf18187812 */ /* 0x000fe200078ec0ff */
[C---:B------:R-:W-:Y:S01]  /*fa60*/  FFMA R116, R154.reuse, R190, -R116 ;  /* 0x000000be9a747223 */ /* 0x040fe20000000874 */
[CC--:B------:R-:W-:Y:S01]  /*fa70*/  FFMA R117, R154.reuse, R243.reuse, -R117 ;  /* 0x000000f39a757223 */ /* 0x0c0fe20000000875 */
[-C--:B------:R-:W-:Y:S01]  /*fa80*/  FFMA R115, R154, R244.reuse, -R115 ;  /* 0x000000f49a737223 */ /* 0x080fe20000000873 */
[----:B------:R-:W-:Y:S01]  /*fa90*/  BSSY B10, `(.L_x_690) ;  /* 0x00000b20000a7945 */ /* 0x000fe20003800000 */
[----:B------:R-:W-:Y:S01]  /*faa0*/  FFMA R116, R151, -R244, R116 ;  /* 0x800000f497747223 */ /* 0x000fe20000000074 */
[----:B------:R-:W-:Y:S01]  /*fab0*/  FFMA R117, R153, -R190, R117 ;  /* 0x800000be99757223 */ /* 0x000fe20000000075 */
[CC--:B------:R-:W-:Y:S01]  /*fac0*/  FFMA R115, R152.reuse, -R243.reuse, R115 ;  /* 0x800000f398737223 */ /* 0x0c0fe20000000073 */
[----:B------:R-:W-:Y:S01]  /*fad0*/  FADD R213, -R151, -RZ ;  /* 0x800000ff97d57221 */ /* 0x000fe20000000100 */
[----:B------:R-:W-:Y:S01]  /*fae0*/  FFMA R116, R153, R243, R116 ;  /* 0x000000f399747223 */ /* 0x000fe20000000074 */
[----:B------:R-:W-:Y:S01]  /*faf0*/  FFMA R117, R152, R244, R117 ;  /* 0x000000f498757223 */ /* 0x000fe20000000075 */
[----:B------:R-:W-:Y:S01]  /*fb00*/  FFMA R115, R151, R190, R115 ;  /* 0x000000be97737223 */ /* 0x000fe20000000073 */
[----:B------:R-:W-:Y:S01]  /*fb10*/  FADD R211, -R153, -RZ ;  /* 0x800000ff99d37221 */ /* 0x000fe20000000100 */
[-C--:B------:R-:W-:Y:S01]  /*fb20*/  FMUL R118, R43, R116.reuse ;  /* 0x000000742b767220 */ /* 0x080fe20000400000 */
[-C--:B------:R-:W-:Y:S01]  /*fb30*/  FMUL R119, R63, R116.reuse ;  /* 0x000000743f777220 */ /* 0x080fe20000400000 */
[----:B------:R-:W-:Y:S01]  /*fb40*/  MOV R215, R116 ;  /* 0x0000007400d77202 */ /* 0x000fe20000000f00 */
[----:B------:R-:W-:Y:S01]  /*fb50*/  FADD R218, -R116, -RZ ;  /* 0x800000ff74da7221 */ /* 0x000fe20000000100 */
[-C--:B------:R-:W-:Y:S01]  /*fb60*/  FFMA R118, R42, -R117.reuse, -R118 ;  /* 0x800000752a767223 */ /* 0x080fe20000000876 */
[-C--:B------:R-:W-:Y:S01]  /*fb70*/  FFMA R119, R64, R117.reuse, R119 ;  /* 0x0000007540777223 */ /* 0x080fe20000000077 */
[----:B------:R-:W-:Y:S01]  /*fb80*/  MOV R216, R117 ;  /* 0x0000007500d87202 */ /* 0x000fe20000000f00 */
[----:B------:R-:W-:Y:S01]  /*fb90*/  FADD R219, -R117, -RZ ;  /* 0x800000ff75db7221 */ /* 0x000fe20000000100 */
[-C--:B------:R-:W-:Y:S01]  /*fba0*/  FFMA R118, -R44, R115.reuse, R118 ;  /* 0x000000732c767223 */ /* 0x080fe20000000176 */
[-C--:B------:R-:W-:Y:S01]  /*fbb0*/  FFMA R119, R62, R115.reuse, R119 ;  /* 0x000000733e777223 */ /* 0x080fe20000000077 */
[----:B------:R-:W-:Y:S01]  /*fbc0*/  MOV R214, R115 ;  /* 0x0000007300d67202 */ /* 0x000fe20000000f00 */
[----:B------:R-:W-:Y:S01]  /*fbd0*/  FADD R217, -R115, -RZ ;  /* 0x800000ff73d97221 */ /* 0x000fe20000000100 */
[----:B------:R-:W-:Y:S01]  /*fbe0*/  FADD R212, -R152, -RZ ;  /* 0x800000ff98d47221 */ /* 0x000fe20000000100 */
[----:B------:R-:W-:-:S05]  /*fbf0*/  FADD R118, R118, R119 ;  /* 0x0000007776767221 */ /* 0x000fca0000000000 */
[----:B------:R1:W-:Y:S01]  /*fc00*/  STL [R1+0x460], R118 ;  /* 0x0004607601007387 */ /* 0x0003e20000100800 */
[C---:B---3--:R-:W-:Y:S01]  /*fc10*/  FSETP.GEU.AND P4, PT, R100.reuse, R121, PT ;  /* 0x000000796400720b */ /* 0x048fe20003f8e000 */
[----:B------:R-:W-:-:S12]  /*fc20*/  FADD R116, R100, -R121 ;  /* 0x8000007964747221 */ /* 0x000fd80000000000 */
[----:B------:R-:W-:Y:S01]  /*fc30*/  @P4 LOP3.LUT R24, R24, 0x40, RZ, 0xfc, !PT ;  /* 0x0000004018184812 */ /* 0x000fe200078efcff */
[----:B------:R-:W-:Y:S05]  /*fc40*/  @!P4 BRA `(.L_x_691) ;  /* 0x000009600000c947 */ /* 0x000fea0003800000 */
[----:B-1----:R-:W3:Y:S01]  /*fc50*/  LDL R120, [R1+0x3d0] ;  /* 0x0003d00001787983 */ /* 0x002ee20000100800 */
[----:B------:R-:W-:Y:S01]  /*fc60*/  BSSY B9, `(.L_x_692) ;  /* 0x0000089000097945 */ /* 0x000fe20003800000 */
[C---:B---3--:R-:W-:Y:S01]  /*fc70*/  FSETP.GT.AND P5, PT, R100.reuse, R120, PT ;  /* 0x000000786400720b */ /* 0x048fe20003fa4000 */
[----:B------:R-:W-:-:S12]  /*fc80*/  FADD R115, R100, -R120 ;  /* 0x8000007864737221 */ /* 0x000fd80000000000 */
        /* <DEDUP_REMOVED lines=8> */
[CC--:B------:R-:W-:Y:S01]  /*fd10*/  FSETP.GT.AND P6, PT, R121.reuse, R99.reuse, PT ;  /* 0x000000637900720b */ /* 0x0c0fe20003fc4000 */
[----:B------:R-:W-:Y:S01]  /*fd20*/  BSSY B7, `(.L_x_696) ;  /* 0x000001d000077945 */ /* 0x000fe20003800000 */
[----:B------:R-:W-:Y:S02]  /*fd30*/  LOP3.LUT R24, R24, 0xfffffffe, RZ, 0xc0, !PT ;  /* 0xfffffffe18187812 */ /* 0x000fe400078ec0ff */
[----:B------:R-:W-:-:S04]  /*fd40*/  FSEL R118, R121, R99, P6 ;  /* 0x0000006379767208 */ /* 0x000fc80003000000 */
[----:B------:R-:W-:-:S04]  /*fd50*/  FSETP.GEU.AND P6, PT, R118, R120, PT ;  /* 0x000000787600720b */ /* 0x000fc80003fce000 */
[----:B------:R-:W-:Y:S02]  /*fd60*/  FSEL R119, R118, R120, !P6 ;  /* 0x0000007876777208 */ /* 0x000fe40007000000 */
[----:B------:R-:W-:-:S03]  /*fd70*/  FSETP.GT.AND P6, PT, R112, RZ, PT ;  /* 0x000000ff7000720b */ /* 0x000fc60003fc4000 */
[----:B------:R1:W-:Y:S10]  /*fd80*/  STL [R1+0x580], R119 ;  /* 0x0005807701007387 */ /* 0x0003f40000100800 */
[----:B------:R-:W-:Y:S01]  /*fd90*/  @P6 LOP3.LUT R24, R24, 0x1, RZ, 0xfc, !PT ;  /* 0x0000000118186812 */ /* 0x000fe200078efcff */
[----:B------:R-:W-:Y:S05]  /*fda0*/  @!P6 BRA `(.L_x_697) ;  /* 0x000001400000e947 */ /* 0x000fea0003800000 */
[----:B-1----:R-:W-:Y:S01]  /*fdb0*/  FADD R100, R100, -R119 ;  /* 0x8000007764647221 */ /* 0x002fe20000000000 */
[----:B------:R-:W-:Y:S01]  /*fdc0*/  IADD3 R118, R112, 0x1800000, RZ ;  /* 0x0180000070767810 */ /* 0x000fe20007ffe0ff */
[----:B------:R-:W-:Y:S03]  /*fdd0*/  BSSY B8, `(.L_x_698) ;  /* 0x0000010000087945 */ /* 0x000fe60003800000 */
[----:B------:R1:W-:Y:S01]  /*fde0*/  STL [R1+0x8c4], R100 ;  /* 0x0008c46401007387 */ /* 0x0003e20000100800 */
[----:B------:R-:W-:-:S04]  /*fdf0*/  LOP3.LUT R118, R118, 0x7f800000, RZ, 0xc0, !PT ;  /* 0x7f80000076767812 */ /* 0x000fc800078ec0ff */
[----:B------:R-:W-:-:S13]  /*fe00*/  ISETP.GT.U32.AND P6, PT, R118, 0x1ffffff, PT ;  /* 0x01ffffff7600780c */ /* 0x000fda0003fc4070 */
[----:B------:R-:W-:Y:S05]  /*fe10*/  @P6 BRA `(.L_x_699) ;  /* 0x0000006000006947 */ /* 0x000fea0003800000 */
[----:B-1----:R-:W-:Y:S01]  /*fe20*/  BMOV.32.CLEAR RZ, B11 ;  /* 0x000000000bff7355 */ /* 0x002fe20000100000 */
[----:B------:R-:W-:Y:S02]  /*fe30*/  MOV R126, R112 ;  /* 0x00000070007e7202 */ /* 0x000fe40000000f00 */
[----:B------:R-:W-:Y:S02]  /*fe40*/  MOV R127, 0xfe60 ;  /* 0x0000fe60007f7802 */ /* 0x000fe40000000f00 */
[----:B0-2--5:R-:W-:Y:S05]  /*fe50*/  CALL.REL.NOINC `($__internal_9_$__cuda_sm20_rcp_rn_f32_slowpath) ;  /* 0x0002c19000007944 */ /* 0x025fea0003c00000 */
[----:B-1----:R0:W-:Y:S01]  /*fe60*/  STL [R1+0x4cc], R250 ;  /* 0x0004ccfa01007387 */ /* 0x0021e20000100800 */
[----:B------:R-:W-:Y:S05]  /*fe70*/  BRA `(.L_x_700) ;  /* 0x0000005000007947 */ /* 0x000fea0003800000 */
.L_x_699:
[----:B-1----:R-:W1:Y:S02]  /*fe80*/  MUFU.RCP R100, R112 ;  /* 0x0000007000647308 */ /* 0x002e640000001000 */
[----:B-1----:R-:W-:-:S04]  /*fe90*/  FFMA R118, R112, R100, -1 ;  /* 0xbf80000070767423 */ /* 0x002fc80000000064 */
[----:B------:R-:W-:-:S04]  /*fea0*/  FADD.FTZ R118, -R118, -RZ ;  /* 0x800000ff76767221 */ /* 0x000fc80000010100 */
[----:B------:R-:W-:-:S05]  /*feb0*/  FFMA R100, R100, R118, R100 ;  /* 0x0000007664647223 */ /* 0x000fca0000000064 */
[----:B------:R1:W-:Y:S02]  /*fec0*/  STL [R1+0x4cc], R100 ;  /* 0x0004cc6401007387 */ /* 0x0003e40000100800 */
.L_x_700:
[----:B------:R-:W-:Y:S05]  /*fed0*/  BSYNC B8 ;  /* 0x0000000000087941 */ /* 0x000fea0003800000 */
.L_x_698:
[----:B------:R3:W-:Y:S02]  /*fee0*/  STL [R1+0x414], R112 ;  /* 0x0004147001007387 */ /* 0x0007e40000100800 */
.L_x_697:
[----:B-1----:R-:W-:Y:S05]  /*fef0*/  BSYNC B7 ;  /* 0x0000000000077941 */ /* 0x002fea0003800000 */
.L_x_696:
[----:B------:R-:W4:Y:S04]  /*ff00*/  LDL R118, [R1+0x8c4] ;  /* 0x0008c40001767983 */ /* 0x000f280000100800 */
[----:B--2---:R-:W2:Y:S01]  /*ff10*/  LDL R100, [R1+0x4cc] ;  /* 0x0004cc0001647983 */ /* 0x004ea20000100800 */
[----:B------:R-:W-:-:S04]  /*ff20*/  LOP3.LUT P6, RZ, R24, 0x1, RZ, 0xc0, !PT ;  /* 0x0000000118ff7812 */ /* 0x000fc800078cc0ff */
[----:B----4-:R-:W-:Y:S02]  /*ff30*/  FSEL R119, R118, R117, P6 ;  /* 0x0000007576777208 */ /* 0x010fe40003000000 */
[----:B--2---:R-:W-:Y:S02]  /*ff40*/  FSEL R118, R100, R248, P6 ;  /* 0x000000f864767208 */ /* 0x004fe40003000000 */
[----:B------:R-:W-:Y:S01]  /*ff50*/  SEL R100, RZ, 0x1, !P6 ;  /* 0x00000001ff647807 */ /* 0x000fe20007000000 */
[----:B------:R1:W-:Y:S04]  /*ff60*/  STL [R1+0x5fc], R119 ;  /* 0x0005fc7701007387 */ /* 0x0003e80000100800 */
[----:B------:R1:W-:Y:S04]  /*ff70*/  STL [R1+0x5f8], R118 ;  /* 0x0005f87601007387 */ /* 0x0003e80000100800 */
[----:B------:R1:W-:Y:S04]  /*ff80*/  STL [R1+0x568], R98 ;  /* 0x0005686201007387 */ /* 0x0003e80000100800 */
[----:B------:R1:W-:Y:S02]  /*ff90*/  STL [R1+0x894], R100 ;  /* 0x0008946401007387 */ /* 0x0003e40000100800 */
.L_x_695:
[----:B------:R-:W-:Y:S05]  /*ffa0*/  BSYNC B2 ;  /* 0x0000000000027941 */ /* 0x000fea0003800000 */
.L_x_694:
[----:B------:R-:W-:Y:S01]  /*ffb0*/  BSSY B8, `(.L_x_701) ;  /* 0x0000043000087945 */ /* 0x000fe20003800000 */
[----:B------:R-:W-:Y:S05]  /*ffc0*/  @!P4 BRA `(.L_x_702) ;  /* 0x000004100000c947 */ /* 0x000fea0003800000 */
[----:B-1----:R-:W4:Y:S04]  /*ffd0*/  LDL R100, [R1+0x5f8] ;  /* 0x0005f80001647983 */ /* 0x002f280000100800 */
[----:B--2---:R-:W2:Y:S01]  /*ffe0*/  LDL R118, [R1+0x5fc] ;  /* 0x0005fc0001767983 */ /* 0x004ea20000100800 */
[----:B------:R-:W-:Y:S01]  /*fff0*/  ISETP.NE.AND P6, PT, R113, 0x2, PT ;  /* 0x000000027100780c */ /* 0x000fe20003fc5270 */
[----:B------:R-:W-:Y:S01]  /*10000*/  BSSY B7, `(.L_x_703) ;  /* 0x000002f000077945 */ /* 0x000fe20003800000 */
[----:B------:R-:W-:-:S11]  /*10010*/  LOP3.LUT R24, R24, 0xfffffffd, RZ, 0xc0, !PT ;  /* 0xfffffffd18187812 */ /* 0x000fd600078ec0ff */
[----:B------:R-:W-:Y:S02]  /*10020*/  @P6 LOP3.LUT R24, R24, 0x2, RZ, 0xfc, !PT ;  /* 0x0000000218186812 */ /* 0x000fe400078efcff */
[----:B------:R-:W-:Y:S02]  /*10030*/  ISETP.NE.AND P6, PT, R113, 0x2, PT ;  /* 0x000000027100780c */ /* 0x000fe40003fc5270 */
[----:B----4-:R-:W-:Y:S02]  /*10040*/  FSEL R100, R100, R248, !P4 ;  /* 0x000000f864647208 */ /* 0x010fe40006000000 */
[----:B--2---:R-:W-:-:S09]  /*10050*/  FSEL R117, R118, R117, !P4 ;  /* 0x0000007576757208 */ /* 0x004fd20006000000 */
        /* <DEDUP_REMOVED lines=23> */
.L_x_708:
[----:B------:R-:W2:Y:S02]  /*101d0*/  MUFU.RCP R113, R112 ;  /* 0x0000007000717308 */ /* 0x000ea40000001000 */
[----:B-12---:R-:W-:-:S04]  /*101e0*/  FFMA R118, R112, R113, -1 ;  /* 0xbf80000070767423 */ /* 0x006fc80000000071 */
[----:B------:R-:W-:-:S04]  /*101f0*/  FADD.FTZ R118, -R118, -RZ ;  /* 0x800000ff76767221 */ /* 0x000fc80000010100 */
[----:B------:R-:W-:-:S05]  /*10200*/  FFMA R113, R113, R118, R113 ;  /* 0x0000007671717223 */ /* 0x000fca0000000071 */
[----:B------:R1:W-:Y:S02]  /*10210*/  STL [R1+0x4b4], R113 ;  /* 0x0004b47101007387 */ /* 0x0003e40000100800 */
.L_x_709:
[----:B------:R-:W-:Y:S05]  /*10220*/  BSYNC B11 ;  /* 0x00000000000b7941 */ /* 0x000fea0003800000 */
.L_x_707:
[----:B------:R2:W-:Y:S02]  /*10230*/  STL [R1+0x3fc], R112 ;  /* 0x0003fc7001007387 */ /* 0x0005e40000100800 */
.L_x_706:
[----:B------:R-:W-:Y:S05]  /*10240*/  BSYNC B2 ;  /* 0x0000000000027941 */ /* 0x000fea0003800000 */
.L_x_705:
        /* <DEDUP_REMOVED lines=10> */
.L_x_704:
[----:B------:R-:W-:Y:S05]  /*102f0*/  BSYNC B7 ;  /* 0x0000000000077941 */ /* 0x000fea0003800000 */
.L_x_703:
[----:B-1----:R-:W2:Y:S04]  /*10300*/  LDL R98, [R1+0x568] ;  /* 0x0005680001627983 */ /* 0x002ea80000100800 */
        /* <DEDUP_REMOVED lines=13> */
.L_x_702:
[----:B------:R-:W-:Y:S05]  /*103e0*/  BSYNC B8 ;  /* 0x0000000000087941 */ /* 0x000fea0003800000 */
.L_x_701:
[----:B---3--:R-:W3:Y:S04]  /*103f0*/  LDL R112, [R1+0x804] ;  /* 0x0008040001707983 */ /* 0x008ee80000100800 */
[----:B-1----:R-:W4:Y:S04]  /*10400*/  LDL R118, [R1+0x81c] ;  /* 0x00081c0001767983 */ /* 0x002f280000100800 */
[----:B------:R-:W4:Y:S04]  /*10410*/  LDL R117, [R1+0x5fc] ;  /* 0x0005fc0001757983 */ /* 0x000f280000100800 */
[----:B--2---:R-:W2:Y:S04]  /*10420*/  LDL R100, [R1+0x7e0] ;  /* 0x0007e00001647983 */ /* 0x004ea80000100800 */
[----:B------:R-:W2:Y:S01]  /*10430*/  LDL R98, [R1+0x568] ;  /* 0x0005680001627983 */ /* 0x000ea20000100800 */
[----:B---3--:R-:W-:-:S03]  /*10440*/  MOV R113, R112 ;  /* 0x0000007000717202 */ /* 0x008fc60000000f00 */
[----:B------:R-:W3:Y:S01]  /*10450*/  LDL R112, [R1+0x5f8] ;  /* 0x0005f80001707983 */ /* 0x000ee20000100800 */
[----:B----4-:R-:W-:-:S05]  /*10460*/  FSEL R117, R117, R118, !P4 ;  /* 0x0000007675757208 */ /* 0x010fca0006000000 */
[----:B------:R1:W-:Y:S01]  /*10470*/  STL [R1+0x7a4], R117 ;  /* 0x0007a47501007387 */ /* 0x0003e20000100800 */
[----:B--2---:R-:W-:Y:S02]  /*10480*/  FSEL R100, R98, R100, !P4 ;  /* 0x0000006462647208 */ /* 0x004fe40006000000 */
[----:B------:R-:W-:Y:S02]  /*10490*/  SEL R98, RZ, 0x1, P4 ;  /* 0x00000001ff627807 */ /* 0x000fe40002000000 */
[----:B---3--:R-:W-:-:S05]  /*104a0*/  FSEL R112, R112, R113, !P4 ;  /* 0x0000007170707208 */ /* 0x008fca0006000000 */
[----:B------:R1:W-:Y:S04]  /*104b0*/  STL [R1+0x7a0], R112 ;  /* 0x0007a07001007387 */ /* 0x0003e80000100800 */
[----:B------:R1:W-:Y:S04]  /*104c0*/  STL [R1+0x79c], R100 ;  /* 0x00079c6401007387 */ /* 0x0003e80000100800 */
[----:B------:R1:W-:Y:S04]  /*104d0*/  STL [R1+0x508], R99 ;  /* 0x0005086301007387 */ /* 0x0003e80000100800 */
[----:B------:R1:W-:Y:S02]  /*104e0*/  STL [R1+0x520], R98 ;  /* 0x0005206201007387 */ /* 0x0003e40000100800 */
.L_x_693:
[----:B------:R-:W-:Y:S05]  /*104f0*/  BSYNC B9 ;  /* 0x0000000000097941 */ /* 0x000fea0003800000 */
.L_x_692:
[----:B-1----:R-:W3:Y:S04]  /*10500*/  LDL R100, [R1+0x7a4] ;  /* 0x0007a40001647983 */ /* 0x002ee80000100800 */
[----:B------:R-:W4:Y:S04]  /*10510*/  LDL R99, [R1+0x7a0] ;  /* 0x0007a00001637983 */ /* 0x000f280000100800 */
[----:B--2---:R-:W2:Y:S01]  /*10520*/  LDL R98, [R1+0x79c] ;  /* 0x00079c0001627983 */ /* 0x004ea20000100800 */
[----:B---3--:R-:W-:-:S02]  /*10530*/  FSEL R112, R115, R100, P5 ;  /* 0x0000006473707208 */ /* 0x008fc40002800000 */
[----:B----4-:R-:W-:Y:S02]  /*10540*/  FSEL R100, R248, R99, P5 ;  /* 0x00000063f8647208 */ /* 0x010fe40002800000 */
[----:B--2---:R-:W-:Y:S02]  /*10550*/  FSEL R99, R98, RZ, !P5 ;  /* 0x000000ff62637208 */ /* 0x004fe40006800000 */
[----:B------:R-:W-:Y:S01]  /*10560*/  SEL R98, RZ, 0x1, !P5 ;  /* 0x00000001ff627807 */ /* 0x000fe20006800000 */
[----:B------:R1:W-:Y:S04]  /*10570*/  STL [R1+0x75c], R112 ;  /* 0x00075c7001007387 */ /* 0x0003e80000100800 */
[----:B------:R1:W-:Y:S04]  /*10580*/  STL [R1+0x758], R100 ;  /* 0x0007586401007387 */ /* 0x0003e80000100800 */
[----:B------:R1:W-:Y:S04]  /*10590*/  STL [R1+0x54c], R98 ;  /* 0x00054c6201007387 */ /* 0x0003e80000100800 */
[----:B------:R1:W-:Y:S02]  /*105a0*/  STL [R1+0x754], R99 ;  /* 0x0007546301007387 */ /* 0x0003e40000100800 */
.L_x_691:
[----:B-1----:R-:W-:Y:S05]  /*105b0*/  BSYNC B10 ;  /* 0x00000000000a7941 */ /* 0x002fea0003800000 */
.L_x_690:
[----:B------:R-:W3:Y:S04]  /*105c0*/  LDL R121, [R1+0x754] ;  /* 0x0007540001797983 */ /* 0x000ee80000100800 */
[----:B------:R-:W4:Y:S04]  /*105d0*/  LDL R123, [R1+0x75c] ;  /* 0x00075c00017b7983 */ /* 0x000f280000100800 */
[----:B--2---:R-:W2:Y:S04]  /*105e0*/  LDL R122, [R1+0x758] ;  /* 0x00075800017a7983 */ /* 0x004ea80000100800 */
[----:B------:R-:W2:Y:S01]  /*105f0*/  LDL R120, [R1+0x460] ;  /* 0x0004600001787983 */ /* 0x000ea20000100800 */
[-C--:B------:R-:W-:Y:S01]  /*10600*/  FMUL R98, R36, R218.reuse ;  /* 0x000000da24627220 */ /* 0x080fe20000400000 */
[----:B------:R-:W-:-:S03]  /*10610*/  FMUL R99, R37, R218 ;  /* 0x000000da25637220 */ /* 0x000fc60000400000 */
[----:B------:R-:W-:Y:S01]  /*10620*/  FFMA R98, R35, R219, R98 ;  /* 0x000000db23627223 */ /* 0x000fe20000000062 */
[----:B------:R-:W-:-:S03]  /*10630*/  FFMA R99, R36, R217, -R99 ;  /* 0x000000d924637223 */ /* 0x000fc60000000863 */
[----:B------:R-:W-:Y:S01]  /*10640*/  FFMA R98, R37, R217, R98 ;  /* 0x000000d925627223 */ /* 0x000fe20000000062 */
[----:B------:R-:W-:-:S03]  /*10650*/  FMUL R100, R38, R99 ;  /* 0x0000006326647220 */ /* 0x000fc60000400000 */
[----:B------:R-:W-:Y:S01]  /*10660*/  FADD R98, R98, R98 ;  /* 0x0000006262627221 */ /* 0x000fe20000000000 */
[----:B------:R-:W-:Y:S01]  /*10670*/  FFMA R100, R38, R99, R100 ;  /* 0x0000006326647223 */ /* 0x000fe20000000064 */
[C---:B------:R-:W-:Y:S02]  /*10680*/  FMUL R113, R35.reuse, R217 ;  /* 0x000000d923717220 */ /* 0x040fe40000400000 */
[----:B------:R-:W-:Y:S02]  /*10690*/  FMUL R99, R35, R98 ;  /* 0x0000006223637220 */ /* 0x000fe40000400000 */
[-C--:B------:R-:W-:Y:S02]  /*106a0*/  FFMA R113, R37, R219.reuse, -R113 ;  /* 0x000000db25717223 */ /* 0x080fe40000000871 */
[----:B------:R-:W-:-:S04]  /*106b0*/  FFMA R99, R34, R219, R99 ;  /* 0x000000db22637223 */ /* 0x000fc80000000063 */
[----:B------:R-:W-:Y:S01]  /*106c0*/  FADD R115, R99, -R100 ;  /* 0x8000006463737221 */ /* 0x000fe20000000000 */
[----:B------:R-:W-:Y:S01]  /*106d0*/  FMUL R99, R38, R113 ;  /* 0x0000007126637220 */ /* 0x000fe20000400000 */
[----:B------:R-:W-:-:S03]  /*106e0*/  FMUL R100, R36, R219 ;  /* 0x000000db24647220 */ /* 0x000fc60000400000 */
[----:B------:R-:W-:Y:S01]  /*106f0*/  FFMA R113, R38, R113, R99 ;  /* 0x0000007126717223 */ /* 0x000fe20000000063 */
[----:B------:R-:W-:Y:S01]  /*10700*/  FFMA R100, R35, R218, -R100 ;  /* 0x000000da23647223 */ /* 0x000fe20000000864 */
[-C--:B------:R-:W-:Y:S01]  /*10710*/  FMUL R99, R36, R98.reuse ;  /* 0x0000006224637220 */ /* 0x080fe20000400000 */
[----:B------:R-:W-:Y:S02]  /*10720*/  FMUL R98, R37, R98 ;  /* 0x0000006225627220 */ /* 0x000fe40000400000 */
[----:B------:R-:W-:Y:S01]  /*10730*/  FMUL R112, R38, R100 ;  /* 0x0000006426707220 */ /* 0x000fe20000400000 */
[C---:B------:R-:W-:Y:S01]  /*10740*/  FFMA R99, R34.reuse, R218, R99 ;  /* 0x000000da22637223 */ /* 0x040fe20000000063 */
[----:B------:R-:W-:Y:S02]  /*10750*/  FFMA R98, R34, R217, R98 ;  /* 0x000000d922627223 */ /* 0x000fe40000000062 */
[----:B------:R-:W-:Y:S01]  /*10760*/  FFMA R112, R38, R100, R112 ;  /* 0x0000006426707223 */ /* 0x000fe20000000070 */
[----:B------:R-:W-:Y:S01]  /*10770*/  FADD R113, R99, -R113 ;  /* 0x8000007163717221 */ /* 0x000fe20000000000 */
[----:B------:R-:W-:-:S02]  /*10780*/  FMUL R99, R79, R215 ;  /* 0x000000d74f637220 */ /* 0x000fc40000400000 */
[----:B------:R-:W-:Y:S01]  /*10790*/  FADD R112, R98, -R112 ;  /* 0x8000007062707221 */ /* 0x000fe20000000000 */
[----:B------:R-:W-:Y:S01]  /*107a0*/  FMUL R98, R78, R215 ;  /* 0x000000d74e627220 */ /* 0x000fe20000400000 */
[----:B------:R-:W-:-:S03]  /*107b0*/  FFMA R99, R80, R216, R99 ;  /* 0x000000d850637223 */ /* 0x000fc60000000063 */
[-C--:B------:R-:W-:Y:S01]  /*107c0*/  FFMA R98, R79, R214.reuse, -R98 ;  /* 0x000000d64f627223 */ /* 0x080fe20000000862 */
[----:B------:R-:W-:-:S03]  /*107d0*/  FFMA R99, R78, R214, R99 ;  /* 0x000000d64e637223 */ /* 0x000fc60000000063 */
[----:B------:R-:W-:Y:S01]  /*107e0*/  FMUL R100, R77, R98 ;  /* 0x000000624d647220 */ /* 0x000fe20000400000 */
[----:B------:R-:W-:-:S03]  /*107f0*/  FADD R99, R99, R99 ;  /* 0x0000006363637221 */ /* 0x000fc60000000000 */
[----:B------:R-:W-:Y:S01]  /*10800*/  FFMA R98, R77, R98, R100 ;  /* 0x000000624d627223 */ /* 0x000fe20000000064 */
[C---:B------:R-:W-:Y:S01]  /*10810*/  FMUL R117, R80.reuse, R99 ;  /* 0x0000006350757220 */ /* 0x040fe20000400000 */
[----:B------:R-:W-:-:S03]  /*10820*/  FMUL R100, R80, R214 ;  /* 0x000000d650647220 */ /* 0x000fc60000400000 */
[-C--:B------:R-:W-:Y:S01]  /*10830*/  FFMA R117, R46, R216.reuse, R117 ;  /* 0x000000d82e757223 */ /* 0x080fe20000000075 */
[----:B------:R-:W-:-:S03]  /*10840*/  FFMA R100, R78, R216, -R100 ;  /* 0x000000d84e647223 */ /* 0x000fc60000000864 */
[----:B------:R-:W-:Y:S01]  /*10850*/  FADD R98, R117, -R98 ;  /* 0x8000006275627221 */ /* 0x000fe20000000000 */
[----:B------:R-:W-:Y:S01]  /*10860*/  FMUL R117, R77, R100 ;  /* 0x000000644d757220 */ /* 0x000fe20000400000 */
[----:B------:R-:W-:-:S03]  /*10870*/  FMUL R118, R113, R50 ;  /* 0x0000003271767220 */ /* 0x000fc60000400000 */
[----:B------:R-:W-:Y:S01]  /*10880*/  FFMA R100, R77, R100, R117 ;  /* 0x000000644d647223 */ /* 0x000fe20000000075 */
[----:B------:R-:W-:Y:S01]  /*10890*/  FMUL R117, R79, R99 ;  /* 0x000000634f757220 */ /* 0x000fe20000400000 */
[----:B------:R-:W-:Y:S01]  /*108a0*/  FMUL R119, R113, R55 ;  /* 0x0000003771777220 */ /* 0x000fe20000400000 */
[C---:B------:R-:W-:Y:S02]  /*108b0*/  FFMA R118, R115.reuse, R51, R118 ;  /* 0x0000003373767223 */ /* 0x040fe40000000076 */
[----:B------:R-:W-:Y:S01]  /*108c0*/  FFMA R117, R46, R215, R117 ;  /* 0x000000d72e757223 */ /* 0x000fe20000000075 */
[----:B------:R-:W-:Y:S01]  /*108d0*/  FFMA R119, R115, R61, R119 ;  /* 0x0000003d73777223 */ /* 0x000fe20000000077 */
[C---:B------:R-:W-:Y:S02]  /*108e0*/  FFMA R118, R112.reuse, R49, R118 ;  /* 0x0000003170767223 */ /* 0x040fe40000000076 */
[----:B------:R-:W-:Y:S01]  /*108f0*/  FADD R100, R117, -R100 ;  /* 0x8000006475647221 */ /* 0x000fe20000000000 */
[----:B------:R-:W-:Y:S01]  /*10900*/  FMUL R117, R79, R216 ;  /* 0x000000d84f757220 */ /* 0x000fe20000400000 */
[----:B------:R-:W-:Y:S01]  /*10910*/  FFMA R119, R112, R52, R119 ;  /* 0x0000003470777223 */ /* 0x000fe20000000077 */
[----:B------:R-:W-:-:S02]  /*10920*/  FMUL R118, R113, R118 ;  /* 0x0000007671767220 */ /* 0x000fc40000400000 */
[----:B------:R-:W-:Y:S01]  /*10930*/  FFMA R117, R80, R215, -R117 ;  /* 0x000000d750757223 */ /* 0x000fe20000000875 */
[----:B------:R-:W-:Y:S01]  /*10940*/  FMUL R113, R113, R47 ;  /* 0x0000002f71717220 */ /* 0x000fe20000400000 */
[----:B------:R-:W-:Y:S01]  /*10950*/  FFMA R118, R115, R119, R118 ;  /* 0x0000007773767223 */ /* 0x000fe20000000076 */
[----:B------:R-:W-:Y:S01]  /*10960*/  FMUL R99, R78, R99 ;  /* 0x000000634e637220 */ /* 0x000fe20000400000 */
[-C--:B------:R-:W-:Y:S01]  /*10970*/  FMUL R119, R77, R117.reuse ;  /* 0x000000754d777220 */ /* 0x080fe20000400000 */
[----:B------:R-:W-:Y:S01]  /*10980*/  FFMA R113, R115, R48, R113 ;  /* 0x0000003073717223 */ /* 0x000fe20000000071 */
[----:B------:R-:W-:Y:S01]  /*10990*/  FMUL R115, R69, R100 ;  /* 0x0000006445737220 */ /* 0x000fe20000400000 */
[----:B------:R-:W-:Y:S01]  /*109a0*/  FFMA R99, R46, R214, R99 ;  /* 0x000000d62e637223 */ /* 0x000fe20000000063 */
[----:B------:R-:W-:Y:S02]  /*109b0*/  FFMA R119, R77, R117, R119 ;  /* 0x000000754d777223 */ /* 0x000fe40000000077 */
[----:B------:R-:W-:-:S02]  /*109c0*/  FFMA R115, R70, R98, R115 ;  /* 0x0000006246737223 */ /* 0x000fc40000000073 */
[----:B------:R-:W-:Y:S01]  /*109d0*/  FADD R99, R99, -R119 ;  /* 0x8000007763637221 */ /* 0x000fe20000000000 */
[----:B------:R-:W-:-:S03]  /*109e0*/  FMUL R117, R72, R100 ;  /* 0x0000006448757220 */ /* 0x000fc60000400000 */
[----:B------:R-:W-:Y:S01]  /*109f0*/  FFMA R115, R68, R99, R115 ;  /* 0x0000006344737223 */ /* 0x000fe20000000073 */
[----:B------:R-:W-:-:S03]  /*10a00*/  FFMA R117, R73, R98, R117 ;  /* 0x0000006249757223 */ /* 0x000fc60000000075 */
[----:B------:R-:W-:Y:S01]  /*10a10*/  FMUL R115, R100, R115 ;  /* 0x0000007364737220 */ /* 0x000fe20000400000 */
[----:B------:R-:W-:Y:S01]  /*10a20*/  FMUL R100, R66, R100 ;  /* 0x0000006442647220 */ /* 0x000fe20000400000 */
[----:B------:R-:W-:-:S03]  /*10a30*/  FFMA R117, R71, R99, R117 ;  /* 0x0000006347757223 */ /* 0x000fc60000000075 */
[----:B------:R-:W-:Y:S01]  /*10a40*/  FFMA R100, R67, R98, R100 ;  /* 0x0000006243647223 */ /* 0x000fe20000000064 */
[----:B------:R-:W-:Y:S01]  /*10a50*/  FFMA R113, R112, R45, R113 ;  /* 0x0000002d70717223 */ /* 0x000fe20000000071 */
[----:B------:R-:W-:Y:S01]  /*10a60*/  FFMA R115, R98, R117, R115 ;  /* 0x0000007562737223 */ /* 0x000fe20000000073 */
[----:B------:R-:W-:Y:S01]  /*10a70*/  LOP3.LUT P4, RZ, R24, 0x40, RZ, 0xc0, !PT ;  /* 0x0000004018ff7812 */ /* 0x000fe2000788c0ff */
[----:B------:R-:W-:Y:S01]  /*10a80*/  FFMA R100, R65, R99, R100 ;  /* 0x0000006341647223 */ /* 0x000fe20000000064 */
[----:B------:R-:W-:-:S03]  /*10a90*/  FFMA R113, R112, R113, R118 ;  /* 0x0000007170717223 */ /* 0x000fc60000000076 */
[----:B------:R-:W-:Y:S01]  /*10aa0*/  FFMA R99, R99, R100, R115 ;  /* 0x0000006463637223 */ /* 0x000fe20000000073 */
[----:B------:R-:W-:-:S04]  /*10ab0*/  FADD R113, RZ, R113 ;  /* 0x00000071ff717221 */ /* 0x000fc80000000000 */
[----:B------:R-:W-:Y:S01]  /*10ac0*/  FADD R99, R113, R99 ;  /* 0x0000006371637221 */ /* 0x000fe20000000000 */
[----:B------:R-:W-:Y:S01]  /*10ad0*/  BSSY B1, `(.L_x_710) ;  /* 0x000001d000017945 */ /* 0x000fe20003800000 */
[----:B---3--:R-:W-:Y:S02]  /*10ae0*/  FSEL R100, R121, RZ, P4 ;  /* 0x000000ff79647208 */ /* 0x008fe40002000000 */
[----:B----4-:R-:W-:-:S03]  /*10af0*/  FSEL R116, R116, R123, !P4 ;  /* 0x0000007b74747208 */ /* 0x010fc60006000000 */
[----:B------:R1:W-:Y:S01]  /*10b00*/  STL [R1+0x3b4], R100 ;  /* 0x0003b46401007387 */ /* 0x0003e20000100800 */
[----:B--2---:R-:W-:-:S03]  /*10b10*/  FSEL R98, R248, R122, !P4 ;  /* 0x0000007af8627208 */ /* 0x004fc60006000000 */
[----:B------:R2:W-:Y:S01]  /*10b20*/  STL [R1+0x4f0], R116 ;  /* 0x0004f07401007387 */ /* 0x0005e20000100800 */
[-C--:B------:R-:W-:Y:S01]  /*10b30*/  FSETP.GT.AND P4, PT, R99, -R98.reuse, PT ;  /* 0x800000626300720b */ /* 0x080fe20003f84000 */
[----:B------:R-:W-:Y:S01]  /*10b40*/  FFMA R112, RZ, R98, R116 ;  /* 0x00000062ff707223 */ /* 0x000fe20000000074 */
[----:B-1----:R-:W-:-:S04]  /*10b50*/  FMUL R100, R98, R100 ;  /* 0x0000006462647220 */ /* 0x002fc80000400000 */
[----:B------:R-:W-:-:S04]  /*10b60*/  FFMA R112, R120, R100, R112 ;  /* 0x0000006478707223 */ /* 0x000fc80000000070 */
[----:B------:R-:W-:-:S03]  /*10b70*/  FADD R113, RZ, -R112 ;  /* 0x80000070ff717221 */ /* 0x000fc60000000000 */
[----:B------:R-:W-:Y:S05]  /*10b80*/  @!P4 BRA `(.L_x_711) ;  /* 0x000001100000c947 */ /* 0x000fea0003800000 */
[----:B--2---:R-:W-:-:S04]  /*10b90*/  FADD R100, R100, c[0x0][0x658] ;  /* 0x0001960064647621 */ /* 0x004fc80000000000 */
        /* <DEDUP_REMOVED lines=14> */
[----:B-1---5:R-:W-:Y:S05]  /*10c80*/  CALL.REL.NOINC `($__internal_11_$__cuda_sm3x_div_rn_noftz_f32_slowpath) ;  /* 0x0002b96000007944 */ /* 0x022fea0003c00000 */
[----:B-1----:R1:W-:Y:S02]  /*10c90*/  STL [R1+0x5d4], R250 ;  /* 0x0005d4fa01007387 */ /* 0x0023e40000100800 */
.L_x_711:
[----:B--2---:R-:W-:Y:S05]  /*10ca0*/  BSYNC B1 ;  /* 0x0000000000017941 */ /* 0x004fea0003800000 */
.L_x_710:
[----:B-1----:R-:W2:Y:S01]  /*10cb0*/  LDL R100, [R1+0x5d4] ;  /* 0x0005d40001647983 */ /* 0x002ea20000100800 */
[----:B------:R-:W-:-:S03]  /*10cc0*/  FSETP.GT.AND P4, PT, R99, -R98, PT ;  /* 0x800000626300720b */ /* 0x000fc60003f84000 */
[----:B------:R-:W3:Y:S01]  /*10cd0*/  LDL R118, [R1+0x3e0] ;  /* 0x0003e00001767983 */ /* 0x000ee20000100800 */
[-C--:B------:R-:W-:Y:S01]  /*10ce0*/  FMUL R226, R193, R220.reuse ;  /* 0x000000dcc1e27220 */ /* 0x080fe20000400000 */
[C---:B------:R-:W-:Y:S01]  /*10cf0*/  FMUL R227, R192.reuse, R220 ;  /* 0x000000dcc0e37220 */ /* 0x040fe20000400000 */
[-C--:B------:R-:W-:Y:S02]  /*10d00*/  FMUL R224, R192, R223.reuse ;  /* 0x000000dfc0e07220 */ /* 0x080fe40000400000 */
[C---:B------:R-:W-:Y:S01]  /*10d10*/  FFMA R226, R195.reuse, R222, R226 ;  /* 0x000000dec3e27223 */ /* 0x040fe200000000e2 */
[CC--:B------:R-:W-:Y:S01]  /*10d20*/  FMUL R225, R194.reuse, R220.reuse ;  /* 0x000000dcc2e17220 */ /* 0x0c0fe20000400000 */
[CC--:B------:R-:W-:Y:S01]  /*10d30*/  FFMA R227, R195.reuse, R223.reuse, R227 ;  /* 0x000000dfc3e37223 */ /* 0x0c0fe200000000e3 */
[C---:B------:R-:W-:Y:S01]  /*10d40*/  FFMA R224, R195.reuse, R220, -R224 ;  /* 0x000000dcc3e07223 */ /* 0x040fe200000008e0 */
[----:B------:R-:W-:Y:S01]  /*10d50*/  FFMA R226, R194, R223, R226 ;  /* 0x000000dfc2e27223 */ /* 0x000fe200000000e2 */
[-C--:B------:R-:W-:Y:S01]  /*10d60*/  FFMA R225, R195, R221.reuse, R225 ;  /* 0x000000ddc3e17223 */ /* 0x080fe200000000e1 */
[CC--:B------:R-:W-:Y:S01]  /*10d70*/  FFMA R227, R193.reuse, R221.reuse, R227 ;  /* 0x000000ddc1e37223 */ /* 0x0c0fe200000000e3 */
[-C--:B------:R-:W-:Y:S01]  /*10d80*/  FFMA R224, -R193, R222.reuse, R224 ;  /* 0x000000dec1e07223 */ /* 0x080fe200000001e0 */
[CC--:B------:R-:W-:Y:S01]  /*10d90*/  FFMA R226, -R192.reuse, R221.reuse, R226 ;  /* 0x000000ddc0e27223 */ /* 0x0c0fe200000001e2 */
[-C--:B------:R-:W-:Y:S01]  /*10da0*/  FFMA R225, R192, R222.reuse, R225 ;  /* 0x000000dec0e17223 */ /* 0x080fe200000000e1 */
[C---:B------:R-:W-:Y:S01]  /*10db0*/  FFMA R227, -R194.reuse, R222, R227 ;  /* 0x000000dec2e37223 */ /* 0x040fe200000001e3 */
[----:B------:R-:W-:-:S02]  /*10dc0*/  FFMA R224, -R194, R221, R224 ;  /* 0x000000ddc2e07223 */ /* 0x000fc400000001e0 */
[----:B------:R-:W-:Y:S01]  /*10dd0*/  FFMA R225, -R193, R223, R225 ;  /* 0x000000dfc1e17223 */ /* 0x000fe200000001e1 */
[----:B------:R-:W-:-:S03]  /*10de0*/  FMUL R112, R154, R227 ;  /* 0x000000e39a707220 */ /* 0x000fc60000400000 */
[----:B------:R-:W-:Y:S01]  /*10df0*/  FMUL R99, R154, R225 ;  /* 0x000000e19a637220 */ /* 0x000fe20000400000 */
[----:B------:R-:W-:-:S03]  /*10e00*/  FFMA R112, R213, R224, R112 ;  /* 0x000000e0d5707223 */ /* 0x000fc60000000070 */
[C---:B------:R-:W-:Y:S01]  /*10e10*/  FFMA R99, R211.reuse, R224, R99 ;  /* 0x000000e0d3637223 */ /* 0x040fe20000000063 */
[----:B------:R-:W-:-:S03]  /*10e20*/  FFMA R112, R211, R226, R112 ;  /* 0x000000e2d3707223 */ /* 0x000fc60000000070 */
[C---:B------:R-:W-:Y:S01]  /*10e30*/  FFMA R99, R212.reuse, R227, R99 ;  /* 0x000000e3d4637223 */ /* 0x040fe20000000063 */
[----:B------:R-:W-:-:S03]  /*10e40*/  FFMA R112, R212, -R225, R112 ;  /* 0x800000e1d4707223 */ /* 0x000fc60000000070 */
[----:B------:R-:W-:Y:S01]  /*10e50*/  FFMA R99, R213, -R226, R99 ;  /* 0x800000e2d5637223 */ /* 0x000fe20000000063 */
[----:B------:R-:W-:Y:S01]  /*10e60*/  LOP3.LUT R24, R24, 0xffffffef, RZ, 0xc0, !PT ;  /* 0xffffffef18187812 */ /* 0x000fe200078ec0ff */
[----:B------:R-:W-:Y:S01]  /*10e70*/  BSSY B10, `(.L_x_712) ;  /* 0x00000ae0000a7945 */ /* 0x000fe20003800000 */
[----:B------:R-:W-:Y:S01]  /*10e80*/  MOV R230, R112 ;  /* 0x0000007000e67202 */ /* 0x000fe20000000f00 */
[----:B------:R-:W-:Y:S01]  /*10e90*/  FADD R233, -R112, -RZ ;  /* 0x800000ff70e97221 */ /* 0x000fe20000000100 */
[----:B------:R-:W-:Y:S01]  /*10ea0*/  MOV R228, R99 ;  /* 0x0000006300e47202 */ /* 0x000fe20000000f00 */
[----:B------:R-:W-:Y:S01]  /*10eb0*/  FADD R231, -R99, -RZ ;  /* 0x800000ff63e77221 */ /* 0x000fe20000000100 */
[----:B--2---:R-:W-:Y:S01]  /*10ec0*/  FSEL R113, R100, R113, P4 ;  /* 0x0000007164717208 */ /* 0x004fe20002000000 */
[----:B------:R-:W-:-:S04]  /*10ed0*/  FMUL R100, R154, R226 ;  /* 0x000000e29a647220 */ /* 0x000fc80000400000 */
[----:B------:R-:W-:-:S04]  /*10ee0*/  FFMA R100, R212, R224, R100 ;  /* 0x000000e0d4647223 */ /* 0x000fc80000000064 */
[----:B------:R-:W-:-:S04]  /*10ef0*/  FFMA R100, R213, R225, R100 ;  /* 0x000000e1d5647223 */ /* 0x000fc80000000064 */
[----:B------:R-:W-:-:S04]  /*10f00*/  FFMA R100, R211, -R227, R100 ;  /* 0x800000e3d3647223 */ /* 0x000fc80000000064 */
[-C--:B------:R-:W-:Y:S01]  /*10f10*/  FMUL R115, R43, R100.reuse ;  /* 0x000000642b737220 */ /* 0x080fe20000400000 */
[----:B------:R-:W-:-:S03]  /*10f20*/  FMUL R116, R63, R100 ;  /* 0x000000643f747220 */ /* 0x000fc60000400000 */
[-C--:B------:R-:W-:Y:S01]  /*10f30*/  FFMA R115, R42, -R112.reuse, -R115 ;  /* 0x800000702a737223 */ /* 0x080fe20000000873 */
[----:B------:R-:W-:-:S03]  /*10f40*/  FFMA R116, R64, R112, R116 ;  /* 0x0000007040747223 */ /* 0x000fc60000000074 */
[-C--:B------:R-:W-:Y:S01]  /*10f50*/  FFMA R115, -R44, R99.reuse, R115 ;  /* 0x000000632c737223 */ /* 0x080fe20000000173 */
[----:B------:R-:W-:-:S04]  /*10f60*/  FFMA R116, R62, R99, R116 ;  /* 0x000000633e747223 */ /* 0x000fc80000000074 */
[----:B------:R-:W-:-:S05]  /*10f70*/  FADD R115, R115, R116 ;  /* 0x0000007473737221 */ /* 0x000fca0000000000 */
[----:B------:R1:W-:Y:S01]  /*10f80*/  STL [R1+0x450], R115 ;  /* 0x0004507301007387 */ /* 0x0003e20000100800 */
[C---:B---3--:R-:W-:Y:S01]  /*10f90*/  FSETP.GEU.AND P6, PT, R13.reuse, R118, PT ;  /* 0x000000760d00720b */ /* 0x048fe20003fce000 */
[----:B------:R-:W-:Y:S01]  /*10fa0*/  FADD R232, -R100, -RZ ;  /* 0x800000ff64e87221 */ /* 0x000fe20000000100 */
[----:B------:R-:W-:Y:S01]  /*10fb0*/  MOV R229, R100 ;  /* 0x0000006400e57202 */ /* 0x000fe20000000f00 */
[----:B------:R-:W-:-:S10]  /*10fc0*/  FADD R100, R13, -R118 ;  /* 0x800000760d647221 */ /* 0x000fd40000000000 */
[----:B------:R-:W-:Y:S01]  /*10fd0*/  @P6 LOP3.LUT R24, R24, 0x10, RZ, 0xfc, !PT ;  /* 0x0000001018186812 */ /* 0x000fe200078efcff */
[----:B------:R-:W-:Y:S05]  /*10fe0*/  @!P6 BRA `(.L_x_713) ;  /* 0x000009600000e947 */ /* 0x000fea0003800000 */
[----:B-1----:R-:W2:Y:S01]  /*10ff0*/  LDL R117, [R1+0x3d4] ;  /* 0x0003d40001757983 */ /* 0x002ea20000100800 */
[----:B------:R-:W-:Y:S01]  /*11000*/  BSSY B9, `(.L_x_714) ;  /* 0x0000089000097945 */ /* 0x000fe20003800000 */
[C---:B--2---:R-:W-:Y:S01]  /*11010*/  FSETP.GT.AND P5, PT, R13.reuse, R117, PT ;  /* 0x000000750d00720b */ /* 0x044fe20003fa4000 */
        /* <DEDUP_REMOVED lines=29> */
[----:B0----5:R-:W-:Y:S05]  /*111f0*/  CALL.REL.NOINC `($__internal_9_$__cuda_sm20_rcp_rn_f32_slowpath) ;  /* 0x0002adf000007944 */ /* 0x021fea0003c00000 */
[----:B-1----:R0:W-:Y:S01]  /*11200*/  STL [R1+0x4d0], R250 ;  /* 0x0004d0fa01007387 */ /* 0x0021e20000100800 */
[----:B------:R-:W-:Y:S05]  /*11210*/  BRA `(.L_x_722) ;  /* 0x0000005000007947 */ /* 0x000fea0003800000 */
.L_x_721:
[----:B-1----:R-:W1:Y:S02]  /*11220*/  MUFU.RCP R13, R15 ;  /* 0x0000000f000d7308 */ /* 0x002e640000001000 */
[----:B-1----:R-:W-:-:S04]  /*11230*/  FFMA R115, R15, R13, -1 ;  /* 0xbf8000000f737423 */ /* 0x002fc8000000000d */
[----:B------:R-:W-:-:S04]  /*11240*/  FADD.FTZ R115, -R115, -RZ ;  /* 0x800000ff73737221 */ /* 0x000fc80000010100 */
[----:B------:R-:W-:-:S05]  /*11250*/  FFMA R13, R13, R115, R13 ;  /* 0x000000730d0d7223 */ /* 0x000fca000000000d */
[----:B------:R1:W-:Y:S02]  /*11260*/  STL [R1+0x4d0], R13 ;  /* 0x0004d00d01007387 */ /* 0x0003e40000100800 */
.L_x_722:
[----:B------:R-:W-:Y:S05]  /*11270*/  BSYNC B8 ;  /* 0x0000000000087941 */ /* 0x000fea0003800000 */
.L_x_720:
[----:B------:R2:W-:Y:S02]  /*11280*/  STL [R1+0x410], R15 ;  /* 0x0004100f01007387 */ /* 0x0005e40000100800 */
.L_x_719:
[----:B-1----:R-:W-:Y:S05]  /*11290*/  BSYNC B7 ;  /* 0x0000000000077941 */ /* 0x002fea0003800000 */
.L_x_718:
[----:B------:R-:W3:Y:S04]  /*112a0*/  LDL R115, [R1+0x8c0] ;  /* 0x0008c00001737983 */ /* 0x000ee80000100800 */
[----:B------:R-:W4:Y:S01]  /*112b0*/  LDL R13, [R1+0x4d0] ;  /* 0x0004d000010d7983 */ /* 0x000f220000100800 */
[----:B------:R-:W-:-:S04]  /*112c0*/  LOP3.LUT P6, RZ, R24, 0x1, RZ, 0xc0, !PT ;  /* 0x0000000118ff7812 */ /* 0x000fc800078cc0ff */
[----:B---3--:R-:W-:Y:S02]  /*112d0*/  FSEL R116, R115, R112, P6 ;  /* 0x0000007073747208 */ /* 0x008fe40003000000 */
[----:B----4-:R-:W-:Y:S02]  /*112e0*/  FSEL R115, R13, R248, P6 ;  /* 0x000000f80d737208 */ /* 0x010fe40003000000 */
[----:B------:R-:W-:Y:S01]  /*112f0*/  SEL R13, RZ, 0x1, !P6 ;  /* 0x00000001ff0d7807 */ /* 0x000fe20007000000 */
[----:B------:R1:W-:Y:S04]  /*11300*/  STL [R1+0x5f4], R116 ;  /* 0x0005f47401007387 */ /* 0x0003e80000100800 */
[----:B------:R1:W-:Y:S04]  /*11310*/  STL [R1+0x5f0], R115 ;  /* 0x0005f07301007387 */ /* 0x0003e80000100800 */
[----:B------:R1:W-:Y:S04]  /*11320*/  STL [R1+0x564], R14 ;  /* 0x0005640e01007387 */ /* 0x0003e80000100800 */
[----:B------:R1:W-:Y:S02]  /*11330*/  STL [R1+0x890], R13 ;  /* 0x0008900d01007387 */ /* 0x0003e40000100800 */
.L_x_717:
[----:B------:R-:W-:Y:S05]  /*11340*/  BSYNC B2 ;  /* 0x0000000000027941 */ /* 0x000fea0003800000 */
.L_x_716:
[----:B------:R-:W-:Y:S01]  /*11350*/  BSSY B8, `(.L_x_723) ;  /* 0x0000043000087945 */ /* 0x000fe20003800000 */
[----:B------:R-:W-:Y:S05]  /*11360*/  @!P4 BRA `(.L_x_724) ;  /* 0x000004100000c947 */ /* 0x000fea0003800000 */
[----:B-1----:R-:W3:Y:S04]  /*11370*/  LDL R13, [R1+0x5f0] ;  /* 0x0005f000010d7983 */ /* 0x002ee80000100800 */
[----:B------:R-:W4:Y:S01]  /*11380*/  LDL R115, [R1+0x5f4] ;  /* 0x0005f40001737983 */ /* 0x000f220000100800 */
[----:B------:R-:W-:Y:S01]  /*11390*/  ISETP.NE.AND P6, PT, R17, 0x2, PT ;  /* 0x000000021100780c */ /* 0x000fe20003fc5270 */
[----:B------:R-:W-:Y:S01]  /*113a0*/  BSSY B7, `(.L_x_725) ;  /* 0x000002f000077945 */ /* 0x000fe20003800000 */
[----:B------:R-:W-:-:S11]  /*113b0*/  LOP3.LUT R24, R24, 0xfffffffd, RZ, 0xc0, !PT ;  /* 0xfffffffd18187812 */ /* 0x000fd600078ec0ff */
[----:B------:R-:W-:Y:S02]  /*113c0*/  @P6 LOP3.LUT R24, R24, 0x2, RZ, 0xfc, !PT ;  /* 0x0000000218186812 */ /* 0x000fe400078efcff */
[----:B------:R-:W-:Y:S02]  /*113d0*/  ISETP.NE.AND P6, PT, R17, 0x2, PT ;  /* 0x000000021100780c */ /* 0x000fe40003fc5270 */
[----:B---3--:R-:W-:Y:S02]  /*113e0*/  FSEL R13, R13, R248, !P4 ;  /* 0x000000f80d0d7208 */ /* 0x008fe40006000000 */
[----:B----4-:R-:W-:-:S09]  /*113f0*/  FSEL R112, R115, R112, !P4 ;  /* 0x0000007073707208 */ /* 0x010fd20006000000 */
[----:B------:R-:W-:Y:S05]  /*11400*/  @P6 BRA `(.L_x_726) ;  /* 0x0000028000006947 */ /* 0x000fea0003800000 */
[----:B------:R-:W-:Y:S01]  /*11410*/  FSETP.GT.AND P6, PT, R15, RZ, PT ;  /* 0x000000ff0f00720b */ /* 0x000fe20003fc4000 */
[----:B------:R-:W-:Y:S01]  /*11420*/  BSSY B2, `(.L_x_727) ;  /* 0x000001c000027945 */ /* 0x000fe20003800000 */
[----:B------:R-:W-:-:S11]  /*11430*/  LOP3.LUT R24, R24, 0xfffffffe, RZ, 0xc0, !PT ;  /* 0xfffffffe18187812 */ /* 0x000fd600078ec0ff */
[----:B------:R-:W-:Y:S01]  /*11440*/  @P6 LOP3.LUT R24, R24, 0x1, RZ, 0xfc, !PT ;  /* 0x0000000118186812 */ /* 0x000fe200078efcff */
[----:B------:R-:W-:Y:S05]  /*11450*/  @!P6 BRA `(.L_x_728) ;  /* 0x000001800000e947 */ /* 0x000fea0003800000 */
[----:B------:R-:W3:Y:S04]  /*11460*/  LDL R115, [R1+0x57c] ;  /* 0x00057c0001737983 */ /* 0x000ee80000100800 */
[----:B------:R-:W4:Y:S01]  /*11470*/  LDL R116, [R1+0x450] ;  /* 0x0004500001747983 */ /* 0x000f220000100800 */
[----:B------:R-:W-:Y:S01]  /*11480*/  IADD3 R17, R15, 0x1800000, RZ ;  /* 0x018000000f117810 */ /* 0x000fe20007ffe0ff */
[----:B------:R-:W-:Y:S01]  /*11490*/  BMOV.32.CLEAR RZ, B11 ;  /* 0x000000000bff7355 */ /* 0x000fe20000100000 */
[----:B------:R-:W-:Y:S02]  /*114a0*/  BSSY B11, `(.L_x_729) ;  /* 0x00000120000b7945 */ /* 0x000fe40003800000 */
[----:B------:R-:W-:-:S04]  /*114b0*/  LOP3.LUT R17, R17, 0x7f800000, RZ, 0xc0, !PT ;  /* 0x7f80000011117812 */ /* 0x000fc800078ec0ff */
[----:B------:R-:W-:Y:S02]  /*114c0*/  ISETP.GT.U32.AND P6, PT, R17, 0x1ffffff, PT ;  /* 0x01ffffff1100780c */ /* 0x000fe40003fc4070 */
[----:B---3--:R-:W-:-:S05]  /*114d0*/  FSEL R115, R115, R16, !P4 ;  /* 0x0000001073737208 */ /* 0x008fca0006000000 */
[----:B----4-:R-:W-:-:S04]  /*114e0*/  FADD R115, R116, -R115 ;  /* 0x8000007374737221 */ /* 0x010fc80000000000 */
[----:B------:R-:W-:-:S05]  /*114f0*/  FMUL R115, R115, c[0x0][0x658] ;  /* 0x0001960073737a20 */ /* 0x000fca0000400000 */
[----:B------:R1:W-:Y:S01]  /*11500*/  STL [R1+0x8a8], R115 ;  /* 0x0008a87301007387 */ /* 0x0003e20000100800 */
[----:B------:R-:W-:Y:S05]  /*11510*/  @P6 BRA `(.L_x_730) ;  /* 0x0000005000006947 */ /* 0x000fea0003800000 */
[----:B------:R-:W-:Y:S02]  /*11520*/  MOV R126, R15 ;  /* 0x0000000f007e7202 */ /* 0x000fe40000000f00 */
[----:B------:R-:W-:Y:S02]  /*11530*/  MOV R127, 0x11550 ;  /* 0x00011550007f7802 */ /* 0x000fe40000000f00 */
[----:B012--5:R-:W-:Y:S05]  /*11540*/  CALL.REL.NOINC `($__internal_9_$__cuda_sm20_rcp_rn_f32_slowpath) ;  /* 0x0002aaa000007944 */ /* 0x027fea0003c00000 */
[----:B-1----:R0:W-:Y:S01]  /*11550*/  STL [R1+0x4b8], R250 ;  /* 0x0004b8fa01007387 */ /* 0x0021e20000100800 */
[----:B------:R-:W-:Y:S05]  /*11560*/  BRA `(.L_x_731) ;  /* 0x0000005000007947 */ /* 0x000fea0003800000 */
.L_x_730:
[----:B------:R-:W3:Y:S02]  /*11570*/  MUFU.RCP R17, R15 ;  /* 0x0000000f00117308 */ /* 0x000ee40000001000 */
[----:B-1-3--:R-:W-:-:S04]  /*11580*/  FFMA R115, R15, R17, -1 ;  /* 0xbf8000000f737423 */ /* 0x00afc80000000011 */
[----:B------:R-:W-:-:S04]  /*11590*/  FADD.FTZ R115, -R115, -RZ ;  /* 0x800000ff73737221 */ /* 0x000fc80000010100 */
[----:B------:R-:W-:-:S05]  /*115a0*/  FFMA R17, R17, R115, R17 ;  /* 0x0000007311117223 */ /* 0x000fca0000000011 */
[----:B------:R1:W-:Y:S02]  /*115b0*/  STL [R1+0x4b8], R17 ;  /* 0x0004b81101007387 */ /* 0x0003e40000100800 */
.L_x_731:
[----:B------:R-:W-:Y:S05]  /*115c0*/  BSYNC B11 ;  /* 0x00000000000b7941 */ /* 0x000fea0003800000 */
.L_x_729:
[----:B------:R3:W-:Y:S02]  /*115d0*/  STL [R1+0x3f8], R15 ;  /* 0x0003f80f01007387 */ /* 0x0007e40000100800 */
.L_x_728:
[----:B------:R-:W-:Y:S05]  /*115e0*/  BSYNC B2 ;  /* 0x0000000000027941 */ /* 0x000fea0003800000 */
.L_x_727:
        /* <DEDUP_REMOVED lines=10> */
.L_x_726:
[----:B------:R-:W-:Y:S05]  /*11690*/  BSYNC B7 ;  /* 0x0000000000077941 */ /* 0x000fea0003800000 */
.L_x_725:
[----:B-1----:R-:W3:Y:S04]  /*116a0*/  LDL R14, [R1+0x564] ;  /* 0x00056400010e7983 */ /* 0x002ee80000100800 */
[----:B------:R-:W4:Y:S04]  /*116b0*/  LDL R115, [R1+0x840] ;  /* 0x0008400001737983 */ /* 0x000f280000100800 */
[----:B--2---:R-:W2:Y:S04]  /*116c0*/  LDL R17, [R1+0x83c] ;  /* 0x00083c0001117983 */ /* 0x004ea80000100800 */
[----:B------:R-:W2:Y:S01]  /*116d0*/  LDL R15, [R1+0x878] ;  /* 0x00087800010f7983 */ /* 0x000ea20000100800 */
[----:B------:R-:W-:-:S02]  /*116e0*/  LOP3.LUT P6, RZ, R24, 0x2, RZ, 0xc0, !PT ;  /* 0x0000000218ff7812 */ /* 0x000fc400078cc0ff */
[----:B---3--:R-:W-:Y:S02]  /*116f0*/  FSEL R14, R14, RZ, !P4 ;  /* 0x000000ff0e0e7208 */ /* 0x008fe40006000000 */
[----:B----4-:R-:W-:Y:S02]  /*11700*/  FSEL R112, R115, R112, !P6 ;  /* 0x0000007073707208 */ /* 0x010fe40007000000 */
[----:B--2---:R-:W-:Y:S02]  /*11710*/  FSEL R17, R17, R13, !P6 ;  /* 0x0000000d11117208 */ /* 0x004fe40007000000 */
[----:B------:R-:W-:Y:S02]  /*11720*/  SEL R13, RZ, 0x1, P6 ;  /* 0x00000001ff0d7807 */ /* 0x000fe40003000000 */
[----:B------:R-:W-:Y:S01]  /*11730*/  FSEL R14, R15, R14, !P6 ;  /* 0x0000000e0f0e7208 */ /* 0x000fe20007000000 */
[----:B------:R1:W-:Y:S04]  /*11740*/  STL [R1+0x818], R112 ;  /* 0x0008187001007387 */ /* 0x0003e80000100800 */
[----:B------:R1:W-:Y:S04]  /*11750*/  STL [R1+0x800], R17 ;  /* 0x0008001101007387 */ /* 0x0003e80000100800 */
[----:B------:R1:W-:Y:S04]  /*11760*/  STL [R1+0x7d4], R13 ;  /* 0x0007d40d01007387 */ /* 0x0003e80000100800 */
[----:B------:R1:W-:Y:S02]  /*11770*/  STL [R1+0x7d8], R14 ;  /* 0x0007d80e01007387 */ /* 0x0003e40000100800 */
.L_x_724:
[----:B------:R-:W-:Y:S05]  /*11780*/  BSYNC B8 ;  /* 0x0000000000087941 */ /* 0x000fea0003800000 */
.L_x_723:
[----:B--2---:R-:W2:Y:S04]  /*11790*/  LDL R15, [R1+0x800] ;  /* 0x00080000010f7983 */ /* 0x004ea80000100800 */
[----:B-1----:R-:W3:Y:S04]  /*117a0*/  LDL R115, [R1+0x818] ;  /* 0x0008180001737983 */ /* 0x002ee80000100800 */
[----:B------:R-:W3:Y:S04]  /*117b0*/  LDL R112, [R1+0x5f4] ;  /* 0x0005f40001707983 */ /* 0x000ee80000100800 */
[----:B------:R-:W4:Y:S04]  /*117c0*/  LDL R14, [R1+0x7d8] ;  /* 0x0007d800010e7983 */ /* 0x000f280000100800 */
[----:B------:R-:W4:Y:S01]  /*117d0*/  LDL R13, [R1+0x564] ;  /* 0x00056400010d7983 */ /* 0x000f220000100800 */
        /* <DEDUP_REMOVED lines=11> */
.L_x_715:
[----:B------:R-:W-:Y:S05]  /*11890*/  BSYNC B9 ;  /* 0x0000000000097941 */ /* 0x000fea0003800000 */
.L_x_714:
        /* <DEDUP_REMOVED lines=11> */
.L_x_713:
[----:B-1----:R-:W-:Y:S05]  /*11950*/  BSYNC B10 ;  /* 0x00000000000a7941 */ /* 0x002fea0003800000 */
.L_x_712:
[----:B------:R-:W2:Y:S04]  /*11960*/  LDL R118, [R1+0x748] ;  /* 0x0007480001767983 */ /* 0x000ea80000100800 */
[----:B------:R-:W3:Y:S04]  /*11970*/  LDL R120, [R1+0x750] ;  /* 0x0007500001787983 */ /* 0x000ee80000100800 */
[----:B------:R-:W4:Y:S04]  /*11980*/  LDL R119, [R1+0x74c] ;  /* 0x00074c0001777983 */ /* 0x000f280000100800 */
[----:B------:R-:W4:Y:S01]  /*11990*/  LDL R117, [R1+0x450] ;  /* 0x0004500001757983 */ /* 0x000f220000100800 */
        /* <DEDUP_REMOVED lines=16> */
[----:B------:R-:W-:Y:S01]  /*11aa0*/  FMUL R13, R36, R15 ;  /* 0x0000000f240d7220 */ /* 0x000fe20000400000 */
[----:B------:R-:W-:-:S03]  /*11ab0*/  FFMA R16, R35, R232, -R16 ;  /* 0x000000e823107223 */ /* 0x000fc60000000810 */
[----:B------:R-:W-:-:S04]  /*11ac0*/  FFMA R13, R34, R232, R13 ;  /* 0x000000e8220d7223 */ /* 0x000fc8000000000d */
[----:B------:R-:W-:Y:S01]  /*11ad0*/  FADD R17, R13, -R17 ;  /* 0x800000110d117221 */ /* 0x000fe20000000000 */
[----:B------:R-:W-:-:S04]  /*11ae0*/  FMUL R13, R38, R16 ;  /* 0x00000010260d7220 */ /* 0x000fc80000400000 */
[----:B------:R-:W-:Y:S01]  /*11af0*/  FFMA R16, R38, R16, R13 ;  /* 0x0000001026107223 */ /* 0x000fe2000000000d */
[-C--:B------:R-:W-:Y:S01]  /*11b00*/  FMUL R13, R78, R229.reuse ;  /* 0x000000e54e0d7220 */ /* 0x080fe20000400000 */
[----:B------:R-:W-:-:S03]  /*11b10*/  FMUL R116, R79, R229 ;  /* 0x000000e54f747220 */ /* 0x000fc60000400000 */
[----:B------:R-:W-:Y:S01]  /*11b20*/  FFMA R13, R79, R228, -R13 ;  /* 0x000000e44f0d7223 */ /* 0x000fe2000000080d */
[----:B------:R-:W-:-:S03]  /*11b30*/  FFMA R116, R80, R230, R116 ;  /* 0x000000e650747223 */ /* 0x000fc60000000074 */
[----:B------:R-:W-:Y:S01]  /*11b40*/  FMUL R99, R77, R13 ;  /* 0x0000000d4d637220 */ /* 0x000fe20000400000 */
[----:B------:R-:W-:-:S03]  /*11b50*/  FFMA R116, R78, R228, R116 ;  /* 0x000000e44e747223 */ /* 0x000fc60000000074 */
[----:B------:R-:W-:Y:S01]  /*11b60*/  FFMA R13, R77, R13, R99 ;  /* 0x0000000d4d0d7223 */ /* 0x000fe20000000063 */
[----:B------:R-:W-:Y:S01]  /*11b70*/  FMUL R99, R37, R15 ;  /* 0x0000000f25637220 */ /* 0x000fe20000400000 */
[----:B------:R-:W-:-:S03]  /*11b80*/  FADD R116, R116, R116 ;  /* 0x0000007474747221 */ /* 0x000fc60000000000 */
[----:B------:R-:W-:Y:S01]  /*11b90*/  FFMA R99, R34, R231, R99 ;  /* 0x000000e722637223 */ /* 0x000fe20000000063 */
[----:B------:R-:W-:-:S03]  /*11ba0*/  FMUL R15, R80, R116 ;  /* 0x00000074500f7220 */ /* 0x000fc60000400000 */
[----:B------:R-:W-:Y:S01]  /*11bb0*/  FADD R16, R99, -R16 ;  /* 0x8000001063107221 */ /* 0x000fe20000000000 */
[----:B------:R-:W-:Y:S01]  /*11bc0*/  FMUL R99, R80, R228 ;  /* 0x000000e450637220 */ /* 0x000fe20000400000 */
[-C--:B------:R-:W-:Y:S01]  /*11bd0*/  FFMA R15, R46, R230.reuse, R15 ;  /* 0x000000e62e0f7223 */ /* 0x080fe2000000000f */
[-C--:B------:R-:W-:Y:S02]  /*11be0*/  FMUL R112, R79, R230.reuse ;  /* 0x000000e64f707220 */ /* 0x080fe40000400000 */
[----:B------:R-:W-:Y:S01]  /*11bf0*/  FFMA R99, R78, R230, -R99 ;  /* 0x000000e64e637223 */ /* 0x000fe20000000863 */
[----:B------:R-:W-:Y:S01]  /*11c00*/  FADD R13, R15, -R13 ;  /* 0x8000000d0f0d7221 */ /* 0x000fe20000000000 */
[----:B------:R-:W-:Y:S02]  /*11c10*/  FFMA R112, R80, R229, -R112 ;  /* 0x000000e550707223 */ /* 0x000fe40000000870 */
[C---:B------:R-:W-:Y:S02]  /*11c20*/  FMUL R15, R77.reuse, R99 ;  /* 0x000000634d0f7220 */ /* 0x040fe40000400000 */
[----:B------:R-:W-:-:S02]  /*11c30*/  FMUL R115, R77, R112 ;  /* 0x000000704d737220 */ /* 0x000fc40000400000 */
[----:B------:R-:W-:Y:S01]  /*11c40*/  FFMA R99, R77, R99, R15 ;  /* 0x000000634d637223 */ /* 0x000fe2000000000f */
[----:B------:R-:W-:Y:S01]  /*11c50*/  FMUL R15, R79, R116 ;  /* 0x000000744f0f7220 */ /* 0x000fe20000400000 */
[----:B------:R-:W-:Y:S01]  /*11c60*/  FFMA R115, R77, R112, R115 ;  /* 0x000000704d737223 */ /* 0x000fe20000000073 */
[----:B------:R-:W-:Y:S02]  /*11c70*/  FMUL R112, R17, R50 ;  /* 0x0000003211707220 */ /* 0x000fe40000400000 */
[----:B------:R-:W-:Y:S02]  /*11c80*/  FFMA R15, R46, R229, R15 ;  /* 0x000000e52e0f7223 */ /* 0x000fe4000000000f */
[----:B------:R-:W-:Y:S02]  /*11c90*/  FFMA R112, R14, R51, R112 ;  /* 0x000000330e707223 */ /* 0x000fe40000000070 */
[----:B------:R-:W-:Y:S01]  /*11ca0*/  FADD R15, R15, -R99 ;  /* 0x800000630f0f7221 */ /* 0x000fe20000000000 */
[----:B------:R-:W-:Y:S01]  /*11cb0*/  FMUL R99, R17, R55 ;  /* 0x0000003711637220 */ /* 0x000fe20000400000 */
[----:B------:R-:W-:-:S03]  /*11cc0*/  FFMA R112, R16, R49, R112 ;  /* 0x0000003110707223 */ /* 0x000fc60000000070 */
[----:B------:R-:W-:Y:S01]  /*11cd0*/  FFMA R99, R14, R61, R99 ;  /* 0x0000003d0e637223 */ /* 0x000fe20000000063 */
[C---:B------:R-:W-:Y:S01]  /*11ce0*/  FMUL R112, R17.reuse, R112 ;  /* 0x0000007011707220 */ /* 0x040fe20000400000 */
[----:B------:R-:W-:Y:S01]  /*11cf0*/  FMUL R17, R17, R47 ;  /* 0x0000002f11117220 */ /* 0x000fe20000400000 */
[----:B------:R-:W-:Y:S01]  /*11d00*/  FMUL R116, R78, R116 ;  /* 0x000000744e747220 */ /* 0x000fe20000400000 */
[----:B------:R-:W-:Y:S02]  /*11d10*/  FFMA R99, R16, R52, R99 ;  /* 0x0000003410637223 */ /* 0x000fe40000000063 */
[----:B------:R-:W-:Y:S01]  /*11d20*/  FFMA R17, R14, R48, R17 ;  /* 0x000000300e117223 */ /* 0x000fe20000000011 */
[----:B------:R-:W-:Y:S01]  /*11d30*/  FFMA R116, R46, R228, R116 ;  /* 0x000000e42e747223 */ /* 0x000fe20000000074 */
[----:B------:R-:W-:Y:S01]  /*11d40*/  FFMA R99, R14, R99, R112 ;  /* 0x000000630e637223 */ /* 0x000fe20000000070 */
[----:B------:R-:W-:Y:S02]  /*11d50*/  FMUL R14, R69, R15 ;  /* 0x0000000f450e7220 */ /* 0x000fe40000400000 */
[----:B------:R-:W-:-:S02]  /*11d60*/  FADD R115, R116, -R115 ;  /* 0x8000007374737221 */ /* 0x000fc40000000000 */
[----:B------:R-:W-:Y:S01]  /*11d70*/  FFMA R14, R70, R13, R14 ;  /* 0x0000000d460e7223 */ /* 0x000fe2000000000e */
        /* <DEDUP_REMOVED lines=16> */
[----:B--2---:R-:W-:Y:S02]  /*11e80*/  FSEL R14, R118, RZ, P4 ;  /* 0x000000ff760e7208 */ /* 0x004fe40002000000 */
[----:B---3--:R-:W-:-:S03]  /*11e90*/  FSEL R100, R100, R120, !P4 ;  /* 0x0000007864647208 */ /* 0x008fc60006000000 */
[----:B------:R1:W-:Y:S01]  /*11ea0*/  STL [R1+0x348], R14 ;  /* 0x0003480e01007387 */ /* 0x0003e20000100800 */
[----:B----4-:R-:W-:-:S03]  /*11eb0*/  FSEL R99, R248, R119, !P4 ;  /* 0x00000077f8637208 */ /* 0x010fc60006000000 */
        /* <DEDUP_REMOVED lines=24> */
.L_x_733:
[----:B--2---:R-:W-:Y:S05]  /*12040*/  BSYNC B1 ;  /* 0x0000000000017941 */ /* 0x004fea0003800000 */
.L_x_732:
        /* <DEDUP_REMOVED lines=29> */
[----:B------:R-:W-:Y:S02]  /*12220*/  MOV R242, R15 ;  /* 0x0000000f00f27202 */ /* 0x000fe40000000f00 */
[----:B--2---:R-:W-:Y:S01]  /*12230*/  FSEL R112, R14, R112, P4 ;  /* 0x000000700e707208 */ /* 0x004fe20002000000 */
[----:B------:R-:W-:-:S04]  /*12240*/  FMUL R14, R154, R240 ;  /* 0x000000f09a0e7220 */ /* 0x000fc80000400000 */
[----:B------:R-:W-:-:S04]  /*12250*/  FFMA R14, R212, R238, R14 ;  /* 0x000000eed40e7223 */ /* 0x000fc8000000000e */
[----:B------:R-:W-:-:S04]  /*12260*/  FFMA R14, R213, R239, R14 ;  /* 0x000000efd50e7223 */ /* 0x000fc8000000000e */
[----:B------:R-:W-:Y:S01]  /*12270*/  FFMA R14, R211, -R241, R14 ;  /* 0x800000f1d30e7223 */ /* 0x000fe2000000000e */
[----:B---3--:R-:W-:-:S03]  /*12280*/  FSETP.GEU.AND P5, PT, R108, R117, PT ;  /* 0x000000756c00720b */ /* 0x008fc60003fae000 */
[-C--:B------:R-:W-:Y:S01]  /*12290*/  FMUL R16, R43, R14.reuse ;  /* 0x0000000e2b107220 */ /* 0x080fe20000400000 */
[----:B------:R-:W-:-:S03]  /*122a0*/  FMUL R17, R63, R14 ;  /* 0x0000000e3f117220 */ /* 0x000fc60000400000 */
[-C--:B------:R-:W-:Y:S01]  /*122b0*/  FFMA R16, R42, -R15.reuse, -R16 ;  /* 0x8000000f2a107223 */ /* 0x080fe20000000810 */
[----:B------:R-:W-:-:S03]  /*122c0*/  FFMA R17, R64, R15, R17 ;  /* 0x0000000f40117223 */ /* 0x000fc60000000011 */
[-C--:B------:R-:W-:Y:S01]  /*122d0*/  FFMA R16, -R44, R13.reuse, R16 ;  /* 0x0000000d2c107223 */ /* 0x080fe20000000110 */
[----:B------:R-:W-:-:S04]  /*122e0*/  FFMA R17, R62, R13, R17 ;  /* 0x0000000d3e117223 */ /* 0x000fc80000000011 */
[----:B------:R-:W-:Y:S01]  /*122f0*/  FADD R16, R16, R17 ;  /* 0x0000001110107221 */ /* 0x000fe20000000000 */
[----:B------:R-:W-:Y:S01]  /*12300*/  FADD R17, -R15, -RZ ;  /* 0x800000ff0f117221 */ /* 0x000fe20000000100 */
[----:B------:R-:W-:Y:S01]  /*12310*/  FADD R15, -R13, -RZ ;  /* 0x800000ff0d0f7221 */ /* 0x000fe20000000100 */
[----:B------:R-:W-:Y:S01]  /*12320*/  FADD R115, R108, -R117 ;  /* 0x800000756c737221 */ /* 0x000fe20000000000 */
[----:B------:R-:W-:Y:S01]  /*12330*/  @P5 LOP3.LUT R24, R24, 0x4, RZ, 0xfc, !PT ;  /* 0x0000000418185812 */ /* 0x000fe200078efcff */
[----:B------:R1:W-:Y:S02]  /*12340*/  STL [R1+0x448], R16 ;  /* 0x0004481001007387 */ /* 0x0003e40000100800 */
[----:B-1----:R-:W-:Y:S01]  /*12350*/  FADD R16, -R14, -RZ ;  /* 0x800000ff0e107221 */ /* 0x002fe20000000100 */
[----:B------:R-:W-:Y:S05]  /*12360*/  @!P5 BRA `(.L_x_735) ;  /* 0x000009600000d947 */ /* 0x000fea0003800000 */
[----:B------:R-:W2:Y:S01]  /*12370*/  LDL R118, [R1+0x3d8] ;  /* 0x0003d80001767983 */ /* 0x000ea20000100800 */
        /* <DEDUP_REMOVED lines=34> */
.L_x_743:
[----:B-1----:R-:W1:Y:S02]  /*125a0*/  MUFU.RCP R108, R110 ;  /* 0x0000006e006c7308 */ /* 0x002e640000001000 */
[----:B-1----:R-:W-:-:S04]  /*125b0*/  FFMA R117, R110, R108, -1 ;  /* 0xbf8000006e757423 */ /* 0x002fc8000000006c */
[----:B------:R-:W-:-:S04]  /*125c0*/  FADD.FTZ R117, -R117, -RZ ;  /* 0x800000ff75757221 */ /* 0x000fc80000010100 */
[----:B------:R-:W-:-:S05]  /*125d0*/  FFMA R108, R108, R117, R108 ;  /* 0x000000756c6c7223 */ /* 0x000fca000000006c */
[----:B------:R1:W-:Y:S02]  /*125e0*/  STL [R1+0x4d4], R108 ;  /* 0x0004d46c01007387 */ /* 0x0003e40000100800 */
.L_x_744:
[----:B------:R-:W-:Y:S05]  /*125f0*/  BSYNC B8 ;  /* 0x0000000000087941 */ /* 0x000fea0003800000 */
.L_x_742:
[----:B------:R2:W-:Y:S02]  /*12600*/  STL [R1+0x40c], R110 ;  /* 0x00040c6e01007387 */ /* 0x0005e40000100800 */
.L_x_741:
[----:B-1----:R-:W-:Y:S05]  /*12610*/  BSYNC B7 ;  /* 0x0000000000077941 */ /* 0x002fea0003800000 */
.L_x_740:
        /* <DEDUP_REMOVED lines=10> */
.L_x_739:
[----:B------:R-:W-:Y:S05]  /*126c0*/  BSYNC B2 ;  /* 0x0000000000027941 */ /* 0x000fea0003800000 */
.L_x_738:
        /* <DEDUP_REMOVED lines=34> */
.L_x_752:
[----:B------:R-:W3:Y:S02]  /*128f0*/  MUFU.RCP R114, R110 ;  /* 0x0000006e00727308 */ /* 0x000ee40000001000 */
[----:B-1-3--:R-:W-:-:S04]  /*12900*/  FFMA R117, R110, R114, -1 ;  /* 0xbf8000006e757423 */ /* 0x00afc80000000072 */
[----:B------:R-:W-:-:S04]  /*12910*/  FADD.FTZ R117, -R117, -RZ ;  /* 0x800000ff75757221 */ /* 0x000fc80000010100 */
[----:B------:R-:W-:-:S05]  /*12920*/  FFMA R114, R114, R117, R114 ;  /* 0x0000007572727223 */ /* 0x000fca0000000072 */
[----:B------:R1:W-:Y:S02]  /*12930*/  STL [R1+0x4bc], R114 ;  /* 0x0004bc7201007387 */ /* 0x0003e40000100800 */
.L_x_753:
[----:B------:R-:W-:Y:S05]  /*12940*/  BSYNC B11 ;  /* 0x00000000000b7941 */ /* 0x000fea0003800000 */
.L_x_751:
[----:B------:R3:W-:Y:S02]  /*12950*/  STL [R1+0x3f4], R110 ;  /* 0x0003f46e01007387 */ /* 0x0007e40000100800 */
.L_x_750:
[----:B------:R-:W-:Y:S05]  /*12960*/  BSYNC B2 ;  /* 0x0000000000027941 */ /* 0x000fea0003800000 */
.L_x_749:
        /* <DEDUP_REMOVED lines=10> */
.L_x_748:
[----:B------:R-:W-:Y:S05]  /*12a10*/  BSYNC B7 ;  /* 0x0000000000077941 */ /* 0x000fea0003800000 */
.L_x_747:
[----:B-12---:R-:W2:Y:S04]  /*12a20*/  LDL R110, [R1+0x560] ;  /* 0x00056000016e7983 */ /* 0x006ea80000100800 */
[----:B------:R-:W3:Y:S04]  /*12a30*/  LDL R117, [R1+0x834] ;  /* 0x0008340001757983 */ /* 0x000ee80000100800 */
[----:B------:R-:W4:Y:S04]  /*12a40*/  LDL R114, [R1+0x830] ;  /* 0x0008300001727983 */ /* 0x000f280000100800 */
[----:B------:R-:W4:Y:S01]  /*12a50*/  LDL R111, [R1+0x874] ;  /* 0x00087400016f7983 */ /* 0x000f220000100800 */
[----:B------:R-:W-:-:S02]  /*12a60*/  LOP3.LUT P6, RZ, R24, 0x2, RZ, 0xc0, !PT ;  /* 0x0000000218ff7812 */ /* 0x000fc400078cc0ff */
[----:B--2---:R-:W-:Y:S02]  /*12a70*/  FSEL R110, R110, RZ, !P5 ;  /* 0x000000ff6e6e7208 */ /* 0x004fe40006800000 */
[----:B---3--:R-:W-:Y:S02]  /*12a80*/  FSEL R116, R117, R116, !P6 ;  /* 0x0000007475747208 */ /* 0x008fe40007000000 */
[----:B----4-:R-:W-:Y:S02]  /*12a90*/  FSEL R114, R114, R108, !P6 ;  /* 0x0000006c72727208 */ /* 0x010fe40007000000 */
[----:B------:R-:W-:Y:S02]  /*12aa0*/  SEL R108, RZ, 0x1, P6 ;  /* 0x00000001ff6c7807 */ /* 0x000fe40003000000 */
[----:B------:R-:W-:Y:S01]  /*12ab0*/  FSEL R110, R111, R110, !P6 ;  /* 0x0000006e6f6e7208 */ /* 0x000fe20007000000 */
[----:B------:R1:W-:Y:S04]  /*12ac0*/  STL [R1+0x814], R116 ;  /* 0x0008147401007387 */ /* 0x0003e80000100800 */
[----:B------:R1:W-:Y:S04]  /*12ad0*/  STL [R1+0x7fc], R114 ;  /* 0x0007fc7201007387 */ /* 0x0003e80000100800 */
[----:B------:R1:W-:Y:S04]  /*12ae0*/  STL [R1+0x7cc], R108 ;  /* 0x0007cc6c01007387 */ /* 0x0003e80000100800 */
[----:B------:R1:W-:Y:S02]  /*12af0*/  STL [R1+0x7d0], R110 ;  /* 0x0007d06e01007387 */ /* 0x0003e40000100800 */
.L_x_746:
[----:B------:R-:W-:Y:S05]  /*12b00*/  BSYNC B8 ;  /* 0x0000000000087941 */ /* 0x000fea0003800000 */
.L_x_745:
[----:B-1----:R-:W3:Y:S04]  /*12b10*/  LDL R111, [R1+0x7fc] ;  /* 0x0007fc00016f7983 */ /* 0x002ee80000100800 */
[----:B------:R-:W4:Y:S04]  /*12b20*/  LDL R117, [R1+0x814] ;  /* 0x0008140001757983 */ /* 0x000f280000100800 */
        /* <DEDUP_REMOVED lines=14> */
.L_x_737:
[----:B------:R-:W-:Y:S05]  /*12c10*/  BSYNC B9 ;  /* 0x0000000000097941 */ /* 0x000fea0003800000 */
.L_x_736:
[----:B-1----:R-:W2:Y:S04]  /*12c20*/  LDL R110, [R1+0x78c] ;  /* 0x00078c00016e7983 */ /* 0x002ea80000100800 */
[----:B------:R-:W3:Y:S04]  /*12c30*/  LDL R109, [R1+0x788] ;  /* 0x00078800016d7983 */ /* 0x000ee80000100800 */
[----:B------:R-:W4:Y:S01]  /*12c40*/  LDL R108, [R1+0x784] ;  /* 0x00078400016c7983 */ /* 0x000f220000100800 */
[----:B--2---:R-:W-:-:S02]  /*12c50*/  FSEL R100, R100, R110, P4 ;  /* 0x0000006e64647208 */ /* 0x004fc40002000000 */
[----:B---3--:R-:W-:-:S03]  /*12c60*/  FSEL R109, R248, R109, P4 ;  /* 0x0000006df86d7208 */ /* 0x008fc60002000000 */
[----:B------:R1:W-:Y:S01]  /*12c70*/  STL [R1+0x744], R100 ;  /* 0x0007446401007387 */ /* 0x0003e20000100800 */
[----:B----4-:R-:W-:-:S03]  /*12c80*/  FSEL R108, R108, RZ, !P4 ;  /* 0x000000ff6c6c7208 */ /* 0x010fc60006000000 */
[----:B------:R2:W-:Y:S01]  /*12c90*/  STL [R1+0x740], R109 ;  /* 0x0007406d01007387 */ /* 0x0005e20000100800 */
[----:B-1----:R-:W-:-:S05]  /*12ca0*/  SEL R100, RZ, 0x1, !P4 ;  /* 0x00000001ff647807 */ /* 0x002fca0006000000 */
[----:B------:R2:W-:Y:S04]  /*12cb0*/  STL [R1+0x544], R100 ;  /* 0x0005446401007387 */ /* 0x0005e80000100800 */
[----:B------:R2:W-:Y:S02]  /*12cc0*/  STL [R1+0x73c], R108 ;  /* 0x00073c6c01007387 */ /* 0x0005e40000100800 */
.L_x_735:
[----:B------:R-:W-:Y:S05]  /*12cd0*/  BSYNC B10 ;  /* 0x00000000000a7941 */ /* 0x000fea0003800000 */
.L_x_734:
        /* <DEDUP_REMOVED lines=88> */
[----:B------:R-:W-:Y:S01]  /*13260*/  FMUL R110, R100, R109 ;  /* 0x0000006d646e7220 */ /* 0x000fe20000400000 */
[----:B-1----:R-:W-:-:S04]  /*13270*/  FFMA R109, RZ, R100, R115 ;  /* 0x00000064ff6d7223 */ /* 0x002fc80000000073 */
        /* <DEDUP_REMOVED lines=20> */
.L_x_755:
[----:B--2---:R-:W-:Y:S05]  /*133c0*/  BSYNC B1 ;  /* 0x0000000000017941 */ /* 0x004fea0003800000 */
.L_x_754:
[----:B-1----:R-:W2:Y:S01]  /*133d0*/  LDL R110, [R1+0x5cc] ;  /* 0x0005cc00016e7983 */ /* 0x002ea20000100800 */
[----:B------:R-:W-:-:S04]  /*133e0*/  LOP3.LUT R24, R24, 0xfffeffff, RZ, 0xc0, !PT ;  /* 0xfffeffff18187812 */ /* 0x000fc800078ec0ff */
[----:B------:R-:W-:-:S04]  /*133f0*/  @P1 LOP3.LUT R24, R24, 0x10000, RZ, 0xfc, !PT ;  /* 0x0001000018181812 */ /* 0x000fc800078efcff */
[C---:B------:R-:W-:Y:S02]  /*13400*/  LOP3.LUT P1, RZ, R24.reuse, 0x4, RZ, 0xc0, !PT ;  /* 0x0000000418ff7812 */ /* 0x040fe4000782c0ff */
[----:B------:R-:W-:Y:S02]  /*13410*/  LOP3.LUT R24, R24, 0xffff7fff, RZ, 0xc0, !PT ;  /* 0xffff7fff18187812 */ /* 0x000fe400078ec0ff */
[----:B------:R-:W-:Y:S02]  /*13420*/  SEL R114, RZ, 0x1, P1 ;  /* 0x00000001ff727807 */ /* 0x000fe40000800000 */
[----:B------:R-:W-:-:S03]  /*13430*/  @P2 LOP3.LUT R24, R24, 0x8000, RZ, 0xfc, !PT ;  /* 0x0000800018182812 */ /* 0x000fc600078efcff */
[----:B------:R1:W-:Y:S01]  /*13440*/  STL [R1+0x4ec], R114 ;  /* 0x0004ec7201007387 */ /* 0x0003e20000100800 */
[C---:B------:R-:W-:Y:S02]  /*13450*/  LOP3.LUT P2, RZ, R24.reuse, 0x10, RZ, 0xc0, !PT ;  /* 0x0000001018ff7812 */ /* 0x040fe4000784c0ff */
[----:B------:R-:W-:Y:S02]  /*13460*/  LOP3.LUT R24, R24, 0xffffbfff, RZ, 0xc0, !PT ;  /* 0xffffbfff18187812 */ /* 0x000fe400078ec0ff */
[----:B------:R-:W-:Y:S02]  /*13470*/  SEL R111, RZ, 0x1, P2 ;  /* 0x00000001ff6f7807 */ /* 0x000fe40001000000 */
[----:B------:R-:W-:-:S03]  /*13480*/  @P0 LOP3.LUT R24, R24, 0x4000, RZ, 0xfc, !PT ;  /* 0x0000400018180812 */ /* 0x000fc600078efcff */
[----:B------:R3:W-:Y:S01]  /*13490*/  STL [R1+0x4e8], R111 ;  /* 0x0004e86f01007387 */ /* 0x0007e20000100800 */
[C---:B------:R-:W-:Y:S02]  /*134a0*/  LOP3.LUT P0, RZ, R24.reuse, 0x40, RZ, 0xc0, !PT ;  /* 0x0000004018ff7812 */ /* 0x040fe4000780c0ff */
[C---:B------:R-:W-:Y:S02]  /*134b0*/  LOP3.LUT P1, RZ, R24.reuse, 0x10000, RZ, 0xc0, !PT ;  /* 0x0001000018ff7812 */ /* 0x040fe4000782c0ff */
[----:B-1----:R-:W-:Y:S02]  /*134c0*/  SEL R114, RZ, 0x1, P0 ;  /* 0x00000001ff727807 */ /* 0x002fe40000000000 */
[C---:B------:R-:W-:Y:S02]  /*134d0*/  LOP3.LUT P6, RZ, R24.reuse, 0x80, RZ, 0xc0, !PT ;  /* 0x0000008018ff7812 */ /* 0x040fe400078cc0ff */
[----:B------:R-:W-:Y:S01]  /*134e0*/  LOP3.LUT P5, RZ, R24, 0x8, RZ, 0xc0, !PT ;  /* 0x0000000818ff7812 */ /* 0x000fe200078ac0ff */
[----:B------:R1:W-:Y:S01]  /*134f0*/  STL [R1+0x4e4], R114 ;  /* 0x0004e47201007387 */ /* 0x0003e20000100800 */
[----:B---3--:R-:W-:-:S02]  /*13500*/  SEL R111, RZ, 0x1, !P3 ;  /* 0x00000001ff6f7807 */ /* 0x008fc40005800000 */
[----:B------:R-:W-:Y:S02]  /*13510*/  SEL R115, RZ, 0x1, !P1 ;  /* 0x00000001ff737807 */ /* 0x000fe40004800000 */
[----:B------:R-:W-:Y:S01]  /*13520*/  FSETP.GT.AND P1, PT, R108, -R100, PT ;  /* 0x800000646c00720b */ /* 0x000fe20003f24000 */
[----:B------:R3:W-:Y:S01]  /*13530*/  STL [R1+0x6d0], R111 ;  /* 0x0006d06f01007387 */ /* 0x0007e20000100800 */
[C---:B------:R-:W-:Y:S01]  /*13540*/  LOP3.LUT P2, RZ, R24.reuse, 0x8000, RZ, 0xc0, !PT ;  /* 0x0000800018ff7812 */ /* 0x040fe2000784c0ff */
[----:B------:R-:W-:Y:S01]  /*13550*/  FMUL R108, R113, c[0x0][0x650] ;  /* 0x00019400716c7a20 */ /* 0x000fe20000400000 */
[C---:B------:R-:W-:Y:S01]  /*13560*/  LOP3.LUT P4, RZ, R24.reuse, 0x800, RZ, 0xc0, !PT ;  /* 0x0000080018ff7812 */ /* 0x040fe2000788c0ff */
[----:B------:R-:W-:Y:S01]  /*13570*/  STL [R1+0x6cc], R115 ;  /* 0x0006cc7301007387 */ /* 0x000fe20000100800 */
[----:B-1----:R-:W-:Y:S02]  /*13580*/  SEL R114, RZ, 0x1, P6 ;  /* 0x00000001ff727807 */ /* 0x002fe40003000000 */
[----:B------:R-:W-:-:S02]  /*13590*/  LOP3.LUT P0, RZ, R24, 0x4000, RZ, 0xc0, !PT ;  /* 0x0000400018ff7812 */ /* 0x000fc4000780c0ff */
[----:B---3--:R-:W-:Y:S01]  /*135a0*/  SEL R111, RZ, 0x1, P5 ;  /* 0x00000001ff6f7807 */ /* 0x008fe20002800000 */
[----:B------:R-:W-:Y:S04]  /*135b0*/  STL [R1+0x6c8], R114 ;  /* 0x0006c87201007387 */ /* 0x000fe80000100800 */
[----:B------:R1:W-:Y:S02]  /*135c0*/  STL [R1+0x6c4], R111 ;  /* 0x0006c46f01007387 */ /* 0x0003e40000100800 */
[----:B-1----:R-:W-:-:S05]  /*135d0*/  FMUL R111, R112, c[0x0][0x650] ;  /* 0x00019400706f7a20 */ /* 0x002fca0000400000 */
[----:B------:R1:W-:Y:S04]  /*135e0*/  STL [R1+0x2f8], R111 ;  /* 0x0002f86f01007387 */ /* 0x0003e80000100800 */
[----:B------:R3:W-:Y:S01]  /*135f0*/  STL [R1+0x2f4], R108 ;  /* 0x0002f46c01007387 */ /* 0x0007e20000100800 */
[----:B-1----:R-:W-:Y:S01]  /*13600*/  SEL R111, RZ, 0x1, !P4 ;  /* 0x00000001ff6f7807 */ /* 0x002fe20006000000 */
[----:B---3--:R-:W-:Y:S01]  /*13610*/  FADD R108, -R7, -RZ ;  /* 0x800000ff076c7221 */ /* 0x008fe20000000100 */
[----:B--2---:R-:W-:Y:S02]  /*13620*/  FSEL R109, R110, R109, P1 ;  /* 0x0000006d6e6d7208 */ /* 0x004fe40000800000 */
[----:B------:R-:W-:-:S05]  /*13630*/  SEL R110, RZ, 0x1, !P2 ;  /* 0x00000001ff6e7807 */ /* 0x000fca0005000000 */
[----:B------:R1:W-:Y:S04]  /*13640*/  STL [R1+0x6c0], R110 ;  /* 0x0006c06e01007387 */ /* 0x0003e80000100800 */
[----:B------:R-:W-:Y:S04]  /*13650*/  STL [R1+0x6bc], R111 ;  /* 0x0006bc6f01007387 */ /* 0x000fe80000100800 */
[----:B------:R2:W-:Y:S01]  /*13660*/  STL [R1+0xa4], R108 ;  /* 0x0000a46c01007387 */ /* 0x0005e20000100800 */
[----:B-1----:R-:W-:Y:S01]  /*13670*/  FMUL R110, R109, c[0x0][0x650] ;  /* 0x000194006d6e7a20 */ /* 0x002fe20000400000 */
[----:B------:R-:W-:-:S04]  /*13680*/  FADD R109, -R54, -RZ ;  /* 0x800000ff366d7221 */ /* 0x000fc80000000100 */
[----:B------:R-:W-:Y:S01]  /*13690*/  STL [R1+0x2f0], R110 ;  /* 0x0002f06e01007387 */ /* 0x000fe20000100800 */
[----:B--2---:R-:W-:-:S03]  /*136a0*/  FADD R108, -R6, -RZ ;  /* 0x800000ff066c7221 */ /* 0x004fc60000000100 */
[----:B------:R1:W-:Y:S04]  /*136b0*/  STL [R1+0xd0], R109 ;  /* 0x0000d06d01007387 */ /* 0x0003e80000100800 */
[----:B------:R-:W-:Y:S04]  /*136c0*/  STL [R1+0x100], R53 ;  /* 0x0001003501007387 */ /* 0x000fe80000100800 */
[----:B------:R2:W-:Y:S04]  /*136d0*/  STL [R1+0xd4], R108 ;  /* 0x0000d46c01007387 */ /* 0x0005e80000100800 */
[----:B------:R-:W-:Y:S04]  /*136e0*/  STL [R1+0x2b8], R6 ;  /* 0x0002b80601007387 */ /* 0x000fe80000100800 */
[----:B------:R-:W-:Y:S04]  /*136f0*/  STL [R1+0x2c0], R54 ;  /* 0x0002c03601007387 */ /* 0x000fe80000100800 */
[----:B------:R-:W-:Y:S04]  /*13700*/  STL [R1+0x2bc], R7 ;  /* 0x0002bc0701007387 */ /* 0x000fe80000100800 */
[----:B-1----:R-:W3:Y:S04]  /*13710*/  LDL R109, [R1+0x2e8] ;  /* 0x0002e800016d7983 */ /* 0x002ee80000100800 */
[----:B--2---:R-:W2:Y:S04]  /*13720*/  LDL R108, [R1+0x2a0] ;  /* 0x0002a000016c7983 */ /* 0x004ea80000100800 */
[----:B---3--:R1:W-:Y:S04]  /*13730*/  STL [R1+0x2b4], R109 ;  /* 0x0002b46d01007387 */ /* 0x0083e80000100800 */
[----:B-1----:R-:W3:Y:S04]  /*13740*/  LDL R109, [R1+0x334] ;  /* 0x00033400016d7983 */ /* 0x002ee80000100800 */
[----:B--2---:R1:W-:Y:S04]  /*13750*/  STL [R1+0x2b0], R108 ;  /* 0x0002b06c01007387 */ /* 0x0043e80000100800 */
[----:B-1----:R-:W2:Y:S04]  /*13760*/  LDL R108, [R1+0x43c] ;  /* 0x00043c00016c7983 */ /* 0x002ea80000100800 */
[----:B---3--:R1:W-:Y:S04]  /*13770*/  STL [R1+0x2ac], R109 ;  /* 0x0002ac6d01007387 */ /* 0x0083e80000100800 */
[----:B------:R1:W-:Y:S04]  /*13780*/  STL [R1+0x6b8], R11 ;  /* 0x0006b80b01007387 */ /* 0x0003e80000100800 */
[----:B--2---:R1:W-:Y:S04]  /*13790*/  STL [R1+0x2a8], R108 ;  /* 0x0002a86c01007387 */ /* 0x0043e80000100800 */
[----:B------:R1:W-:Y:S04]  /*137a0*/  STL [R1+0x6b4], R11 ;  /* 0x0006b40b01007387 */ /* 0x0003e80000100800 */
        /* <DEDUP_REMOVED lines=28> */
[----:B------:R1:W-:Y:S02]  /*13970*/  STL [R1+0x640], R147 ;  /* 0x0006409301007387 */ /* 0x0003e40000100800 */
.L_x_647:
[----:B0-----:R-:W-:Y:S05]  /*13980*/  BSYNC B0 ;  /* 0x0000000000007941 */ /* 0x001fea0003800000 */
.L_x_646:
[----:B------:R0:W-:Y:S01]  /*13990*/  STL [R1+0x394], RZ ;  /* 0x000394ff01007387 */ /* 0x0001e20000100800 */
[----:B------:R-:W-:Y:S01]  /*139a0*/  ISETP.GE.AND P1, PT, R86, RZ, PT ;  /* 0x000000ff5600720c */ /* 0x000fe20003f26270 */
[----:B------:R-:W-:Y:S01]  /*139b0*/  BSSY B0, `(.L_x_756) ;  /* 0x000003d000007945 */ /* 0x000fe20003800000 */
[----:B------:R-:W-:Y:S01]  /*139c0*/  CS2R R110, SRZ ;  /* 0x00000000006e7805 */ /* 0x000fe2000001ff00 */
[----:B------:R0:W-:Y:S01]  /*139d0*/  STL [R1+0x388], RZ ;  /* 0x000388ff01007387 */ /* 0x0001e20000100800 */
[----:B------:R-:W-:-:S03]  /*139e0*/  MOV R112, RZ ;  /* 0x000000ff00707202 */ /* 0x000fc60000000f00 */
[----:B------:R0:W-:Y:S04]  /*139f0*/  STL [R1+0x38c], RZ ;  /* 0x00038cff01007387 */ /* 0x0001e80000100800 */
[----:B------:R0:W-:Y:S02]  /*13a00*/  STL [R1+0x390], RZ ;  /* 0x000390ff01007387 */ /* 0x0001e40000100800 */
[----:B------:R-:W-:Y:S05]  /*13a10*/  @!P1 BRA `(.L_x_757) ;  /* 0x0000036000009947 */ /* 0x000fea0003800000 */
[----:B------:R-:W-:-:S04]  /*13a20*/  ISETP.NE.U32.AND P1, PT, RZ, c[0x0][0xb78], PT ;  /* 0x0002de00ff007a0c */ /* 0x000fc80003f25070 */
[----:B------:R-:W-:-:S13]  /*13a30*/  ISETP.NE.AND.EX P1, PT, RZ, c[0x0][0xb7c], PT, P1 ;  /* 0x0002df00ff007a0c */ /* 0x000fda0003f25310 */
[----:B------:R-:W-:Y:S05]  /*13a40*/  @!P1 BRA `(.L_x_758) ;  /* 0x0000012000009947 */ /* 0x000fea0003800000 */
[----:B-1----:R-:W-:Y:S01]  /*13a50*/  MOV R108, c[0x0][0xb98] ;  /* 0x0002e600006c7a02 */ /* 0x002fe20000000f00 */
[----:B------:R-:W-:-:S04]  /*13a60*/  IMAD R110, R81, c[0x0][0xb98], RZ ;  /* 0x0002e600516e7a24 */ /* 0x000fc800078e02ff */
[C---:B------:R-:W-:Y:S02]  /*13a70*/  IMAD R110, R86.reuse, UR38, R110 ;  /* 0x00000026566e7c24 */ /* 0x040fe4000f8e026e */
[----:B------:R-:W-:-:S05]  /*13a80*/  IMAD.WIDE.U32 R108, R86, R108, c[0x0][0xb78] ;  /* 0x0002de00566c7625 */ /* 0x000fca00078e006c */
[----:B------:R-:W-:-:S05]  /*13a90*/  IADD3 R109, R109, R110, RZ ;  /* 0x0000006e6d6d7210 */ /* 0x000fca0007ffe0ff */
[----:B------:R1:W2:Y:S04]  /*13aa0*/  LDG.E R114, [R108.64] ;  /* 0x000000286c727981 */ /* 0x0002a8000c1e1900 */
[----:B---3--:R1:W3:Y:S04]  /*13ab0*/  LDG.E R111, [R108.64+0x4] ;  /* 0x000004286c6f7981 */ /* 0x0082e8000c1e1900 */
[----:B----4-:R1:W4:Y:S04]  /*13ac0*/  LDG.E R110, [R108.64+0x8] ;  /* 0x000008286c6e7981 */ /* 0x010328000c1e1900 */
[----:B------:R1:W4:Y:S04]  /*13ad0*/  LDG.E R113, [R108.64+0xc] ;  /* 0x00000c286c717981 */ /* 0x000328000c1e1900 */
[----:B------:R1:W4:Y:S04]  /*13ae0*/  LDG.E R112, [R108.64+0x10] ;  /* 0x000010286c707981 */ /* 0x000328000c1e1900 */
[----:B-1----:R1:W4:Y:S01]  /*13af0*/  LDG.E R109, [R108.64+0x14] ;  /* 0x000014286c6d7981 */ /* 0x002322000c1e1900 */
[----:B--2---:R-:W-:Y:S01]  /*13b00*/  FADD R114, RZ, R114 ;  /* 0x00000072ff727221 */ /* 0x004fe20000000000 */
[----:B---3--:R-:W-:Y:S01]  /*13b10*/  FADD R111, RZ, R111 ;  /* 0x0000006fff6f7221 */ /* 0x008fe20000000000 */
[----:B----4-:R-:W-:Y:S01]  /*13b20*/  FADD R110, RZ, R110 ;  /* 0x0000006eff6e7221 */ /* 0x010fe20000000000 */
[----:B------:R-:W-:Y:S01]  /*13b30*/  FADD R113, RZ, R113 ;  /* 0x00000071ff717221 */ /* 0x000fe20000000000 */
[----:B-1----:R-:W-:Y:S01]  /*13b40*/  FADD R108, RZ, R112 ;  /* 0x00000070ff6c7221 */ /* 0x002fe20000000000 */
[----:B------:R-:W-:Y:S01]  /*13b50*/  FADD R109, RZ, R109 ;  /* 0x0000006dff6d7221 */ /* 0x000fe20000000000 */
[----:B------:R-:W-:Y:S05]  /*13b60*/  BRA `(.L_x_759) ;  /* 0x0000018000007947 */ /* 0x000fea0003800000 */
.L_x_758:
[----:B------:R-:W-:-:S04]  /*13b70*/  ISETP.NE.U32.AND P1, PT, RZ, c[0x0][0x668], PT ;  /* 0x00019a00ff007a0c */ /* 0x000fc80003f25070 */
[----:B------:R-:W-:-:S13]  /*13b80*/  ISETP.NE.AND.EX P1, PT, RZ, c[0x0][0x66c], PT, P1 ;  /* 0x00019b00ff007a0c */ /* 0x000fda0003f25310 */
[----:B-1----:R-:W-:Y:S01]  /*13b90*/  @P1 MOV R108, c[0x0][0x680] ;  /* 0x0001a000006c1a02 */ /* 0x002fe20000000f00 */
[----:B------:R-:W-:-:S04]  /*13ba0*/  @P1 IMAD R110, R81, c[0x0][0x680], RZ ;  /* 0x0001a000516e1a24 */ /* 0x000fc800078e02ff */
[C---:B------:R-:W-:Y:S02]  /*13bb0*/  @P1 IMAD R110, R86.reuse, UR25, R110 ;  /* 0x00000019566e1c24 */ /* 0x040fe4000f8e026e */
[----:B------:R-:W-:-:S05]  /*13bc0*/  @P1 IMAD.WIDE.U32 R108, R86, R108, c[0x0][0x668] ;  /* 0x00019a00566c1625 */ /* 0x000fca00078e006c */
[----:B------:R-:W-:-:S05]  /*13bd0*/  @P1 IADD3 R109, R109, R110, RZ ;  /* 0x0000006e6d6d1210 */ /* 0x000fca0007ffe0ff */
[----:B------:R1:W2:Y:S04]  /*13be0*/  @P1 LDG.E R111, [R108.64] ;  /* 0x000000286c6f1981 */ /* 0x0002a8000c1e1900 */
[----:B---3--:R1:W3:Y:S04]  /*13bf0*/  @P1 LDG.E R110, [R108.64+0x4] ;  /* 0x000004286c6e1981 */ /* 0x0082e8000c1e1900 */
[----:B----4-:R1:W4:Y:S04]  /*13c00*/  @P1 LDG.E R113, [R108.64+0x8] ;  /* 0x000008286c711981 */ /* 0x010328000c1e1900 */
[----:B------:R1:W4:Y:S04]  /*13c10*/  @P1 LDG.E R115, [R108.64+0xc] ;  /* 0x00000c286c731981 */ /* 0x000328000c1e1900 */
[----:B------:R1:W4:Y:S04]  /*13c20*/  @P1 LDG.E R112, [R108.64+0x10] ;  /* 0x000010286c701981 */ /* 0x000328000c1e1900 */
[----:B------:R1:W4:Y:S01]  /*13c30*/  @P1 LDG.E R116, [R108.64+0x14] ;  /* 0x000014286c741981 */ /* 0x000322000c1e1900 */
[----:B------:R-:W-:Y:S01]  /*13c40*/  MOV R114, RZ ;  /* 0x000000ff00727202 */ /* 0x000fe20000000f00 */
[----:B-1----:R-:W-:Y:S01]  /*13c50*/  CS2R R108, SRZ ;  /* 0x00000000006c7805 */ /* 0x002fe2000001ff00 */
[----:B--2---:R-:W-:Y:S01]  /*13c60*/  @P1 FADD R114, RZ, R111 ;  /* 0x0000006fff721221 */ /* 0x004fe20000000000 */
[----:B------:R-:W-:Y:S01]  /*13c70*/  MOV R111, RZ ;  /* 0x000000ff006f7202 */ /* 0x000fe20000000f00 */
[----:B---3--:R-:W-:Y:S01]  /*13c80*/  @P1 FADD R111, RZ, R110 ;  /* 0x0000006eff6f1221 */ /* 0x008fe20000000000 */
[----:B------:R-:W-:Y:S01]  /*13c90*/  MOV R110, RZ ;  /* 0x000000ff006e7202 */ /* 0x000fe20000000f00 */
[----:B----4-:R-:W-:Y:S01]  /*13ca0*/  @P1 FADD R110, RZ, R113 ;  /* 0x00000071ff6e1221 */ /* 0x010fe20000000000 */
[----:B------:R-:W-:Y:S01]  /*13cb0*/  MOV R113, RZ ;  /* 0x000000ff00717202 */ /* 0x000fe20000000f00 */
[----:B------:R-:W-:Y:S01]  /*13cc0*/  @P1 FADD R113, RZ, R115 ;  /* 0x00000073ff711221 */ /* 0x000fe20000000000 */
[----:B------:R-:W-:Y:S01]  /*13cd0*/  @P1 FADD R108, RZ, R112 ;  /* 0x00000070ff6c1221 */ /* 0x000fe20000000000 */
[----:B------:R-:W-:Y:S01]  /*13ce0*/  @P1 FADD R109, RZ, R116 ;  /* 0x00000074ff6d1221 */ /* 0x000fe20000000000 */
.L_x_759:
[----:B------:R-:W-:Y:S01]  /*13cf0*/  FADD R112, RZ, R114 ;  /* 0x00000072ff707221 */ /* 0x000fe20000000000 */
[----:B------:R-:W-:Y:S01]  /*13d00*/  FADD R114, RZ, R113 ;  /* 0x00000071ff727221 */ /* 0x000fe20000000000 */
[----:B------:R-:W-:Y:S01]  /*13d10*/  FADD R113, RZ, R108 ;  /* 0x0000006cff717221 */ /* 0x000fe20000000000 */
[----:B------:R-:W-:Y:S01]  /*13d20*/  FADD R108, RZ, R109 ;  /* 0x0000006dff6c7221 */ /* 0x000fe20000000000 */
[----:B------:R-:W-:Y:S01]  /*13d30*/  FADD R111, RZ, R111 ;  /* 0x0000006fff6f7221 */ /* 0x000fe20000000000 */
[----:B------:R-:W-:Y:S01]  /*13d40*/  FADD R110, RZ, R110 ;  /* 0x0000006eff6e7221 */ /* 0x000fe20000000000 */
[----:B------:R1:W-:Y:S04]  /*13d50*/  STL [R1+0x390], R114 ;  /* 0x0003907201007387 */ /* 0x0003e80000100800 */
[----:B------:R1:W-:Y:S04]  /*13d60*/  STL [R1+0x388], R108 ;  /* 0x0003886c01007387 */ /* 0x0003e80000100800 */
[----:B------:R1:W-:Y:S02]  /*13d70*/  STL [R1+0x38c], R113 ;  /* 0x00038c7101007387 */ /* 0x0003e40000100800 */
.L_x_757:
[----:B------:R-:W-:Y:S05]  /*13d80*/  BSYNC B0 ;  /* 0x0000000000007941 */ /* 0x000fea0003800000 */
.L_x_756:
[----:B------:R2:W-:Y:S01]  /*13d90*/  STL [R1+0x378], RZ ;  /* 0x000378ff01007387 */ /* 0x0005e20000100800 */
[----:B------:R-:W-:Y:S01]  /*13da0*/  BSSY B0, `(.L_x_760) ;  /* 0x000003d000007945 */ /* 0x000fe20003800000 */
[----:B-1----:R-:W-:-:S02]  /*13db0*/  MOV R113, RZ ;  /* 0x000000ff00717202 */ /* 0x002fc40000000f00 */
[----:B------:R2:W-:Y:S01]  /*13dc0*/  STL [R1+0x37c], RZ ;  /* 0x00037cff01007387 */ /* 0x0005e20000100800 */
        /* <DEDUP_REMOVED lines=11> */
[----:B--2---:R1:W2:Y:S04]  /*13e80*/  LDG.E R118, [R108.64] ;  /* 0x000000286c767981 */ /* 0x0042a8000c1e1900 */
        /* <DEDUP_REMOVED lines=12> */
.L_x_762:
[----:B------:R-:W-:-:S04]  /*13f50*/  ISETP.NE.U32.AND P1, PT, RZ, c[0x0][0x668], PT ;  /* 0x00019a00ff007a0c */ /* 0x000fc80003f25070 */
[----:B------:R-:W-:-:S13]  /*13f60*/  ISETP.NE.AND.EX P1, PT, RZ, c[0x0][0x66c], PT, P1 ;  /* 0x00019b00ff007a0c */ /* 0x000fda0003f25310 */
[----:B------:R-:W-:Y:S01]  /*13f70*/  @P1 MOV R108, c[0x0][0x680] ;  /* 0x0001a000006c1a02 */ /* 0x000fe20000000f00 */
[----:B------:R-:W-:-:S04]  /*13f80*/  @P1 IMAD R113, R56, c[0x0][0x680], RZ ;  /* 0x0001a00038711a24 */ /* 0x000fc800078e02ff */
[C---:B------:R-:W-:Y:S02]  /*13f90*/  @P1 IMAD R113, R85.reuse, UR25, R113 ;  /* 0x0000001955711c24 */ /* 0x040fe4000f8e0271 */
[----:B------:R-:W-:-:S05]  /*13fa0*/  @P1 IMAD.WIDE.U32 R108, R85, R108, c[0x0][0x668] ;  /* 0x00019a00556c1625 */ /* 0x000fca00078e006c */
[----:B------:R-:W-:-:S05]  /*13fb0*/  @P1 IADD3 R109, R109, R113, RZ ;  /* 0x000000716d6d1210 */ /* 0x000fca0007ffe0ff */
[----:B--2---:R1:W2:Y:S04]  /*13fc0*/  @P1 LDG.E R117, [R108.64] ;  /* 0x000000286c751981 */ /* 0x0042a8000c1e1900 */
[----:B---3--:R1:W3:Y:S04]  /*13fd0*/  @P1 LDG.E R113, [R108.64+0x4] ;  /* 0x000004286c711981 */ /* 0x0082e8000c1e1900 */
[----:B----4-:R1:W4:Y:S04]  /*13fe0*/  @P1 LDG.E R114, [R108.64+0x8] ;  /* 0x000008286c721981 */ /* 0x010328000c1e1900 */
[----:B------:R1:W4:Y:S04]  /*13ff0*/  @P1 LDG.E R115, [R108.64+0xc] ;  /* 0x00000c286c731981 */ /* 0x000328000c1e1900 */
[----:B------:R1:W4:Y:S04]  /*14000*/  @P1 LDG.E R116, [R108.64+0x10] ;  /* 0x000010286c741981 */ /* 0x000328000c1e1900 */
[----:B-1----:R1:W4:Y:S01]  /*14010*/  @P1 LDG.E R108, [R108.64+0x14] ;  /* 0x000014286c6c1981 */ /* 0x002322000c1e1900 */
[----:B------:R-:W-:-:S02]  /*14020*/  MOV R118, RZ ;  /* 0x000000ff00767202 */ /* 0x000fc40000000f00 */
[----:B-1----:R-:W-:Y:S01]  /*14030*/  MOV R109, RZ ;  /* 0x000000ff006d7202 */ /* 0x002fe20000000f00 */
[----:B--2---:R-:W-:Y:S01]  /*14040*/  @P1 FADD R118, RZ, R117 ;  /* 0x00000075ff761221 */ /* 0x004fe20000000000 */
[----:B------:R-:W-:Y:S01]  /*14050*/  MOV R117, RZ ;  /* 0x000000ff00757202 */ /* 0x000fe20000000f00 */
[----:B---3--:R-:W-:Y:S01]  /*14060*/  @P1 FADD R117, RZ, R113 ;  /* 0x00000071ff751221 */ /* 0x008fe20000000000 */
[----:B------:R-:W-:Y:S01]  /*14070*/  MOV R113, RZ ;  /* 0x000000ff00717202 */ /* 0x000fe20000000f00 */
[----:B----4-:R-:W-:Y:S01]  /*14080*/  @P1 FADD R113, RZ, R114 ;  /* 0x00000072ff711221 */ /* 0x010fe20000000000 */
[----:B------:R-:W-:Y:S01]  /*14090*/  MOV R114, RZ ;  /* 0x000000ff00727202 */ /* 0x000fe20000000f00 */
[----:B------:R-:W-:Y:S01]  /*140a0*/  @P1 FADD R114, RZ, R115 ;  /* 0x00000073ff721221 */ /* 0x000fe20000000000 */
[----:B------:R-:W-:Y:S01]  /*140b0*/  MOV R115, RZ ;  /* 0x000000ff00737202 */ /* 0x000fe20000000f00 */
[----:B------:R-:W-:Y:S01]  /*140c0*/  @P1 FADD R109, RZ, R116 ;  /* 0x00000074ff6d1221 */ /* 0x000fe20000000000 */
[----:B------:R-:W-:-:S03]  /*140d0*/  @P1 FADD R115, RZ, R108 ;  /* 0x0000006cff731221 */ /* 0x000fc60000000000 */
.L_x_763:
[----:B------:R-:W-:Y:S01]  /*140e0*/  FADD R114, RZ, R114 ;  /* 0x00000072ff727221 */ /* 0x000fe20000000000 */
[----:B------:R-:W-:Y:S01]  /*140f0*/  FADD R108, RZ, R115 ;  /* 0x00000073ff6c7221 */ /* 0x000fe20000000000 */
[----:B------:R-:W-:Y:S01]  /*14100*/  FADD R109, RZ, R109 ;  /* 0x0000006dff6d7221 */ /* 0x000fe20000000000 */
[----:B------:R-:W-:Y:S01]  /*14110*/  FADD R118, RZ, R118 ;  /* 0x00000076ff767221 */ /* 0x000fe20000000000 */
[----:B------:R-:W-:Y:S01]  /*14120*/  FADD R117, RZ, R117 ;  /* 0x00000075ff757221 */ /* 0x000fe20000000000 */
[----:B------:R1:W-:Y:S01]  /*14130*/  STL [R1+0x37c], R114 ;  /* 0x00037c7201007387 */ /* 0x0003e20000100800 */
[----:B------:R-:W-:-:S03]  /*14140*/  FADD R113, RZ, R113 ;  /* 0x00000071ff717221 */ /* 0x000fc60000000000 */
[----:B------:R1:W-:Y:S04]  /*14150*/  STL [R1+0x394], R108 ;  /* 0x0003946c01007387 */ /* 0x0003e80000100800 */
[----:B------:R1:W-:Y:S02]  /*14160*/  STL [R1+0x378], R109 ;  /* 0x0003786d01007387 */ /* 0x0003e40000100800 */
.L_x_761:
[----:B------:R-:W-:Y:S05]  /*14170*/  BSYNC B0 ;  /* 0x0000000000007941 */ /* 0x000fea0003800000 */
.L_x_760:
[----:B-12---:R-:W2:Y:S01]  /*14180*/  LDL R109, [R1+0x30c] ;  /* 0x00030c00016d7983 */ /* 0x006ea20000100800 */
[----:B------:R-:W-:Y:S01]  /*14190*/  MOV R108, 0x1 ;  /* 0x00000001006c7802 */ /* 0x000fe20000000f00 */
[----:B------:R-:W-:Y:S01]  /*141a0*/  FADD R111, RZ, R111 ;  /* 0x0000006fff6f7221 */ /* 0x000fe20000000000 */
[----:B------:R-:W-:Y:S01]  /*141b0*/  LOP3.LUT P4, RZ, R24, 0x400, RZ, 0xc0, !PT ;  /* 0x0000040018ff7812 */ /* 0x000fe2000788c0ff */
[----:B------:R-:W-:Y:S01]  /*141c0*/  FADD R112, RZ, R112 ;  /* 0x00000070ff707221 */ /* 0x000fe20000000000 */
[----:B------:R-:W-:Y:S01]  /*141d0*/  FADD R110, RZ, R110 ;  /* 0x0000006eff6e7221 */ /* 0x000fe20000000000 */
[----:B------:R-:W-:Y:S01]  /*141e0*/  FADD R117, RZ, R117 ;  /* 0x00000075ff757221 */ /* 0x000fe20000000000 */
[----:B------:R-:W-:Y:S01]  /*141f0*/  FADD R113, RZ, R113 ;  /* 0x00000071ff717221 */ /* 0x000fe20000000000 */
[----:B------:R-:W-:Y:S01]  /*14200*/  FADD R118, RZ, R118 ;  /* 0x00000076ff767221 */ /* 0x000fe20000000000 */
[----:B------:R-:W-:Y:S01]  /*14210*/  BSSY B2, `(.L_x_764) ;  /* 0x000108a000027945 */ /* 0x000fe20003800000 */
[----:B------:R-:W-:Y:S01]  /*14220*/  CS2R R136, SRZ ;  /* 0x0000000000887805 */ /* 0x000fe2000001ff00 */
[----:B------:R-:W-:Y:S01]  /*14230*/  CS2R R134, SRZ ;  /* 0x0000000000867805 */ /* 0x000fe2000001ff00 */
[----:B------:R-:W-:Y:S01]  /*14240*/  CS2R R132, SRZ ;  /* 0x0000000000847805 */ /* 0x000fe2000001ff00 */
[----:B------:R-:W-:Y:S01]  /*14250*/  CS2R R130, SRZ ;  /* 0x0000000000827805 */ /* 0x000fe2000001ff00 */
[----:B------:R-:W-:Y:S01]  /*14260*/  CS2R R128, SRZ ;  /* 0x0000000000807805 */ /* 0x000fe2000001ff00 */
[----:B------:R-:W-:Y:S01]  /*14270*/  CS2R R122, SRZ ;  /* 0x00000000007a7805 */ /* 0x000fe2000001ff00 */
[----:B------:R-:W-:Y:S01]  /*14280*/  CS2R R120, SRZ ;  /* 0x0000000000787805 */ /* 0x000fe2000001ff00 */
[----:B--2---:R-:W-:-:S04]  /*14290*/  SHF.L.U32 R108, R108, R109, RZ ;  /* 0x0000006d6c6c7219 */ /* 0x004fc800000006ff */
[----:B------:R-:W-:-:S04]  /*142a0*/  LOP3.LUT P1, RZ, R108, 0x16b, RZ, 0xc0, !PT ;  /* 0x0000016b6cff7812 */ /* 0x000fc8000782c0ff */
[----:B------:R-:W-:Y:S02]  /*142b0*/  PLOP3.LUT P2, PT, P4, P1, PT, 0x8, 0x0 ;  /* 0x000000000000781c */ /* 0x000fe40002742170 */
[----:B------:R-:W-:Y:S02]  /*142c0*/  PLOP3.LUT P3, PT, P4, P1, PT, 0x8, 0x0 ;  /* 0x000000000000781c */ /* 0x000fe40002762170 */
[----:B------:R-:W-:-:S09]  /*142d0*/  PLOP3.LUT P1, PT, P4, P1, PT, 0xa2, 0x0 ;  /* 0x000000000000781c */ /* 0x000fd20002723472 */
[----:B------:R-:W-:Y:S02]  /*142e0*/  @!P2 MOV R250, RZ ;  /* 0x000000ff00faa202 */ /* 0x000fe40000000f00 */
[----:B------:R-:W-:Y:S02]  /*142f0*/  @!P2 MOV R127, RZ ;  /* 0x000000ff007fa202 */ /* 0x000fe40000000f00 */
[----:B------:R-:W-:Y:S02]  /*14300*/  @P2 MOV R250, R111 ;  /* 0x0000006f00fa2202 */ /* 0x000fe40000000f00 */
[----:B------:R-:W-:Y:S02]  /*14310*/  @!P2 MOV R109, RZ ;  /* 0x000000ff006da202 */ /* 0x000fe40000000f00 */
[----:B------:R-:W-:Y:S01]  /*14320*/  @P2 MOV R127, R112 ;  /* 0x00000070007f2202 */ /* 0x000fe20000000f00 */
[----:B------:R-:W-:Y:S01]  /*14330*/  STL [R1+0x18], R250 ;  /* 0x000018fa01007387 */ /* 0x000fe20000100800 */
[----:B------:R-:W-:-:S02]  /*14340*/  @P2 MOV R109, R110 ;  /* 0x0000006e006d2202 */ /* 0x000fc40000000f00 */
[----:B------:R-:W-:Y:S01]  /*14350*/  @!P3 MOV R247, RZ ;  /* 0x000000ff00f7b202 */ /* 0x000fe20000000f00 */
[----:B------:R-:W-:Y:S01]  /*14360*/  STL [R1+0x1c], R127 ;  /* 0x00001c7f01007387 */ /* 0x000fe20000100800 */
[----:B------:R-:W-:Y:S02]  /*14370*/  @P3 MOV R247, R117 ;  /* 0x0000007500f73202 */ /* 0x000fe40000000f00 */
[----:B------:R-:W-:Y:S01]  /*14380*/  @!P3 MOV R126, RZ ;  /* 0x000000ff007eb202 */ /* 0x000fe20000000f00 */
[----:B------:R1:W-:Y:S01]  /*14390*/  STL [R1+0x14], R109 ;  /* 0x0000146d01007387 */ /* 0x0003e20000100800 */
[----:B------:R-:W-:Y:S02]  /*143a0*/  @!P2 MOV R115, R111 ;  /* 0x0000006f0073a202 */ /* 0x000fe40000000f00 */
[----:B------:R-:W-:Y:S01]  /*143b0*/  @!P2 MOV R114, R112 ;  /* 0x000000700072a202 */ /* 0x000fe20000000f00 */
[----:B------:R-:W-:Y:S01]  /*143c0*/  @P2 CS2R R114, SRZ ;  /* 0x0000000000722805 */ /* 0x000fe2000001ff00 */
[----:B------:R-:W-:Y:S01]  /*143d0*/  @P3 MOV R126, R118 ;  /* 0x00000076007e3202 */ /* 0x000fe20000000f00 */
[----:B------:R-:W-:Y:S01]  /*143e0*/  STL [R1+0x78], R247 ;  /* 0x000078f701007387 */ /* 0x000fe20000100800 */
[----:B------:R-:W-:-:S02]  /*143f0*/  @!P2 MOV R112, R110 ;  /* 0x0000006e0070a202 */ /* 0x000fc40000000f00 */
[----:B------:R-:W-:Y:S02]  /*14400*/  @P2 MOV R112, RZ ;  /* 0x000000ff00702202 */ /* 0x000fe40000000f00 */
[----:B-1----:R-:W-:Y:S02]  /*14410*/  @!P3 MOV R109, RZ ;  /* 0x000000ff006db202 */ /* 0x002fe40000000f00 */
[----:B------:R-:W-:Y:S02]  /*14420*/  @P3 MOV R109, R113 ;  /* 0x00000071006d3202 */ /* 0x000fe40000000f00 */
[----:B------:R-:W-:Y:S02]  /*14430*/  @!P3 MOV R111, R117 ;  /* 0x00000075006fb202 */ /* 0x000fe40000000f00 */
[----:B------:R-:W-:Y:S01]  /*14440*/  @P3 MOV R111, RZ ;  /* 0x000000ff006f3202 */ /* 0x000fe20000000f00 */
[----:B------:R1:W-:Y:S01]  /*14450*/  STL [R1+0x70], R109 ;  /* 0x0000706d01007387 */ /* 0x0003e20000100800 */
[----:B------:R-:W-:Y:S01]  /*14460*/  @!P3 MOV R108, R118 ;  /* 0x00000076006cb202 */ /* 0x000fe20000000f00 */
[----:B------:R-:W-:Y:S01]  /*14470*/  CS2R R116, SRZ ;  /* 0x0000000000747805 */ /* 0x000fe2000001ff00 */
[----:B------:R-:W-:Y:S01]  /*14480*/  CS2R R118, SRZ ;  /* 0x0000000000767805 */ /* 0x000fe2000001ff00 */
[----:B------:R-:W-:Y:S04]  /*14490*/  STL [R1+0x7c], R126 ;  /* 0x00007c7e01007387 */ /* 0x000fe80000100800 */
[----:B------:R-:W-:Y:S01]  /*144a0*/  STL [R1+0x1fc], R115 ;  /* 0x0001fc7301007387 */ /* 0x000fe20000100800 */
[----:B-1----:R-:W-:Y:S01]  /*144b0*/  @!P3 MOV R109, R113 ;  /* 0x00000071006db202 */ /* 0x002fe20000000f00 */
[----:B------:R-:W-:-:S02]  /*144c0*/  @P3 CS2R R108, SRZ ;  /* 0x00000000006c3805 */ /* 0x000fc4000001ff00 */
[----:B------:R1:W-:Y:S01]  /*144d0*/  STL [R1+0x1ec], R112 ;  /* 0x0001ec7001007387 */ /* 0x0003e20000100800 */
[----:B------:R-:W-:-:S03]  /*144e0*/  MOV R113, RZ ;  /* 0x000000ff00717202 */ /* 0x000fc60000000f00 */
[----:B------:R2:W-:Y:S04]  /*144f0*/  STL [R1+0x1f4], R114 ;  /* 0x0001f47201007387 */ /* 0x0005e80000100800 */
[----:B------:R0:W-:Y:S01]  /*14500*/  STL [R1+0x204], R111 ;  /* 0x0002046f01007387 */ /* 0x0001e20000100800 */
[----:B-1----:R-:W-:-:S03]  /*14510*/  MOV R112, RZ ;  /* 0x000000ff00707202 */ /* 0x002fc60000000f00 */
[----:B------:R-:W-:Y:S01]  /*14520*/  STL [R1+0x464], RZ ;  /* 0x000464ff01007387 */ /* 0x000fe20000100800 */
[----:B--2---:R-:W-:-:S03]  /*14530*/  CS2R R114, SRZ ;  /* 0x0000000000727805 */ /* 0x004fc6000001ff00 */
[----:B------:R-:W-:Y:S01]  /*14540*/  STL [R1+0x1f0], R109 ;  /* 0x0001f06d01007387 */ /* 0x000fe20000100800 */
[----:B0-----:R-:W-:-:S03]  /*14550*/  CS2R R110, SRZ ;  /* 0x00000000006e7805 */ /* 0x001fc6000001ff00 */
[----:B------:R0:W-:Y:S04]  /*14560*/  STL [R1+0x200], R108 ;  /* 0x0002006c01007387 */ /* 0x0001e80000100800 */
[----:B------:R1:W-:Y:S04]  /*14570*/  STL [R1+0x50], RZ ;  /* 0x000050ff01007387 */ /* 0x0003e80000100800 */
[----:B------:R1:W-:Y:S01]  /*14580*/  STL [R1+0x4c], RZ ;  /* 0x00004cff01007387 */ /* 0x0003e20000100800 */
[----:B0-----:R-:W-:-:S03]  /*14590*/  CS2R R108, SRZ ;  /* 0x00000000006c7805 */ /* 0x001fc6000001ff00 */
        /* <DEDUP_REMOVED lines=13> */
[----:B------:R-:W-:Y:S05]  /*14670*/  @P1 BRA `(.L_x_765) ;  /* 0x0001043000001947 */ /* 0x000fea0003800000 */
[----:B------:R-:W-:Y:S01]  /*14680*/  STL [R1+0x8ec], R6 ;  /* 0x0008ec0601007387 */ /* 0x000fe20000100800 */
[-C--:B------:R-:W-:Y:S01]  /*14690*/  FMUL R128, R37, R16.reuse ;  /* 0x0000001025807220 */ /* 0x080fe20000400000 */
[C---:B------:R-:W-:Y:S01]  /*146a0*/  FMUL R108, R36.reuse, R15 ;  /* 0x0000000f246c7220 */ /* 0x040fe20000400000 */
[-C--:B------:R-:W-:Y:S01]  /*146b0*/  FMUL R119, R36, R16.reuse ;  /* 0x0000001024777220 */ /* 0x080fe20000400000 */
[----:B-----5:R-:W-:Y:S01]  /*146c0*/  STL [R1+0x8e8], R5 ;  /* 0x0008e80501007387 */ /* 0x020fe20000100800 */
[C---:B------:R-:W-:Y:S01]  /*146d0*/  FMUL R130, R35.reuse, R17 ;  /* 0x0000001123827220 */ /* 0x040fe20000400000 */
[----:B------:R-:W-:Y:S01]  /*146e0*/  FADD R114, -R128, R108 ;  /* 0x0000006c80727221 */ /* 0x000fe20000000100 */
[-C--:B------:R-:W-:Y:S01]  /*146f0*/  FMUL R123, R35, R15.reuse ;  /* 0x0000000f237b7220 */ /* 0x080fe20000400000 */
[----:B------:R-:W-:Y:S01]  /*14700*/  STL [R1+0x8e4], R4 ;  /* 0x0008e40401007387 */ /* 0x000fe20000100800 */
[----:B------:R-:W-:Y:S01]  /*14710*/  FMUL R118, R37, R15 ;  /* 0x0000000f25767220 */ /* 0x000fe20000400000 */
[----:B------:R-:W-:Y:S01]  /*14720*/  FADD R109, R119, R130 ;  /* 0x00000082776d7221 */ /* 0x000fe20000000000 */
[----:B------:R-:W-:Y:S01]  /*14730*/  FMUL R248, R36, R17 ;  /* 0x0000001124f87220 */ /* 0x000fe20000400000 */
[----:B------:R-:W-:Y:S01]  /*14740*/  STL [R1+0x8e0], R3 ;  /* 0x0008e00301007387 */ /* 0x000fe20000100800 */
[----:B------:R-:W-:Y:S01]  /*14750*/  FMUL R137, R35, R16 ;  /* 0x0000001023897220 */ /* 0x000fe20000400000 */
[----:B------:R-:W-:Y:S01]  /*14760*/  FADD R109, R109, R118 ;  /* 0x000000766d6d7221 */ /* 0x000fe20000000000 */
[----:B------:R-:W-:Y:S01]  /*14770*/  FMUL R117, R79, R14 ;  /* 0x0000000e4f757220 */ /* 0x000fe20000400000 */
[----:B------:R-:W-:Y:S01]  /*14780*/  STL [R1+0x8dc], R2 ;  /* 0x0008dc0201007387 */ /* 0x000fe20000100800 */
[----:B------:R-:W-:Y:S01]  /*14790*/  FADD R112, -R248, R137 ;  /* 0x00000089f8707221 */ /* 0x000fe20000000100 */
[----:B------:R-:W-:Y:S01]  /*147a0*/  FADD R109, R109, R109 ;  /* 0x0000006d6d6d7221 */ /* 0x000fe20000000000 */
[----:B------:R-:W-:Y:S01]  /*147b0*/  FMUL R129, R80, R242 ;  /* 0x000000f250817220 */ /* 0x000fe20000400000 */
[----:B------:R0:W-:Y:S01]  /*147c0*/  STL [R1+0x8d8], R0 ;  /* 0x0008d80001007387 */ /* 0x0001e20000100800 */
[C---:B------:R-:W-:Y:S01]  /*147d0*/  FMUL R122, R78.reuse, R14 ;  /* 0x0000000e4e7a7220 */ /* 0x040fe20000400000 */
[----:B------:R-:W-:Y:S01]  /*147e0*/  FMUL R110, R35, R109 ;  /* 0x0000006d236e7220 */ /* 0x000fe20000400000 */
[-C--:B------:R-:W-:Y:S01]  /*147f0*/  FMUL R136, R79, R13.reuse ;  /* 0x0000000d4f887220 */ /* 0x080fe20000400000 */
[----:B------:R2:W-:Y:S01]  /*14800*/  STL [R1+0x2c], R108 ;  /* 0x00002c6c01007387 */ /* 0x0005e20000100800 */
[----:B------:R-:W-:Y:S01]  /*14810*/  FMUL R116, R78, R13 ;  /* 0x0000000d4e747220 */ /* 0x000fe20000400000 */
[----:B------:R-:W-:Y:S01]  /*14820*/  FFMA R110, R34, R17, R110 ;  /* 0x00000011226e7223 */ /* 0x000fe2000000006e */
[----:B------:R-:W-:Y:S01]  /*14830*/  FADD R111, -R122, R136 ;  /* 0x000000887a6f7221 */ /* 0x000fe20000000100 */
[----:B------:R-:W-:Y:S01]  /*14840*/  FMUL R121, R80, R13 ;  /* 0x0000000d50797220 */ /* 0x000fe20000400000 */
[-C--:B------:R-:W-:Y:S01]  /*14850*/  FMUL R135, R78, R242.reuse ;  /* 0x000000f24e877220 */ /* 0x080fe20000400000 */
[----:B0-----:R-:W-:Y:S01]  /*14860*/  FMUL R0, R37, R17 ;  /* 0x0000001125007220 */ /* 0x001fe20000400000 */
[----:B------:R-:W-:Y:S01]  /*14870*/  FMUL R134, R79, R242 ;  /* 0x000000f24f867220 */ /* 0x000fe20000400000 */
[----:B------:R-:W-:Y:S01]  /*14880*/  FMUL R133, R80, R14 ;  /* 0x0000000e50857220 */ /* 0x000fe20000400000 */
[----:B------:R-:W-:Y:S01]  /*14890*/  FADD R120, -R121, R135 ;  /* 0x0000008779787221 */ /* 0x000fe20000000100 */
[CC--:B--2---:R-:W-:Y:S01]  /*148a0*/  FMUL R108, R38.reuse, R114.reuse ;  /* 0x00000072266c7220 */ /* 0x0c4fe20000400000 */
[----:B------:R-:W-:Y:S01]  /*148b0*/  FADD R113, -R123, R0 ;  /* 0x000000007b717221 */ /* 0x000fe20000000100 */
[----:B------:R-:W-:Y:S01]  /*148c0*/  FADD R132, RZ, R250 ;  /* 0x000000faff847221 */ /* 0x000fe20000000000 */
[----:B------:R-:W-:Y:S01]  /*148d0*/  FADD R126, RZ, R126 ;  /* 0x0000007eff7e7221 */ /* 0x000fe20000000000 */
[C---:B------:R-:W-:Y:S01]  /*148e0*/  FFMA R114, R38.reuse, R114, R108 ;  /* 0x0000007226727223 */ /* 0x040fe2000000006c */
[-C--:B------:R-:W-:Y:S01]  /*148f0*/  FMUL R108, R38, R113.reuse ;  /* 0x00000071266c7220 */ /* 0x080fe20000400000 */
[----:B------:R0:W-:Y:S02]  /*14900*/  STL [R1+0x20], R0 ;  /* 0x0000200001007387 */ /* 0x0001e40000100800 */
[----:B------:R-:W-:Y:S01]  /*14910*/  FADD R114, R110, -R114 ;  /* 0x800000726e727221 */ /* 0x000fe20000000000 */
[----:B------:R-:W-:Y:S01]  /*14920*/  FFMA R113, R38, R113, R108 ;  /* 0x0000007126717223 */ /* 0x000fe2000000006c */
[----:B------:R-:W-:Y:S01]  /*14930*/  FMUL R108, R36, R109 ;  /* 0x0000006d246c7220 */ /* 0x000fe20000400000 */
[----:B------:R-:W-:-:S03]  /*14940*/  FMUL R110, R77, R111 ;  /* 0x0000006f4d6e7220 */ /* 0x000fc60000400000 */
[----:B------:R-:W-:Y:S01]  /*14950*/  FFMA R108, R34, R16, R108 ;  /* 0x00000010226c7223 */ /* 0x000fe2000000006c */
[----:B------:R-:W-:Y:S01]  /*14960*/  FFMA R111, R77, R111, R110 ;  /* 0x0000006f4d6f7223 */ /* 0x000fe2000000006e */
[----:B------:R-:W-:Y:S01]  /*14970*/  FMUL R110, R37, R109 ;  /* 0x0000006d256e7220 */ /* 0x000fe20000400000 */
[----:B0-----:R-:W2:Y:S01]  /*14980*/  LDL R0, [R1+0x2f0] ;  /* 0x0002f00001007983 */ /* 0x001ea20000100800 */
[----:B------:R-:W-:Y:S01]  /*14990*/  FADD R113, R108, -R113 ;  /* 0x800000716c717221 */ /* 0x000fe20000000000 */
[----:B------:R-:W-:Y:S01]  /*149a0*/  FMUL R108, R38, R112 ;  /* 0x00000070266c7220 */ /* 0x000fe20000400000 */
[----:B------:R-:W-:-:S03]  /*149b0*/  FFMA R110, R34, R15, R110 ;  /* 0x0000000f226e7223 */ /* 0x000fc6000000006e */
[----:B------:R-:W-:Y:S01]  /*149c0*/  FFMA R112, R38, R112, R108 ;  /* 0x0000007026707223 */ /* 0x000fe2000000006c */
[----:B------:R-:W-:-:S03]  /*149d0*/  FADD R108, R117, R129 ;  /* 0x00000081756c7221 */ /* 0x000fc60000000000 */
[----:B------:R-:W-:Y:S01]  /*149e0*/  FADD R112, R110, -R112 ;  /* 0x800000706e707221 */ /* 0x000fe20000000000 */
[----:B------:R-:W-:-:S04]  /*149f0*/  FADD R108, R108, R116 ;  /* 0x000000746c6c7221 */ /* 0x000fc80000000000 */
[----:B------:R-:W-:-:S04]  /*14a00*/  FADD R108, R108, R108 ;  /* 0x0000006c6c6c7221 */ /* 0x000fc80000000000 */
[-C--:B------:R-:W-:Y:S01]  /*14a10*/  FMUL R109, R80, R108.reuse ;  /* 0x0000006c506d7220 */ /* 0x080fe20000400000 */
[-C--:B------:R-:W-:Y:S01]  /*14a20*/  FMUL R115, R79, R108.reuse ;  /* 0x0000006c4f737220 */ /* 0x080fe20000400000 */
[----:B------:R-:W-:Y:S02]  /*14a30*/  FMUL R108, R78, R108 ;  /* 0x0000006c4e6c7220 */ /* 0x000fe40000400000 */
[C---:B------:R-:W-:Y:S02]  /*14a40*/  FFMA R109, R46.reuse, R242, R109 ;  /* 0x000000f22e6d7223 */ /* 0x040fe4000000006d */
[----:B------:R-:W-:Y:S02]  /*14a50*/  FFMA R108, R46, R13, R108 ;  /* 0x0000000d2e6c7223 */ /* 0x000fe4000000006c */
[----:B------:R-:W-:Y:S01]  /*14a60*/  FADD R111, R109, -R111 ;  /* 0x8000006f6d6f7221 */ /* 0x000fe20000000000 */
[----:B------:R-:W-:-:S04]  /*14a70*/  FMUL R109, R77, R120 ;  /* 0x000000784d6d7220 */ /* 0x000fc80000400000 */
[----:B------:R-:W-:Y:S01]  /*14a80*/  FFMA R120, R77, R120, R109 ;  /* 0x000000784d787223 */ /* 0x000fe2000000006d */
[----:B------:R-:W-:-:S04]  /*14a90*/  FADD R109, -R134, R133 ;  /* 0x00000085866d7221 */ /* 0x000fc80000000100 */
[----:B------:R-:W-:-:S04]  /*14aa0*/  FMUL R110, R77, R109 ;  /* 0x0000006d4d6e7220 */ /* 0x000fc80000400000 */
[----:B------:R-:W-:Y:S01]  /*14ab0*/  FFMA R109, R77, R109, R110 ;  /* 0x0000006d4d6d7223 */ /* 0x000fe2000000006e */
[----:B------:R-:W-:Y:S01]  /*14ac0*/  FFMA R110, R46, R14, R115 ;  /* 0x0000000e2e6e7223 */ /* 0x000fe20000000073 */
[----:B------:R-:W-:Y:S02]  /*14ad0*/  FADD R115, RZ, R247 ;  /* 0x000000f7ff737221 */ /* 0x000fe40000000000 */
[----:B------:R-:W-:Y:S01]  /*14ae0*/  FADD R109, R108, -R109 ;  /* 0x8000006d6c6d7221 */ /* 0x000fe20000000000 */
[----:B------:R-:W-:Y:S01]  /*14af0*/  FADD R110, R110, -R120 ;  /* 0x800000786e6e7221 */ /* 0x000fe20000000000 */
[----:B------:R-:W-:Y:S01]  /*14b00*/  FMUL R108, R115, R16 ;  /* 0x00000010736c7220 */ /* 0x000fe20000400000 */
[----:B------:R-:W-:Y:S01]  /*14b10*/  FADD R120, RZ, R127 ;  /* 0x0000007fff787221 */ /* 0x000fe20000000000 */
[----:B------:R-:W-:Y:S02]  /*14b20*/  FMUL R127, R132, R14 ;  /* 0x0000000e847f7220 */ /* 0x000fe40000400000 */
[----:B------:R-:W-:Y:S01]  /*14b30*/  FFMA R2, R126, R17, R108 ;  /* 0x000000117e027223 */ /* 0x000fe2000000006c */
[C---:B------:R-:W-:Y:S01]  /*14b40*/  FMUL R108, R113.reuse, R47 ;  /* 0x0000002f716c7220 */ /* 0x040fe20000400000 */
[----:B------:R-:W-:Y:S01]  /*14b50*/  FFMA R4, R120, R242, R127 ;  /* 0x000000f278047223 */ /* 0x000fe2000000007f */
[C---:B------:R-:W-:Y:S01]  /*14b60*/  FMUL R127, R113.reuse, R50 ;  /* 0x00000032717f7220 */ /* 0x040fe20000400000 */
[----:B------:R-:W-:Y:S01]  /*14b70*/  FMUL R131, R113, R55 ;  /* 0x0000003771837220 */ /* 0x000fe20000400000 */
[C---:B------:R-:W-:Y:S01]  /*14b80*/  FFMA R5, R114.reuse, R48, R108 ;  /* 0x0000003072057223 */ /* 0x040fe2000000006c */
[-C--:B------:R-:W-:Y:S01]  /*14b90*/  FMUL R108, R69, R110.reuse ;  /* 0x0000006e456c7220 */ /* 0x080fe20000400000 */
[C---:B------:R-:W-:Y:S01]  /*14ba0*/  FFMA R247, R114.reuse, R51, R127 ;  /* 0x0000003372f77223 */ /* 0x040fe2000000007f */
[----:B------:R-:W-:Y:S01]  /*14bb0*/  FFMA R250, R114, R61, R131 ;  /* 0x0000003d72fa7223 */ /* 0x000fe20000000083 */
[-C--:B------:R-:W-:Y:S01]  /*14bc0*/  FMUL R127, R72, R110.reuse ;  /* 0x0000006e487f7220 */ /* 0x080fe20000400000 */
[-C--:B------:R-:W-:Y:S01]  /*14bd0*/  FFMA R108, R70, R111.reuse, R108 ;  /* 0x0000006f466c7223 */ /* 0x080fe2000000006c */
[----:B------:R-:W-:Y:S01]  /*14be0*/  FMUL R131, R66, R110 ;  /* 0x0000006e42837220 */ /* 0x000fe20000400000 */
[C---:B------:R-:W-:Y:S01]  /*14bf0*/  FFMA R6, R112.reuse, R52, R250 ;  /* 0x0000003470067223 */ /* 0x040fe200000000fa */
[----:B------:R-:W-:Y:S01]  /*14c00*/  FFMA R127, R73, R111, R127 ;  /* 0x0000006f497f7223 */ /* 0x000fe2000000007f */
[----:B------:R-:W-:Y:S01]  /*14c10*/  FFMA R247, R112, R49, R247 ;  /* 0x0000003170f77223 */ /* 0x000fe200000000f7 */
[----:B------:R-:W-:Y:S01]  /*14c20*/  FFMA R3, R68, R109, R108 ;  /* 0x0000006d44037223 */ /* 0x000fe2000000006c */
[----:B------:R-:W-:Y:S01]  /*14c30*/  FFMA R250, R112, R45, R5 ;  /* 0x0000002d70fa7223 */ /* 0x000fe20000000005 */
[----:B------:R-:W-:Y:S01]  /*14c40*/  FFMA R131, R67, R111, R131 ;  /* 0x0000006f43837223 */ /* 0x000fe20000000083 */
[----:B------:R-:W-:Y:S01]  /*14c50*/  FFMA R5, R71, R109, R127 ;  /* 0x0000006d47057223 */ /* 0x000fe2000000007f */
[----:B------:R-:W-:Y:S01]  /*14c60*/  STL [R1+0x48], R6 ;  /* 0x0000480601007387 */ /* 0x000fe20000100800 */
[----:B------:R-:W-:Y:S01]  /*14c70*/  FMUL R127, R113, R247 ;  /* 0x000000f7717f7220 */ /* 0x000fe20000400000 */
[----:B------:R-:W-:-:S02]  /*14c80*/  FMUL R108, R110, R3 ;  /* 0x000000036e6c7220 */ /* 0x000fc40000400000 */
[----:B------:R0:W-:Y:S04]  /*14c90*/  STL [R1+0x34], R247 ;  /* 0x000034f701007387 */ /* 0x0001e80000100800 */
[----:B------:R1:W-:Y:S04]  /*14ca0*/  STL [R1+0x30], R3 ;  /* 0x0000300301007387 */ /* 0x0003e80000100800 */
[----:B------:R-:W-:Y:S01]  /*14cb0*/  STL [R1+0x44], R250 ;  /* 0x000044fa01007387 */ /* 0x000fe20000100800 */
[----:B0-----:R-:W-:-:S03]  /*14cc0*/  FFMA R247, R114, R6, R127 ;  /* 0x0000000672f77223 */ /* 0x001fc6000000007f */
[----:B------:R0:W-:Y:S01]  /*14cd0*/  STL [R1+0x40], R5 ;  /* 0x0000400501007387 */ /* 0x0001e20000100800 */
[----:B-1----:R-:W-:-:S03]  /*14ce0*/  FFMA R3, R65, R109, R131 ;  /* 0x0000006d41037223 */ /* 0x002fc60000000083 */
[----:B---3--:R-:W3:Y:S04]  /*14cf0*/  LDL R131, [R1+0x70] ;  /* 0x0000700001837983 */ /* 0x008ee80000100800 */
[----:B------:R1:W5:Y:S04]  /*14d00*/  LDL.LU R6, [R1+0x8ec] ;  /* 0x0008ec0001067983 */ /* 0x0003680000300800 */
[----:B----4-:R-:W4:Y:S01]  /*14d10*/  LDL R127, [R1+0x14] ;  /* 0x00001400017f7983 */ /* 0x010f220000100800 */
[----:B------:R-:W-:Y:S01]  /*14d20*/  FFMA R108, R111, R5, R108 ;  /* 0x000000056f6c7223 */ /* 0x000fe2000000006c */
[----:B------:R-:W-:-:S02]  /*14d30*/  FFMA R247, R112, R250, R247 ;  /* 0x000000fa70f77223 */ /* 0x000fc400000000f7 */
[----:B0-----:R1:W5:Y:S01]  /*14d40*/  LDL.LU R5, [R1+0x8e8] ;  /* 0x0008e80001057983 */ /* 0x0013620000300800 */
[----:B------:R-:W-:-:S03]  /*14d50*/  FFMA R108, R109, R3, R108 ;  /* 0x000000036d6c7223 */ /* 0x000fc6000000006c */
[----:B------:R0:W-:Y:S02]  /*14d60*/  STL [R1+0x3c], R3 ;  /* 0x00003c0301007387 */ /* 0x0001e40000100800 */
[----:B0-----:R-:W-:-:S04]  /*14d70*/  FADD R3, RZ, R247 ;  /* 0x000000f7ff037221 */ /* 0x001fc80000000000 */
[----:B------:R-:W-:Y:S01]  /*14d80*/  FADD R108, R3, R108 ;  /* 0x0000006c036c7221 */ /* 0x000fe20000000000 */
[----:B----4-:R-:W-:-:S04]  /*14d90*/  FADD R127, RZ, R127 ;  /* 0x0000007fff7f7221 */ /* 0x010fc80000000000 */
[----:B------:R-:W-:Y:S02]  /*14da0*/  FFMA R250, R127, R13, R4 ;  /* 0x0000000d7ffa7223 */ /* 0x000fe40000000004 */
[----:B------:R1:W5:Y:S02]  /*14db0*/  LDL.LU R4, [R1+0x8e4] ;  /* 0x0008e40001047983 */ /* 0x0003640000300800 */
[----:B------:R-:W-:Y:S02]  /*14dc0*/  FADD R247, RZ, R250 ;  /* 0x000000fafff77221 */ /* 0x000fe40000000000 */
[----:B------:R-:W4:Y:S01]  /*14dd0*/  LDL R250, [R1+0x478] ;  /* 0x0004780001fa7983 */ /* 0x000f220000100800 */
[----:B---3--:R-:W-:Y:S01]  /*14de0*/  FADD R131, RZ, R131 ;  /* 0x00000083ff837221 */ /* 0x008fe20000000000 */
[----:B--2---:R-:W-:Y:S02]  /*14df0*/  FFMA R132, R0, R132, RZ ;  /* 0x0000008400847223 */ /* 0x004fe400000000ff */
[----:B------:R1:W5:Y:S01]  /*14e00*/  LDL.LU R3, [R1+0x8e0] ;  /* 0x0008e00001037983 */ /* 0x0003620000300800 */
[----:B------:R-:W-:-:S04]  /*14e10*/  FFMA R2, R131, R15, R2 ;  /* 0x0000000f83027223 */ /* 0x000fc80000000002 */
[----:B------:R-:W-:Y:S02]  /*14e20*/  FADD R247, R247, R2 ;  /* 0x00000002f7f77221 */ /* 0x000fe40000000000 */
[----:B------:R1:W5:Y:S04]  /*14e30*/  LDL.LU R2, [R1+0x8dc] ;  /* 0x0008dc0001027983 */ /* 0x0003680000300800 */
[----:B------:R0:W-:Y:S02]  /*14e40*/  STL [R1+0x90], R132 ;  /* 0x0000908401007387 */ /* 0x0001e40000100800 */
[C---:B0-----:R-:W-:Y:S01]  /*14e50*/  FFMA R132, R0.reuse, R120, RZ ;  /* 0x0000007800847223 */ /* 0x041fe200000000ff */
[C---:B------:R-:W-:Y:S01]  /*14e60*/  FFMA R120, R0.reuse, R127, RZ ;  /* 0x0000007f00787223 */ /* 0x040fe200000000ff */
[C---:B------:R-:W-:Y:S01]  /*14e70*/  FFMA R127, R0.reuse, R115, RZ ;  /* 0x00000073007f7223 */ /* 0x040fe200000000ff */
[----:B------:R-:W-:-:S02]  /*14e80*/  FFMA R115, R0, R126, RZ ;  /* 0x0000007e00737223 */ /* 0x000fc400000000ff */
[----:B------:R-:W-:Y:S04]  /*14e90*/  STL [R1+0x88], R132 ;  /* 0x0000888401007387 */ /* 0x000fe80000100800 */
[----:B------:R0:W-:Y:S04]  /*14ea0*/  STL [R1+0x8c], R120 ;  /* 0x00008c7801007387 */ /* 0x0001e80000100800 */
[----:B------:R-:W-:Y:S01]  /*14eb0*/  STL [R1+0xa0], R127 ;  /* 0x0000a07f01007387 */ /* 0x000fe20000100800 */
[----:B0-----:R-:W-:-:S03]  /*14ec0*/  FFMA R120, R0, R131, RZ ;  /* 0x0000008300787223 */ /* 0x001fc600000000ff */
[----:B------:R1:W5:Y:S04]  /*14ed0*/  LDL.LU R0, [R1+0x8d8] ;  /* 0x0008d80001007983 */ /* 0x0003680000300800 */
[----:B------:R0:W-:Y:S04]  /*14ee0*/  STL [R1+0x98], R115 ;  /* 0x0000987301007387 */ /* 0x0001e80000100800 */
[----:B------:R1:W-:Y:S01]  /*14ef0*/  STL [R1+0x9c], R120 ;  /* 0x00009c7801007387 */ /* 0x0003e20000100800 */
[----:B------:R-:W-:Y:S01]  /*14f00*/  FSETP.GT.AND P2, PT, R108, -R100, PT ;  /* 0x800000646c00720b */ /* 0x000fe20003f44000 */
[----:B------:R-:W-:Y:S01]  /*14f10*/  BSSY B0, `(.L_x_766) ;  /* 0x000001c000007945 */ /* 0x000fe20003800000 */
[C---:B------:R-:W-:Y:S01]  /*14f20*/  FADD R132, R100.reuse, R108 ;  /* 0x0000006c64847221 */ /* 0x040fe20000000000 */
[----:B0-----:R-:W-:Y:S01]  /*14f30*/  FFMA R115, R247, c[0x0][0x650], RZ ;  /* 0x00019400f7737a23 */ /* 0x001fe200000000ff */
[----:B----4-:R-:W-:-:S09]  /*14f40*/  FMUL R131, R100, R250 ;  /* 0x000000fa64837220 */ /* 0x010fd20000400000 */
[----:B------:R-:W-:Y:S05]  /*14f50*/  @!P2 BRA `(.L_x_767) ;  /* 0x000001700000a947 */ /* 0x000fea0003800000 */
[----:B-1----:R-:W2:Y:S04]  /*14f60*/  LDL R127, [R1+0x4dc] ;  /* 0x0004dc00017f7983 */ /* 0x002ea80000100800 */
[----:B------:R-:W3:Y:S01]  /*14f70*/  LDL R250, [R1+0x448] ;  /* 0x0004480001fa7983 */ /* 0x000ee20000100800 */
[----:B------:R-:W-:-:S04]  /*14f80*/  FADD R101, R131, c[0x0][0x658] ;  /* 0x0001960083657621 */ /* 0x000fc80000000000 */
[----:B------:R-:W-:-:S04]  /*14f90*/  FMUL R120, R101, c[0x0][0x658] ;  /* 0x0001960065787a20 */ /* 0x000fc80000400000 */
[----:B------:R-:W-:Y:S01]  /*14fa0*/  FFMA R101, R108, R120, R100 ;  /* 0x000000786c657223 */ /* 0x000fe20000000064 */
[----:B------:R0:W-:Y:S03]  /*14fb0*/  STL [R1+0x638], R120 ;  /* 0x0006387801007387 */ /* 0x0001e60000100800 */
[----:B0-----:R-:W0:Y:S01]  /*14fc0*/  MUFU.RCP R120, R101 ;  /* 0x0000006500787308 */ /* 0x001e220000001000 */
[----:B--2---:R-:W-:-:S04]  /*14fd0*/  FFMA R126, RZ, R100, R127 ;  /* 0x00000064ff7e7223 */ /* 0x004fc8000000007f */
[----:B---3--:R-:W-:Y:S01]  /*14fe0*/  FFMA R127, R250, R131, R126 ;  /* 0x00000083fa7f7223 */ /* 0x008fe2000000007e */
[----:B0-----:R-:W-:-:S03]  /*14ff0*/  FFMA R126, -R101, R120, 1 ;  /* 0x3f800000657e7423 */ /* 0x001fc60000000178 */
[----:B------:R-:W-:Y:S01]  /*15000*/  FADD R250, RZ, -R127 ;  /* 0x8000007ffffa7221 */ /* 0x000fe20000000000 */
[----:B------:R-:W-:-:S03]  /*15010*/  FFMA R120, R120, R126, R120 ;  /* 0x0000007e78787223 */ /* 0x000fc60000000078 */
[----:B------:R-:W0:Y:S01]  /*15020*/  FCHK P1, R250, R101 ;  /* 0x00000065fa007302 */ /* 0x000e220000020000 */
[----:B------:R-:W-:-:S04]  /*15030*/  FFMA R126, R250, R120, RZ ;  /* 0x00000078fa7e7223 */ /* 0x000fc800000000ff */
[----:B------:R-:W-:-:S04]  /*15040*/  FFMA R127, -R101, R126, R250 ;  /* 0x0000007e657f7223 */ /* 0x000fc800000001fa */
[----:B------:R-:W-:-:S05]  /*15050*/  FFMA R120, R120, R127, R126 ;  /* 0x0000007f78787223 */ /* 0x000fca000000007e */
[----:B------:R1:W-:Y:S01]  /*15060*/  STL [R1+0x5c8], R120 ;  /* 0x0005c87801007387 */ /* 0x0003e20000100800 */
[----:B0-----:R-:W-:Y:S05]  /*15070*/  @!P1 BRA `(.L_x_767) ;  /* 0x0000005000009947 */ /* 0x001fea0003800000 */
[----:B------:R-:W-:Y:S01]  /*15080*/  BMOV.32.CLEAR RZ, B11 ;  /* 0x000000000bff7355 */ /* 0x000fe20000100000 */
[----:B------:R-:W-:Y:S02]  /*15090*/  MOV R126, R101 ;  /* 0x00000065007e7202 */ /* 0x000fe40000000f00 */
[----:B------:R-:W-:Y:S02]  /*150a0*/  MOV R127, 0x150c0 ;  /* 0x000150c0007f7802 */ /* 0x000fe40000000f00 */
[----:B-1---5:R-:W-:Y:S05]  /*150b0*/  CALL.REL.NOINC `($__internal_11_$__cuda_sm3x_div_rn_noftz_f32_slowpath) ;  /* 0x0002753000007944 */ /* 0x022fea0003c00000 */
[----:B-1----:R1:W-:Y:S02]  /*150c0*/  STL [R1+0x5c8], R250 ;  /* 0x0005c8fa01007387 */ /* 0x0023e40000100800 */
.L_x_767:
[----:B-1----:R-:W-:Y:S05]  /*150d0*/  BSYNC B0 ;  /* 0x0000000000007941 */ /* 0x002fea0003800000 */
.L_x_766:
[----:B------:R-:W-:Y:S01]  /*150e0*/  BSSY B0, `(.L_x_768) ;  /* 0x0000031000007945 */ /* 0x000fe20003800000 */
[----:B------:R-:W-:Y:S01]  /*150f0*/  FSETP.GT.AND P1, PT, R132, RZ, PT ;  /* 0x000000ff8400720b */ /* 0x000fe20003f24000 */
[----:B------:R-:W-:Y:S01]  /*15100*/  CS2R R126, SRZ ;  /* 0x00000000007e7805 */ /* 0x000fe2000001ff00 */
[----:B------:R-:W-:Y:S02]  /*15110*/  MOV R247, RZ ;  /* 0x000000ff00f77202 */ /* 0x000fe40000000f00 */
[----:B------:R-:W-:Y:S01]  /*15120*/  MOV R120, RZ ;  /* 0x000000ff00787202 */ /* 0x000fe20000000f00 */
[----:B------:R-:W-:Y:S05]  /*15130*/  @!P2 BRA `(.L_x_769) ;  /* 0x000002b00000a947 */ /* 0x000fea0003800000 */
[----:B------:R-:W1:Y:S01]  /*15140*/  MUFU.RCP R127, R101 ;  /* 0x00000065007f7308 */ /* 0x000e620000001000 */
[----:B------:R-:W-:Y:S01]  /*15150*/  BSSY B1, `(.L_x_770) ;  /* 0x000000f000017945 */ /* 0x000fe20003800000 */
[----:B-1----:R-:W-:-:S04]  /*15160*/  FFMA R120, -R101, R127, 1 ;  /* 0x3f80000065787423 */ /* 0x002fc8000000017f */
[----:B------:R-:W-:Y:S01]  /*15170*/  FFMA R127, R127, R120, R127 ;  /* 0x000000787f7f7223 */ /* 0x000fe2000000007f */
[----:B------:R-:W-:-:S04]  /*15180*/  FSEL R120, R115, RZ, P1 ;  /* 0x000000ff73787208 */ /* 0x000fc80000800000 */
[----:B------:R-:W1:Y:S01]  /*15190*/  FCHK P2, R120, R101 ;  /* 0x0000006578007302 */ /* 0x000e620000040000 */
        /* <DEDUP_REMOVED lines=8> */
[----:B0-2--5:R-:W-:Y:S05]  /*15220*/  CALL.REL.NOINC `($__internal_11_$__cuda_sm3x_div_rn_noftz_f32_slowpath) ;  /* 0x000273c000007944 */ /* 0x025fea0003c00000 */
[----:B-1----:R-:W-:Y:S02]  /*15230*/  MOV R127, R250 ;  /* 0x000000fa007f7202 */ /* 0x002fe40000000f00 */
.L_x_771:
[----:B------:R-:W-:Y:S05]  /*15240*/  BSYNC B1 ;  /* 0x0000000000017941 */ /* 0x000fea0003800000 */
.L_x_770:
[----:B------:R-:W3:Y:S01]  /*15250*/  LDL R250, [R1+0x5c8] ;  /* 0x0005c80001fa7983 */ /* 0x000ee20000100800 */
[----:B------:R-:W1:Y:S01]  /*15260*/  MUFU.RCP R126, R101 ;  /* 0x00000065007e7308 */ /* 0x000e620000001000 */
[----:B------:R-:W-:Y:S01]  /*15270*/  FSEL R115, R115, RZ, !P1 ;  /* 0x000000ff73737208 */ /* 0x000fe20004800000 */
[----:B------:R-:W-:Y:S04]  /*15280*/  BSSY B1, `(.L_x_772) ;  /* 0x0000010000017945 */ /* 0x000fe80003800000 */
[----:B------:R-:W-:Y:S01]  /*15290*/  FADD R115, R115, R127 ;  /* 0x0000007f73737221 */ /* 0x000fe20000000000 */
[----:B-1----:R-:W-:-:S04]  /*152a0*/  FFMA R132, -R101, R126, 1 ;  /* 0x3f80000065847423 */ /* 0x002fc8000000017e */
[----:B------:R-:W-:Y:S01]  /*152b0*/  FFMA R126, R126, R132, R126 ;  /* 0x000000847e7e7223 */ /* 0x000fe2000000007e */
[----:B---3--:R-:W-:-:S04]  /*152c0*/  FMUL R120, R250, R120 ;  /* 0x00000078fa787220 */ /* 0x008fc80000400000 */
        /* <DEDUP_REMOVED lines=11> */
.L_x_773:
[----:B------:R-:W-:Y:S05]  /*15380*/  BSYNC B1 ;  /* 0x0000000000017941 */ /* 0x000fea0003800000 */
.L_x_772:
[----:B------:R-:W3:Y:S01]  /*15390*/  LDL R127, [R1+0x638] ;  /* 0x00063800017f7983 */ /* 0x000ee20000100800 */
[----:B------:R-:W-:-:S04]  /*153a0*/  FADD R126, RZ, -R126 ;  /* 0x8000007eff7e7221 */ /* 0x000fc80000000000 */
[----:B------:R-:W-:-:S04]  /*153b0*/  FADD R120, RZ, R126 ;  /* 0x0000007eff787221 */ /* 0x000fc80000000000 */
[----:B------:R-:W-:-:S04]  /*153c0*/  FFMA R108, R108, R120, RZ ;  /* 0x000000786c6c7223 */ /* 0x000fc800000000ff */
[----:B------:R-:W-:Y:S01]  /*153d0*/  FFMA R126, R108, c[0x0][0x658], RZ ;  /* 0x000196006c7e7a23 */ /* 0x000fe200000000ff */
[----:B---3--:R-:W-:Y:S02]  /*153e0*/  FFMA R127, R127, R120, RZ ;  /* 0x000000787f7f7223 */ /* 0x008fe400000000ff */
.L_x_769:
[----:B------:R-:W-:Y:S05]  /*153f0*/  BSYNC B0 ;  /* 0x0000000000007941 */ /* 0x000fea0003800000 */
.L_x_768:
[----:B------:R-:W-:Y:S01]  /*15400*/  STL [R1+0x914], R21 ;  /* 0x0009141501007387 */ /* 0x000fe20000100800 */
[----:B------:R-:W-:Y:S01]  /*15410*/  FADD R108, R117, R117 ;  /* 0x00000075756c7221 */ /* 0x000fe20000000000 */
[----:B------:R-:W-:Y:S01]  /*15420*/  FADD R134, R134, R134 ;  /* 0x0000008686867221 */ /* 0x000fe20000000000 */
[----:B------:R-:W-:Y:S01]  /*15430*/  FADD R133, R133, R133 ;  /* 0x0000008585857221 */ /* 0x000fe20000000000 */
[----:B------:R-:W-:Y:S01]  /*15440*/  STL [R1+0x910], R20 ;  /* 0x0009101401007387 */ /* 0x000fe20000100800 */
[C---:B------:R-:W-:Y:S01]  /*15450*/  FFMA R132, R116.reuse, 2, R108 ;  /* 0x4000000074847823 */ /* 0x040fe2000000006c */
[C---:B------:R-:W-:Y:S02]  /*15460*/  FADD R108, R129.reuse, R129 ;  /* 0x00000081816c7221 */ /* 0x040fe40000000000 */
[----:B------:R-:W-:Y:S04]  /*15470*/  STL [R1+0x90c], R19 ;  /* 0x00090c1301007387 */ /* 0x000fe80000100800 */
[----:B------:R-:W-:Y:S04]  /*15480*/  STL [R1+0x908], R18 ;  /* 0x0009081201007387 */ /* 0x000fe80000100800 */
[----:B------:R-:W-:Y:S04]  /*15490*/  STL [R1+0x904], R12 ;  /* 0x0009040c01007387 */ /* 0x000fe80000100800 */
[----:B------:R-:W-:Y:S04]  /*154a0*/  STL [R1+0x900], R11 ;  /* 0x0009000b01007387 */ /* 0x000fe80000100800 */
[----:B------:R-:W-:Y:S04]  /*154b0*/  STL [R1+0x8fc], R10 ;  /* 0x0008fc0a01007387 */ /* 0x000fe80000100800 */
[----:B------:R-:W-:Y:S04]  /*154c0*/  STL [R1+0x8f8], R9 ;  /* 0x0008f80901007387 */ /* 0x000fe80000100800 */
[----:B------:R-:W-:Y:S04]  /*154d0*/  STL [R1+0x8f4], R8 ;  /* 0x0008f40801007387 */ /* 0x000fe80000100800 */
[----:B------:R1:W-:Y:S04]  /*154e0*/  STL [R1+0x8f0], R7 ;  /* 0x0008f00701007387 */ /* 0x0003e80000100800 */
[----:B-----5:R-:W-:Y:S04]  /*154f0*/  STL [R1+0x8ec], R6 ;  /* 0x0008ec0601007387 */ /* 0x020fe80000100800 */
[----:B------:R-:W-:Y:S01]  /*15500*/  STL [R1+0x8e8], R5 ;  /* 0x0008e80501007387 */ /* 0x000fe20000100800 */
[----:B-1----:R-:W-:Y:S01]  /*15510*/  FFMA R7, R129, 4, R132 ;  /* 0x4080000081077823 */ /* 0x002fe20000000084 */
[----:B------:R-:W-:-:S02]  /*15520*/  FFMA R129, R116, 2, R108 ;  /* 0x4000000074817823 */ /* 0x000fc4000000006c */
[----:B------:R-:W-:Y:S01]  /*15530*/  STL [R1+0x8e4], R4 ;  /* 0x0008e40401007387 */ /* 0x000fe20000100800 */
[C---:B------:R-:W-:Y:S01]  /*15540*/  FFMA R108, R117.reuse, 2, R108 ;  /* 0x40000000756c7823 */ /* 0x040fe2000000006c */
[----:B------:R-:W-:Y:S02]  /*15550*/  FFMA R21, R117, 4, R129 ;  /* 0x4080000075157823 */ /* 0x000fe40000000081 */
[----:B------:R-:W-:Y:S01]  /*15560*/  STL [R1+0x8e0], R3 ;  /* 0x0008e00301007387 */ /* 0x000fe20000100800 */
[-C--:B------:R-:W-:Y:S01]  /*15570*/  FMUL R117, R80, R78.reuse ;  /* 0x0000004e50757220 */ /* 0x080fe20000400000 */
[----:B------:R-:W-:Y:S02]  /*15580*/  FADD R129, R134, -R133 ;  /* 0x8000008586817221 */ /* 0x000fe40000000000 */
[----:B------:R-:W-:Y:S01]  /*15590*/  STL [R1+0x8dc], R2 ;  /* 0x0008dc0201007387 */ /* 0x000fe20000100800 */
[----:B------:R-:W-:-:S03]  /*155a0*/  FFMA R117, R80, R78, R117 ;  /* 0x0000004e50757223 */ /* 0x000fc60000000075 */
[----:B------:R1:W-:Y:S02]  /*155b0*/  STL [R1+0x8d8], R0 ;  /* 0x0008d80001007387 */ /* 0x0003e40000100800 */
[----:B-1----:R-:W-:Y:S01]  /*155c0*/  FFMA R0, R116, 4, R108 ;  /* 0x4080000074007823 */ /* 0x002fe2000000006c */
[----:B------:R-:W-:-:S04]  /*155d0*/  FMUL R108, R77, R13 ;  /* 0x0000000d4d6c7220 */ /* 0x000fc80000400000 */
[C---:B------:R-:W-:Y:S01]  /*155e0*/  FADD R116, R108.reuse, R108 ;  /* 0x0000006c6c747221 */ /* 0x040fe20000000000 */
[----:B------:R-:W-:Y:S01]  /*155f0*/  FFMA R18, R108, 4, R129 ;  /* 0x408000006c127823 */ /* 0x000fe20000000081 */
[-C--:B------:R-:W-:Y:S01]  /*15600*/  FMUL R108, R77, R78.reuse ;  /* 0x0000004e4d6c7220 */ /* 0x080fe20000400000 */
[-C--:B------:R-:W-:Y:S01]  /*15610*/  FMUL R129, R79, R78.reuse ;  /* 0x0000004e4f817220 */ /* 0x080fe20000400000 */
[C---:B------:R-:W-:Y:S01]  /*15620*/  FADD R6, R116.reuse, R134 ;  /* 0x0000008674067221 */ /* 0x040fe20000000000 */
[----:B------:R-:W-:Y:S01]  /*15630*/  FADD R19, R116, -R133 ;  /* 0x8000008574137221 */ /* 0x000fe20000000000 */
[CC--:B------:R-:W-:Y:S01]  /*15640*/  FMUL R116, R77.reuse, R79.reuse ;  /* 0x0000004f4d747220 */ /* 0x0c0fe20000400000 */
[-C--:B------:R-:W-:Y:S01]  /*15650*/  FFMA R108, R77, R78.reuse, R108 ;  /* 0x0000004e4d6c7223 */ /* 0x080fe2000000006c */
[----:B------:R-:W-:Y:S01]  /*15660*/  FFMA R129, R79, R78, R129 ;  /* 0x0000004e4f817223 */ /* 0x000fe20000000081 */
[----:B------:R1:W-:Y:S01]  /*15670*/  STL [R1+0x4c], R0 ;  /* 0x00004c0001007387 */ /* 0x0003e20000100800 */
[----:B------:R-:W-:-:S04]  /*15680*/  FFMA R116, R77, R79, R116 ;  /* 0x0000004f4d747223 */ /* 0x000fc80000000074 */
[C-C-:B------:R-:W-:Y:S01]  /*15690*/  FADD R12, R116.reuse, R117.reuse ;  /* 0x00000075740c7221 */ /* 0x140fe20000000000 */
[----:B------:R-:W-:Y:S01]  /*156a0*/  FADD R4, R116, -R117 ;  /* 0x8000007574047221 */ /* 0x000fe20000000000 */
[CC--:B------:R-:W-:Y:S01]  /*156b0*/  FMUL R116, R80.reuse, R79.reuse ;  /* 0x0000004f50747220 */ /* 0x0c0fe20000400000 */
[CC--:B------:R-:W-:Y:S02]  /*156c0*/  FMUL R117, R77.reuse, R80.reuse ;  /* 0x000000504d757220 */ /* 0x0c0fe40000400000 */
[----:B------:R-:W-:Y:S01]  /*156d0*/  STL [R1+0xcc], R12 ;  /* 0x0000cc0c01007387 */ /* 0x000fe20000100800 */
[----:B------:R-:W-:Y:S01]  /*156e0*/  FFMA R116, R80, R79, R116 ;  /* 0x0000004f50747223 */ /* 0x000fe20000000074 */
[----:B------:R-:W-:Y:S02]  /*156f0*/  FFMA R117, R77, R80, R117 ;  /* 0x000000504d757223 */ /* 0x000fe40000000075 */
[----:B------:R-:W-:Y:S01]  /*15700*/  STL [R1+0xe4], R4 ;  /* 0x0000e40401007387 */ /* 0x000fe20000100800 */
[C-C-:B------:R-:W-:Y:S01]  /*15710*/  FADD R10, R108.reuse, -R116.reuse ;  /* 0x800000746c0a7221 */ /* 0x140fe20000000000 */
[----:B------:R-:W-:Y:S01]  /*15720*/  FADD R11, R108, R116 ;  /* 0x000000746c0b7221 */ /* 0x000fe20000000000 */
[-C--:B------:R-:W-:Y:S01]  /*15730*/  FFMA R108, R111, R127.reuse, RZ ;  /* 0x0000007f6f6c7223 */ /* 0x080fe200000000ff */
[C-C-:B------:R-:W-:Y:S01]  /*15740*/  FADD R8, R117.reuse, -R129.reuse ;  /* 0x8000008175087221 */ /* 0x140fe20000000000 */
[----:B------:R-:W-:Y:S01]  /*15750*/  FADD R5, R117, R129 ;  /* 0x0000008175057221 */ /* 0x000fe20000000000 */
[-C--:B------:R-:W-:Y:S01]  /*15760*/  FFMA R116, R110, R127.reuse, RZ ;  /* 0x0000007f6e747223 */ /* 0x080fe200000000ff */
[----:B------:R-:W-:Y:S01]  /*15770*/  FFMA R117, R109, R127, RZ ;  /* 0x0000007f6d757223 */ /* 0x000fe200000000ff */
[C---:B------:R-:W-:Y:S01]  /*15780*/  FFMA R3, R111.reuse, R108, RZ ;  /* 0x0000006c6f037223 */ /* 0x040fe200000000ff */
[----:B------:R-:W-:Y:S01]  /*15790*/  STL [R1+0xec], R10 ;  /* 0x0000ec0a01007387 */ /* 0x000fe20000100800 */
[CC--:B------:R-:W-:Y:S01]  /*157a0*/  FFMA R2, R111.reuse, R116.reuse, RZ ;  /* 0x000000746f027223 */ /* 0x0c0fe200000000ff */
[----:B-1----:R-:W-:Y:S01]  /*157b0*/  FFMA R0, R111, R117, RZ ;  /* 0x000000756f007223 */ /* 0x002fe200000000ff */
[-C--:B------:R-:W-:Y:S01]  /*157c0*/  FMUL R111, R69, R116.reuse ;  /* 0x00000074456f7220 */ /* 0x080fe20000400000 */
[----:B------:R-:W-:Y:S01]  /*157d0*/  STL [R1+0xd8], R11 ;  /* 0x0000d80b01007387 */ /* 0x000fe20000100800 */
[----:B------:R-:W-:-:S02]  /*157e0*/  FMUL R129, R68, R116 ;  /* 0x0000007444817220 */ /* 0x000fc40000400000 */
[-C--:B------:R-:W-:Y:S01]  /*157f0*/  FFMA R111, R72, R108.reuse, R111 ;  /* 0x0000006c486f7223 */ /* 0x080fe2000000006f */
[----:B------:R-:W-:Y:S04]  /*15800*/  STL [R1+0xdc], R8 ;  /* 0x0000dc0801007387 */ /* 0x000fe80000100800 */
[----:B------:R-:W-:Y:S04]  /*15810*/  STL [R1+0xe0], R5 ;  /* 0x0000e00501007387 */ /* 0x000fe80000100800 */
[----:B------:R1:W-:Y:S04]  /*15820*/  STL [R1+0x18c], R3 ;  /* 0x00018c0301007387 */ /* 0x0003e80000100800 */
[----:B------:R3:W-:Y:S04]  /*15830*/  STL [R1+0x188], R2 ;  /* 0x0001880201007387 */ /* 0x0007e80000100800 */
[----:B------:R4:W-:Y:S01]  /*15840*/  STL [R1+0x17c], R0 ;  /* 0x00017c0001007387 */ /* 0x0009e20000100800 */
[C---:B-1----:R-:W-:Y:S01]  /*15850*/  FFMA R3, R110.reuse, R108, RZ ;  /* 0x0000006c6e037223 */ /* 0x042fe200000000ff */
[----:B---3--:R-:W-:-:S04]  /*15860*/  FFMA R2, R110, R116, RZ ;  /* 0x000000746e027223 */ /* 0x008fc800000000ff */
[----:B------:R-:W-:Y:S01]  /*15870*/  STL [R1+0x184], R3 ;  /* 0x0001840301007387 */ /* 0x000fe20000100800 */
[----:B----4-:R-:W-:-:S03]  /*15880*/  FFMA R0, R110, R117, RZ ;  /* 0x000000756e007223 */ /* 0x010fc600000000ff */
[----:B------:R1:W-:Y:S01]  /*15890*/  STL [R1+0x180], R2 ;  /* 0x0001800201007387 */ /* 0x0003e20000100800 */
[----:B------:R-:W-:-:S03]  /*158a0*/  FMUL R110, R70, R116 ;  /* 0x00000074466e7220 */ /* 0x000fc60000400000 */
[----:B------:R3:W-:Y:S01]  /*158b0*/  STL [R1+0x178], R0 ;  /* 0x0001780001007387 */ /* 0x0007e20000100800 */
[C---:B-1----:R-:W-:Y:S01]  /*158c0*/  FFMA R2, R109.reuse, R108, RZ ;  /* 0x0000006c6d027223 */ /* 0x042fe200000000ff */
[----:B---3--:R-:W-:Y:S01]  /*158d0*/  FFMA R0, R109, R116, RZ ;  /* 0x000000746d007223 */ /* 0x008fe200000000ff */
[-C--:B------:R-:W-:Y:S01]  /*158e0*/  FFMA R116, R73, R108.reuse, R110 ;  /* 0x0000006c49747223 */ /* 0x080fe2000000006e */
[----:B------:R-:W-:-:S03]  /*158f0*/  FFMA R110, R71, R108, R129 ;  /* 0x0000006c476e7223 */ /* 0x000fc60000000081 */
[----:B------:R1:W-:Y:S04]  /*15900*/  STL [R1+0x174], R0 ;  /* 0x0001740001007387 */ /* 0x0003e80000100800 */
[----:B------:R-:W3:Y:S01]  /*15910*/  LDL.LU R133, [R1+0x3c] ;  /* 0x00003c0001857983 */ /* 0x000ee20000300800 */
[----:B-1----:R-:W-:-:S03]  /*15920*/  FFMA R0, R109, R117, RZ ;  /* 0x000000756d007223 */ /* 0x002fc600000000ff */
[----:B------:R1:W-:Y:S01]  /*15930*/  STL [R1+0x16c], R2 ;  /* 0x00016c0201007387 */ /* 0x0003e20000100800 */
[----:B------:R-:W-:-:S03]  /*15940*/  FFMA R129, R67, R117, R116 ;  /* 0x0000007543817223 */ /* 0x000fc60000000074 */
[----:B------:R-:W4:Y:S01]  /*15950*/  LDL.LU R132, [R1+0x48] ;  /* 0x0000480001847983 */ /* 0x000f220000300800 */
[----:B------:R-:W-:-:S03]  /*15960*/  FFMA R116, R66, R117, R111 ;  /* 0x0000007542747223 */ /* 0x000fc6000000006f */
[----:B------:R0:W-:Y:S01]  /*15970*/  STL [R1+0x168], R0 ;  /* 0x0001680001007387 */ /* 0x0001e20000100800 */
[----:B------:R-:W-:-:S03]  /*15980*/  FFMA R110, R65, R117, R110 ;  /* 0x00000075416e7223 */ /* 0x000fc6000000006e */
[----:B--2---:R-:W2:Y:S04]  /*15990*/  LDL.LU R9, [R1+0x34] ;  /* 0x0000340001097983 */ /* 0x004ea80000300800 */
[----:B------:R-:W2:Y:S04]  /*159a0*/  LDL.LU R3, [R1+0x44] ;  /* 0x0000440001037983 */ /* 0x000ea80000300800 */
[----:B------:R-:W2:Y:S04]  /*159b0*/  LDL.LU R111, [R1+0x30] ;  /* 0x00003000016f7983 */ /* 0x000ea80000300800 */
[----:B------:R-:W4:Y:S01]  /*159c0*/  LDL.LU R117, [R1+0x40] ;  /* 0x0000400001757983 */ /* 0x000f220000300800 */
[----:B------:R-:W-:Y:S01]  /*159d0*/  FMUL R108, R77, R242 ;  /* 0x000000f24d6c7220 */ /* 0x000fe20000400000 */
[----:B------:R-:W-:-:S03]  /*159e0*/  FADD R136, R136, R136 ;  /* 0x0000008888887221 */ /* 0x000fc60000000000 */
[C---:B------:R-:W-:Y:S01]  /*159f0*/  FMUL R109, R108.reuse, 4 ;  /* 0x408000006c6d7820 */ /* 0x040fe20000400000 */
[----:B------:R-:W-:-:S03]  /*15a00*/  FADD R108, R108, R108 ;  /* 0x0000006c6c6c7221 */ /* 0x000fc60000000000 */
[C---:B------:R-:W-:Y:S01]  /*15a10*/  FFMA R109, R122.reuse, 2, R109 ;  /* 0x400000007a6d7823 */ /* 0x040fe2000000006d */
[----:B------:R-:W-:Y:S01]  /*15a20*/  FFMA R250, R122, 2, R108 ;  /* 0x400000007afa7823 */ /* 0x000fe2000000006c */
[----:B-1----:R-:W-:Y:S01]  /*15a30*/  FADD R2, R108, -R136 ;  /* 0x800000886c027221 */ /* 0x002fe20000000000 */
[----:B------:R-:W-:Y:S01]  /*15a40*/  FMUL R108, R77, R14 ;  /* 0x0000000e4d6c7220 */ /* 0x000fe20000400000 */
[----:B------:R-:W-:-:S03]  /*15a50*/  FADD R20, -R136, R109 ;  /* 0x0000006d88147221 */ /* 0x000fc60000000100 */
[----:B------:R-:W-:Y:S01]  /*15a60*/  FMUL R109, R108, 4 ;  /* 0x408000006c6d7820 */ /* 0x000fe20000400000 */
[----:B------:R-:W-:-:S03]  /*15a70*/  FADD R135, R135, R135 ;  /* 0x0000008787877221 */ /* 0x000fc60000000000 */
[----:B------:R-:W-:Y:S01]  /*15a80*/  FFMA R109, R121, 2, R109 ;  /* 0x40000000796d7823 */ /* 0x000fe2000000006d */
[----:B------:R-:W-:-:S03]  /*15a90*/  FADD R108, R108, R108 ;  /* 0x0000006c6c6c7221 */ /* 0x000fc60000000000 */
[----:B------:R-:W-:Y:S01]  /*15aa0*/  FADD R136, -R135, R109 ;  /* 0x0000006d87887221 */ /* 0x000fe20000000100 */
[----:B------:R-:W-:Y:S01]  /*15ab0*/  FFMA R134, R121, 2, R108 ;  /* 0x4000000079867823 */ /* 0x000fe2000000006c */
[----:B0-----:R-:W-:Y:S01]  /*15ac0*/  FADD R0, R108, -R135 ;  /* 0x800000876c007221 */ /* 0x001fe20000000000 */
[----:B------:R-:W-:-:S04]  /*15ad0*/  FADD R121, R119, R119 ;  /* 0x0000007777797221 */ /* 0x000fc80000000000 */
[----:B------:R-:W-:Y:S01]  /*15ae0*/  FFMA R121, R118, 2, R121 ;  /* 0x4000000076797823 */ /* 0x000fe20000000079 */
[----:B---3--:R-:W-:-:S04]  /*15af0*/  FFMA R109, R133, R127, RZ ;  /* 0x0000007f856d7223 */ /* 0x008fc800000000ff */
[----:B------:R-:W-:Y:S01]  /*15b00*/  FADD R109, R109, R110 ;  /* 0x0000006e6d6d7221 */ /* 0x000fe20000000000 */
[-C--:B--2---:R-:W-:Y:S01]  /*15b10*/  FFMA R111, R111, R127.reuse, RZ ;  /* 0x0000007f6f6f7223 */ /* 0x084fe200000000ff */
[----:B----4-:R-:W-:Y:S01]  /*15b20*/  FFMA R117, R117, R127, RZ ;  /* 0x0000007f75757223 */ /* 0x010fe200000000ff */
[----:B------:R-:W-:Y:S02]  /*15b30*/  FADD R127, RZ, R127 ;  /* 0x0000007fff7f7221 */ /* 0x000fe40000000000 */
[----:B------:R-:W-:Y:S02]  /*15b40*/  FADD R111, R111, R116 ;  /* 0x000000746f6f7221 */ /* 0x000fe40000000000 */
[-C--:B------:R-:W-:Y:S01]  /*15b50*/  FFMA R108, R113, R127.reuse, RZ ;  /* 0x0000007f716c7223 */ /* 0x080fe200000000ff */
[----:B------:R-:W-:Y:S01]  /*15b60*/  FFMA R116, R114, R127, RZ ;  /* 0x0000007f72747223 */ /* 0x000fe200000000ff */
[----:B------:R-:W-:Y:S02]  /*15b70*/  FADD R117, R117, R129 ;  /* 0x0000008175757221 */ /* 0x000fe40000000000 */
[----:B------:R-:W-:Y:S01]  /*15b80*/  FMUL R110, R108, R51 ;  /* 0x000000336c6e7220 */ /* 0x000fe20000400000 */
[-C--:B------:R-:W-:Y:S01]  /*15b90*/  FFMA R122, R132, R127.reuse, RZ ;  /* 0x0000007f847a7223 */ /* 0x080fe200000000ff */
[-C--:B------:R-:W-:Y:S01]  /*15ba0*/  FFMA R129, R9, R127.reuse, RZ ;  /* 0x0000007f09817223 */ /* 0x080fe200000000ff */
[-C--:B------:R-:W-:Y:S01]  /*15bb0*/  FFMA R132, R3, R127.reuse, RZ ;  /* 0x0000007f03847223 */ /* 0x080fe200000000ff */
[----:B------:R-:W-:Y:S01]  /*15bc0*/  FFMA R127, R112, R127, RZ ;  /* 0x0000007f707f7223 */ /* 0x000fe200000000ff */
[----:B------:R-:W-:Y:S01]  /*15bd0*/  FFMA R110, R116, R61, R110 ;  /* 0x0000003d746e7223 */ /* 0x000fe2000000006e */
[----:B------:R-:W-:Y:S01]  /*15be0*/  FFMA R3, R130, 4, R121 ;  /* 0x4080000082037823 */ /* 0x000fe20000000079 */
[C---:B------:R-:W-:Y:S01]  /*15bf0*/  FFMA R9, R114.reuse, R116, RZ ;  /* 0x0000007472097223 */ /* 0x040fe200000000ff */
[C---:B------:R-:W-:Y:S01]  /*15c00*/  FFMA R121, R114.reuse, R108, RZ ;  /* 0x0000006c72797223 */ /* 0x040fe200000000ff */
[----:B------:R-:W-:Y:S01]  /*15c10*/  FFMA R110, R127, R48, R110 ;  /* 0x000000307f6e7223 */ /* 0x000fe2000000006e */
[----:B------:R-:W-:-:S02]  /*15c20*/  FFMA R114, R114, R127, RZ ;  /* 0x0000007f72727223 */ /* 0x000fc400000000ff */
[----:B------:R0:W-:Y:S01]  /*15c30*/  STL [R1+0x130], R9 ;  /* 0x0001300901007387 */ /* 0x0001e20000100800 */
[----:B------:R-:W-:-:S03]  /*15c40*/  FADD R110, R122, R110 ;  /* 0x0000006e7a6e7221 */ /* 0x000fc60000000000 */
[----:B------:R-:W-:Y:S04]  /*15c50*/  STL [R1+0x12c], R121 ;  /* 0x00012c7901007387 */ /* 0x000fe80000100800 */
[----:B------:R-:W2:Y:S01]  /*15c60*/  LDL.LU R122, [R1+0x4c] ;  /* 0x00004c00017a7983 */ /* 0x000ea20000300800 */
[----:B0-----:R-:W-:-:S03]  /*15c70*/  FFMA R9, R113, R116, RZ ;  /* 0x0000007471097223 */ /* 0x001fc600000000ff */
[----:B------:R0:W-:Y:S04]  /*15c80*/  STL [R1+0x114], R114 ;  /* 0x0001147201007387 */ /* 0x0001e80000100800 */
[----:B------:R1:W-:Y:S01]  /*15c90*/  STL [R1+0x128], R9 ;  /* 0x0001280901007387 */ /* 0x0003e20000100800 */
[C---:B0-----:R-:W-:Y:S01]  /*15ca0*/  FFMA R114, R113.reuse, R108, RZ ;  /* 0x0000006c71727223 */ /* 0x041fe200000000ff */
[----:B------:R-:W-:Y:S02]  /*15cb0*/  FFMA R113, R113, R127, RZ ;  /* 0x0000007f71717223 */ /* 0x000fe400000000ff */
[----:B-1----:R-:W3:Y:S04]  /*15cc0*/  LDL.LU R9, [R1+0x2c] ;  /* 0x00002c0001097983 */ /* 0x002ee80000300800 */
[----:B------:R0:W-:Y:S04]  /*15cd0*/  STL [R1+0x124], R114 ;  /* 0x0001247201007387 */ /* 0x0001e80000100800 */
[----:B------:R1:W-:Y:S01]  /*15ce0*/  STL [R1+0x10c], R113 ;  /* 0x00010c7101007387 */ /* 0x0003e20000100800 */
[C---:B0-----:R-:W-:Y:S01]  /*15cf0*/  FMUL R114, R108.reuse, R50 ;  /* 0x000000326c727220 */ /* 0x041fe20000400000 */
[----:B-1----:R-:W-:Y:S01]  /*15d00*/  FMUL R113, R108, R49 ;  /* 0x000000316c717220 */ /* 0x002fe20000400000 */
[----:B------:R-:W-:-:S05]  /*15d10*/  FFMA R108, R112, R108, RZ ;  /* 0x0000006c706c7223 */ /* 0x000fca00000000ff */
[----:B------:R0:W-:Y:S04]  /*15d20*/  STL [R1+0x108], R108 ;  /* 0x0001086c01007387 */ /* 0x0001e80000100800 */
[----:B------:R-:W4:Y:S01]  /*15d30*/  LDL.LU R121, [R1+0x20] ;  /* 0x0000200001797983 */ /* 0x000f220000300800 */
[C---:B------:R-:W-:Y:S01]  /*15d40*/  FFMA R114, R116.reuse, R55, R114 ;  /* 0x0000003774727223 */ /* 0x040fe20000000072 */
[----:B------:R-:W-:Y:S01]  /*15d50*/  FFMA R113, R116, R52, R113 ;  /* 0x0000003474717223 */ /* 0x000fe20000000071 */
[C---:B------:R-:W-:Y:S01]  /*15d60*/  FFMA R116, R112.reuse, R116, RZ ;  /* 0x0000007470747223 */ /* 0x040fe200000000ff */
[----:B0-----:R-:W-:-:S04]  /*15d70*/  FFMA R108, R112, R127, RZ ;  /* 0x0000007f706c7223 */ /* 0x001fc800000000ff */
[----:B------:R-:W-:Y:S04]  /*15d80*/  STL [R1+0x44], R116 ;  /* 0x0000447401007387 */ /* 0x000fe80000100800 */
[----:B------:R0:W-:Y:S01]  /*15d90*/  STL [R1+0x40], R108 ;  /* 0x0000406c01007387 */ /* 0x0001e20000100800 */
[----:B------:R-:W-:Y:S01]  /*15da0*/  FFMA R112, R127, R47, R114 ;  /* 0x0000002f7f707223 */ /* 0x000fe20000000072 */
[----:B------:R-:W-:Y:S01]  /*15db0*/  FADD R130, R130, R130 ;  /* 0x0000008282827221 */ /* 0x000fe20000000000 */
[C---:B------:R-:W-:Y:S01]  /*15dc0*/  FMUL R135, R38.reuse, R16 ;  /* 0x0000001026877220 */ /* 0x040fe20000400000 */
[----:B0-----:R-:W-:-:S04]  /*15dd0*/  FMUL R108, R38, R17 ;  /* 0x00000011266c7220 */ /* 0x001fc80000400000 */
[C---:B------:R-:W-:Y:S01]  /*15de0*/  FMUL R114, R108.reuse, 4 ;  /* 0x408000006c727820 */ /* 0x040fe20000400000 */
[----:B------:R-:W-:Y:S01]  /*15df0*/  FADD R108, R108, R108 ;  /* 0x0000006c6c6c7221 */ /* 0x000fe20000000000 */
[----:B------:R-:W-:Y:S02]  /*15e00*/  FFMA R133, R118, 2, R130 ;  /* 0x4000000076857823 */ /* 0x000fe40000000082 */
[C---:B------:R-:W-:Y:S01]  /*15e10*/  FFMA R114, R128.reuse, 2, R114 ;  /* 0x4000000080727823 */ /* 0x040fe20000000072 */
[----:B------:R-:W-:Y:S01]  /*15e20*/  FFMA R128, R128, 2, R108 ;  /* 0x4000000080807823 */ /* 0x000fe2000000006c */
[C---:B------:R-:W-:Y:S01]  /*15e30*/  FFMA R130, R119.reuse, 2, R130 ;  /* 0x4000000077827823 */ /* 0x040fe20000000082 */
[----:B------:R-:W-:Y:S01]  /*15e40*/  FFMA R133, R119, 4, R133 ;  /* 0x4080000077857823 */ /* 0x000fe20000000085 */
[----:B------:R-:W-:Y:S01]  /*15e50*/  FADD R112, R129, R112 ;  /* 0x0000007081707221 */ /* 0x000fe20000000000 */
[----:B------:R-:W-:Y:S01]  /*15e60*/  FADD R129, R248, R248 ;  /* 0x000000f8f8817221 */ /* 0x000fe20000000000 */
[----:B------:R-:W-:Y:S01]  /*15e70*/  FFMA R118, R118, 4, R130 ;  /* 0x4080000076767823 */ /* 0x000fe20000000082 */
[----:B------:R-:W-:Y:S01]  /*15e80*/  FMUL R130, R80, R80 ;  /* 0x0000005050827220 */ /* 0x000fe20000400000 */
[----:B------:R-:W-:Y:S01]  /*15e90*/  FFMA R113, R127, R45, R113 ;  /* 0x0000002d7f717223 */ /* 0x000fe20000000071 */
[----:B------:R-:W-:Y:S01]  /*15ea0*/  FMUL R250, R109, R250 ;  /* 0x000000fa6dfa7220 */ /* 0x000fe20000400000 */
[----:B------:R-:W-:-:S02]  /*15eb0*/  FMUL R136, R111, R136 ;  /* 0x000000886f887220 */ /* 0x000fc40000400000 */
[----:B------:R-:W-:Y:S01]  /*15ec0*/  FADD R113, R132, R113 ;  /* 0x0000007184717221 */ /* 0x000fe20000000000 */
[----:B------:R-:W-:Y:S01]  /*15ed0*/  FFMA R250, R111, R21, R250 ;  /* 0x000000156ffa7223 */ /* 0x000fe200000000fa */
[C---:B------:R-:W-:Y:S01]  /*15ee0*/  FFMA R248, R117.reuse, R20, R136 ;  /* 0x0000001475f87223 */ /* 0x040fe20000000088 */
[----:B------:R-:W-:Y:S01]  /*15ef0*/  FMUL R132, R38, R37 ;  /* 0x0000002526847220 */ /* 0x000fe20000400000 */
[----:B------:R-:W-:Y:S01]  /*15f00*/  FMUL R127, R36, R35 ;  /* 0x00000023247f7220 */ /* 0x000fe20000400000 */
[----:B------:R-:W-:Y:S01]  /*15f10*/  FFMA R250, R117, -R19, R250 ;  /* 0x8000001375fa7223 */ /* 0x000fe200000000fa */
[----:B------:R-:W-:Y:S01]  /*15f20*/  FMUL R128, R113, R128 ;  /* 0x0000008071807220 */ /* 0x000fe20000400000 */
[----:B------:R-:W-:Y:S01]  /*15f30*/  FFMA R132, R38, R37, R132 ;  /* 0x0000002526847223 */ /* 0x000fe20000000084 */
[----:B------:R-:W-:Y:S02]  /*15f40*/  FFMA R127, R36, R35, R127 ;  /* 0x00000023247f7223 */ /* 0x000fe4000000007f */
[----:B------:R-:W-:Y:S01]  /*15f50*/  FFMA R133, R112, R133, R128 ;  /* 0x0000008570857223 */ /* 0x000fe20000000080 */
[----:B------:R-:W-:Y:S01]  /*15f60*/  FMUL R128, R35, R35 ;  /* 0x0000002323807220 */ /* 0x000fe20000400000 */
[----:B------:R-:W-:-:S03]  /*15f70*/  FFMA R248, R109, R18, R248 ;  /* 0x000000126df87223 */ /* 0x000fc600000000f8 */
[----:B------:R-:W-:Y:S01]  /*15f80*/  FFMA R128, R35, R35, R128 ;  /* 0x0000002323807223 */ /* 0x000fe20000000080 */
[----:B--2---:R-:W-:Y:S01]  /*15f90*/  FMUL R122, R109, R122 ;  /* 0x0000007a6d7a7220 */ /* 0x004fe20000400000 */
[----:B---3--:R-:W-:-:S04]  /*15fa0*/  FADD R116, R9, R9 ;  /* 0x0000000909747221 */ /* 0x008fc80000000000 */
[----:B------:R-:W-:Y:S01]  /*15fb0*/  FADD R9, R108, -R116 ;  /* 0x800000746c097221 */ /* 0x000fe20000000000 */
[C---:B------:R-:W-:Y:S01]  /*15fc0*/  FMUL R108, R135.reuse, 4 ;  /* 0x40800000876c7820 */ /* 0x040fe20000400000 */
[----:B------:R-:W-:-:S03]  /*15fd0*/  FADD R135, R135, R135 ;  /* 0x0000008787877221 */ /* 0x000fc60000000000 */
[C---:B------:R-:W-:Y:S01]  /*15fe0*/  FFMA R108, R123.reuse, 2, R108 ;  /* 0x400000007b6c7823 */ /* 0x040fe2000000006c */
[----:B------:R-:W-:Y:S01]  /*15ff0*/  FFMA R123, R123, 2, R135 ;  /* 0x400000007b7b7823 */ /* 0x000fe20000000087 */
[----:B------:R-:W-:Y:S01]  /*16000*/  FFMA R122, R117, R134, R122 ;  /* 0x00000086757a7223 */ /* 0x000fe2000000007a */
[----:B------:R-:W-:Y:S01]  /*16010*/  FADD R116, -R116, R114 ;  /* 0x0000007274747221 */ /* 0x000fe20000000100 */
[----:B------:R-:W-:Y:S01]  /*16020*/  FADD R134, R137, R137 ;  /* 0x0000008989867221 */ /* 0x000fe20000000000 */
[----:B----4-:R-:W-:-:S04]  /*16030*/  FADD R119, R121, R121 ;  /* 0x0000007979777221 */ /* 0x010fc80000000000 */
[----:B------:R-:W-:Y:S01]  /*16040*/  FADD R135, R135, -R119 ;  /* 0x8000007787877221 */ /* 0x000fe20000000000 */
[----:B------:R-:W-:Y:S01]  /*16050*/  FADD R119, -R119, R108 ;  /* 0x0000006c77777221 */ /* 0x000fe20000000100 */
[----:B------:R-:W-:Y:S01]  /*16060*/  FMUL R108, R38, R15 ;  /* 0x0000000f266c7220 */ /* 0x000fe20000400000 */
[----:B------:R-:W-:-:S03]  /*16070*/  FADD R137, R129, -R134 ;  /* 0x8000008681897221 */ /* 0x000fc60000000000 */
[----:B------:R-:W-:-:S04]  /*16080*/  FADD R114, R108, R108 ;  /* 0x0000006c6c727221 */ /* 0x000fc80000000000 */
[C---:B------:R-:W-:Y:S01]  /*16090*/  FADD R129, R114.reuse, R129 ;  /* 0x0000008172817221 */ /* 0x040fe20000000000 */
[----:B------:R-:W-:Y:S01]  /*160a0*/  FADD R134, R114, -R134 ;  /* 0x8000008672867221 */ /* 0x000fe20000000000 */
[----:B------:R-:W-:Y:S01]  /*160b0*/  FMUL R114, R111, R6 ;  /* 0x000000066f727220 */ /* 0x000fe20000400000 */
[----:B------:R-:W-:Y:S01]  /*160c0*/  FFMA R137, R108, 4, R137 ;  /* 0x408000006c897823 */ /* 0x000fe20000000089 */
[CC--:B------:R-:W-:Y:S01]  /*160d0*/  FMUL R108, R38.reuse, R36.reuse ;  /* 0x00000024266c7220 */ /* 0x0c0fe20000400000 */
[----:B------:R-:W-:Y:S01]  /*160e0*/  FMUL R121, R37, R35 ;  /* 0x0000002325797220 */ /* 0x000fe20000400000 */
[----:B------:R-:W-:Y:S02]  /*160f0*/  FFMA R114, R117, R7, R114 ;  /* 0x0000000775727223 */ /* 0x000fe40000000072 */
[----:B------:R-:W-:Y:S01]  /*16100*/  FFMA R108, R38, R36, R108 ;  /* 0x00000024266c7223 */ /* 0x000fe2000000006c */
[----:B------:R-:W-:Y:S01]  /*16110*/  FFMA R121, R37, R35, R121 ;  /* 0x0000002325797223 */ /* 0x000fe20000000079 */
[----:B------:R-:W-:Y:S01]  /*16120*/  FFMA R0, R109, -R0, R114 ;  /* 0x800000006d007223 */ /* 0x000fe20000000072 */
[----:B------:R-:W-:-:S02]  /*16130*/  FMUL R114, R77, R77 ;  /* 0x0000004d4d727220 */ /* 0x000fc40000400000 */
[C-C-:B------:R-:W-:Y:S01]  /*16140*/  FADD R7, R108.reuse, R121.reuse ;  /* 0x000000796c077221 */ /* 0x140fe20000000000 */
[----:B------:R-:W-:Y:S01]  /*16150*/  FADD R6, R108, -R121 ;  /* 0x800000796c067221 */ /* 0x000fe20000000000 */
[----:B------:R-:W-:Y:S01]  /*16160*/  FFMA R114, R77, R77, R114 ;  /* 0x0000004d4d727223 */ /* 0x000fe20000000072 */
[----:B------:R-:W-:Y:S01]  /*16170*/  FMUL R108, R79, R79 ;  /* 0x0000004f4f6c7220 */ /* 0x000fe20000400000 */
[----:B------:R-:W-:-:S03]  /*16180*/  FMUL R121, R78, R78 ;  /* 0x0000004e4e797220 */ /* 0x000fc60000400000 */
[--C-:B------:R-:W-:Y:S01]  /*16190*/  FFMA R108, R108, 2, R114.reuse ;  /* 0x400000006c6c7823 */ /* 0x100fe20000000072 */
[----:B------:R-:W-:-:S03]  /*161a0*/  FFMA R130, R130, 2, R114 ;  /* 0x4000000082827823 */ /* 0x000fc60000000072 */
[----:B------:R-:W-:Y:S01]  /*161b0*/  FADD R108, R108, -1 ;  /* 0xbf8000006c6c7421 */ /* 0x000fe20000000000 */
[----:B------:R-:W-:Y:S01]  /*161c0*/  FFMA R2, R111, -R2, R122 ;  /* 0x800000026f027223 */ /* 0x000fe2000000007a */
[----:B------:R-:W-:Y:S01]  /*161d0*/  FFMA R114, R121, 2, R114 ;  /* 0x4000000079727823 */ /* 0x000fe20000000072 */
[----:B------:R-:W-:Y:S01]  /*161e0*/  FADD R130, R130, -1 ;  /* 0xbf80000082827421 */ /* 0x000fe20000000000 */
[----:B------:R-:W-:Y:S01]  /*161f0*/  FMUL R121, R109, R12 ;  /* 0x0000000c6d797220 */ /* 0x000fe20000400000 */
[----:B------:R-:W-:Y:S01]  /*16200*/  FMUL R122, R111, R108 ;  /* 0x0000006c6f7a7220 */ /* 0x000fe20000400000 */
[----:B------:R-:W-:Y:S02]  /*16210*/  FADD R114, R114, -1 ;  /* 0xbf80000072727421 */ /* 0x000fe40000000000 */
[C---:B------:R-:W-:Y:S01]  /*16220*/  FFMA R121, R117.reuse, R130, R121 ;  /* 0x0000008275797223 */ /* 0x040fe20000000079 */
[C---:B------:R-:W-:Y:S01]  /*16230*/  FFMA R122, R117.reuse, R11, R122 ;  /* 0x0000000b757a7223 */ /* 0x040fe2000000007a */
[----:B------:R-:W-:Y:S01]  /*16240*/  FMUL R117, R117, R4 ;  /* 0x0000000475757220 */ /* 0x000fe20000400000 */
[----:B------:R-:W-:Y:S04]  /*16250*/  STL [R1+0x4c], R7 ;  /* 0x00004c0701007387 */ /* 0x000fe80000100800 */
[----:B------:R0:W5:Y:S01]  /*16260*/  LDL.LU R21, [R1+0x914] ;  /* 0x0009140001157983 */ /* 0x0001620000300800 */
[----:B------:R-:W-:-:S03]  /*16270*/  FFMA R117, R109, R114, -R117 ;  /* 0x000000726d757223 */ /* 0x000fc60000000875 */
[----:B------:R-:W-:Y:S01]  /*16280*/  STL [R1+0x68], R6 ;  /* 0x0000680601007387 */ /* 0x000fe20000100800 */
[----:B------:R-:W-:-:S03]  /*16290*/  FFMA R122, R109, -R8, R122 ;  /* 0x800000086d7a7223 */ /* 0x000fc6000000007a */
[----:B------:R0:W5:Y:S01]  /*162a0*/  LDL.LU R20, [R1+0x910] ;  /* 0x0009100001147983 */ /* 0x0001620000300800 */
[----:B------:R-:W-:-:S03]  /*162b0*/  FADD R4, R132, -R127 ;  /* 0x8000007f84047221 */ /* 0x000fc60000000000 */
[----:B------:R0:W5:Y:S01]  /*162c0*/  LDL.LU R19, [R1+0x90c] ;  /* 0x00090c0001137983 */ /* 0x0001620000300800 */
[----:B------:R-:W-:Y:S01]  /*162d0*/  FADD R8, R132, R127 ;  /* 0x0000007f84087221 */ /* 0x000fe20000000000 */
[C---:B------:R-:W-:Y:S02]  /*162e0*/  FFMA R121, R111.reuse, -R10, R121 ;  /* 0x8000000a6f797223 */ /* 0x040fe40000000079 */
[----:B------:R0:W5:Y:S01]  /*162f0*/  LDL.LU R18, [R1+0x908] ;  /* 0x0009080001127983 */ /* 0x0001620000300800 */
[----:B------:R-:W-:Y:S01]  /*16300*/  FFMA R117, R111, R5, R117 ;  /* 0x000000056f757223 */ /* 0x000fe20000000075 */
[----:B------:R-:W-:Y:S02]  /*16310*/  FMUL R111, R38, R38 ;  /* 0x00000026266f7220 */ /* 0x000fe40000400000 */
[----:B------:R0:W5:Y:S04]  /*16320*/  LDL.LU R12, [R1+0x904] ;  /* 0x00090400010c7983 */ /* 0x0001680000300800 */
[----:B------:R0:W5:Y:S01]  /*16330*/  LDL.LU R11, [R1+0x900] ;  /* 0x00090000010b7983 */ /* 0x0001620000300800 */
[----:B------:R-:W-:-:S03]  /*16340*/  FMUL R127, R112, R119 ;  /* 0x00000077707f7220 */ /* 0x000fc60000400000 */
[----:B------:R0:W5:Y:S01]  /*16350*/  LDL.LU R10, [R1+0x8fc] ;  /* 0x0008fc00010a7983 */ /* 0x0001620000300800 */
[----:B------:R-:W-:-:S03]  /*16360*/  FFMA R119, R111, 2, R128 ;  /* 0x400000006f777823 */ /* 0x000fc60000000080 */
[----:B------:R-:W2:Y:S04]  /*16370*/  LDL.LU R136, [R1+0x90] ;  /* 0x0000900001887983 */ /* 0x000ea80000300800 */
[----:B------:R-:W3:Y:S04]  /*16380*/  LDL.LU R132, [R1+0x8c] ;  /* 0x00008c0001847983 */ /* 0x000ee80000300800 */
[----:B------:R-:W-:Y:S04]  /*16390*/  STL [R1+0x64], R4 ;  /* 0x0000640401007387 */ /* 0x000fe80000100800 */
[----:B------:R-:W-:Y:S04]  /*163a0*/  STL [R1+0x5c], R8 ;  /* 0x00005c0801007387 */ /* 0x000fe80000100800 */
[----:B------:R-:W4:Y:S01]  /*163b0*/  LDL.LU R128, [R1+0x88] ;  /* 0x0000880001807983 */ /* 0x000f220000300800 */
[----:B------:R-:W-:Y:S01]  /*163c0*/  FMUL R118, R113, R118 ;  /* 0x0000007671767220 */ /* 0x000fe20000400000 */
[----:B------:R-:W-:-:S03]  /*163d0*/  FMUL R109, R36, R36 ;  /* 0x00000024246d7220 */ /* 0x000fc60000400000 */
[----:B------:R-:W-:Y:S01]  /*163e0*/  FFMA R123, R110, R123, R118 ;  /* 0x0000007b6e7b7223 */ /* 0x000fe20000000076 */
[----:B------:R-:W-:Y:S01]  /*163f0*/  FMUL R118, R37, R37 ;  /* 0x0000002525767220 */ /* 0x000fe20000400000 */
[----:B------:R-:W-:-:S03]  /*16400*/  FFMA R109, R36, R36, R109 ;  /* 0x00000024246d7223 */ /* 0x000fc6000000006d */
[----:B------:R-:W-:Y:S01]  /*16410*/  FFMA R118, R37, R37, R118 ;  /* 0x0000002525767223 */ /* 0x000fe20000000076 */
[----:B------:R-:W-:Y:S01]  /*16420*/  FFMA R109, R111, 2, R109 ;  /* 0x400000006f6d7823 */ /* 0x000fe2000000006d */
[----:B------:R-:W-:Y:S01]  /*16430*/  FFMA R116, R110, R116, R127 ;  /* 0x000000746e747223 */ /* 0x000fe2000000007f */
[-C--:B------:R-:W-:Y:S01]  /*16440*/  FMUL R127, R37, R36.reuse ;  /* 0x00000024257f7220 */ /* 0x080fe20000400000 */
[----:B------:R-:W-:Y:S01]  /*16450*/  FFMA R111, R111, 2, R118 ;  /* 0x400000006f6f7823 */ /* 0x000fe20000000076 */
[----:B------:R-:W-:Y:S01]  /*16460*/  FMUL R118, R38, R35 ;  /* 0x0000002326767220 */ /* 0x000fe20000400000 */
[----:B------:R-:W-:Y:S01]  /*16470*/  FMUL R129, R112, R129 ;  /* 0x0000008170817220 */ /* 0x000fe20000400000 */
[----:B------:R-:W-:Y:S02]  /*16480*/  FFMA R127, R37, R36, R127 ;  /* 0x00000024257f7223 */ /* 0x000fe4000000007f */
[----:B------:R-:W-:Y:S01]  /*16490*/  FFMA R118, R38, R35, R118 ;  /* 0x0000002326767223 */ /* 0x000fe20000000076 */
[----:B------:R-:W-:-:S03]  /*164a0*/  FFMA R129, R110, R3, R129 ;  /* 0x000000036e817223 */ /* 0x000fc60000000081 */
[C-C-:B------:R-:W-:Y:S01]  /*164b0*/  FADD R5, R118.reuse, -R127.reuse ;  /* 0x8000007f76057221 */ /* 0x140fe20000000000 */
[----:B------:R-:W-:Y:S01]  /*164c0*/  FADD R3, R118, R127 ;  /* 0x0000007f76037221 */ /* 0x000fe20000000000 */
[----:B------:R-:W-:-:S03]  /*164d0*/  FADD R109, R109, -1 ;  /* 0xbf8000006d6d7421 */ /* 0x000fc60000000000 */
[----:B------:R-:W-:Y:S01]  /*164e0*/  STL [R1+0x48], R5 ;  /* 0x0000480501007387 */ /* 0x000fe20000100800 */
[C---:B------:R-:W-:Y:S01]  /*164f0*/  FFMA R133, R110.reuse, -R134, R133 ;  /* 0x800000866e857223 */ /* 0x040fe20000000085 */
[----:B------:R-:W-:Y:S01]  /*16500*/  FADD R134, R119, -1 ;  /* 0xbf80000077867421 */ /* 0x000fe20000000000 */
[----:B------:R-:W-:Y:S01]  /*16510*/  FMUL R119, R110, R6 ;  /* 0x000000066e777220 */ /* 0x000fe20000400000 */
[----:B--2---:R-:W-:Y:S01]  /*16520*/  FADD R118, R136, R122 ;  /* 0x0000007a88767221 */ /* 0x004fe20000000000 */
[----:B---3--:R-:W-:Y:S01]  /*16530*/  FADD R136, R132, R117 ;  /* 0x0000007584887221 */ /* 0x008fe20000000000 */
[----:B------:R-:W-:Y:S01]  /*16540*/  FFMA R117, R112, -R9, R123 ;  /* 0x8000000970757223 */ /* 0x000fe2000000007b */
[----:B----4-:R-:W-:-:S05]  /*16550*/  FADD R121, R128, R121 ;  /* 0x0000007980797221 */ /* 0x010fca0000000000 */
[----:B------:R1:W-:Y:S04]  /*16560*/  STL [R1+0x3c], R121 ;  /* 0x00003c7901007387 */ /* 0x0003e80000100800 */
[----:B------:R2:W-:Y:S04]  /*16570*/  STL [R1+0x34], R118 ;  /* 0x0000347601007387 */ /* 0x0005e80000100800 */
[----:B------:R3:W-:Y:S01]  /*16580*/  STL [R1+0x50], R3 ;  /* 0x0000500301007387 */ /* 0x0007e20000100800 */
[----:B-1----:R-:W-:-:S03]  /*16590*/  FMUL R121, R112, R109 ;  /* 0x0000006d70797220 */ /* 0x002fc60000400000 */
[----:B------:R0:W5:Y:S01]  /*165a0*/  LDL.LU R9, [R1+0x8f8] ;  /* 0x0008f80001097983 */ /* 0x0001620000300800 */
[----:B--2---:R-:W-:-:S03]  /*165b0*/  FFMA R118, R113, -R135, R129 ;  /* 0x8000008771767223 */ /* 0x004fc60000000081 */
[----:B------:R-:W2:Y:S01]  /*165c0*/  LDL.LU R132, [R1+0x98] ;  /* 0x0000980001847983 */ /* 0x000ea20000300800 */
[----:B------:R-:W-:Y:S01]  /*165d0*/  FADD R135, R111, -1 ;  /* 0xbf8000006f877421 */ /* 0x000fe20000000000 */
[----:B------:R-:W-:Y:S02]  /*165e0*/  FFMA R111, R110, R8, R121 ;  /* 0x000000086e6f7223 */ /* 0x000fe40000000079 */
[----:B------:R-:W4:Y:S04]  /*165f0*/  LDL.LU R128, [R1+0x9c] ;  /* 0x00009c0001807983 */ /* 0x000f280000300800 */
[----:B------:R-:W2:Y:S01]  /*16600*/  LDL R127, [R1+0x448] ;  /* 0x00044800017f7983 */ /* 0x000ea20000100800 */
[----:B------:R-:W-:-:S03]  /*16610*/  FMUL R121, R113, R7 ;  /* 0x0000000771797220 */ /* 0x000fc60000400000 */
[----:B------:R-:W4:Y:S04]  /*16620*/  LDL.LU R129, [R1+0xa0] ;  /* 0x0000a00001817983 */ /* 0x000f280000300800 */
[----:B------:R0:W5:Y:S04]  /*16630*/  LDL.LU R8, [R1+0x8f4] ;  /* 0x0008f40001087983 */ /* 0x0001680000300800 */
[----:B------:R-:W4:Y:S04]  /*16640*/  LDL R123, [R1+0x478] ;  /* 0x00047800017b7983 */ /* 0x000f280000100800 */
[----:B------:R-:W-:Y:S04]  /*16650*/  STL [R1+0x30], R134 ;  /* 0x0000308601007387 */ /* 0x000fe80000100800 */
[----:B------:R0:W5:Y:S04]  /*16660*/  LDL.LU R7, [R1+0x8f0] ;  /* 0x0008f00001077983 */ /* 0x0001680000300800 */
[----:B------:R-:W-:Y:S04]  /*16670*/  STL [R1+0x2c], R135 ;  /* 0x00002c8701007387 */ /* 0x000fe80000100800 */
[----:B------:R0:W5:Y:S04]  /*16680*/  LDL.LU R6, [R1+0x8ec] ;  /* 0x0008ec0001067983 */ /* 0x0001680000300800 */
[----:B------:R-:W4:Y:S01]  /*16690*/  LDL R122, [R1+0x4ec] ;  /* 0x0004ec00017a7983 */ /* 0x000f220000100800 */
[----:B------:R-:W-:Y:S01]  /*166a0*/  FFMA R121, R110, R134, R121 ;  /* 0x000000866e797223 */ /* 0x000fe20000000079 */
[C---:B------:R-:W-:Y:S01]  /*166b0*/  FFMA R119, R113.reuse, R135, -R119 ;  /* 0x0000008771777223 */ /* 0x040fe20000000877 */
[C---:B------:R-:W-:Y:S01]  /*166c0*/  FFMA R116, R113.reuse, R137, R116 ;  /* 0x0000008971747223 */ /* 0x040fe20000000074 */
[----:B------:R-:W-:Y:S01]  /*166d0*/  FFMA R111, R113, -R5, R111 ;  /* 0x80000005716f7223 */ /* 0x000fe2000000006f */
[C---:B------:R-:W-:Y:S01]  /*166e0*/  FFMA R121, R112.reuse, -R4, R121 ;  /* 0x8000000470797223 */ /* 0x040fe20000000079 */
[----:B------:R0:W5:Y:S01]  /*166f0*/  LDL.LU R5, [R1+0x8e8] ;  /* 0x0008e80001057983 */ /* 0x0001620000300800 */
[----:B------:R-:W-:Y:S01]  /*16700*/  FFMA R119, R112, R3, R119 ;  /* 0x0000000370777223 */ /* 0x000fe20000000077 */
[----:B------:R-:W-:Y:S01]  /*16710*/  FADD R113, RZ, R2 ;  /* 0x00000002ff717221 */ /* 0x000fe20000000000 */
[----:B------:R-:W-:Y:S01]  /*16720*/  FADD R112, RZ, R0 ;  /* 0x00000000ff707221 */ /* 0x000fe20000000000 */
[----:B------:R0:W5:Y:S01]  /*16730*/  LDL.LU R4, [R1+0x8e4] ;  /* 0x0008e40001047983 */ /* 0x0001620000300800 */
[----:B------:R-:W-:-:S03]  /*16740*/  FADD R110, RZ, -R115 ;  /* 0x80000073ff6e7221 */ /* 0x000fc60000000000 */
[----:B---3--:R0:W5:Y:S01]  /*16750*/  LDL.LU R3, [R1+0x8e0] ;  /* 0x0008e00001037983 */ /* 0x0081620000300800 */
[----:B------:R-:W-:-:S03]  /*16760*/  FADD R115, RZ, R250 ;  /* 0x000000faff737221 */ /* 0x000fc60000000000 */
[----:B------:R0:W5:Y:S04]  /*16770*/  LDL.LU R2, [R1+0x8dc] ;  /* 0x0008dc0001027983 */ /* 0x0001680000300800 */
[----:B------:R0:W5:Y:S04]  /*16780*/  LDL.LU R0, [R1+0x8d8] ;  /* 0x0008d80001007983 */ /* 0x0001680000300800 */
[----:B------:R1:W-:Y:S04]  /*16790*/  STL [R1+0x140], R113 ;  /* 0x0001407101007387 */ /* 0x0003e80000100800 */
[----:B------:R3:W-:Y:S01]  /*167a0*/  STL [R1+0x13c], R112 ;  /* 0x00013c7001007387 */ /* 0x0007e20000100800 */
[----:B-1----:R-:W-:-:S03]  /*167b0*/  FADD R113, RZ, R248 ;  /* 0x000000f8ff717221 */ /* 0x002fc60000000000 */
[----:B------:R1:W-:Y:S01]  /*167c0*/  STL [R1+0xa0], R115 ;  /* 0x0000a07301007387 */ /* 0x0003e20000100800 */
[----:B---3--:R-:W-:-:S03]  /*167d0*/  FADD R112, RZ, R117 ;  /* 0x00000075ff707221 */ /* 0x008fc60000000000 */
[----:B------:R3:W-:Y:S04]  /*167e0*/  STL [R1+0x138], R113 ;  /* 0x0001387101007387 */ /* 0x0007e80000100800 */
[----:B------:R0:W-:Y:S01]  /*167f0*/  STL [R1+0x150], R112 ;  /* 0x0001507001007387 */ /* 0x0001e20000100800 */
[----:B-1----:R-:W-:Y:S01]  /*16800*/  FADD R115, RZ, R118 ;  /* 0x00000076ff737221 */ /* 0x002fe20000000000 */
[----:B---3--:R-:W-:-:S04]  /*16810*/  FADD R113, RZ, R133 ;  /* 0x00000085ff717221 */ /* 0x008fc80000000000 */
[----:B------:R-:W-:Y:S01]  /*16820*/  STL [R1+0x144], R115 ;  /* 0x0001447301007387 */ /* 0x000fe20000100800 */
[----:B0-----:R-:W-:-:S03]  /*16830*/  FADD R112, RZ, R116 ;  /* 0x00000074ff707221 */ /* 0x001fc60000000000 */
[----:B------:R-:W-:Y:S04]  /*16840*/  STL [R1+0x148], R113 ;  /* 0x0001487101007387 */ /* 0x000fe80000100800 */
[----:B------:R0:W-:Y:S04]  /*16850*/  STL [R1+0x14c], R112 ;  /* 0x00014c7001007387 */ /* 0x0001e80000100800 */
[----:B------:R1:W-:Y:S01]  /*16860*/  STL [R1+0x20], RZ ;  /* 0x000020ff01007387 */ /* 0x0003e20000100800 */
[----:B------:R-:W-:-:S04]  /*16870*/  FADD R110, RZ, R110 ;  /* 0x0000006eff6e7221 */ /* 0x000fc80000000000 */
[-C--:B------:R-:W-:Y:S01]  /*16880*/  FFMA R120, RZ, R110.reuse, R120 ;  /* 0x0000006eff787223 */ /* 0x080fe20000000078 */
[----:B------:R-:W-:Y:S01]  /*16890*/  BSSY B1, `(.L_x_774) ;  /* 0x00000b2000017945 */ /* 0x000fe20003800000 */
[-C--:B------:R-:W-:Y:S01]  /*168a0*/  FFMA R131, R131, R110.reuse, RZ ;  /* 0x0000006e83837223 */ /* 0x080fe200000000ff */
[----:B------:R-:W-:Y:S02]  /*168b0*/  MOV R248, RZ ;  /* 0x000000ff00f87202 */ /* 0x000fe40000000f00 */
[----:B0-----:R-:W-:Y:S02]  /*168c0*/  MOV R112, RZ ;  /* 0x000000ff00707202 */ /* 0x001fe40000000f00 */
[----:B------:R-:W-:Y:S01]  /*168d0*/  MOV R115, RZ ;  /* 0x000000ff00737202 */ /* 0x000fe20000000f00 */
[----:B--2---:R-:W-:Y:S01]  /*168e0*/  FFMA R126, R127, R110, R126 ;  /* 0x0000006e7f7e7223 */ /* 0x004fe2000000007e */
[----:B----4-:R-:W-:Y:S01]  /*168f0*/  FADD R129, R129, R111 ;  /* 0x0000006f81817221 */ /* 0x010fe20000000000 */
[----:B------:R-:W-:-:S02]  /*16900*/  FADD R128, R128, R119 ;  /* 0x0000007780807221 */ /* 0x000fc40000000000 */
[----:B------:R-:W-:-:S04]  /*16910*/  FFMA R111, R123, R126, RZ ;  /* 0x0000007e7b6f7223 */ /* 0x000fc800000000ff */
[----:B------:R-:W-:Y:S01]  /*16920*/  FADD R111, R120, R111 ;  /* 0x0000006f786f7221 */ /* 0x000fe20000000000 */
[----:B------:R-:W-:Y:S01]  /*16930*/  FADD R132, R132, R121 ;  /* 0x0000007984847221 */ /* 0x000fe20000000000 */
[C---:B------:R-:W-:Y:S02]  /*16940*/  ISETP.NE.AND P1, PT, R122.reuse, RZ, PT ;  /* 0x000000ff7a00720c */ /* 0x040fe40003f25270 */
[----:B------:R-:W-:Y:S01]  /*16950*/  FADD R111, RZ, R111 ;  /* 0x0000006fff6f7221 */ /* 0x000fe20000000000 */
[----:B------:R-:W-:Y:S02]  /*16960*/  ISETP.NE.AND P2, PT, R122, RZ, PT ;  /* 0x000000ff7a00720c */ /* 0x000fe40003f45270 */
[----:B------:R-:W-:Y:S02]  /*16970*/  MOV R120, RZ ;  /* 0x000000ff00787202 */ /* 0x000fe40000000f00 */
[----:B------:R-:W-:-:S06]  /*16980*/  MOV R119, RZ ;  /* 0x000000ff00777202 */ /* 0x000fcc0000000f00 */
[----:B------:R-:W-:Y:S05]  /*16990*/  @P1 BRA `(.L_x_775) ;  /* 0x00000a1000001947 */ /* 0x000fea0003800000 */
[----:B-1----:R-:W2:Y:S01]  /*169a0*/  LDL R113, [R1+0x544] ;  /* 0x0005440001717983 */ /* 0x002ea20000100800 */
[----:B------:R-:W-:Y:S01]  /*169b0*/  BSSY B0, `(.L_x_776) ;  /* 0x0000094000007945 */ /* 0x000fe20003800000 */
[----:B------:R-:W-:Y:S02]  /*169c0*/  MOV R247, RZ ;  /* 0x000000ff00f77202 */ /* 0x000fe40000000f00 */
[----:B------:R0:W-:Y:S01]  /*169d0*/  STL [R1+0x20], RZ ;  /* 0x000020ff01007387 */ /* 0x0001e20000100800 */
[----:B------:R-:W-:Y:S02]  /*169e0*/  MOV R248, RZ ;  /* 0x000000ff00f87202 */ /* 0x000fe40000000f00 */
[----:B------:R-:W-:Y:S02]  /*169f0*/  MOV R120, RZ ;  /* 0x000000ff00787202 */ /* 0x000fe40000000f00 */
[----:B------:R-:W-:Y:S02]  /*16a00*/  MOV R119, RZ ;  /* 0x000000ff00777202 */ /* 0x000fe40000000f00 */
[----:B------:R-:W-:-:S02]  /*16a10*/  MOV R115, RZ ;  /* 0x000000ff00737202 */ /* 0x000fc40000000f00 */
[----:B------:R-:W-:Y:S02]  /*16a20*/  MOV R112, R110 ;  /* 0x0000006e00707202 */ /* 0x000fe40000000f00 */
[C---:B--2---:R-:W-:Y:S02]  /*16a30*/  ISETP.NE.AND P3, PT, R113.reuse, RZ, PT ;  /* 0x000000ff7100720c */ /* 0x044fe40003f65270 */
[----:B------:R-:W-:Y:S02]  /*16a40*/  ISETP.NE.AND P1, PT, R113, RZ, PT ;  /* 0x000000ff7100720c */ /* 0x000fe40003f25270 */
[----:B------:R-:W-:-:S09]  /*16a50*/  MOV R113, R111 ;  /* 0x0000006f00717202 */ /* 0x000fd20000000f00 */
[----:B------:R-:W-:Y:S05]  /*16a60*/  @P3 BRA `(.L_x_777) ;  /* 0x0000088000003947 */ /* 0x000fea0003800000 */
[----:B0-----:R-:W2:Y:S01]  /*16a70*/  LDL R121, [R1+0x518] ;  /* 0x0005180001797983 */ /* 0x001ea20000100800 */
[----:B------:R-:W-:Y:S01]  /*16a80*/  FMUL R112, R100, R126 ;  /* 0x0000007e64707220 */ /* 0x000fe20000400000 */
[----:B------:R-:W-:Y:S01]  /*16a90*/  BSSY B9, `(.L_x_778) ;  /* 0x0000035000097945 */ /* 0x000fe20003800000 */
[----:B------:R-:W-:Y:S02]  /*16aa0*/  MOV R118, RZ ;  /* 0x000000ff00767202 */ /* 0x000fe40000000f00 */
[----:B------:R-:W-:Y:S01]  /*16ab0*/  FADD R112, RZ, R112 ;  /* 0x00000070ff707221 */ /* 0x000fe20000000000 */
[----:B------:R-:W-:Y:S02]  /*16ac0*/  MOV R247, RZ ;  /* 0x000000ff00f77202 */ /* 0x000fe40000000f00 */
[----:B------:R-:W-:Y:S02]  /*16ad0*/  MOV R248, RZ ;  /* 0x000000ff00f87202 */ /* 0x000fe40000000f00 */
[----:B------:R-:W-:-:S02]  /*16ae0*/  MOV R115, R110 ;  /* 0x0000006e00737202 */ /* 0x000fc40000000f00 */
[----:B------:R-:W-:Y:S02]  /*16af0*/  MOV R116, R111 ;  /* 0x0000006f00747202 */ /* 0x000fe40000000f00 */
[----:B--2---:R-:W-:-:S13]  /*16b00*/  ISETP.NE.AND P3, PT, R121, RZ, PT ;  /* 0x000000ff7900720c */ /* 0x004fda0003f65270 */
[----:B------:R-:W-:Y:S05]  /*16b10*/  @P3 BRA `(.L_x_779) ;  /* 0x000002c000003947 */ /* 0x000fea0003800000 */
[----:B------:R-:W2:Y:S01]  /*16b20*/  LDL R117, [R1+0x7cc] ;  /* 0x0007cc0001757983 */ /* 0x000ea20000100800 */
[----:B------:R-:W-:Y:S02]  /*16b30*/  MOV R247, RZ ;  /* 0x000000ff00f77202 */ /* 0x000fe40000000f00 */
[----:B------:R-:W-:Y:S02]  /*16b40*/  MOV R248, RZ ;  /* 0x000000ff00f87202 */ /* 0x000fe40000000f00 */
[----:B------:R-:W-:Y:S02]  /*16b50*/  MOV R115, R110 ;  /* 0x0000006e00737202 */ /* 0x000fe40000000f00 */
[----:B------:R-:W-:Y:S02]  /*16b60*/  MOV R116, R111 ;  /* 0x0000006f00747202 */ /* 0x000fe40000000f00 */
[----:B--2---:R-:W-:-:S13]  /*16b70*/  ISETP.NE.AND P3, PT, R117, RZ, PT ;  /* 0x000000ff7500720c */ /* 0x004fda0003f65270 */
[----:B------:R-:W-:Y:S05]  /*16b80*/  @!P3 BRA `(.L_x_779) ;  /* 0x000002500000b947 */ /* 0x000fea0003800000 */
[----:B------:R-:W2:Y:S01]  /*16b90*/  LDL R117, [R1+0x82c] ;  /* 0x00082c0001757983 */ /* 0x000ea20000100800 */
[----:B------:R-:W-:Y:S01]  /*16ba0*/  BSSY B10, `(.L_x_780) ;  /* 0x000001e0000a7945 */ /* 0x000fe20003800000 */
[----:B------:R-:W-:Y:S02]  /*16bb0*/  MOV R247, RZ ;  /* 0x000000ff00f77202 */ /* 0x000fe40000000f00 */
[----:B------:R-:W-:Y:S02]  /*16bc0*/  MOV R118, RZ ;  /* 0x000000ff00767202 */ /* 0x000fe40000000f00 */
[----:B--2---:R-:W-:-:S13]  /*16bd0*/  ISETP.NE.AND P3, PT, R117, RZ, PT ;  /* 0x000000ff7500720c */ /* 0x004fda0003f65270 */
[----:B------:R-:W-:Y:S05]  /*16be0*/  @!P3 BRA `(.L_x_781) ;  /* 0x000001900000b947 */ /* 0x000fea0003800000 */
[----:B------:R-:W2:Y:S04]  /*16bf0*/  LDL R117, [R1+0x3f4] ;  /* 0x0003f40001757983 */ /* 0x000ea80000100800 */
[----:B------:R-:W3:Y:S01]  /*16c00*/  LDL R121, [R1+0x4bc] ;  /* 0x0004bc0001797983 */ /* 0x000ee20000100800 */
[----:B------:R-:W-:Y:S01]  /*16c10*/  FSEL R250, R111, RZ, P3 ;  /* 0x000000ff6ffa7208 */ /* 0x000fe20001800000 */
[----:B------:R-:W-:Y:S01]  /*16c20*/  BMOV.32.CLEAR RZ, B11 ;  /* 0x000000000bff7355 */ /* 0x000fe20000100000 */
[----:B------:R-:W-:Y:S01]  /*16c30*/  BSSY B11, `(.L_x_782) ;  /* 0x000000e0000b7945 */ /* 0x000fe20003800000 */
[----:B--2---:R-:W0:Y:S02]  /*16c40*/  MUFU.RCP R113, R117 ;  /* 0x0000007500717308 */ /* 0x004e240000001000 */
[----:B---3--:R-:W-:-:S06]  /*16c50*/  FMUL R250, R121, R250 ;  /* 0x000000fa79fa7220 */ /* 0x008fcc0000400000 */
        /* <DEDUP_REMOVED lines=9> */
[----:B-----5:R-:W-:Y:S05]  /*16cf0*/  CALL.REL.NOINC `($__internal_11_$__cuda_sm3x_div_rn_noftz_f32_slowpath) ;  /* 0x000258f000007944 */ /* 0x020fea0003c00000 */
[----:B-1----:R-:W-:Y:S02]  /*16d00*/  MOV R115, R250 ;  /* 0x000000fa00737202 */ /* 0x002fe40000000f00 */
.L_x_783:
[----:B------:R-:W-:Y:S05]  /*16d10*/  BSYNC B11 ;  /* 0x00000000000b7941 */ /* 0x000fea0003800000 */
.L_x_782:
[----:B------:R-:W-:Y:S01]  /*16d20*/  FSEL R113, R110, RZ, P3 ;  /* 0x000000ff6e717208 */ /* 0x000fe20001800000 */
[----:B------:R-:W-:-:S04]  /*16d30*/  FADD R115, RZ, -R115 ;  /* 0x80000073ff737221 */ /* 0x000fc80000000000 */
[----:B------:R-:W-:Y:S01]  /*16d40*/  FFMA R113, R113, c[0x0][0x658], RZ ;  /* 0x0001960071717a23 */ /* 0x000fe200000000ff */
[----:B------:R-:W-:-:S03]  /*16d50*/  FADD R247, RZ, R115 ;  /* 0x00000073fff77221 */ /* 0x000fc60000000000 */
[--C-:B------:R-:W-:Y:S01]  /*16d60*/  FADD R131, R131, R113.reuse ;  /* 0x0000007183837221 */ /* 0x100fe20000000000 */
[----:B------:R-:W-:Y:S02]  /*16d70*/  FADD R118, RZ, -R113 ;  /* 0x80000071ff767221 */ /* 0x000fe40000000000 */
.L_x_781:
[----:B------:R-:W-:Y:S05]  /*16d80*/  BSYNC B10 ;  /* 0x00000000000a7941 */ /* 0x000fea0003800000 */
.L_x_780:
[----:B------:R-:W-:Y:S01]  /*16d90*/  MOV R248, R112 ;  /* 0x0000007000f87202 */ /* 0x000fe20000000f00 */
[----:B------:R-:W-:Y:S01]  /*16da0*/  FADD R247, RZ, R247 ;  /* 0x000000f7fff77221 */ /* 0x000fe20000000000 */
[----:B------:R-:W-:Y:S02]  /*16db0*/  FSEL R115, R110, RZ, !P3 ;  /* 0x000000ff6e737208 */ /* 0x000fe40005800000 */
[----:B------:R-:W-:Y:S02]  /*16dc0*/  FSEL R116, R111, RZ, !P3 ;  /* 0x000000ff6f747208 */ /* 0x000fe40005800000 */
[----:B------:R-:W-:Y:S02]  /*16dd0*/  MOV R112, RZ ;  /* 0x000000ff00707202 */ /* 0x000fe40000000f00 */
.L_x_779:
[----:B------:R-:W-:Y:S05]  /*16de0*/  BSYNC B9 ;  /* 0x0000000000097941 */ /* 0x000fea0003800000 */
.L_x_778:
[----:B------:R-:W3:Y:S01]  /*16df0*/  LDL R113, [R1+0x518] ;  /* 0x0005180001717983 */ /* 0x000ee20000100800 */
[----:B------:R-:W-:Y:S01]  /*16e00*/  FSEL R122, R111, RZ, P1 ;  /* 0x000000ff6f7a7208 */ /* 0x000fe20000800000 */
[----:B------:R-:W-:Y:S01]  /*16e10*/  FADD R121, RZ, R112 ;  /* 0x00000070ff797221 */ /* 0x000fe20000000000 */
[----:B------:R-:W-:Y:S01]  /*16e20*/  FSEL R126, R110, RZ, P1 ;  /* 0x000000ff6e7e7208 */ /* 0x000fe20000800000 */
[----:B------:R-:W-:Y:S01]  /*16e30*/  FADD R118, RZ, R118 ;  /* 0x00000076ff767221 */ /* 0x000fe20000000000 */
[----:B------:R-:W-:Y:S01]  /*16e40*/  FADD R123, RZ, R116 ;  /* 0x00000074ff7b7221 */ /* 0x000fe20000000000 */
[--C-:B------:R-:W-:Y:S01]  /*16e50*/  FADD R127, RZ, R115.reuse ;  /* 0x00000073ff7f7221 */ /* 0x100fe20000000000 */
[----:B------:R-:W-:Y:S01]  /*16e60*/  BSSY B9, `(.L_x_784) ;  /* 0x0000046000097945 */ /* 0x000fe20003800000 */
[----:B------:R-:W-:Y:S01]  /*16e70*/  FADD R112, R126, R115 ;  /* 0x000000737e707221 */ /* 0x000fe20000000000 */
[----:B------:R-:W-:-:S02]  /*16e80*/  MOV R120, RZ ;  /* 0x000000ff00787202 */ /* 0x000fc40000000f00 */
[----:B------:R-:W-:Y:S02]  /*16e90*/  MOV R119, RZ ;  /* 0x000000ff00777202 */ /* 0x000fe40000000f00 */
[----:B------:R-:W-:Y:S02]  /*16ea0*/  MOV R115, RZ ;  /* 0x000000ff00737202 */ /* 0x000fe40000000f00 */
[----:B---3--:R-:W-:-:S04]  /*16eb0*/  PRMT R113, R113, 0x9910, RZ ;  /* 0x0000991071717816 */ /* 0x008fc800000000ff */
[----:B------:R-:W-:Y:S01]  /*16ec0*/  ISETP.NE.AND P3, PT, R113, RZ, PT ;  /* 0x000000ff7100720c */ /* 0x000fe20003f65270 */
[----:B------:R-:W-:-:S03]  /*16ed0*/  FADD R113, R122, R116 ;  /* 0x000000747a717221 */ /* 0x000fc60000000000 */
[----:B------:R-:W-:Y:S02]  /*16ee0*/  FSEL R121, R121, RZ, P3 ;  /* 0x000000ff79797208 */ /* 0x000fe40001800000 */
[----:B------:R-:W-:Y:S02]  /*16ef0*/  FSEL R122, R113, R122, !P3 ;  /* 0x0000007a717a7208 */ /* 0x000fe40005800000 */
[----:B------:R-:W-:Y:S02]  /*16f00*/  FSEL R123, R123, RZ, P3 ;  /* 0x000000ff7b7b7208 */ /* 0x000fe40001800000 */
[----:B------:R-:W-:Y:S02]  /*16f10*/  FSEL R126, R112, R126, !P3 ;  /* 0x0000007e707e7208 */ /* 0x000fe40005800000 */
[----:B------:R-:W-:Y:S02]  /*16f20*/  FSEL R127, R127, RZ, P3 ;  /* 0x000000ff7f7f7208 */ /* 0x000fe40001800000 */
[----:B------:R-:W-:-:S02]  /*16f30*/  FSEL R117, R118, RZ, !P3 ;  /* 0x000000ff76757208 */ /* 0x000fc40005800000 */
[----:B------:R-:W-:Y:S01]  /*16f40*/  FSEL R116, R118, RZ, P3 ;  /* 0x000000ff76747208 */ /* 0x000fe20001800000 */
[----:B------:R-:W-:Y:S05]  /*16f50*/  @!P3 BRA `(.L_x_785) ;  /* 0x000003600000b947 */ /* 0x000fea0003800000 */
[----:B------:R-:W3:Y:S01]  /*16f60*/  LDL R133, [R1+0x88c] ;  /* 0x00088c0001857983 */ /* 0x000ee20000100800 */
[----:B------:R-:W-:Y:S01]  /*16f70*/  MOV R113, R122 ;  /* 0x0000007a00717202 */ /* 0x000fe20000000f00 */
[----:B------:R-:W-:Y:S01]  /*16f80*/  FADD R250, RZ, R123 ;  /* 0x0000007bfffa7221 */ /* 0x000fe20000000000 */
[----:B------:R-:W-:Y:S01]  /*16f90*/  MOV R112, R126 ;  /* 0x0000007e00707202 */ /* 0x000fe20000000f00 */
[----:B------:R-:W-:Y:S01]  /*16fa0*/  FADD R115, RZ, R127 ;  /* 0x0000007fff737221 */ /* 0x000fe20000000000 */
[----:B------:R-:W-:Y:S01]  /*16fb0*/  BSSY B10, `(.L_x_786) ;  /* 0x000001f0000a7945 */ /* 0x000fe20003800000 */
[----:B------:R-:W-:Y:S01]  /*16fc0*/  FADD R248, R248, R121 ;  /* 0x00000079f8f87221 */ /* 0x000fe20000000000 */
[----:B------:R-:W-:Y:S02]  /*16fd0*/  MOV R120, RZ ;  /* 0x000000ff00787202 */ /* 0x000fe40000000f00 */
[----:B---3--:R-:W-:-:S04]  /*16fe0*/  ISETP.NE.AND P3, PT, R133, RZ, PT ;  /* 0x000000ff8500720c */ /* 0x008fc80003f65270 */
[----:B------:R-:W-:Y:S02]  /*16ff0*/  FSEL R250, R250, RZ, P3 ;  /* 0x000000fffafa7208 */ /* 0x000fe40001800000 */
[----:B------:R-:W-:-:S07]  /*17000*/  FSEL R115, R115, RZ, P3 ;  /* 0x000000ff73737208 */ /* 0x000fce0001800000 */
[----:B------:R-:W-:Y:S01]  /*17010*/  @!P3 FADD R113, R113, R123 ;  /* 0x0000007b7171b221 */ /* 0x000fe20000000000 */
[----:B------:R-:W-:Y:S01]  /*17020*/  @!P3 FADD R112, R112, R127 ;  /* 0x0000007f7070b221 */ /* 0x000fe20000000000 */
[----:B------:R-:W-:Y:S05]  /*17030*/  @!P3 BRA `(.L_x_787) ;  /* 0x000001600000b947 */ /* 0x000fea0003800000 */
[----:B------:R-:W3:Y:S04]  /*17040*/  LDL R133, [R1+0x40c] ;  /* 0x00040c0001857983 */ /* 0x000ee80000100800 */
[----:B------:R-:W4:Y:S01]  /*17050*/  LDL R134, [R1+0x4d4] ;  /* 0x0004d40001867983 */ /* 0x000f220000100800 */
[----:B------:R-:W-:Y:S01]  /*17060*/  BMOV.32.CLEAR RZ, B11 ;  /* 0x000000000bff7355 */ /* 0x000fe20000100000 */
[----:B------:R-:W-:Y:S01]  /*17070*/  BSSY B11, `(.L_x_788) ;  /* 0x000000e0000b7945 */ /* 0x000fe20003800000 */
[----:B---3--:R-:W1:Y:S01]  /*17080*/  MUFU.RCP R118, R133 ;  /* 0x0000008500767308 */ /* 0x008e620000001000 */
[----:B----4-:R-:W-:-:S07]  /*17090*/  FMUL R250, R134, R250 ;  /* 0x000000fa86fa7220 */ /* 0x010fce0000400000 */
[----:B------:R-:W3:Y:S01]  /*170a0*/  FCHK P3, R250, R133 ;  /* 0x00000085fa007302 */ /* 0x000ee20000060000 */
[----:B-1----:R-:W-:-:S04]  /*170b0*/  FFMA R119, -R133, R118, 1 ;  /* 0x3f80000085777423 */ /* 0x002fc80000000176 */
[----:B------:R-:W-:-:S04]  /*170c0*/  FFMA R118, R118, R119, R118 ;  /* 0x0000007776767223 */ /* 0x000fc80000000076 */
[----:B------:R-:W-:-:S04]  /*170d0*/  FFMA R119, R250, R118, RZ ;  /* 0x00000076fa777223 */ /* 0x000fc800000000ff */
[----:B------:R-:W-:-:S04]  /*170e0*/  FFMA R120, -R133, R119, R250 ;  /* 0x0000007785787223 */ /* 0x000fc800000001fa */
[----:B------:R-:W-:Y:S01]  /*170f0*/  FFMA R118, R118, R120, R119 ;  /* 0x0000007876767223 */ /* 0x000fe20000000077 */
[----:B---3--:R-:W-:Y:S05]  /*17100*/  @!P3 BRA `(.L_x_789) ;  /* 0x000000400000b947 */ /* 0x008fea0003800000 */
[----:B------:R-:W-:Y:S02]  /*17110*/  MOV R126, R133 ;  /* 0x00000085007e7202 */ /* 0x000fe40000000f00 */
[----:B------:R-:W-:Y:S02]  /*17120*/  MOV R127, 0x17140 ;  /* 0x00017140007f7802 */ /* 0x000fe40000000f00 */
[----:B0-2--5:R-:W-:Y:S05]  /*17130*/  CALL.REL.NOINC `($__internal_11_$__cuda_sm3x_div_rn_noftz_f32_slowpath) ;  /* 0x000254b000007944 */ /* 0x025fea0003c00000 */
[----:B-1----:R-:W-:Y:S02]  /*17140*/  MOV R118, R250 ;  /* 0x000000fa00767202 */ /* 0x002fe40000000f00 */
.L_x_789:
[----:B------:R-:W-:Y:S05]  /*17150*/  BSYNC B11 ;  /* 0x00000000000b7941 */ /* 0x000fea0003800000 */
.L_x_788:
[----:B------:R-:W-:Y:S01]  /*17160*/  FADD R118, RZ, -R118 ;  /* 0x80000076ff767221 */ /* 0x000fe20000000000 */
[----:B------:R-:W-:-:S03]  /*17170*/  FADD R120, RZ, R115 ;  /* 0x00000073ff787221 */ /* 0x000fc60000000000 */
[----:B------:R-:W-:Y:S01]  /*17180*/  FADD R247, R247, R118 ;  /* 0x00000076f7f77221 */ /* 0x000fe20000000000 */
[----:B------:R-:W-:Y:S02]  /*17190*/  FADD R118, R116, -R115 ;  /* 0x8000007374767221 */ /* 0x000fe40000000000 */
.L_x_787:
[----:B------:R-:W-:Y:S05]  /*171a0*/  BSYNC B10 ;  /* 0x00000000000a7941 */ /* 0x000fea0003800000 */
.L_x_786:
[----:B------:R-:W3:Y:S04]  /*171b0*/  LDL R116, [R1+0x3e4] ;  /* 0x0003e40001747983 */ /* 0x000ee80000100800 */
[----:B------:R-:W3:Y:S01]  /*171c0*/  LDL R115, [R1+0x500] ;  /* 0x0005000001737983 */ /* 0x000ee20000100800 */
[----:B------:R-:W-:Y:S01]  /*171d0*/  FADD R247, RZ, R247 ;  /* 0x000000f7fff77221 */ /* 0x000fe20000000000 */
[----:B---3--:R-:W-:Y:S02]  /*171e0*/  FSETP.GEU.AND P3, PT, R115, R116, PT ;  /* 0x000000747300720b */ /* 0x008fe40003f6e000 */
[----:B------:R-:W-:-:S11]  /*171f0*/  MOV R116, R118 ;  /* 0x0000007600747202 */ /* 0x000fd60000000f00 */
[----:B------:R-:W-:Y:S05]  /*17200*/  @!P3 BRA `(.L_x_790) ;  /* 0x000000800000b947 */ /* 0x000fea0003800000 */
[----:B------:R-:W3:Y:S02]  /*17210*/  LDL R119, [R1+0x3d8] ;  /* 0x0003d80001777983 */ /* 0x000ee40000100800 */
[----:B---3--:R-:W-:Y:S02]  /*17220*/  FSETP.GT.AND P3, PT, R115, R119, PT ;  /* 0x000000777300720b */ /* 0x008fe40003f64000 */
[----:B------:R-:W-:-:S11]  /*17230*/  MOV R119, RZ ;  /* 0x000000ff00777202 */ /* 0x000fd60000000f00 */
[----:B------:R-:W-:Y:S01]  /*17240*/  @!P3 FADD R118, R117, R118 ;  /* 0x000000767576b221 */ /* 0x000fe20000000000 */
[----:B------:R-:W-:Y:S01]  /*17250*/  @!P3 MOV R115, RZ ;  /* 0x000000ff0073b202 */ /* 0x000fe20000000f00 */
[----:B------:R-:W-:Y:S01]  /*17260*/  @P3 FADD R115, RZ, R116 ;  /* 0x00000074ff733221 */ /* 0x000fe20000000000 */
[----:B------:R-:W-:Y:S01]  /*17270*/  @P3 MOV R118, RZ ;  /* 0x000000ff00763202 */ /* 0x000fe20000000f00 */
[----:B------:R-:W-:Y:S05]  /*17280*/  BRA `(.L_x_785) ;  /* 0x0000003000007947 */ /* 0x000fea0003800000 */
.L_x_790:
[----:B------:R-:W-:Y:S01]  /*17290*/  FADD R119, RZ, R118 ;  /* 0x00000076ff777221 */ /* 0x000fe20000000000 */
[----:B------:R-:W-:Y:S02]  /*172a0*/  MOV R115, RZ ;  /* 0x000000ff00737202 */ /* 0x000fe40000000f00 */
[----:B------:R-:W-:Y:S02]  /*172b0*/  MOV R118, RZ ;  /* 0x000000ff00767202 */ /* 0x000fe40000000f00 */
.L_x_785:
[----:B------:R-:W-:Y:S05]  /*172c0*/  BSYNC B9 ;  /* 0x0000000000097941 */ /* 0x000fea0003800000 */
.L_x_784:
[----:B------:R-:W-:-:S05]  /*172d0*/  FADD R116, RZ, R118 ;  /* 0x00000076ff747221 */ /* 0x000fca0000000000 */
[----:B------:R1:W-:Y:S02]  /*172e0*/  STL [R1+0x20], R116 ;  /* 0x0000207401007387 */ /* 0x0003e40000100800 */
.L_x_777:
[----:B0-----:R-:W-:Y:S05]  /*172f0*/  BSYNC B0 ;  /* 0x0000000000007941 */ /* 0x001fea0003800000 */
.L_x_776:
[--C-:B-1----:R-:W-:Y:S01]  /*17300*/  FADD R116, RZ, R112.reuse ;  /* 0x00000070ff747221 */ /* 0x102fe20000000000 */
[----:B------:R-:W-:Y:S02]  /*17310*/  FSEL R110, R110, RZ, P2 ;  /* 0x000000ff6e6e7208 */ /* 0x000fe40001000000 */
[----:B------:R-:W-:Y:S02]  /*17320*/  FSEL R111, R111, RZ, P2 ;  /* 0x000000ff6f6f7208 */ /* 0x000fe40001000000 */
[----:B------:R-:W-:Y:S01]  /*17330*/  FSEL R116, R116, RZ, P1 ;  /* 0x000000ff74747208 */ /* 0x000fe20000800000 */
[----:B------:R-:W-:Y:S01]  /*17340*/  FADD R110, R110, R112 ;  /* 0x000000706e6e7221 */ /* 0x000fe20000000000 */
[----:B------:R-:W-:Y:S01]  /*17350*/  MOV R112, RZ ;  /* 0x000000ff00707202 */ /* 0x000fe20000000f00 */
[--C-:B------:R-:W-:Y:S01]  /*17360*/  FADD R111, R111, R113.reuse ;  /* 0x000000716f6f7221 */ /* 0x100fe20000000000 */
[----:B------:R-:W-:Y:S01]  /*17370*/  @P1 FADD R112, RZ, R113 ;  /* 0x00000071ff701221 */ /* 0x000fe20000000000 */
[--C-:B------:R-:W-:Y:S01]  /*17380*/  @P1 FADD R120, R120, R116.reuse ;  /* 0x0000007478781221 */ /* 0x100fe20000000000 */
[----:B------:R-:W-:Y:S01]  /*17390*/  @P1 FADD R115, R115, -R116 ;  /* 0x8000007473731221 */ /* 0x000fe20000000000 */
[----:B------:R-:W-:-:S02]  /*173a0*/  @P1 CS2R R110, SRZ ;  /* 0x00000000006e1805 */ /* 0x000fc4000001ff00 */
.L_x_775:
[----:B-1----:R-:W-:Y:S05]  /*173b0*/  BSYNC B1 ;  /* 0x0000000000017941 */ /* 0x002fea0003800000 */
.L_x_774:
[----:B------:R-:W3:Y:S04]  /*173c0*/  LDL.LU R118, [R1+0x3c] ;  /* 0x00003c0001767983 */ /* 0x000ee80000300800 */
[----:B------:R-:W4:Y:S04]  /*173d0*/  LDL.LU R113, [R1+0x34] ;  /* 0x0000340001717983 */ /* 0x000f280000300800 */
[----:B--2---:R-:W2:Y:S04]  /*173e0*/  LDL R127, [R1+0x78] ;  /* 0x00007800017f7983 */ /* 0x004ea80000100800 */
[----:B------:R-:W4:Y:S04]  /*173f0*/  LDL R126, [R1+0x7c] ;  /* 0x00007c00017e7983 */ /* 0x000f280000100800 */
[----:B------:R-:W4:Y:S01]  /*17400*/  LDL R123, [R1+0x18] ;  /* 0x00001800017b7983 */ /* 0x000f220000100800 */
[----:B------:R-:W-:-:S03]  /*17410*/  MOV R116, R120 ;  /* 0x0000007800747202 */ /* 0x000fc60000000f00 */
[----:B------:R-:W4:Y:S01]  /*17420*/  LDL R122, [R1+0x1c] ;  /* 0x00001c00017a7983 */ /* 0x000f220000100800 */
[----:B------:R-:W-:Y:S01]  /*17430*/  MOV R117, R119 ;  /* 0x0000007700757202 */ /* 0x000fe20000000f00 */
[----:B------:R-:W-:Y:S01]  /*17440*/  FADD R110, RZ, R110 ;  /* 0x0000006eff6e7221 */ /* 0x000fe20000000000 */
[----:B------:R-:W-:Y:S01]  /*17450*/  FADD R131, RZ, R131 ;  /* 0x00000083ff837221 */ /* 0x000fe20000000000 */
[----:B------:R-:W4:Y:S02]  /*17460*/  LDL R121, [R1+0x70] ;  /* 0x0000700001797983 */ /* 0x000f240000100800 */
[C---:B------:R-:W-:Y:S01]  /*17470*/  @P2 FADD R116, R110.reuse, R116 ;  /* 0x000000746e742221 */ /* 0x040fe20000000000 */
[----:B------:R-:W-:Y:S01]  /*17480*/  @P2 FADD R117, -R110, R117 ;  /* 0x000000756e752221 */ /* 0x000fe20000000100 */
[----:B---3--:R-:W-:Y:S02]  /*17490*/  FFMA R110, R64, R131, R118 ;  /* 0x00000083406e7223 */ /* 0x008fe40000000076 */
[----:B------:R-:W3:Y:S01]  /*174a0*/  LDL R118, [R1+0x14] ;  /* 0x0000140001767983 */ /* 0x000ee20000100800 */
[C---:B------:R-:W-:Y:S01]  /*174b0*/  FFMA R119, R131.reuse, R242, RZ ;  /* 0x000000f283777223 */ /* 0x040fe200000000ff */
[C---:B------:R-:W-:Y:S01]  /*174c0*/  FFMA R13, R131.reuse, R13, RZ ;  /* 0x0000000d830d7223 */ /* 0x040fe200000000ff */
[C---:B------:R-:W-:Y:S01]  /*174d0*/  FFMA R16, R131.reuse, R16, RZ ;  /* 0x0000001083107223 */ /* 0x040fe200000000ff */
[C---:B------:R-:W-:Y:S01]  /*174e0*/  FFMA R14, R131.reuse, R14, RZ ;  /* 0x0000000e830e7223 */ /* 0x040fe200000000ff */
[----:B------:R-:W-:Y:S01]  /*174f0*/  FFMA R242, R131, R15, RZ ;  /* 0x0000000f83f27223 */ /* 0x000fe200000000ff */
[----:B------:R-:W-:Y:S01]  /*17500*/  STL [R1+0x160], R119 ;  /* 0x0001607701007387 */ /* 0x000fe20000100800 */
[----:B--2---:R-:W-:Y:S01]  /*17510*/  FADD R15, RZ, R127 ;  /* 0x0000007fff0f7221 */ /* 0x004fe20000000000 */
[----:B----4-:R-:W-:-:S02]  /*17520*/  FFMA R113, R63, R131, R113 ;  /* 0x000000833f717223 */ /* 0x010fc40000000071 */
[----:B------:R0:W-:Y:S01]  /*17530*/  STL [R1+0x15c], R13 ;  /* 0x00015c0d01007387 */ /* 0x0001e20000100800 */
[----:B------:R-:W-:-:S03]  /*17540*/  FMUL R15, R15, R232 ;  /* 0x000000e80f0f7220 */ /* 0x000fc60000400000 */
[----:B------:R-:W-:Y:S04]  /*17550*/  STL [R1+0x158], R16 ;  /* 0x0001581001007387 */ /* 0x000fe80000100800 */
[----:B------:R1:W-:Y:S01]  /*17560*/  STL [R1+0x3c], R14 ;  /* 0x00003c0e01007387 */ /* 0x0003e20000100800 */
[----:B0-----:R-:W-:Y:S01]  /*17570*/  FFMA R13, R131, R17, RZ ;  /* 0x00000011830d7223 */ /* 0x001fe200000000ff */
[----:B------:R-:W-:Y:S01]  /*17580*/  FADD R17, RZ, R123 ;  /* 0x0000007bff117221 */ /* 0x000fe20000000000 */
[----:B------:R-:W-:Y:S01]  /*17590*/  FFMA R129, R43, R131, R129 ;  /* 0x000000832b817223 */ /* 0x000fe20000000081 */
[----:B-1----:R-:W-:Y:S02]  /*175a0*/  FADD R14, RZ, R126 ;  /* 0x0000007eff0e7221 */ /* 0x002fe40000000000 */
[----:B------:R-:W-:-:S02]  /*175b0*/  FMUL R17, R17, R229 ;  /* 0x000000e511117220 */ /* 0x000fc40000400000 */
[----:B------:R-:W-:Y:S01]  /*175c0*/  FFMA R15, R14, R233, R15 ;  /* 0x000000e90e0f7223 */ /* 0x000fe2000000000f */
[----:B------:R-:W-:Y:S01]  /*175d0*/  FADD R14, RZ, R122 ;  /* 0x0000007aff0e7221 */ /* 0x000fe20000000000 */
[-C--:B------:R-:W-:Y:S01]  /*175e0*/  FFMA R136, R62, R131.reuse, R136 ;  /* 0x000000833e887223 */ /* 0x080fe20000000088 */
[-C--:B------:R-:W-:Y:S01]  /*175f0*/  FFMA R128, R44, R131.reuse, R128 ;  /* 0x000000832c807223 */ /* 0x080fe20000000080 */
[----:B------:R-:W-:Y:S01]  /*17600*/  FADD R113, R113, -R129 ;  /* 0x8000008171717221 */ /* 0x000fe20000000000 */
[----:B------:R-:W-:Y:S01]  /*17610*/  FFMA R17, R14, R230, R17 ;  /* 0x000000e60e117223 */ /* 0x000fe20000000011 */
[----:B------:R-:W-:Y:S01]  /*17620*/  FFMA R132, R42, R131, R132 ;  /* 0x000000832a847223 */ /* 0x000fe20000000084 */
[----:B------:R-:W-:Y:S01]  /*17630*/  FADD R14, RZ, R121 ;  /* 0x00000079ff0e7221 */ /* 0x000fe20000000000 */
[----:B------:R0:W-:Y:S01]  /*17640*/  STL [R1+0x34], R13 ;  /* 0x0000340d01007387 */ /* 0x0001e20000100800 */
[----:B------:R-:W-:Y:S01]  /*17650*/  FADD R128, R136, -R128 ;  /* 0x8000008088807221 */ /* 0x000fe20000000000 */
[----:B------:R-:W-:Y:S01]  /*17660*/  FADD R126, RZ, R113 ;  /* 0x00000071ff7e7221 */ /* 0x000fe20000000000 */
[----:B------:R-:W-:Y:S01]  /*17670*/  FMUL R123, RZ, R240 ;  /* 0x000000f0ff7b7220 */ /* 0x000fe20000400000 */
[----:B------:R-:W-:Y:S01]  /*17680*/  FFMA R15, R14, R231, R15 ;  /* 0x000000e70e0f7223 */ /* 0x000fe2000000000f */
[----:B------:R-:W-:Y:S01]  /*17690*/  FADD R113, RZ, R128 ;  /* 0x00000080ff717221 */ /* 0x000fe20000000000 */
[----:B------:R-:W-:Y:S01]  /*176a0*/  MOV R16, R112 ;  /* 0x0000007000107202 */ /* 0x000fe20000000f00 */
[----:B------:R-:W-:Y:S01]  /*176b0*/  FFMA R123, R126, R238, -R123 ;  /* 0x000000ee7e7b7223 */ /* 0x000fe2000000087b */
[----:B0-----:R-:W-:-:S03]  /*176c0*/  FADD R13, R110, -R132 ;  /* 0x800000846e0d7221 */ /* 0x001fc60000000000 */
[-C--:B------:R-:W-:Y:S01]  /*176d0*/  FFMA R123, R113, R241.reuse, R123 ;  /* 0x000000f1717b7223 */ /* 0x080fe2000000007b */
[----:B------:R-:W-:Y:S01]  /*176e0*/  FADD R111, RZ, R111 ;  /* 0x0000006fff6f7221 */ /* 0x000fe20000000000 */
[----:B------:R-:W-:Y:S01]  /*176f0*/  FMUL R127, R79, R230 ;  /* 0x000000e64f7f7220 */ /* 0x000fe20000400000 */
[----:B------:R-:W-:Y:S01]  /*17700*/  FADD R13, RZ, R13 ;  /* 0x0000000dff0d7221 */ /* 0x000fe20000000000 */
[----:B------:R-:W-:Y:S01]  /*17710*/  FMUL R112, R126, R241 ;  /* 0x000000f17e707220 */ /* 0x000fe20000400000 */
[----:B------:R-:W2:Y:S03]  /*17720*/  LDL R250, [R1+0x348] ;  /* 0x0003480001fa7983 */ /* 0x000ea60000100800 */
[----:B------:R-:W-:Y:S01]  /*17730*/  FFMA R112, R113, R238, -R112 ;  /* 0x000000ee71707223 */ /* 0x000fe20000000870 */
[----:B------:R-:W-:Y:S01]  /*17740*/  FMUL R110, R35, R233 ;  /* 0x000000e9236e7220 */ /* 0x000fe20000400000 */
[----:B------:R-:W-:-:S02]  /*17750*/  FFMA R123, R13, -R239, R123 ;  /* 0x800000ef0d7b7223 */ /* 0x000fc4000000007b */
[----:B------:R-:W-:Y:S01]  /*17760*/  FFMA R112, R13, R240, R112 ;  /* 0x000000f00d707223 */ /* 0x000fe20000000070 */
[----:B------:R-:W-:-:S04]  /*17770*/  FFMA R110, R36, R232, R110 ;  /* 0x000000e8246e7223 */ /* 0x000fc8000000006e */
[----:B------:R-:W-:-:S04]  /*17780*/  FFMA R110, R37, R231, R110 ;  /* 0x000000e7256e7223 */ /* 0x000fc8000000006e */
[----:B------:R-:W-:Y:S01]  /*17790*/  FADD R110, R110, R110 ;  /* 0x0000006e6e6e7221 */ /* 0x000fe20000000000 */
[C---:B------:R-:W-:Y:S01]  /*177a0*/  @P2 FADD R16, R111.reuse, R16 ;  /* 0x000000106f102221 */ /* 0x040fe20000000000 */
[----:B------:R-:W-:-:S05]  /*177b0*/  FSEL R111, R111, RZ, !P2 ;  /* 0x000000ff6f6f7208 */ /* 0x000fca0005000000 */
[----:B------:R-:W-:Y:S01]  /*177c0*/  FADD R16, R111, R16 ;  /* 0x000000106f107221 */ /* 0x000fe20000000000 */
[----:B------:R-:W-:-:S04]  /*177d0*/  FMUL R111, R80, R230 ;  /* 0x000000e6506f7220 */ /* 0x000fc80000400000 */
[----:B------:R-:W-:-:S04]  /*177e0*/  FFMA R111, R79, R229, R111 ;  /* 0x000000e54f6f7223 */ /* 0x000fc8000000006f */
[----:B------:R-:W-:-:S04]  /*177f0*/  FFMA R111, R78, R228, R111 ;  /* 0x000000e44e6f7223 */ /* 0x000fc8000000006f */
[----:B------:R-:W-:Y:S01]  /*17800*/  FADD R111, R111, R111 ;  /* 0x0000006f6f6f7221 */ /* 0x000fe20000000000 */
[----:B------:R-:W-:-:S04]  /*17810*/  FFMA R127, R80, R229, -R127 ;  /* 0x000000e5507f7223 */ /* 0x000fc8000000087f */
[----:B------:R-:W-:-:S04]  /*17820*/  FMUL R128, R77, R127 ;  /* 0x0000007f4d807220 */ /* 0x000fc80000400000 */
[----:B------:R-:W-:Y:S01]  /*17830*/  FFMA R128, R77, R127, R128 ;  /* 0x0000007f4d807223 */ /* 0x000fe20000000080 */
[----:B---3--:R-:W-:-:S04]  /*17840*/  FADD R14, RZ, R118 ;  /* 0x00000076ff0e7221 */ /* 0x008fc80000000000 */
[----:B------:R-:W-:Y:S01]  /*17850*/  FFMA R17, R14, R228, R17 ;  /* 0x000000e40e117223 */ /* 0x000fe20000000011 */
[-C--:B------:R-:W-:Y:S01]  /*17860*/  FMUL R14, RZ, R241.reuse ;  /* 0x000000f1ff0e7220 */ /* 0x080fe20000400000 */
[C---:B------:R-:W-:Y:S02]  /*17870*/  FMUL R241, R13.reuse, R241 ;  /* 0x000000f10df17220 */ /* 0x040fe40000400000 */
[----:B------:R-:W-:Y:S01]  /*17880*/  FADD R17, RZ, R17 ;  /* 0x00000011ff117221 */ /* 0x000fe20000000000 */
[-C--:B------:R-:W-:Y:S01]  /*17890*/  FFMA R14, R13, R238.reuse, -R14 ;  /* 0x000000ee0d0e7223 */ /* 0x080fe2000000080e */
[----:B------:R-:W-:Y:S02]  /*178a0*/  FFMA R241, RZ, R238, R241 ;  /* 0x000000eefff17223 */ /* 0x000fe400000000f1 */
[----:B------:R-:W-:Y:S01]  /*178b0*/  FADD R238, R17, R15 ;  /* 0x0000000f11ee7221 */ /* 0x000fe20000000000 */
[----:B------:R-:W-:Y:S01]  /*178c0*/  FMUL R15, RZ, R212 ;  /* 0x000000d4ff0f7220 */ /* 0x000fe20000400000 */
[----:B------:R-:W-:-:S03]  /*178d0*/  FMUL R118, R113, R154 ;  /* 0x0000009a71767220 */ /* 0x000fc60000400000 */
[CC--:B------:R-:W-:Y:S01]  /*178e0*/  FFMA R15, R126.reuse, R154.reuse, -R15 ;  /* 0x0000009a7e0f7223 */ /* 0x0c0fe2000000080f */
[-C--:B------:R-:W-:Y:S01]  /*178f0*/  FFMA R118, R126, R213.reuse, R118 ;  /* 0x000000d57e767223 */ /* 0x080fe20000000076 */
[----:B------:R-:W-:Y:S02]  /*17900*/  FMUL R17, RZ, R154 ;  /* 0x0000009aff117220 */ /* 0x000fe40000400000 */
[-C--:B------:R-:W-:Y:S01]  /*17910*/  FFMA R120, R113, -R213.reuse, R15 ;  /* 0x800000d571787223 */ /* 0x080fe2000000000f */
[-C--:B------:R-:W-:Y:S01]  /*17920*/  FMUL R15, RZ, R213.reuse ;  /* 0x000000d5ff0f7220 */ /* 0x080fe20000400000 */
[C---:B------:R-:W-:Y:S01]  /*17930*/  FFMA R118, R13.reuse, -R212, R118 ;  /* 0x800000d40d767223 */ /* 0x040fe20000000076 */
[C---:B------:R-:W-:Y:S01]  /*17940*/  FFMA R17, R13.reuse, R213, R17 ;  /* 0x000000d50d117223 */ /* 0x040fe20000000011 */
[C---:B------:R-:W-:Y:S01]  /*17950*/  FFMA R120, R13.reuse, R211, R120 ;  /* 0x000000d30d787223 */ /* 0x040fe20000000078 */
[----:B------:R-:W-:Y:S01]  /*17960*/  FFMA R15, R13, R154, -R15 ;  /* 0x0000009a0d0f7223 */ /* 0x000fe2000000080f */
[----:B------:R-:W-:Y:S01]  /*17970*/  FMUL R13, R37, R232 ;  /* 0x000000e8250d7220 */ /* 0x000fe20000400000 */
[----:B------:R-:W-:-:S02]  /*17980*/  FFMA R14, R113, -R240, R14 ;  /* 0x800000f0710e7223 */ /* 0x000fc4000000000e */
[----:B------:R-:W-:Y:S01]  /*17990*/  FFMA R15, R113, R212, R15 ;  /* 0x000000d4710f7223 */ /* 0x000fe2000000000f */
[----:B------:R-:W-:Y:S01]  /*179a0*/  FFMA R13, R36, R231, -R13 ;  /* 0x000000e7240d7223 */ /* 0x000fe2000000080d */
[C---:B------:R-:W-:Y:S01]  /*179b0*/  FFMA R240, R126.reuse, R240, R241 ;  /* 0x000000f07ef07223 */ /* 0x040fe200000000f1 */
[C---:B------:R-:W-:Y:S01]  /*179c0*/  FFMA R121, R126.reuse, R212, R17 ;  /* 0x000000d47e797223 */ /* 0x040fe20000000011 */
[C---:B------:R-:W-:Y:S01]  /*179d0*/  FFMA R119, R126.reuse, -R211, R15 ;  /* 0x800000d37e777223 */ /* 0x040fe2000000000f */
[----:B------:R-:W-:Y:S01]  /*179e0*/  FFMA R126, R126, R239, R14 ;  /* 0x000000ef7e7e7223 */ /* 0x000fe2000000000e */
[----:B------:R-:W-:Y:S01]  /*179f0*/  FMUL R14, R38, R13 ;  /* 0x0000000d260e7220 */ /* 0x000fe20000400000 */
[----:B------:R-:W-:-:S03]  /*17a00*/  FMUL R15, R35, R110 ;  /* 0x0000006e230f7220 */ /* 0x000fc60000400000 */
[----:B------:R-:W-:Y:S01]  /*17a10*/  FFMA R13, R38, R13, R14 ;  /* 0x0000000d260d7223 */ /* 0x000fe2000000000e */
[----:B------:R-:W-:Y:S01]  /*17a20*/  FMUL R14, R35, R231 ;  /* 0x000000e7230e7220 */ /* 0x000fe20000400000 */
[----:B------:R-:W-:-:S03]  /*17a30*/  FFMA R15, R34, R233, R15 ;  /* 0x000000e9220f7223 */ /* 0x000fc6000000000f */
[----:B------:R-:W-:Y:S01]  /*17a40*/  FFMA R14, R37, R233, -R14 ;  /* 0x000000e9250e7223 */ /* 0x000fe2000000080e */
[----:B------:R-:W-:-:S03]  /*17a50*/  FADD R13, R15, -R13 ;  /* 0x8000000d0f0d7221 */ /* 0x000fc60000000000 */
[----:B------:R-:W-:Y:S01]  /*17a60*/  FMUL R15, R38, R14 ;  /* 0x0000000e260f7220 */ /* 0x000fe20000400000 */
[----:B------:R-:W-:-:S03]  /*17a70*/  FMUL R17, R36, R110 ;  /* 0x0000006e24117220 */ /* 0x000fc60000400000 */
[----:B------:R-:W-:Y:S01]  /*17a80*/  FFMA R14, R38, R14, R15 ;  /* 0x0000000e260e7223 */ /* 0x000fe2000000000f */
[----:B------:R-:W-:Y:S01]  /*17a90*/  FMUL R15, R36, R233 ;  /* 0x000000e9240f7220 */ /* 0x000fe20000400000 */
[----:B------:R-:W-:-:S03]  /*17aa0*/  FFMA R17, R34, R232, R17 ;  /* 0x000000e822117223 */ /* 0x000fc60000000011 */
[----:B------:R-:W-:Y:S01]  /*17ab0*/  FFMA R15, R35, R232, -R15 ;  /* 0x000000e8230f7223 */ /* 0x000fe2000000080f */
[----:B------:R-:W-:-:S03]  /*17ac0*/  FADD R14, R17, -R14 ;  /* 0x8000000e110e7221 */ /* 0x000fc60000000000 */
[----:B------:R-:W-:-:S04]  /*17ad0*/  FMUL R17, R38, R15 ;  /* 0x0000000f26117220 */ /* 0x000fc80000400000 */
[----:B------:R-:W-:Y:S01]  /*17ae0*/  FFMA R15, R38, R15, R17 ;  /* 0x0000000f260f7223 */ /* 0x000fe20000000011 */
[----:B------:R-:W-:-:S04]  /*17af0*/  FMUL R17, R78, R229 ;  /* 0x000000e54e117220 */ /* 0x000fc80000400000 */
[----:B------:R-:W-:-:S04]  /*17b00*/  FFMA R17, R79, R228, -R17 ;  /* 0x000000e44f117223 */ /* 0x000fc80000000811 */
[----:B------:R-:W-:-:S04]  /*17b10*/  FMUL R122, R77, R17 ;  /* 0x000000114d7a7220 */ /* 0x000fc80000400000 */
[----:B------:R-:W-:Y:S01]  /*17b20*/  FFMA R17, R77, R17, R122 ;  /* 0x000000114d117223 */ /* 0x000fe2000000007a */
[----:B------:R-:W-:Y:S01]  /*17b30*/  FMUL R122, R37, R110 ;  /* 0x0000006e257a7220 */ /* 0x000fe20000400000 */
[----:B------:R-:W-:-:S04]  /*17b40*/  FMUL R110, R80, R111 ;  /* 0x0000006f506e7220 */ /* 0x000fc80000400000 */
[----:B------:R-:W-:-:S04]  /*17b50*/  FFMA R110, R46, R230, R110 ;  /* 0x000000e62e6e7223 */ /* 0x000fc8000000006e */
[----:B------:R-:W-:Y:S01]  /*17b60*/  FADD R17, R110, -R17 ;  /* 0x800000116e117221 */ /* 0x000fe20000000000 */
[----:B------:R-:W-:Y:S01]  /*17b70*/  FMUL R110, R80, R228 ;  /* 0x000000e4506e7220 */ /* 0x000fe20000400000 */
[----:B------:R-:W-:-:S03]  /*17b80*/  FFMA R122, R34, R231, R122 ;  /* 0x000000e7227a7223 */ /* 0x000fc6000000007a */
[----:B------:R-:W-:Y:S01]  /*17b90*/  FFMA R110, R78, R230, -R110 ;  /* 0x000000e64e6e7223 */ /* 0x000fe2000000086e */
[----:B------:R-:W-:-:S03]  /*17ba0*/  FADD R15, R122, -R15 ;  /* 0x8000000f7a0f7221 */ /* 0x000fc60000000000 */
[----:B------:R-:W-:Y:S01]  /*17bb0*/  FMUL R122, R77, R110 ;  /* 0x0000006e4d7a7220 */ /* 0x000fe20000400000 */
[----:B------:R-:W-:-:S03]  /*17bc0*/  FFMA R121, R113, R211, R121 ;  /* 0x000000d371797223 */ /* 0x000fc60000000079 */
[----:B------:R-:W-:Y:S01]  /*17bd0*/  FFMA R110, R77, R110, R122 ;  /* 0x0000006e4d6e7223 */ /* 0x000fe2000000007a */
[-C--:B------:R-:W-:Y:S01]  /*17be0*/  FMUL R122, R79, R111.reuse ;  /* 0x0000006f4f7a7220 */ /* 0x080fe20000400000 */
[----:B------:R-:W-:Y:S01]  /*17bf0*/  FMUL R111, R78, R111 ;  /* 0x0000006f4e6f7220 */ /* 0x000fe20000400000 */
[----:B------:R-:W-:Y:S01]  /*17c00*/  FADD R133, RZ, R121 ;  /* 0x00000079ff857221 */ /* 0x000fe20000000000 */
[----:B------:R-:W-:Y:S01]  /*17c10*/  FFMA R118, -RZ, R211, R118 ;  /* 0x000000d3ff767223 */ /* 0x000fe20000000176 */
[----:B------:R-:W-:Y:S01]  /*17c20*/  FADD R132, RZ, R119 ;  /* 0x00000077ff847221 */ /* 0x000fe20000000000 */
[----:B------:R-:W-:Y:S01]  /*17c30*/  FFMA R111, R46, R228, R111 ;  /* 0x000000e42e6f7223 */ /* 0x000fe2000000006f */
[----:B------:R-:W-:Y:S01]  /*17c40*/  FFMA R240, R113, R239, R240 ;  /* 0x000000ef71f07223 */ /* 0x000fe200000000f0 */
[----:B------:R-:W-:Y:S01]  /*17c50*/  FADD R120, RZ, R120 ;  /* 0x00000078ff787221 */ /* 0x000fe20000000000 */
[----:B------:R-:W-:Y:S01]  /*17c60*/  FMUL R113, R133, R236 ;  /* 0x000000ec85717220 */ /* 0x000fe20000400000 */
[----:B------:R-:W-:Y:S01]  /*17c70*/  FADD R111, R111, -R128 ;  /* 0x800000806f6f7221 */ /* 0x000fe20000000000 */
[----:B------:R-:W-:Y:S01]  /*17c80*/  FADD R119, RZ, R118 ;  /* 0x00000076ff777221 */ /* 0x000fe20000000000 */
[-C--:B------:R-:W-:Y:S01]  /*17c90*/  FMUL R128, R133, R237.reuse ;  /* 0x000000ed85807220 */ /* 0x080fe20000400000 */
[----:B------:R-:W-:Y:S01]  /*17ca0*/  FMUL R135, R132, R237 ;  /* 0x000000ed84877220 */ /* 0x000fe20000400000 */
[----:B------:R-:W-:Y:S01]  /*17cb0*/  FFMA R241, -RZ, R239, R112 ;  /* 0x000000effff17223 */ /* 0x000fe20000000170 */
[-C--:B------:R-:W-:Y:S01]  /*17cc0*/  FFMA R113, R120, R234.reuse, -R113 ;  /* 0x000000ea78717223 */ /* 0x080fe20000000871 */
[-C--:B------:R-:W-:Y:S01]  /*17cd0*/  FMUL R112, R119, R234.reuse ;  /* 0x000000ea77707220 */ /* 0x080fe20000400000 */
[-C--:B------:R-:W-:Y:S01]  /*17ce0*/  FFMA R128, R132, R234.reuse, -R128 ;  /* 0x000000ea84807223 */ /* 0x080fe20000000880 */
[C---:B------:R-:W-:Y:S01]  /*17cf0*/  FFMA R135, R133.reuse, R234, R135 ;  /* 0x000000ea85877223 */ /* 0x040fe20000000087 */
[----:B------:R-:W3:Y:S04]  /*17d00*/  LDL R239, [R1+0x450] ;  /* 0x0004500001ef7983 */ /* 0x000ee80000100800 */
[----:B------:R-:W4:Y:S01]  /*17d10*/  LDL R234, [R1+0x4e0] ;  /* 0x0004e00001ea7983 */ /* 0x000f220000100800 */
[----:B------:R-:W-:Y:S01]  /*17d20*/  FMUL R118, R133, R193 ;  /* 0x000000c185767220 */ /* 0x000fe20000400000 */
[----:B------:R-:W-:-:S03]  /*17d30*/  FMUL R121, R120, R192 ;  /* 0x000000c078797220 */ /* 0x000fc60000400000 */
[C---:B------:R-:W-:Y:S01]  /*17d40*/  FFMA R118, R120.reuse, R195, -R118 ;  /* 0x000000c378767223 */ /* 0x040fe20000000876 */
[----:B------:R-:W-:Y:S01]  /*17d50*/  FFMA R112, R120, R237, R112 ;  /* 0x000000ed78707223 */ /* 0x000fe20000000070 */
[-C--:B------:R-:W-:Y:S01]  /*17d60*/  FMUL R134, R133, R192.reuse ;  /* 0x000000c085867220 */ /* 0x080fe20000400000 */
[C---:B------:R-:W-:Y:S01]  /*17d70*/  FFMA R121, R119.reuse, R195, -R121 ;  /* 0x000000c377797223 */ /* 0x040fe20000000879 */
[C---:B------:R-:W-:Y:S01]  /*17d80*/  FFMA R118, R119.reuse, R192, R118 ;  /* 0x000000c077767223 */ /* 0x040fe20000000076 */
[----:B------:R-:W-:Y:S01]  /*17d90*/  FFMA R113, R119, -R237, R113 ;  /* 0x800000ed77717223 */ /* 0x000fe20000000071 */
[----:B------:R-:W-:Y:S01]  /*17da0*/  FFMA R122, R46, R229, R122 ;  /* 0x000000e52e7a7223 */ /* 0x000fe2000000007a */
[C---:B------:R-:W-:Y:S01]  /*17db0*/  FFMA R112, R132.reuse, -R236, R112 ;  /* 0x800000ec84707223 */ /* 0x040fe20000000070 */
[C---:B------:R-:W-:Y:S01]  /*17dc0*/  FFMA R134, R132.reuse, R195, -R134 ;  /* 0x000000c384867223 */ /* 0x040fe20000000886 */
[C---:B------:R-:W-:Y:S01]  /*17dd0*/  FMUL R136, R132.reuse, R192 ;  /* 0x000000c084887220 */ /* 0x040fe20000400000 */
[C---:B------:R-:W-:Y:S01]  /*17de0*/  FFMA R131, R132.reuse, R193, R121 ;  /* 0x000000c184837223 */ /* 0x040fe20000000079 */
[C---:B------:R-:W-:Y:S01]  /*17df0*/  FFMA R129, R132.reuse, -R194, R118 ;  /* 0x800000c284817223 */ /* 0x040fe20000000076 */
[----:B------:R-:W-:Y:S01]  /*17e00*/  FFMA R132, R132, R235, R113 ;  /* 0x000000eb84847223 */ /* 0x000fe20000000071 */
[----:B------:R-:W-:Y:S01]  /*17e10*/  FADD R110, R122, -R110 ;  /* 0x8000006e7a6e7221 */ /* 0x000fe20000000000 */
[C---:B------:R-:W-:Y:S01]  /*17e20*/  FMUL R113, R14.reuse, R50 ;  /* 0x000000320e717220 */ /* 0x040fe20000400000 */
[C---:B------:R-:W-:Y:S01]  /*17e30*/  FFMA R136, R133.reuse, R195, R136 ;  /* 0x000000c385887223 */ /* 0x040fe20000000088 */
[----:B------:R-:W-:Y:S01]  /*17e40*/  FFMA R131, R133, -R194, R131 ;  /* 0x800000c285837223 */ /* 0x000fe20000000083 */
[C---:B------:R-:W-:Y:S01]  /*17e50*/  FFMA R128, R119.reuse, R236, R128 ;  /* 0x000000ec77807223 */ /* 0x040fe20000000080 */
[----:B------:R-:W-:Y:S01]  /*17e60*/  FFMA R134, R119, -R193, R134 ;  /* 0x800000c177867223 */ /* 0x000fe20000000086 */
[----:B------:R-:W-:Y:S01]  /*17e70*/  FFMA R133, R133, -R235, R112 ;  /* 0x800000eb85857223 */ /* 0x000fe20000000070 */
[----:B------:R-:W-:Y:S01]  /*17e80*/  FMUL R122, R14, R55 ;  /* 0x000000370e7a7220 */ /* 0x000fe20000400000 */
[----:B------:R-:W-:Y:S01]  /*17e90*/  FFMA R113, R13, R51, R113 ;  /* 0x000000330d717223 */ /* 0x000fe20000000071 */
[----:B------:R-:W-:Y:S01]  /*17ea0*/  FMUL R112, R69, R110 ;  /* 0x0000006e45707220 */ /* 0x000fe20000400000 */
[C---:B------:R-:W-:Y:S01]  /*17eb0*/  FFMA R135, R120.reuse, R236, R135 ;  /* 0x000000ec78877223 */ /* 0x040fe20000000087 */
[C---:B------:R-:W-:Y:S01]  /*17ec0*/  FFMA R136, R120.reuse, R193, R136 ;  /* 0x000000c178887223 */ /* 0x040fe20000000088 */
[C---:B------:R-:W-:Y:S01]  /*17ed0*/  FFMA R128, R120.reuse, -R235, R128 ;  /* 0x800000eb78807223 */ /* 0x040fe20000000080 */
[----:B------:R-:W-:Y:S01]  /*17ee0*/  FFMA R134, R120, R194, R134 ;  /* 0x000000c278867223 */ /* 0x000fe20000000086 */
[----:B------:R-:W-:Y:S01]  /*17ef0*/  FFMA R122, R13, R61, R122 ;  /* 0x0000003d0d7a7223 */ /* 0x000fe2000000007a */
[----:B------:R-:W-:Y:S01]  /*17f00*/  FMUL R121, R14, R47 ;  /* 0x0000002f0e797220 */ /* 0x000fe20000400000 */
[----:B------:R-:W-:Y:S01]  /*17f10*/  FMUL R120, R72, R110 ;  /* 0x0000006e48787220 */ /* 0x000fe20000400000 */
[----:B------:R-:W-:Y:S01]  /*17f20*/  FFMA R112, R70, R17, R112 ;  /* 0x0000001146707223 */ /* 0x000fe20000000070 */
[----:B------:R-:W-:Y:S01]  /*17f30*/  FFMA R113, R15, R49, R113 ;  /* 0x000000310f717223 */ /* 0x000fe20000000071 */
[----:B------:R-:W-:Y:S01]  /*17f40*/  FFMA R121, R13, R48, R121 ;  /* 0x000000300d797223 */ /* 0x000fe20000000079 */
[----:B------:R-:W-:Y:S01]  /*17f50*/  FFMA R120, R73, R17, R120 ;  /* 0x0000001149787223 */ /* 0x000fe20000000078 */
[----:B------:R-:W-:Y:S01]  /*17f60*/  FMUL R118, R66, R110 ;  /* 0x0000006e42767220 */ /* 0x000fe20000400000 */
[----:B------:R-:W-:Y:S01]  /*17f70*/  FFMA R122, R15, R52, R122 ;  /* 0x000000340f7a7223 */ /* 0x000fe2000000007a */
[----:B------:R-:W-:Y:S01]  /*17f80*/  FFMA R112, R68, R111, R112 ;  /* 0x0000006f44707223 */ /* 0x000fe20000000070 */
[----:B------:R-:W-:Y:S01]  /*17f90*/  FMUL R137, R14, R113 ;  /* 0x000000710e897220 */ /* 0x000fe20000400000 */
[----:B------:R-:W-:Y:S01]  /*17fa0*/  FFMA R118, R67, R17, R118 ;  /* 0x0000001143767223 */ /* 0x000fe20000000076 */
[----:B------:R-:W-:Y:S01]  /*17fb0*/  FFMA R121, R15, R45, R121 ;  /* 0x0000002d0f797223 */ /* 0x000fe20000000079 */
[-C--:B------:R-:W-:Y:S01]  /*17fc0*/  FFMA R120, R71, R111.reuse, R120 ;  /* 0x0000006f47787223 */ /* 0x080fe20000000078 */
[----:B------:R-:W-:Y:S01]  /*17fd0*/  FFMA R137, R13, R122, R137 ;  /* 0x0000007a0d897223 */ /* 0x000fe20000000089 */
[----:B------:R-:W-:Y:S01]  /*17fe0*/  FMUL R127, R110, R112 ;  /* 0x000000706e7f7220 */ /* 0x000fe20000400000 */
[----:B------:R-:W-:-:S02]  /*17ff0*/  FFMA R118, R65, R111, R118 ;  /* 0x0000006f41767223 */ /* 0x000fc40000000076 */
[----:B------:R-:W-:Y:S01]  /*18000*/  FFMA R137, R15, R121, R137 ;  /* 0x000000790f897223 */ /* 0x000fe20000000089 */
[----:B------:R-:W-:-:S03]  /*18010*/  FFMA R127, R17, R120, R127 ;  /* 0x00000078117f7223 */ /* 0x000fc6000000007f */
[----:B------:R-:W-:Y:S01]  /*18020*/  FADD R137, RZ, R137 ;  /* 0x00000089ff897221 */ /* 0x000fe20000000000 */
[----:B------:R-:W-:Y:S01]  /*18030*/  FFMA R127, R111, R118, R127 ;  /* 0x000000766f7f7223 */ /* 0x000fe2000000007f */
[C---:B------:R-:W-:Y:S01]  /*18040*/  FFMA R135, R119.reuse, R235, R135 ;  /* 0x000000eb77877223 */ /* 0x040fe20000000087 */
[----:B------:R-:W-:Y:S02]  /*18050*/  FFMA R136, R119, R194, R136 ;  /* 0x000000c277887223 */ /* 0x000fe40000000088 */
[----:B------:R-:W-:Y:S01]  /*18060*/  FADD R119, R137, R127 ;  /* 0x0000007f89777221 */ /* 0x000fe20000000000 */
[----:B--2---:R-:W-:Y:S01]  /*18070*/  FMUL R137, R99, R250 ;  /* 0x000000fa63897220 */ /* 0x004fe20000400000 */
[----:B------:R-:W-:Y:S01]  /*18080*/  FADD R117, RZ, R117 ;  /* 0x00000075ff757221 */ /* 0x000fe20000000000 */
[----:B------:R-:W-:Y:S02]  /*18090*/  FADD R123, RZ, R123 ;  /* 0x0000007bff7b7221 */ /* 0x000fe40000000000 */
[----:B------:R-:W-:-:S02]  /*180a0*/  FSETP.GT.AND P2, PT, R119, -R99, PT ;  /* 0x800000637700720b */ /* 0x000fc40003f44000 */
[----:B------:R-:W-:Y:S01]  /*180b0*/  FADD R235, RZ, -R123 ;  /* 0x8000007bffeb7221 */ /* 0x000fe20000000000 */
[----:B------:R-:W-:Y:S01]  /*180c0*/  FADD R123, RZ, R129 ;  /* 0x00000081ff7b7221 */ /* 0x000fe20000000000 */
[----:B------:R-:W-:Y:S01]  /*180d0*/  FADD R126, RZ, R126 ;  /* 0x0000007eff7e7221 */ /* 0x000fe20000000000 */
[----:B------:R-:W-:Y:S01]  /*180e0*/  FADD R128, RZ, R128 ;  /* 0x00000080ff807221 */ /* 0x000fe20000000000 */
[----:B------:R-:W-:Y:S01]  /*180f0*/  FADD R132, RZ, R132 ;  /* 0x00000084ff847221 */ /* 0x000fe20000000000 */
[----:B------:R-:W-:Y:S01]  /*18100*/  FADD R135, RZ, R135 ;  /* 0x00000087ff877221 */ /* 0x000fe20000000000 */
[----:B------:R-:W-:Y:S01]  /*18110*/  FADD R133, RZ, R133 ;  /* 0x00000085ff857221 */ /* 0x000fe20000000000 */
[----:B------:R-:W-:Y:S01]  /*18120*/  BSSY B0, `(.L_x_791) ;  /* 0x000002d000007945 */ /* 0x000fe20003800000 */
[----:B------:R-:W-:Y:S01]  /*18130*/  FADD R240, RZ, R240 ;  /* 0x000000f0fff07221 */ /* 0x000fe20000000000 */
[----:B------:R-:W-:Y:S01]  /*18140*/  FFMA R236, R128, 0.5, RZ ;  /* 0x3f00000080ec7823 */ /* 0x000fe200000000ff */
[----:B------:R-:W-:Y:S01]  /*18150*/  FFMA R237, R135, 0.5, RZ ;  /* 0x3f00000087ed7823 */ /* 0x000fe200000000ff */
[----:B----4-:R-:W-:-:S04]  /*18160*/  FFMA R127, RZ, R99, R234 ;  /* 0x00000063ff7f7223 */ /* 0x010fc800000000ea */
[----:B---3--:R-:W-:Y:S01]  /*18170*/  FFMA R127, R239, R137, R127 ;  /* 0x00000089ef7f7223 */ /* 0x008fe2000000007f */
[----:B------:R-:W-:Y:S01]  /*18180*/  FADD R137, RZ, R115 ;  /* 0x00000073ff897221 */ /* 0x000fe20000000000 */
[----:B------:R-:W-:Y:S01]  /*18190*/  FADD R115, RZ, R116 ;  /* 0x00000074ff737221 */ /* 0x000fe20000000000 */
[----:B------:R-:W-:-:S03]  /*181a0*/  FADD R116, RZ, R134 ;  /* 0x00000086ff747221 */ /* 0x000fc60000000000 */
[----:B------:R-:W-:Y:S04]  /*181b0*/  STL [R1+0x88], R137 ;  /* 0x0000888901007387 */ /* 0x000fe80000100800 */
[----:B------:R0:W-:Y:S04]  /*181c0*/  STL [R1+0x8c], R117 ;  /* 0x00008c7501007387 */ /* 0x0001e80000100800 */
[----:B------:R-:W-:Y:S04]  /*181d0*/  STL [R1+0x104], R115 ;  /* 0x0001047301007387 */ /* 0x000fe80000100800 */
[----:B------:R1:W-:Y:S01]  /*181e0*/  STL [R1+0xfc], R116 ;  /* 0x0000fc7401007387 */ /* 0x0003e20000100800 */
[----:B0-----:R-:W-:-:S03]  /*181f0*/  FADD R117, RZ, R131 ;  /* 0x00000083ff757221 */ /* 0x001fc60000000000 */
[----:B------:R-:W-:Y:S01]  /*18200*/  STL [R1+0x9c], R123 ;  /* 0x00009c7b01007387 */ /* 0x000fe20000100800 */
[----:B-1----:R-:W-:-:S03]  /*18210*/  FADD R116, RZ, R136 ;  /* 0x00000088ff747221 */ /* 0x002fc60000000000 */
[----:B------:R0:W-:Y:S01]  /*18220*/  STL [R1+0x98], R117 ;  /* 0x0000987501007387 */ /* 0x0001e20000100800 */
[----:B------:R-:W-:Y:S01]  /*18230*/  FFMA R115, R238, c[0x0][0x650], RZ ;  /* 0x00019400ee737a23 */ /* 0x000fe200000000ff */
[----:B------:R-:W-:Y:S01]  /*18240*/  FADD R234, RZ, -R126 ;  /* 0x8000007effea7221 */ /* 0x000fe20000000000 */
[----:B------:R-:W-:Y:S01]  /*18250*/  FFMA R238, R132, 0.5, RZ ;  /* 0x3f00000084ee7823 */ /* 0x000fe200000000ff */
[----:B------:R1:W-:Y:S01]  /*18260*/  STL [R1+0x90], R116 ;  /* 0x0000907401007387 */ /* 0x0003e20000100800 */
[----:B------:R-:W-:Y:S01]  /*18270*/  FFMA R239, R133, 0.5, RZ ;  /* 0x3f00000085ef7823 */ /* 0x000fe200000000ff */
[----:B0-----:R-:W-:Y:S01]  /*18280*/  FADD R117, R99, R119 ;  /* 0x0000007763757221 */ /* 0x001fe20000000000 */
[----:B-1----:R-:W-:Y:S01]  /*18290*/  MOV R116, RZ ;  /* 0x000000ff00747202 */ /* 0x002fe20000000f00 */
[----:B------:R-:W-:Y:S05]  /*182a0*/  @!P2 BRA `(.L_x_792) ;  /* 0x000001400000a947 */ /* 0x000fea0003800000 */
[----:B------:R-:W-:Y:S01]  /*182b0*/  FFMA R102, R99, R250, c[0x0][0x658] ;  /* 0x0001960063667623 */ /* 0x000fe200000000fa */
[----:B------:R-:W-:-:S03]  /*182c0*/  FADD R127, RZ, -R127 ;  /* 0x8000007fff7f7221 */ /* 0x000fc60000000000 */
[----:B------:R-:W-:-:S04]  /*182d0*/  FMUL R123, R102, c[0x0][0x658] ;  /* 0x00019600667b7a20 */ /* 0x000fc80000400000 */
[----:B------:R-:W-:Y:S01]  /*182e0*/  FFMA R102, R119, R123, R99 ;  /* 0x0000007b77667223 */ /* 0x000fe20000000063 */
[----:B------:R0:W-:Y:S03]  /*182f0*/  STL [R1+0x634], R123 ;  /* 0x0006347b01007387 */ /* 0x0001e60000100800 */
[----:B------:R-:W-:Y:S08]  /*18300*/  FCHK P1, R127, R102 ;  /* 0x000000667f007302 */ /* 0x000ff00000020000 */
[----:B0-----:R-:W0:Y:S02]  /*18310*/  MUFU.RCP R123, R102 ;  /* 0x00000066007b7308 */ /* 0x001e240000001000 */
[----:B0-----:R-:W-:-:S04]  /*18320*/  FFMA R126, -R102, R123, 1 ;  /* 0x3f800000667e7423 */ /* 0x001fc8000000017b */
[----:B------:R-:W-:-:S04]  /*18330*/  FFMA R123, R123, R126, R123 ;  /* 0x0000007e7b7b7223 */ /* 0x000fc8000000007b */
[----:B------:R-:W-:-:S04]  /*18340*/  FFMA R126, R127, R123, RZ ;  /* 0x0000007b7f7e7223 */ /* 0x000fc800000000ff */
[----:B------:R-:W-:-:S04]  /*18350*/  FFMA R128, -R102, R126, R127 ;  /* 0x0000007e66807223 */ /* 0x000fc8000000017f */
[----:B------:R-:W-:-:S05]  /*18360*/  FFMA R123, R123, R128, R126 ;  /* 0x000000807b7b7223 */ /* 0x000fca000000007e */
[----:B------:R0:W-:Y:S01]  /*18370*/  STL [R1+0x61c], R123 ;  /* 0x00061c7b01007387 */ /* 0x0001e20000100800 */
[----:B------:R-:W-:Y:S05]  /*18380*/  @!P1 BRA `(.L_x_792) ;  /* 0x0000006000009947 */ /* 0x000fea0003800000 */
[----:B------:R-:W-:Y:S01]  /*18390*/  BMOV.32.CLEAR RZ, B11 ;  /* 0x000000000bff7355 */ /* 0x000fe20000100000 */
[----:B------:R-:W-:Y:S02]  /*183a0*/  MOV R250, R127 ;  /* 0x0000007f00fa7202 */ /* 0x000fe40000000f00 */
[----:B------:R-:W-:Y:S02]  /*183b0*/  MOV R126, R102 ;  /* 0x00000066007e7202 */ /* 0x000fe40000000f00 */
[----:B------:R-:W-:Y:S02]  /*183c0*/  MOV R127, 0x183e0 ;  /* 0x000183e0007f7802 */ /* 0x000fe40000000f00 */
[----:B0----5:R-:W-:Y:S05]  /*183d0*/  CALL.REL.NOINC `($__internal_11_$__cuda_sm3x_div_rn_noftz_f32_slowpath) ;  /* 0x0002421000007944 */ /* 0x021fea0003c00000 */
[----:B-1----:R1:W-:Y:S02]  /*183e0*/  STL [R1+0x61c], R250 ;  /* 0x00061cfa01007387 */ /* 0x0023e40000100800 */
.L_x_792:
[----:B------:R-:W-:Y:S05]  /*183f0*/  BSYNC B0 ;  /* 0x0000000000007941 */ /* 0x000fea0003800000 */
.L_x_791:
[----:B------:R-:W-:Y:S01]  /*18400*/  BSSY B0, `(.L_x_793) ;  /* 0x0000030000007945 */ /* 0x000fe20003800000 */
[----:B------:R-:W-:Y:S02]  /*18410*/  FSETP.GT.AND P1, PT, R117, RZ, PT ;  /* 0x000000ff7500720b */ /* 0x000fe40003f24000 */
[----:B------:R-:W-:Y:S02]  /*18420*/  MOV R117, RZ ;  /* 0x000000ff00757202 */ /* 0x000fe40000000f00 */
[----:B0-----:R-:W-:Y:S01]  /*18430*/  MOV R123, RZ ;  /* 0x000000ff007b7202 */ /* 0x001fe20000000f00 */
[----:B------:R-:W-:Y:S05]  /*18440*/  @!P2 BRA `(.L_x_794) ;  /* 0x000002b00000a947 */ /* 0x000fea0003800000 */
[----:B------:R-:W0:Y:S01]  /*18450*/  MUFU.RCP R123, R102 ;  /* 0x00000066007b7308 */ /* 0x000e220000001000 */
[----:B------:R-:W-:Y:S01]  /*18460*/  BSSY B1, `(.L_x_795) ;  /* 0x000000f000017945 */ /* 0x000fe20003800000 */
[----:B0-----:R-:W-:-:S04]  /*18470*/  FFMA R116, -R102, R123, 1 ;  /* 0x3f80000066747423 */ /* 0x001fc8000000017b */
[----:B------:R-:W-:Y:S01]  /*18480*/  FFMA R123, R123, R116, R123 ;  /* 0x000000747b7b7223 */ /* 0x000fe2000000007b */
[----:B------:R-:W-:-:S04]  /*18490*/  FSEL R116, R115, RZ, P1 ;  /* 0x000000ff73747208 */ /* 0x000fc80000800000 */
[----:B------:R-:W0:Y:S01]  /*184a0*/  FCHK P2, R116, R102 ;  /* 0x0000006674007302 */ /* 0x000e220000040000 */
[----:B------:R-:W-:-:S04]  /*184b0*/  FFMA R117, R123, R116, RZ ;  /* 0x000000747b757223 */ /* 0x000fc800000000ff */
[----:B------:R-:W-:-:S04]  /*184c0*/  FFMA R126, -R102, R117, R116 ;  /* 0x00000075667e7223 */ /* 0x000fc80000000174 */
[----:B------:R-:W-:Y:S01]  /*184d0*/  FFMA R123, R123, R126, R117 ;  /* 0x0000007e7b7b7223 */ /* 0x000fe20000000075 */
[----:B0-----:R-:W-:Y:S05]  /*184e0*/  @!P2 BRA `(.L_x_796) ;  /* 0x000000600000a947 */ /* 0x001fea0003800000 */
[----:B------:R-:W-:Y:S01]  /*184f0*/  BMOV.32.CLEAR RZ, B11 ;  /* 0x000000000bff7355 */ /* 0x000fe20000100000 */
[----:B-1----:R-:W-:Y:S02]  /*18500*/  MOV R250, R116 ;  /* 0x0000007400fa7202 */ /* 0x002fe40000000f00 */
[----:B------:R-:W-:Y:S02]  /*18510*/  MOV R126, R102 ;  /* 0x00000066007e7202 */ /* 0x000fe40000000f00 */
[----:B------:R-:W-:Y:S02]  /*18520*/  MOV R127, 0x18540 ;  /* 0x00018540007f7802 */ /* 0x000fe40000000f00 */
[----:B--2--5:R-:W-:Y:S05]  /*18530*/  CALL.REL.NOINC `($__internal_11_$__cuda_sm3x_div_rn_noftz_f32_slowpath) ;  /* 0x000240b000007944 */ /* 0x024fea0003c00000 */
[----:B-1----:R-:W-:Y:S02]  /*18540*/  MOV R123, R250 ;  /* 0x000000fa007b7202 */ /* 0x002fe40000000f00 */
.L_x_796:
[----:B------:R-:W-:Y:S05]  /*18550*/  BSYNC B1 ;  /* 0x0000000000017941 */ /* 0x000fea0003800000 */
.L_x_795:
[----:B------:R-:W3:Y:S01]  /*18560*/  LDL R127, [R1+0x61c] ;  /* 0x00061c00017f7983 */ /* 0x000ee20000100800 */
[----:B------:R-:W4:Y:S01]  /*18570*/  MUFU.RCP R117, R102 ;  /* 0x0000006600757308 */ /* 0x000f220000001000 */
[----:B------:R-:W-:Y:S01]  /*18580*/  FSEL R115, R115, RZ, !P1 ;  /* 0x000000ff73737208 */ /* 0x000fe20004800000 */
[----:B------:R-:W-:Y:S04]  /*18590*/  BSSY B1, `(.L_x_797) ;  /* 0x0000010000017945 */ /* 0x000fe80003800000 */
[----:B------:R-:W-:Y:S01]  /*185a0*/  FADD R115, R115, R123 ;  /* 0x0000007b73737221 */ /* 0x000fe20000000000 */
[----:B----4-:R-:W-:-:S04]  /*185b0*/  FFMA R126, -R102, R117, 1 ;  /* 0x3f800000667e7423 */ /* 0x010fc80000000175 */
[----:B------:R-:W-:Y:S01]  /*185c0*/  FFMA R117, R117, R126, R117 ;  /* 0x0000007e75757223 */ /* 0x000fe20000000075 */
[----:B---3--:R-:W-:-:S04]  /*185d0*/  FMUL R116, R127, R116 ;  /* 0x000000747f747220 */ /* 0x008fc80000400000 */
[----:B------:R-:W3:Y:S01]  /*185e0*/  FCHK P2, R116, R102 ;  /* 0x0000006674007302 */ /* 0x000ee20000040000 */
[----:B------:R-:W-:-:S04]  /*185f0*/  FFMA R126, R117, R116, RZ ;  /* 0x00000074757e7223 */ /* 0x000fc800000000ff */
[----:B------:R-:W-:-:S04]  /*18600*/  FFMA R127, -R102, R126, R116 ;  /* 0x0000007e667f7223 */ /* 0x000fc80000000174 */
[----:B------:R-:W-:Y:S01]  /*18610*/  FFMA R117, R117, R127, R126 ;  /* 0x0000007f75757223 */ /* 0x000fe2000000007e */
[----:B---3--:R-:W-:Y:S05]  /*18620*/  @!P2 BRA `(.L_x_798) ;  /* 0x000000600000a947 */ /* 0x008fea0003800000 */
[----:B------:R-:W-:Y:S01]  /*18630*/  BMOV.32.CLEAR RZ, B11 ;  /* 0x000000000bff7355 */ /* 0x000fe20000100000 */
[----:B-1----:R-:W-:Y:S02]  /*18640*/  MOV R250, R116 ;  /* 0x0000007400fa7202 */ /* 0x002fe40000000f00 */
[----:B------:R-:W-:Y:S02]  /*18650*/  MOV R126, R102 ;  /* 0x00000066007e7202 */ /* 0x000fe40000000f00 */
[----:B------:R-:W-:Y:S02]  /*18660*/  MOV R127, 0x18680 ;  /* 0x00018680007f7802 */ /* 0x000fe40000000f00 */
[----:B0-2--5:R-:W-:Y:S05]  /*18670*/  CALL.REL.NOINC `($__internal_11_$__cuda_sm3x_div_rn_noftz_f32_slowpath) ;  /* 0x00023f7000007944 */ /* 0x025fea0003c00000 */
[----:B-1----:R-:W-:Y:S02]  /*18680*/  MOV R117, R250 ;  /* 0x000000fa00757202 */ /* 0x002fe40000000f00 */
.L_x_798:
[----:B------:R-:W-:Y:S05]  /*18690*/  BSYNC B1 ;  /* 0x0000000000017941 */ /* 0x000fea0003800000 */
.L_x_797:
[----:B------:R-:W3:Y:S01]  /*186a0*/  LDL R116, [R1+0x634] ;  /* 0x0006340001747983 */ /* 0x000ee20000100800 */
[----:B------:R-:W-:-:S04]  /*186b0*/  FADD R117, RZ, -R117 ;  /* 0x80000075ff757221 */ /* 0x000fc80000000000 */
[----:B------:R-:W-:-:S04]  /*186c0*/  FADD R117, RZ, R117 ;  /* 0x00000075ff757221 */ /* 0x000fc80000000000 */
[----:B------:R-:W-:-:S04]  /*186d0*/  FFMA R119, R119, R117, RZ ;  /* 0x0000007577777223 */ /* 0x000fc800000000ff */
[----:B------:R-:W-:Y:S01]  /*186e0*/  FFMA R123, R119, c[0x0][0x658], RZ ;  /* 0x00019600777b7a23 */ /* 0x000fe200000000ff */
[----:B---3--:R-:W-:Y:S02]  /*186f0*/  FFMA R116, R116, R117, RZ ;  /* 0x0000007574747223 */ /* 0x008fe400000000ff */
.L_x_794:
[----:B------:R-:W-:Y:S05]  /*18700*/  BSYNC B0 ;  /* 0x0000000000007941 */ /* 0x000fea0003800000 */
.L_x_793:
[----:B------:R-:W3:Y:S04]  /*18710*/  LDL.LU R137, [R1+0x18c] ;  /* 0x00018c0001897983 */ /* 0x000ee80000300800 */
[----:B------:R-:W4:Y:S04]  /*18720*/  LDL.LU R136, [R1+0x188] ;  /* 0x0001880001887983 */ /* 0x000f280000300800 */
[----:B--2---:R-:W2:Y:S04]  /*18730*/  LDL.LU R135, [R1+0x17c] ;  /* 0x00017c0001877983 */ /* 0x004ea80000300800 */
[----:B------:R-:W2:Y:S04]  /*18740*/  LDL.LU R133, [R1+0x184] ;  /* 0x0001840001857983 */ /* 0x000ea80000300800 */
[----:B------:R-:W2:Y:S04]  /*18750*/  LDL.LU R132, [R1+0x180] ;  /* 0x0001800001847983 */ /* 0x000ea80000300800 */
[----:B------:R-:W2:Y:S04]  /*18760*/  LDL.LU R131, [R1+0x178] ;  /* 0x0001780001837983 */ /* 0x000ea80000300800 */
[----:B------:R-:W2:Y:S04]  /*18770*/  LDL.LU R129, [R1+0x16c] ;  /* 0x00016c0001817983 */ /* 0x000ea80000300800 */
[----:B------:R-:W2:Y:S04]  /*18780*/  LDL.LU R128, [R1+0x174] ;  /* 0x0001740001807983 */ /* 0x000ea80000300800 */
[----:B------:R-:W2:Y:S01]  /*18790*/  LDL.LU R127, [R1+0x168] ;  /* 0x00016800017f7983 */ /* 0x000ea20000300800 */
[-C--:B------:R-:W-:Y:S01]  /*187a0*/  FFMA R119, R17, R116.reuse, RZ ;  /* 0x0000007411777223 */ /* 0x080fe200000000ff */
[-C--:B------:R-:W-:Y:S01]  /*187b0*/  FFMA R126, R110, R116.reuse, RZ ;  /* 0x000000746e7e7223 */ /* 0x080fe200000000ff */
[----:B------:R-:W-:Y:S01]  /*187c0*/  FFMA R134, R111, R116, RZ ;  /* 0x000000746f867223 */ /* 0x000fe200000000ff */
[----:B-----5:R2:W-:Y:S01]  /*187d0*/  STL [R1+0x8d8], R0 ;  /* 0x0008d80001007387 */ /* 0x0205e20000100800 */
[C---:B---3--:R-:W-:Y:S01]  /*187e0*/  FFMA R137, R17.reuse, R119, R137 ;  /* 0x0000007711897223 */ /* 0x048fe20000000089 */
[----:B----4-:R-:W-:-:S04]  /*187f0*/  FFMA R136, R17, R126, R136 ;  /* 0x0000007e11887223 */ /* 0x010fc80000000088 */
[----:B------:R-:W-:Y:S01]  /*18800*/  STL [R1+0x1b8], R137 ;  /* 0x0001b88901007387 */ /* 0x000fe20000100800 */
[----:B--2---:R-:W-:-:S03]  /*18810*/  FFMA R0, R17, R134, R135 ;  /* 0x0000008611007223 */ /* 0x004fc60000000087 */
[----:B------:R-:W-:Y:S01]  /*18820*/  STL [R1+0x1b4], R136 ;  /* 0x0001b48801007387 */ /* 0x000fe20000100800 */
[----:B------:R-:W-:-:S03]  /*18830*/  FFMA R133, R110, R119, R133 ;  /* 0x000000776e857223 */ /* 0x000fc60000000085 */
[----:B------:R2:W-:Y:S01]  /*18840*/  STL [R1+0x1a0], R0 ;  /* 0x0001a00001007387 */ /* 0x0005e20000100800 */
[----:B------:R-:W-:-:S03]  /*18850*/  FFMA R17, R110, R126, R132 ;  /* 0x0000007e6e117223 */ /* 0x000fc60000000084 */
[----:B------:R-:W-:Y:S04]  /*18860*/  STL [R1+0x1a8], R133 ;  /* 0x0001a88501007387 */ /* 0x000fe80000100800 */
[----:B------:R3:W-:Y:S01]  /*18870*/  STL [R1+0x1a4], R17 ;  /* 0x0001a41101007387 */ /* 0x0007e20000100800 */
[----:B--2---:R-:W-:Y:S01]  /*18880*/  FFMA R0, R110, R134, R131 ;  /* 0x000000866e007223 */ /* 0x004fe20000000083 */
[----:B------:R-:W-:-:S04]  /*18890*/  FFMA R110, R111, R119, R129 ;  /* 0x000000776f6e7223 */ /* 0x000fc80000000081 */
[----:B------:R2:W-:Y:S01]  /*188a0*/  STL [R1+0x18c], R0 ;  /* 0x00018c0001007387 */ /* 0x0005e20000100800 */
[----:B---3--:R-:W-:-:S03]  /*188b0*/  FFMA R17, R111, R126, R128 ;  /* 0x0000007e6f117223 */ /* 0x008fc60000000080 */
[----:B------:R-:W-:Y:S01]  /*188c0*/  STL [R1+0x198], R110 ;  /* 0x0001986e01007387 */ /* 0x000fe20000100800 */
[----:B--2---:R-:W-:-:S03]  /*188d0*/  FFMA R0, R111, R134, R127 ;  /* 0x000000866f007223 */ /* 0x004fc6000000007f */
[----:B------:R-:W2:Y:S04]  /*188e0*/  LDL.LU R111, [R1+0x130] ;  /* 0x00013000016f7983 */ /* 0x000ea80000300800 */
[----:B------:R-:W-:Y:S04]  /*188f0*/  STL [R1+0x194], R17 ;  /* 0x0001941101007387 */ /* 0x000fe80000100800 */
[----:B-1----:R-:W3:Y:S04]  /*18900*/  LDL.LU R250, [R1+0x12c] ;  /* 0x00012c0001fa7983 */ /* 0x002ee80000300800 */
[----:B------:R1:W-:Y:S04]  /*18910*/  STL [R1+0x188], R0 ;  /* 0x0001880001007387 */ /* 0x0003e80000100800 */
[----:B------:R-:W4:Y:S04]  /*18920*/  LDL.LU R137, [R1+0x114] ;  /* 0x0001140001897983 */ /* 0x000f280000300800 */
[----:B------:R-:W4:Y:S04]  /*18930*/  LDL.LU R136, [R1+0x128] ;  /* 0x0001280001887983 */ /* 0x000f280000300800 */
[----:B------:R-:W4:Y:S04]  /*18940*/  LDL.LU R133, [R1+0x124] ;  /* 0x0001240001857983 */ /* 0x000f280000300800 */
[----:B------:R-:W4:Y:S04]  /*18950*/  LDL.LU R132, [R1+0x10c] ;  /* 0x00010c0001847983 */ /* 0x000f280000300800 */
[----:B------:R-:W4:Y:S04]  /*18960*/  LDL.LU R131, [R1+0x44] ;  /* 0x0000440001837983 */ /* 0x000f280000300800 */
[----:B------:R-:W4:Y:S04]  /*18970*/  LDL.LU R127, [R1+0x108] ;  /* 0x00010800017f7983 */ /* 0x000f280000300800 */
[----:B-1----:R-:W4:Y:S01]  /*18980*/  LDL.LU R0, [R1+0x40] ;  /* 0x0000400001007983 */ /* 0x002f220000300800 */
[----:B------:R-:W-:Y:S01]  /*18990*/  FADD R17, RZ, R116 ;  /* 0x00000074ff117221 */ /* 0x000fe20000000000 */
[-C--:B------:R-:W-:Y:S01]  /*189a0*/  FFMA R120, R120, R116.reuse, RZ ;  /* 0x0000007478787223 */ /* 0x080fe200000000ff */
[-C--:B------:R-:W-:Y:S01]  /*189b0*/  FFMA R112, R112, R116.reuse, RZ ;  /* 0x0000007470707223 */ /* 0x080fe200000000ff */
[----:B------:R-:W-:Y:S01]  /*189c0*/  FFMA R118, R118, R116, RZ ;  /* 0x0000007476767223 */ /* 0x000fe200000000ff */
[-C--:B------:R-:W-:Y:S01]  /*189d0*/  FFMA R135, R13, R17.reuse, RZ ;  /* 0x000000110d877223 */ /* 0x080fe200000000ff */
[-C--:B------:R-:W-:Y:S01]  /*189e0*/  FFMA R122, R122, R17.reuse, RZ ;  /* 0x000000117a7a7223 */ /* 0x080fe200000000ff */
[-C--:B------:R-:W-:Y:S01]  /*189f0*/  FFMA R113, R113, R17.reuse, RZ ;  /* 0x0000001171717223 */ /* 0x080fe200000000ff */
[-C--:B------:R-:W-:Y:S01]  /*18a00*/  FFMA R121, R121, R17.reuse, RZ ;  /* 0x0000001179797223 */ /* 0x080fe200000000ff */
[-C--:B------:R-:W-:Y:S01]  /*18a10*/  FFMA R110, R14, R17.reuse, RZ ;  /* 0x000000110e6e7223 */ /* 0x080fe200000000ff */
[----:B------:R-:W-:Y:S01]  /*18a20*/  FFMA R17, R15, R17, RZ ;  /* 0x000000110f117223 */ /* 0x000fe200000000ff */
[-C--:B------:R-:W-:Y:S01]  /*18a30*/  FMUL R128, R70, R126.reuse ;  /* 0x0000007e46807220 */ /* 0x080fe20000400000 */
[-C--:B------:R-:W-:Y:S01]  /*18a40*/  FMUL R129, R69, R126.reuse ;  /* 0x0000007e45817220 */ /* 0x080fe20000400000 */
[----:B------:R-:W-:-:S02]  /*18a50*/  FMUL R126, R68, R126 ;  /* 0x0000007e447e7220 */ /* 0x000fc40000400000 */
[-C--:B------:R-:W-:Y:S01]  /*18a60*/  FFMA R128, R73, R119.reuse, R128 ;  /* 0x0000007749807223 */ /* 0x080fe20000000080 */
[-C--:B------:R-:W-:Y:S01]  /*18a70*/  FFMA R129, R72, R119.reuse, R129 ;  /* 0x0000007748817223 */ /* 0x080fe20000000081 */
[----:B------:R-:W-:Y:S02]  /*18a80*/  FFMA R119, R71, R119, R126 ;  /* 0x0000007747777223 */ /* 0x000fe4000000007e */
[-C--:B------:R-:W-:Y:S01]  /*18a90*/  FFMA R128, R67, R134.reuse, R128 ;  /* 0x0000008643807223 */ /* 0x080fe20000000080 */
[-C--:B------:R-:W-:Y:S01]  /*18aa0*/  FFMA R129, R66, R134.reuse, R129 ;  /* 0x0000008642817223 */ /* 0x080fe20000000081 */
[----:B------:R-:W-:Y:S01]  /*18ab0*/  FFMA R134, R65, R134, R119 ;  /* 0x0000008641867223 */ /* 0x000fe20000000077 */
[----:B------:R-:W-:Y:S01]  /*18ac0*/  FMUL R119, R79, R229 ;  /* 0x000000e54f777220 */ /* 0x000fe20000400000 */
[----:B--2---:R-:W-:-:S05]  /*18ad0*/  FFMA R111, R13, R135, R111 ;  /* 0x000000870d6f7223 */ /* 0x004fca000000006f */
[----:B------:R1:W-:Y:S01]  /*18ae0*/  STL [R1+0x1b0], R111 ;  /* 0x0001b06f01007387 */ /* 0x0003e20000100800 */
[----:B---3--:R-:W-:-:S05]  /*18af0*/  FFMA R116, R13, R110, R250 ;  /* 0x0000006e0d747223 */ /* 0x008fca00000000fa */
[----:B------:R2:W-:Y:S01]  /*18b00*/  STL [R1+0x1ac], R116 ;  /* 0x0001ac7401007387 */ /* 0x0005e20000100800 */
[----:B----4-:R-:W-:Y:S01]  /*18b10*/  FFMA R13, R13, R17, R137 ;  /* 0x000000110d0d7223 */ /* 0x010fe20000000089 */
[----:B-1----:R-:W-:-:S04]  /*18b20*/  FFMA R111, R14, R135, R136 ;  /* 0x000000870e6f7223 */ /* 0x002fc80000000088 */
[----:B------:R1:W-:Y:S01]  /*18b30*/  STL [R1+0x19c], R13 ;  /* 0x00019c0d01007387 */ /* 0x0003e20000100800 */
[----:B--2---:R-:W-:-:S03]  /*18b40*/  FFMA R116, R14, R110, R133 ;  /* 0x0000006e0e747223 */ /* 0x004fc60000000085 */
[----:B------:R2:W-:Y:S04]  /*18b50*/  STL [R1+0x1e0], R111 ;  /* 0x0001e06f01007387 */ /* 0x0005e80000100800 */
[----:B------:R-:W-:Y:S01]  /*18b60*/  STL [R1+0x1dc], R116 ;  /* 0x0001dc7401007387 */ /* 0x000fe20000100800 */
[----:B-1----:R-:W-:Y:S01]  /*18b70*/  FFMA R13, R14, R17, R132 ;  /* 0x000000110e0d7223 */ /* 0x002fe20000000084 */
[----:B--2---:R-:W-:-:S04]  /*18b80*/  FFMA R111, R15, R135, R131 ;  /* 0x000000870f6f7223 */ /* 0x004fc80000000083 */
[----:B------:R1:W-:Y:S01]  /*18b90*/  STL [R1+0x1d0], R13 ;  /* 0x0001d00d01007387 */ /* 0x0003e20000100800 */
[----:B------:R-:W-:-:S03]  /*18ba0*/  FFMA R14, R15, R110, R127 ;  /* 0x0000006e0f0e7223 */ /* 0x000fc6000000007f */
[----:B------:R2:W-:Y:S01]  /*18bb0*/  STL [R1+0x1d8], R111 ;  /* 0x0001d86f01007387 */ /* 0x0005e20000100800 */
[----:B-1----:R-:W-:-:S03]  /*18bc0*/  FFMA R13, R15, R17, R0 ;  /* 0x000000110f0d7223 */ /* 0x002fc60000000000 */
[----:B------:R-:W3:Y:S01]  /*18bd0*/  LDL R0, [R1+0xd8] ;  /* 0x0000d80001007983 */ /* 0x000ee20000100800 */
[----:B------:R-:W-:Y:S01]  /*18be0*/  FADD R15, R119, R119 ;  /* 0x00000077770f7221 */ /* 0x000fe20000000000 */
[-C--:B------:R-:W-:Y:S01]  /*18bf0*/  FMUL R127, R80, R230.reuse ;  /* 0x000000e6507f7220 */ /* 0x080fe20000400000 */
[C---:B--2---:R-:W-:Y:S01]  /*18c00*/  FMUL R111, R77.reuse, R230 ;  /* 0x000000e64d6f7220 */ /* 0x044fe20000400000 */
[----:B------:R1:W-:Y:S01]  /*18c10*/  STL [R1+0x1d4], R14 ;  /* 0x0001d40e01007387 */ /* 0x0003e20000100800 */
[----:B------:R-:W-:Y:S01]  /*18c20*/  FMUL R126, R78, R229 ;  /* 0x000000e54e7e7220 */ /* 0x000fe20000400000 */
[C---:B------:R-:W-:Y:S01]  /*18c30*/  FMUL R132, R110.reuse, R51 ;  /* 0x000000336e847220 */ /* 0x040fe20000400000 */
[C---:B------:R-:W-:Y:S01]  /*18c40*/  FMUL R133, R110.reuse, R50 ;  /* 0x000000326e857220 */ /* 0x040fe20000400000 */
[----:B------:R2:W-:Y:S01]  /*18c50*/  STL [R1+0x1cc], R13 ;  /* 0x0001cc0d01007387 */ /* 0x0005e20000100800 */
[----:B------:R-:W-:Y:S01]  /*18c60*/  FMUL R110, R110, R49 ;  /* 0x000000316e6e7220 */ /* 0x000fe20000400000 */
[----:B------:R-:W-:Y:S01]  /*18c70*/  FMUL R116, R77, R229 ;  /* 0x000000e54d747220 */ /* 0x000fe20000400000 */
[C---:B------:R-:W-:Y:S01]  /*18c80*/  FFMA R132, R135.reuse, R61, R132 ;  /* 0x0000003d87847223 */ /* 0x040fe20000000084 */
[C---:B------:R-:W-:Y:S01]  /*18c90*/  FFMA R133, R135.reuse, R55, R133 ;  /* 0x0000003787857223 */ /* 0x040fe20000000085 */
[----:B------:R-:W-:Y:S01]  /*18ca0*/  FFMA R135, R135, R52, R110 ;  /* 0x0000003487877223 */ /* 0x000fe2000000006e */
[----:B-1----:R-:W-:Y:S01]  /*18cb0*/  FADD R14, R127, R127 ;  /* 0x0000007f7f0e7221 */ /* 0x002fe20000000000 */
[-C--:B------:R-:W-:Y:S01]  /*18cc0*/  FMUL R110, R80, R228.reuse ;  /* 0x000000e4506e7220 */ /* 0x080fe20000400000 */
[C---:B------:R-:W-:Y:S01]  /*18cd0*/  FMUL R131, R116.reuse, 4 ;  /* 0x4080000074837820 */ /* 0x040fe20000400000 */
[----:B------:R-:W-:Y:S01]  /*18ce0*/  FADD R116, R116, R116 ;  /* 0x0000007474747221 */ /* 0x000fe20000000000 */
[----:B--2---:R-:W-:Y:S01]  /*18cf0*/  FMUL R13, R78, R228 ;  /* 0x000000e44e0d7220 */ /* 0x004fe20000400000 */
[----:B------:R-:W-:Y:S01]  /*18d00*/  FADD R120, R120, R128 ;  /* 0x0000008078787221 */ /* 0x000fe20000000000 */
[C---:B------:R-:W-:Y:S01]  /*18d10*/  FFMA R131, R110.reuse, 2, R131 ;  /* 0x400000006e837823 */ /* 0x040fe20000000083 */
[----:B------:R-:W-:Y:S01]  /*18d20*/  FFMA R110, R110, 2, R116 ;  /* 0x400000006e6e7823 */ /* 0x000fe20000000074 */
[----:B------:R-:W-:Y:S01]  /*18d30*/  FFMA R15, R13, 2, R15 ;  /* 0x400000000d0f7823 */ /* 0x000fe2000000000f */
[----:B------:R-:W-:Y:S01]  /*18d40*/  FADD R129, R112, R129 ;  /* 0x0000008170817221 */ /* 0x000fe20000000000 */
[----:B------:R-:W-:Y:S01]  /*18d50*/  FMUL R112, R79, R230 ;  /* 0x000000e64f707220 */ /* 0x000fe20000400000 */
[----:B------:R-:W-:Y:S01]  /*18d60*/  FMUL R128, R80, R229 ;  /* 0x000000e550807220 */ /* 0x000fe20000400000 */
[----:B------:R-:W-:Y:S01]  /*18d70*/  FFMA R127, R127, 4, R15 ;  /* 0x408000007f7f7823 */ /* 0x000fe2000000000f */
[--C-:B------:R-:W-:Y:S01]  /*18d80*/  FFMA R15, R13, 2, R14.reuse ;  /* 0x400000000d0f7823 */ /* 0x100fe2000000000e */
[C---:B------:R-:W-:Y:S01]  /*18d90*/  FFMA R14, R119.reuse, 2, R14 ;  /* 0x40000000770e7823 */ /* 0x040fe2000000000e */
[----:B------:R-:W-:Y:S01]  /*18da0*/  FADD R112, R112, R112 ;  /* 0x0000007070707221 */ /* 0x000fe20000000000 */
[----:B------:R-:W-:Y:S01]  /*18db0*/  FADD R128, R128, R128 ;  /* 0x0000008080807221 */ /* 0x000fe20000000000 */
[----:B------:R-:W-:Y:S01]  /*18dc0*/  FFMA R119, R119, 4, R15 ;  /* 0x4080000077777823 */ /* 0x000fe2000000000f */
[----:B------:R-:W-:Y:S01]  /*18dd0*/  FFMA R13, R13, 4, R14 ;  /* 0x408000000d0d7823 */ /* 0x000fe2000000000e */
[----:B------:R-:W-:Y:S01]  /*18de0*/  FMUL R15, R79, R228 ;  /* 0x000000e44f0f7220 */ /* 0x000fe20000400000 */
[C---:B------:R-:W-:Y:S01]  /*18df0*/  FMUL R14, R111.reuse, 4 ;  /* 0x408000006f0e7820 */ /* 0x040fe20000400000 */
[----:B------:R-:W-:Y:S01]  /*18e00*/  FADD R111, R111, R111 ;  /* 0x0000006f6f6f7221 */ /* 0x000fe20000000000 */
[----:B------:R-:W-:Y:S01]  /*18e10*/  FADD R136, R112, -R128 ;  /* 0x8000008070887221 */ /* 0x000fe20000000000 */
[----:B------:R-:W-:Y:S01]  /*18e20*/  FADD R15, R15, R15 ;  /* 0x0000000f0f0f7221 */ /* 0x000fe20000000000 */
[C---:B------:R-:W-:Y:S01]  /*18e30*/  FFMA R14, R126.reuse, 2, R14 ;  /* 0x400000007e0e7823 */ /* 0x040fe2000000000e */
[----:B------:R-:W-:Y:S01]  /*18e40*/  FFMA R126, R126, 2, R111 ;  /* 0x400000007e7e7823 */ /* 0x000fe2000000006f */
[----:B------:R-:W-:Y:S01]  /*18e50*/  FFMA R132, R17, R48, R132 ;  /* 0x0000003011847223 */ /* 0x000fe20000000084 */
[----:B------:R-:W-:Y:S01]  /*18e60*/  FADD R111, R111, -R15 ;  /* 0x8000000f6f6f7221 */ /* 0x000fe20000000000 */
[----:B------:R-:W-:Y:S01]  /*18e70*/  FADD R15, -R15, R14 ;  /* 0x0000000e0f0f7221 */ /* 0x000fe20000000100 */
[----:B------:R-:W-:Y:S01]  /*18e80*/  FMUL R14, R78, R230 ;  /* 0x000000e64e0e7220 */ /* 0x000fe20000400000 */
[C---:B------:R-:W-:Y:S01]  /*18e90*/  FFMA R133, R17.reuse, R47, R133 ;  /* 0x0000002f11857223 */ /* 0x040fe20000000085 */
[----:B------:R-:W-:Y:S01]  /*18ea0*/  FFMA R135, R17, R45, R135 ;  /* 0x0000002d11877223 */ /* 0x000fe20000000087 */
[----:B------:R-:W-:Y:S01]  /*18eb0*/  FADD R118, R118, R134 ;  /* 0x0000008676767221 */ /* 0x000fe20000000000 */
[----:B------:R-:W-:Y:S01]  /*18ec0*/  FADD R14, R14, R14 ;  /* 0x0000000e0e0e7221 */ /* 0x000fe20000000000 */
[----:B------:R-:W-:Y:S01]  /*18ed0*/  FMUL R134, R35, R233 ;  /* 0x000000e923867220 */ /* 0x000fe20000400000 */
[----:B------:R-:W-:Y:S01]  /*18ee0*/  FADD R122, R122, R132 ;  /* 0x000000847a7a7221 */ /* 0x000fe20000000000 */
[----:B------:R-:W-:Y:S01]  /*18ef0*/  FADD R121, R121, R135 ;  /* 0x0000008779797221 */ /* 0x000fe20000000000 */
[----:B------:R-:W-:Y:S01]  /*18f00*/  FADD R116, R116, -R14 ;  /* 0x8000000e74747221 */ /* 0x000fe20000000000 */
[----:B------:R-:W-:Y:S01]  /*18f10*/  FADD R14, -R14, R131 ;  /* 0x000000830e0e7221 */ /* 0x000fe20000000100 */
[----:B------:R-:W-:Y:S01]  /*18f20*/  FMUL R131, R77, R228 ;  /* 0x000000e44d837220 */ /* 0x000fe20000400000 */
[----:B------:R-:W-:Y:S01]  /*18f30*/  FMUL R13, R118, R13 ;  /* 0x0000000d760d7220 */ /* 0x000fe20000400000 */
[----:B------:R-:W-:Y:S01]  /*18f40*/  FMUL R135, R38, R233 ;  /* 0x000000e926877220 */ /* 0x000fe20000400000 */
[----:B------:R-:W-:Y:S01]  /*18f50*/  FADD R113, R113, R133 ;  /* 0x0000008571717221 */ /* 0x000fe20000000000 */
[C---:B------:R-:W-:Y:S01]  /*18f60*/  FADD R137, R131.reuse, R131 ;  /* 0x0000008383897221 */ /* 0x040fe20000000000 */
[----:B------:R-:W-:Y:S01]  /*18f70*/  FFMA R131, R131, 4, R136 ;  /* 0x4080000083837823 */ /* 0x000fe20000000088 */
[----:B------:R-:W-:Y:S01]  /*18f80*/  FMUL R136, R37, R231 ;  /* 0x000000e725887220 */ /* 0x000fe20000400000 */
[----:B------:R-:W-:Y:S01]  /*18f90*/  FFMA R13, R120, R110, R13 ;  /* 0x0000006e780d7223 */ /* 0x000fe2000000000d */
[C---:B------:R-:W-:Y:S01]  /*18fa0*/  FADD R112, R137.reuse, R112 ;  /* 0x0000007089707221 */ /* 0x040fe20000000000 */
[----:B------:R-:W-:Y:S01]  /*18fb0*/  FADD R128, R137, -R128 ;  /* 0x8000008089807221 */ /* 0x000fe20000000000 */
[-C--:B------:R-:W-:Y:S01]  /*18fc0*/  FMUL R137, R36, R232.reuse ;  /* 0x000000e824897220 */ /* 0x080fe20000400000 */
[----:B------:R-:W-:Y:S01]  /*18fd0*/  FMUL R133, R37, R232 ;  /* 0x000000e825857220 */ /* 0x000fe20000400000 */
[----:B------:R-:W2:Y:S02]  /*18fe0*/  LDL R250, [R1+0xec] ;  /* 0x0000ec0001fa7983 */ /* 0x000ea40000100800 */
[----:B------:R-:W-:-:S04]  /*18ff0*/  FADD R17, R137, R137 ;  /* 0x0000008989117221 */ /* 0x000fc80000000000 */
[----:B------:R-:W-:-:S04]  /*19000*/  FFMA R17, R136, 2, R17 ;  /* 0x4000000088117823 */ /* 0x000fc80000000011 */
[C---:B------:R-:W-:Y:S01]  /*19010*/  FFMA R17, R134.reuse, 4, R17 ;  /* 0x4080000086117823 */ /* 0x040fe20000000011 */
[----:B------:R-:W-:Y:S01]  /*19020*/  FADD R134, R134, R134 ;  /* 0x0000008686867221 */ /* 0x000fe20000000000 */
[----:B------:R-:W-:-:S03]  /*19030*/  FMUL R112, R129, R112 ;  /* 0x0000007081707220 */ /* 0x000fc60000400000 */
[--C-:B------:R-:W-:Y:S01]  /*19040*/  FFMA R132, R136, 2, R134.reuse ;  /* 0x4000000088847823 */ /* 0x100fe20000000086 */
[C---:B------:R-:W-:Y:S01]  /*19050*/  FFMA R134, R137.reuse, 2, R134 ;  /* 0x4000000089867823 */ /* 0x040fe20000000086 */
[----:B------:R-:W-:Y:S02]  /*19060*/  FFMA R127, R120, R127, R112 ;  /* 0x0000007f787f7223 */ /* 0x000fe40000000070 */
[----:B------:R-:W-:Y:S01]  /*19070*/  FFMA R132, R137, 4, R132 ;  /* 0x4080000089847823 */ /* 0x000fe20000000084 */
[----:B------:R-:W-:Y:S01]  /*19080*/  FFMA R134, R136, 4, R134 ;  /* 0x4080000088867823 */ /* 0x000fe20000000086 */
[----:B------:R-:W-:Y:S01]  /*19090*/  FMUL R136, R36, R231 ;  /* 0x000000e724887220 */ /* 0x000fe20000400000 */
[C---:B------:R-:W-:Y:S01]  /*190a0*/  FMUL R137, R135.reuse, 4 ;  /* 0x4080000087897820 */ /* 0x040fe20000400000 */
[----:B------:R-:W-:Y:S01]  /*190b0*/  FADD R135, R135, R135 ;  /* 0x0000008787877221 */ /* 0x000fe20000000000 */
[----:B------:R-:W-:Y:S01]  /*190c0*/  FFMA R13, R129, -R111, R13 ;  /* 0x8000006f810d7223 */ /* 0x000fe2000000000d */
[----:B------:R-:W-:Y:S01]  /*190d0*/  FADD R136, R136, R136 ;  /* 0x0000008888887221 */ /* 0x000fe20000000000 */
[----:B------:R-:W-:Y:S01]  /*190e0*/  FFMA R137, R133, 2, R137 ;  /* 0x4000000085897823 */ /* 0x000fe20000000089 */
[----:B------:R-:W4:Y:S01]  /*190f0*/  LDL R111, [R1+0xe4] ;  /* 0x0000e400016f7983 */ /* 0x000f220000100800 */
[----:B------:R-:W-:Y:S01]  /*19100*/  FMUL R14, R129, R14 ;  /* 0x0000000e810e7220 */ /* 0x000fe20000400000 */
[C---:B------:R-:W-:Y:S01]  /*19110*/  FFMA R116, R118.reuse, -R116, R127 ;  /* 0x8000007476747223 */ /* 0x040fe2000000007f */
[----:B------:R-:W-:Y:S01]  /*19120*/  FMUL R126, R118, R126 ;  /* 0x0000007e767e7220 */ /* 0x000fe20000400000 */
[----:B------:R-:W2:Y:S01]  /*19130*/  LDL R127, [R1+0xcc] ;  /* 0x0000cc00017f7983 */ /* 0x000ea20000100800 */
[----:B------:R-:W-:Y:S01]  /*19140*/  FFMA R133, R133, 2, R135 ;  /* 0x4000000085857823 */ /* 0x000fe20000000087 */
[----:B------:R-:W-:Y:S01]  /*19150*/  FMUL R112, R38, R232 ;  /* 0x000000e826707220 */ /* 0x000fe20000400000 */
[----:B------:R-:W-:Y:S01]  /*19160*/  FADD R135, R135, -R136 ;  /* 0x8000008887877221 */ /* 0x000fe20000000000 */
[----:B------:R-:W-:Y:S01]  /*19170*/  FADD R137, -R136, R137 ;  /* 0x0000008988897221 */ /* 0x000fe20000000100 */
[----:B------:R-:W-:Y:S01]  /*19180*/  FFMA R15, R120, R15, R14 ;  /* 0x0000000f780f7223 */ /* 0x000fe2000000000e */
[----:B------:R-:W2:Y:S01]  /*19190*/  LDL R136, [R1+0xdc] ;  /* 0x0000dc0001887983 */ /* 0x000ea20000100800 */
[----:B------:R-:W-:Y:S01]  /*191a0*/  FFMA R119, R129, R119, R126 ;  /* 0x0000007781777223 */ /* 0x000fe2000000007e */
[----:B------:R-:W-:Y:S01]  /*191b0*/  FMUL R14, R37, R233 ;  /* 0x000000e9250e7220 */ /* 0x000fe20000400000 */
        /* <DEDUP_REMOVED lines=8> */
[----:B------:R-:W-:-:S04]  /*19240*/  FMUL R126, R108, R129 ;  /* 0x000000816c7e7220 */ /* 0x000fc80000400000 */
[----:B---3--:R-:W-:Y:S02]  /*19250*/  FFMA R126, R0, R120, R126 ;  /* 0x00000078007e7223 */ /* 0x008fe4000000007e */
[----:B------:R-:W3:Y:S01]  /*19260*/  LDL R0, [R1+0xe0] ;  /* 0x0000e00001007983 */ /* 0x000ee20000100800 */
[----:B------:R-:W-:Y:S01]  /*19270*/  FFMA R15, R118, R131, R15 ;  /* 0x00000083760f7223 */ /* 0x000fe2000000000f */
[----:B------:R-:W-:Y:S01]  /*19280*/  FFMA R119, R120, -R128, R119 ;  /* 0x8000008078777223 */ /* 0x000fe20000000077 */
[----:B------:R-:W-:Y:S01]  /*19290*/  FMUL R131, R35, R232 ;  /* 0x000000e823837220 */ /* 0x000fe20000400000 */
[----:B------:R-:W-:-:S03]  /*192a0*/  FMUL R134, R121, R134 ;  /* 0x0000008679867220 */ /* 0x000fc60000400000 */
[----:B------:R-:W-:Y:S01]  /*192b0*/  FADD R131, R131, R131 ;  /* 0x0000008383837221 */ /* 0x000fe20000000000 */
[----:B------:R-:W-:Y:S01]  /*192c0*/  FFMA R110, R122, R110, R134 ;  /* 0x0000006e7a6e7223 */ /* 0x000fe20000000086 */
[----:B------:R-:W-:Y:S01]  /*192d0*/  FMUL R133, R121, R133 ;  /* 0x0000008579857220 */ /* 0x000fe20000400000 */
[----:B------:R-:W3:Y:S02]  /*192e0*/  LDL R134, [R1+0x48] ;  /* 0x0000480001867983 */ /* 0x000ee40000100800 */
[C---:B------:R-:W-:Y:S01]  /*192f0*/  FFMA R135, R113.reuse, -R135, R110 ;  /* 0x8000008771877223 */ /* 0x040fe2000000006e */
[C---:B------:R-:W-:Y:S01]  /*19300*/  FFMA R132, R113.reuse, R132, R133 ;  /* 0x0000008471847223 */ /* 0x040fe20000000085 */
[----:B------:R-:W3:Y:S01]  /*19310*/  LDL R110, [R1+0x4c] ;  /* 0x00004c00016e7983 */ /* 0x000ee20000100800 */
[----:B------:R-:W-:-:S03]  /*19320*/  FMUL R14, R113, R14 ;  /* 0x0000000e710e7220 */ /* 0x000fc60000400000 */
[----:B------:R-:W3:Y:S01]  /*19330*/  LDL R133, [R1+0x64] ;  /* 0x0000640001857983 */ /* 0x000ee20000100800 */
[----:B------:R-:W-:-:S03]  /*19340*/  FFMA R14, R122, R137, R14 ;  /* 0x000000897a0e7223 */ /* 0x000fc6000000000e */
[----:B------:R-:W3:Y:S01]  /*19350*/  LDL R137, [R1+0x2c] ;  /* 0x00002c0001897983 */ /* 0x000ee20000100800 */
[----:B----4-:R-:W-:Y:S01]  /*19360*/  FMUL R111, R111, R120 ;  /* 0x000000786f6f7220 */ /* 0x010fe20000400000 */
[----:B--2---:R-:W-:-:S03]  /*19370*/  FMUL R127, R127, R118 ;  /* 0x000000767f7f7220 */ /* 0x004fc60000400000 */
[----:B------:R-:W-:Y:S01]  /*19380*/  FFMA R111, R114, R118, -R111 ;  /* 0x00000076726f7223 */ /* 0x000fe2000000086f */
[----:B------:R-:W-:Y:S01]  /*19390*/  FFMA R120, R130, R120, R127 ;  /* 0x0000007882787223 */ /* 0x000fe2000000007f */
[----:B------:R-:W-:Y:S01]  /*193a0*/  FFMA R118, -R136, R118, R126 ;  /* 0x0000007688767223 */ /* 0x000fe2000000017e */
[----:B------:R-:W-:Y:S01]  /*193b0*/  FMUL R136, R36, R233 ;  /* 0x000000e924887220 */ /* 0x000fe20000400000 */
[----:B------:R-:W-:-:S03]  /*193c0*/  FMUL R127, R38, R231 ;  /* 0x000000e7267f7220 */ /* 0x000fc60000400000 */
[----:B------:R-:W-:Y:S01]  /*193d0*/  FADD R136, R136, R136 ;  /* 0x0000008888887221 */ /* 0x000fe20000000000 */
[----:B------:R-:W-:-:S03]  /*193e0*/  FADD R128, R127, R127 ;  /* 0x0000007f7f807221 */ /* 0x000fc60000000000 */
[--C-:B------:R-:W-:Y:S01]  /*193f0*/  FADD R126, R136, -R131.reuse ;  /* 0x80000083887e7221 */ /* 0x100fe20000000000 */
[C---:B------:R-:W-:Y:S01]  /*19400*/  FADD R136, R128.reuse, R136 ;  /* 0x0000008880887221 */ /* 0x040fe20000000000 */
[----:B------:R-:W-:Y:S02]  /*19410*/  FADD R128, R128, -R131 ;  /* 0x8000008380807221 */ /* 0x000fe40000000000 */
[----:B------:R-:W-:Y:S01]  /*19420*/  FFMA R127, R127, 4, R126 ;  /* 0x408000007f7f7823 */ /* 0x000fe2000000007e */
[----:B------:R-:W-:Y:S01]  /*19430*/  FMUL R136, R113, R136 ;  /* 0x0000008871887220 */ /* 0x000fe20000400000 */
[C---:B------:R-:W-:Y:S01]  /*19440*/  FFMA R128, R122.reuse, -R128, R132 ;  /* 0x800000807a807223 */ /* 0x040fe20000000084 */
[----:B------:R-:W2:Y:S02]  /*19450*/  LDL R131, [R1+0x2f8] ;  /* 0x0002f80001837983 */ /* 0x000ea40000100800 */
[----:B------:R-:W-:Y:S02]  /*19460*/  FFMA R17, R122, R17, R136 ;  /* 0x000000117a117223 */ /* 0x000fe40000000088 */
[----:B------:R-:W4:Y:S02]  /*19470*/  LDL R132, [R1+0x30] ;  /* 0x0000300001847983 */ /* 0x000f240000100800 */
[----:B------:R-:W-:-:S02]  /*19480*/  FFMA R17, R121, -R112, R17 ;  /* 0x8000007079117223 */ /* 0x000fc40000000011 */
[----:B------:R-:W2:Y:S01]  /*19490*/  LDL R112, [R1+0x68] ;  /* 0x0000680001707983 */ /* 0x000ea20000100800 */
[-C--:B------:R-:W-:Y:S01]  /*194a0*/  FFMA R126, -R250, R129.reuse, R120 ;  /* 0x00000081fa7e7223 */ /* 0x080fe20000000178 */
[----:B---3--:R-:W-:Y:S01]  /*194b0*/  FFMA R111, R0, R129, R111 ;  /* 0x00000081006f7223 */ /* 0x008fe2000000006f */
[----:B------:R-:W-:Y:S01]  /*194c0*/  FFMA R14, R121, R127, R14 ;  /* 0x0000007f790e7223 */ /* 0x000fe2000000000e */
[----:B------:R-:W3:Y:S04]  /*194d0*/  LDL R0, [R1+0x5c] ;  /* 0x00005c0001007983 */ /* 0x000ee80000100800 */
[----:B------:R-:W3:Y:S01]  /*194e0*/  LDL R129, [R1+0x50] ;  /* 0x0000500001817983 */ /* 0x000ee20000100800 */
[----:B------:R-:W-:-:S03]  /*194f0*/  FMUL R127, R109, R113 ;  /* 0x000000716d7f7220 */ /* 0x000fc60000400000 */
[----:B------:R-:W3:Y:S01]  /*19500*/  LDL R136, [R1+0x18] ;  /* 0x0000180001887983 */ /* 0x000ee20000100800 */
[----:B------:R-:W-:-:S03]  /*19510*/  FMUL R110, R110, R121 ;  /* 0x000000796e6e7220 */ /* 0x000fc60000400000 */
[----:B------:R-:W3:Y:S04]  /*19520*/  LDL R120, [R1+0x14] ;  /* 0x0000140001787983 */ /* 0x000ee80000100800 */
[----:B------:R-:W3:Y:S01]  /*19530*/  LDL R250, [R1+0x1c] ;  /* 0x00001c0001fa7983 */ /* 0x000ee20000100800 */
[-C--:B----4-:R-:W-:Y:S01]  /*19540*/  FFMA R110, R132, R122.reuse, R110 ;  /* 0x0000007a846e7223 */ /* 0x090fe2000000006e */
[----:B--2---:R-:W-:-:S03]  /*19550*/  FMUL R112, R112, R122 ;  /* 0x0000007a70707220 */ /* 0x004fc60000400000 */
[----:B------:R-:W-:Y:S01]  /*19560*/  FFMA R110, -R133, R113, R110 ;  /* 0x00000071856e7223 */ /* 0x000fe2000000016e */
[-C--:B------:R-:W-:Y:S01]  /*19570*/  FFMA R112, R137, R121.reuse, -R112 ;  /* 0x0000007989707223 */ /* 0x080fe20000000870 */
[----:B---3--:R-:W-:Y:S02]  /*19580*/  FFMA R127, R0, R122, R127 ;  /* 0x0000007a007f7223 */ /* 0x008fe4000000007f */
[----:B------:R1:W5:Y:S02]  /*19590*/  LDL.LU R0, [R1+0x8d8] ;  /* 0x0008d80001007983 */ /* 0x0003640000300800 */
[----:B------:R-:W-:Y:S02]  /*195a0*/  FFMA R127, -R134, R121, R127 ;  /* 0x00000079867f7223 */ /* 0x000fe4000000017f */
[----:B------:R-:W2:Y:S04]  /*195b0*/  LDL.LU R134, [R1+0x13c] ;  /* 0x00013c0001867983 */ /* 0x000ea80000300800 */
[----:B------:R-:W3:Y:S01]  /*195c0*/  LDL.LU R132, [R1+0xa0] ;  /* 0x0000a00001847983 */ /* 0x000ee20000300800 */
[----:B------:R-:W-:-:S03]  /*195d0*/  FFMA R112, R129, R113, R112 ;  /* 0x0000007181707223 */ /* 0x000fc60000000070 */
[----:B------:R-:W4:Y:S04]  /*195e0*/  LDL.LU R133, [R1+0x140] ;  /* 0x0001400001857983 */ /* 0x000f280000300800 */
[----:B------:R-:W4:Y:S04]  /*195f0*/  LDL.LU R129, [R1+0x138] ;  /* 0x0001380001817983 */ /* 0x000f280000300800 */
[----:B------:R-:W4:Y:S01]  /*19600*/  LDL R113, [R1+0x70] ;  /* 0x0000700001717983 */ /* 0x000f220000100800 */
[----:B------:R-:W-:Y:S01]  /*19610*/  FADD R121, RZ, R136 ;  /* 0x00000088ff797221 */ /* 0x000fe20000000000 */
[----:B------:R-:W-:Y:S01]  /*19620*/  FADD R116, RZ, R116 ;  /* 0x00000074ff747221 */ /* 0x000fe20000000000 */
[----:B------:R-:W-:-:S02]  /*19630*/  FADD R120, RZ, R120 ;  /* 0x00000078ff787221 */ /* 0x000fc40000000000 */
[C---:B------:R-:W-:Y:S01]  /*19640*/  FFMA R121, R131.reuse, R121, RZ ;  /* 0x0000007983797223 */ /* 0x040fe200000000ff */
[----:B------:R-:W-:Y:S01]  /*19650*/  FADD R119, RZ, R119 ;  /* 0x00000077ff777221 */ /* 0x000fe20000000000 */
[----:B------:R-:W-:Y:S02]  /*19660*/  FFMA R120, R131, R120, RZ ;  /* 0x0000007883787223 */ /* 0x000fe400000000ff */
[----:B------:R-:W-:Y:S01]  /*19670*/  FADD R121, R121, R118 ;  /* 0x0000007679797221 */ /* 0x000fe20000000000 */
[----:B------:R-:W-:Y:S01]  /*19680*/  FADD R13, RZ, R13 ;  /* 0x0000000dff0d7221 */ /* 0x000fe20000000000 */
[----:B------:R-:W-:Y:S01]  /*19690*/  FADD R120, R120, R111 ;  /* 0x0000006f78787221 */ /* 0x000fe20000000000 */
[----:B------:R-:W-:Y:S01]  /*196a0*/  FADD R122, RZ, R250 ;  /* 0x000000faff7a7221 */ /* 0x000fe20000000000 */
[----:B------:R-:W4:Y:S01]  /*196b0*/  LDL R111, [R1+0x78] ;  /* 0x00007800016f7983 */ /* 0x000f220000100800 */
[----:B------:R-:W-:Y:S02]  /*196c0*/  FADD R15, RZ, R15 ;  /* 0x0000000fff0f7221 */ /* 0x000fe40000000000 */
[----:B------:R-:W-:-:S04]  /*196d0*/  FFMA R122, R131, R122, RZ ;  /* 0x0000007a837a7223 */ /* 0x000fc800000000ff */
[----:B------:R-:W-:Y:S01]  /*196e0*/  FADD R122, R122, R126 ;  /* 0x0000007e7a7a7221 */ /* 0x000fe20000000000 */
[----:B--2---:R-:W-:Y:S01]  /*196f0*/  FADD R118, R134, R116 ;  /* 0x0000007486767221 */ /* 0x004fe20000000000 */
[----:B---3--:R-:W-:Y:S02]  /*19700*/  FADD R116, R132, R119 ;  /* 0x0000007784747221 */ /* 0x008fe40000000000 */
[----:B------:R-:W2:Y:S04]  /*19710*/  LDL R132, [R1+0x7c] ;  /* 0x00007c0001847983 */ /* 0x000ea80000100800 */
[----:B------:R-:W-:Y:S04]  /*19720*/  STL [R1+0x180], R118 ;  /* 0x0001807601007387 */ /* 0x000fe80000100800 */
[----:B------:R4:W-:Y:S02]  /*19730*/  STL [R1+0x184], R116 ;  /* 0x0001847401007387 */ /* 0x0009e40000100800 */
[----:B----4-:R-:W-:Y:S01]  /*19740*/  FADD R116, R133, R13 ;  /* 0x0000000d85747221 */ /* 0x010fe20000000000 */
[----:B------:R-:W-:-:S02]  /*19750*/  FADD R13, R129, R15 ;  /* 0x0000000f810d7221 */ /* 0x000fc40000000000 */
[----:B------:R-:W3:Y:S04]  /*19760*/  LDL.LU R129, [R1+0x144] ;  /* 0x0001440001817983 */ /* 0x000ee80000300800 */
[----:B------:R-:W-:Y:S04]  /*19770*/  STL [R1+0x178], R116 ;  /* 0x0001787401007387 */ /* 0x000fe80000100800 */
[----:B------:R-:W4:Y:S04]  /*19780*/  LDL.LU R126, [R1+0x148] ;  /* 0x00014800017e7983 */ /* 0x000f280000300800 */
[----:B------:R0:W-:Y:S04]  /*19790*/  STL [R1+0x17c], R13 ;  /* 0x00017c0d01007387 */ /* 0x0001e80000100800 */
[----:B------:R-:W4:Y:S04]  /*197a0*/  LDL.LU R119, [R1+0x150] ;  /* 0x0001500001777983 */ /* 0x000f280000300800 */
[----:B------:R-:W4:Y:S04]  /*197b0*/  LDL.LU R118, [R1+0x14c] ;  /* 0x00014c0001767983 */ /* 0x000f280000300800 */
[----:B------:R-:W4:Y:S01]  /*197c0*/  LDL R15, [R1+0x4e8] ;  /* 0x0004e800010f7983 */ /* 0x000f220000100800 */
[----:B0-----:R-:W-:-:S03]  /*197d0*/  FADD R13, RZ, R113 ;  /* 0x00000071ff0d7221 */ /* 0x001fc60000000000 */
[----:B------:R-:W4:Y:S04]  /*197e0*/  LDL R116, [R1+0x450] ;  /* 0x0004500001747983 */ /* 0x000f280000100800 */
[----:B------:R-:W4:Y:S01]  /*197f0*/  LDL R113, [R1+0x348] ;  /* 0x0003480001717983 */ /* 0x000f220000100800 */
[----:B------:R-:W-:-:S04]  /*19800*/  FFMA R13, R131, R13, RZ ;  /* 0x0000000d830d7223 */ /* 0x000fc800000000ff */
[----:B------:R-:W-:Y:S01]  /*19810*/  FADD R112, R13, R112 ;  /* 0x000000700d707221 */ /* 0x000fe20000000000 */
[----:B------:R-:W-:Y:S01]  /*19820*/  FADD R17, RZ, R17 ;  /* 0x00000011ff117221 */ /* 0x000fe20000000000 */
[----:B------:R-:W-:Y:S01]  /*19830*/  FADD R128, RZ, R128 ;  /* 0x00000080ff807221 */ /* 0x000fe20000000000 */
[----:B------:R-:W-:Y:S01]  /*19840*/  FADD R135, RZ, R135 ;  /* 0x00000087ff877221 */ /* 0x000fe20000000000 */
[----:B------:R-:W-:Y:S01]  /*19850*/  FADD R14, RZ, R14 ;  /* 0x0000000eff0e7221 */ /* 0x000fe20000000000 */
[----:B------:R-:W-:Y:S01]  /*19860*/  FADD R111, RZ, R111 ;  /* 0x0000006fff6f7221 */ /* 0x000fe20000000000 */
[----:B------:R-:W-:Y:S03]  /*19870*/  BSSY B1, `(.L_x_799) ;  /* 0x00000bd000017945 */ /* 0x000fe60003800000 */
[----:B------:R-:W-:-:S04]  /*19880*/  FFMA R111, R131, R111, RZ ;  /* 0x0000006f836f7223 */ /* 0x000fc800000000ff */
[----:B------:R-:W-:Y:S01]  /*19890*/  FADD R111, R111, R127 ;  /* 0x0000007f6f6f7221 */ /* 0x000fe20000000000 */
[----:B--2---:R-:W-:-:S04]  /*198a0*/  FADD R13, RZ, R132 ;  /* 0x00000084ff0d7221 */ /* 0x004fc80000000000 */
[----:B------:R-:W-:-:S04]  /*198b0*/  FFMA R13, R131, R13, RZ ;  /* 0x0000000d830d7223 */ /* 0x000fc800000000ff */
[----:B------:R-:W-:Y:S01]  /*198c0*/  FADD R110, R13, R110 ;  /* 0x0000006e0d6e7221 */ /* 0x000fe20000000000 */
[----:B---3--:R-:W-:Y:S01]  /*198d0*/  FADD R13, R129, R17 ;  /* 0x00000011810d7221 */ /* 0x008fe20000000000 */
[----:B------:R-:W-:-:S04]  /*198e0*/  FADD R17, RZ, -R115 ;  /* 0x80000073ff117221 */ /* 0x000fc80000000000 */
[----:B------:R0:W-:Y:S01]  /*198f0*/  STL [R1+0x174], R13 ;  /* 0x0001740d01007387 */ /* 0x0001e20000100800 */
[----:B----4-:R-:W-:Y:S01]  /*19900*/  FADD R126, R126, R128 ;  /* 0x000000807e7e7221 */ /* 0x010fe20000000000 */
[----:B------:R-:W-:Y:S01]  /*19910*/  FADD R17, RZ, R17 ;  /* 0x00000011ff117221 */ /* 0x000fe20000000000 */
[----:B0-----:R-:W-:-:S03]  /*19920*/  FADD R13, R119, R135 ;  /* 0x00000087770d7221 */ /* 0x001fc60000000000 */
[----:B------:R-:W-:Y:S04]  /*19930*/  STL [R1+0x16c], R126 ;  /* 0x00016c7e01007387 */ /* 0x000fe80000100800 */
[----:B------:R0:W-:Y:S01]  /*19940*/  STL [R1+0x168], R13 ;  /* 0x0001680d01007387 */ /* 0x0001e20000100800 */
[----:B------:R-:W-:Y:S01]  /*19950*/  ISETP.NE.AND P1, PT, R15, RZ, PT ;  /* 0x000000ff0f00720c */ /* 0x000fe20003f25270 */
[-C--:B------:R-:W-:Y:S01]  /*19960*/  FFMA R123, R116, R17.reuse, R123 ;  /* 0x00000011747b7223 */ /* 0x080fe2000000007b */
[----:B0-----:R-:W-:Y:S01]  /*19970*/  FADD R13, R118, R14 ;  /* 0x0000000e760d7221 */ /* 0x001fe20000000000 */
[----:B------:R-:W-:-:S04]  /*19980*/  FFMA R116, RZ, R17, R117 ;  /* 0x00000011ff747223 */ /* 0x000fc80000000075 */
[----:B------:R0:W-:Y:S01]  /*19990*/  STL [R1+0x150], R13 ;  /* 0x0001500d01007387 */ /* 0x0001e20000100800 */
[----:B------:R-:W-:Y:S01]  /*199a0*/  FMUL R117, R99, R113 ;  /* 0x0000007163757220 */ /* 0x000fe20000400000 */
[----:B------:R-:W-:Y:S01]  /*199b0*/  ISETP.NE.AND P2, PT, R15, RZ, PT ;  /* 0x000000ff0f00720c */ /* 0x000fe20003f45270 */
[----:B0-----:R-:W-:-:S04]  /*199c0*/  FFMA R13, R113, R123, RZ ;  /* 0x0000007b710d7223 */ /* 0x001fc800000000ff */
[----:B------:R-:W-:Y:S01]  /*199d0*/  FADD R116, R116, R13 ;  /* 0x0000000d74747221 */ /* 0x000fe20000000000 */
[----:B------:R-:W-:Y:S01]  /*199e0*/  FFMA R117, R17, R117, RZ ;  /* 0x0000007511757223 */ /* 0x000fe200000000ff */
[----:B------:R-:W-:Y:S01]  /*199f0*/  CS2R R14, SRZ ;  /* 0x00000000000e7805 */ /* 0x000fe2000001ff00 */
[----:B------:R-:W-:Y:S01]  /*19a00*/  MOV R13, RZ ;  /* 0x000000ff000d7202 */ /* 0x000fe20000000f00 */
[----:B------:R-:W-:Y:S01]  /*19a10*/  FADD R116, RZ, R116 ;  /* 0x00000074ff747221 */ /* 0x000fe20000000000 */
[----:B------:R-:W-:Y:S01]  /*19a20*/  CS2R R126, SRZ ;  /* 0x00000000007e7805 */ /* 0x000fe2000001ff00 */
[----:B------:R-:W-:Y:S01]  /*19a30*/  MOV R119, RZ ;  /* 0x000000ff00777202 */ /* 0x000fe20000000f00 */
[----:B------:R-:W-:Y:S05]  /*19a40*/  @P1 BRA `(.L_x_800) ;  /* 0x000009f000001947 */ /* 0x000fea0003800000 */
[----:B-1----:R-:W2:Y:S01]  /*19a50*/  LDL R113, [R1+0x548] ;  /* 0x0005480001717983 */ /* 0x002ea20000100800 */
[----:B------:R-:W-:Y:S01]  /*19a60*/  BSSY B0, `(.L_x_801) ;  /* 0x0000090000007945 */ /* 0x000fe20003800000 */
[----:B------:R-:W-:Y:S01]  /*19a70*/  CS2R R14, SRZ ;  /* 0x00000000000e7805 */ /* 0x000fe2000001ff00 */
[----:B------:R-:W-:Y:S01]  /*19a80*/  MOV R13, RZ ;  /* 0x000000ff000d7202 */ /* 0x000fe20000000f00 */
[----:B------:R-:W-:Y:S01]  /*19a90*/  CS2R R126, SRZ ;  /* 0x00000000007e7805 */ /* 0x000fe2000001ff00 */
[----:B------:R-:W-:-:S02]  /*19aa0*/  MOV R119, RZ ;  /* 0x000000ff00777202 */ /* 0x000fc40000000f00 */
[----:B------:R-:W-:Y:S02]  /*19ab0*/  MOV R115, R17 ;  /* 0x0000001100737202 */ /* 0x000fe40000000f00 */
[C---:B--2---:R-:W-:Y:S02]  /*19ac0*/  ISETP.NE.AND P3, PT, R113.reuse, RZ, PT ;  /* 0x000000ff7100720c */ /* 0x044fe40003f65270 */
[----:B------:R-:W-:Y:S02]  /*19ad0*/  ISETP.NE.AND P1, PT, R113, RZ, PT ;  /* 0x000000ff7100720c */ /* 0x000fe40003f25270 */
[----:B------:R-:W-:-:S09]  /*19ae0*/  MOV R113, R116 ;  /* 0x0000007400717202 */ /* 0x000fd20000000f00 */
[----:B------:R-:W-:Y:S05]  /*19af0*/  @P3 BRA `(.L_x_802) ;  /* 0x0000086000003947 */ /* 0x000fea0003800000 */
[----:B------:R-:W2:Y:S01]  /*19b00*/  LDL R118, [R1+0x51c] ;  /* 0x00051c0001767983 */ /* 0x000ea20000100800 */
[----:B------:R-:W-:Y:S01]  /*19b10*/  FMUL R15, R99, R123 ;  /* 0x0000007b630f7220 */ /* 0x000fe20000400000 */
[----:B------:R-:W-:Y:S01]  /*19b20*/  BSSY B9, `(.L_x_803) ;  /* 0x0000035000097945 */ /* 0x000fe20003800000 */
[----:B------:R-:W-:Y:S02]  /*19b30*/  MOV R123, RZ ;  /* 0x000000ff007b7202 */ /* 0x000fe40000000f00 */
[----:B------:R-:W-:Y:S01]  /*19b40*/  FADD R15, RZ, R15 ;  /* 0x0000000fff0f7221 */ /* 0x000fe20000000000 */
[----:B------:R-:W-:Y:S02]  /*19b50*/  MOV R14, RZ ;  /* 0x000000ff000e7202 */ /* 0x000fe40000000f00 */
[----:B------:R-:W-:Y:S02]  /*19b60*/  MOV R13, RZ ;  /* 0x000000ff000d7202 */ /* 0x000fe40000000f00 */
[----:B------:R-:W-:-:S02]  /*19b70*/  MOV R115, R116 ;  /* 0x0000007400737202 */ /* 0x000fc40000000f00 */
[----:B--2---:R-:W-:Y:S02]  /*19b80*/  ISETP.NE.AND P3, PT, R118, RZ, PT ;  /* 0x000000ff7600720c */ /* 0x004fe40003f65270 */
[----:B------:R-:W-:-:S11]  /*19b90*/  MOV R118, R17 ;  /* 0x0000001100767202 */ /* 0x000fd60000000f00 */
        /* <DEDUP_REMOVED lines=32> */
.L_x_808:
[----:B------:R-:W-:Y:S05]  /*19da0*/  BSYNC B11 ;  /* 0x00000000000b7941 */ /* 0x000fea0003800000 */
.L_x_807:
[----:B------:R-:W-:Y:S01]  /*19db0*/  FSEL R13, R17, RZ, P3 ;  /* 0x000000ff110d7208 */ /* 0x000fe20001800000 */
[----:B------:R-:W-:-:S04]  /*19dc0*/  FADD R14, RZ, -R14 ;  /* 0x8000000eff0e7221 */ /* 0x000fc80000000000 */
[----:B------:R-:W-:Y:S01]  /*19dd0*/  FFMA R13, R13, c[0x0][0x658], RZ ;  /* 0x000196000d0d7a23 */ /* 0x000fe200000000ff */
[----:B------:R-:W-:-:S03]  /*19de0*/  FADD R14, RZ, R14 ;  /* 0x0000000eff0e7221 */ /* 0x000fc60000000000 */
[--C-:B------:R-:W-:Y:S01]  /*19df0*/  FADD R117, R117, R13.reuse ;  /* 0x0000000d75757221 */ /* 0x100fe20000000000 */
[----:B------:R-:W-:Y:S02]  /*19e00*/  FADD R123, RZ, -R13 ;  /* 0x8000000dff7b7221 */ /* 0x000fe40000000000 */
.L_x_806:
[----:B------:R-:W-:Y:S05]  /*19e10*/  BSYNC B10 ;  /* 0x00000000000a7941 */ /* 0x000fea0003800000 */
.L_x_805:
[----:B------:R-:W-:Y:S01]  /*19e20*/  MOV R13, R15 ;  /* 0x0000000f000d7202 */ /* 0x000fe20000000f00 */
[----:B------:R-:W-:Y:S01]  /*19e30*/  FADD R14, RZ, R14 ;  /* 0x0000000eff0e7221 */ /* 0x000fe20000000000 */
[----:B------:R-:W-:Y:S02]  /*19e40*/  FSEL R118, R17, RZ, !P3 ;  /* 0x000000ff11767208 */ /* 0x000fe40005800000 */
[----:B------:R-:W-:Y:S02]  /*19e50*/  FSEL R115, R116, RZ, !P3 ;  /* 0x000000ff74737208 */ /* 0x000fe40005800000 */
[----:B------:R-:W-:Y:S02]  /*19e60*/  MOV R15, RZ ;  /* 0x000000ff000f7202 */ /* 0x000fe40000000f00 */
.L_x_804:
[----:B------:R-:W-:Y:S05]  /*19e70*/  BSYNC B9 ;  /* 0x0000000000097941 */ /* 0x000fea0003800000 */
.L_x_803:
[----:B------:R-:W3:Y:S01]  /*19e80*/  LDL R113, [R1+0x51c] ;  /* 0x00051c0001717983 */ /* 0x000ee20000100800 */
[----:B------:R-:W-:Y:S01]  /*19e90*/  FSEL R129, R116, RZ, P1 ;  /* 0x000000ff74817208 */ /* 0x000fe20000800000 */
[----:B------:R-:W-:Y:S01]  /*19ea0*/  FADD R131, RZ, R115 ;  /* 0x00000073ff837221 */ /* 0x000fe20000000000 */
[----:B------:R-:W-:Y:S01]  /*19eb0*/  FSEL R132, R17, RZ, P1 ;  /* 0x000000ff11847208 */ /* 0x000fe20000800000 */
[----:B------:R-:W-:Y:S01]  /*19ec0*/  FADD R123, RZ, R123 ;  /* 0x0000007bff7b7221 */ /* 0x000fe20000000000 */
[----:B------:R-:W-:Y:S01]  /*19ed0*/  FADD R128, RZ, R15 ;  /* 0x0000000fff807221 */ /* 0x000fe20000000000 */
[----:B------:R-:W-:Y:S01]  /*19ee0*/  FADD R133, RZ, R118 ;  /* 0x00000076ff857221 */ /* 0x000fe20000000000 */
[----:B------:R-:W-:Y:S01]  /*19ef0*/  BSSY B9, `(.L_x_809) ;  /* 0x0000045000097945 */ /* 0x000fe20003800000 */
[----:B------:R-:W-:Y:S01]  /*19f00*/  CS2R R126, SRZ ;  /* 0x00000000007e7805 */ /* 0x000fe2000001ff00 */
[----:B------:R-:W-:-:S02]  /*19f10*/  MOV R119, RZ ;  /* 0x000000ff00777202 */ /* 0x000fc40000000f00 */
[----:B---3--:R-:W-:-:S04]  /*19f20*/  PRMT R113, R113, 0x9910, RZ ;  /* 0x0000991071717816 */ /* 0x008fc800000000ff */
[----:B------:R-:W-:Y:S01]  /*19f30*/  ISETP.NE.AND P3, PT, R113, RZ, PT ;  /* 0x000000ff7100720c */ /* 0x000fe20003f65270 */
[----:B------:R-:W-:Y:S01]  /*19f40*/  FADD R113, R129, R115 ;  /* 0x0000007381717221 */ /* 0x000fe20000000000 */
[----:B------:R-:W-:Y:S02]  /*19f50*/  FADD R115, R132, R118 ;  /* 0x0000007684737221 */ /* 0x000fe40000000000 */
[----:B------:R-:W-:Y:S02]  /*19f60*/  FSEL R128, R128, RZ, P3 ;  /* 0x000000ff80807208 */ /* 0x000fe40001800000 */
[----:B------:R-:W-:Y:S02]  /*19f70*/  FSEL R129, R113, R129, !P3 ;  /* 0x0000008171817208 */ /* 0x000fe40005800000 */
[----:B------:R-:W-:Y:S02]  /*19f80*/  FSEL R131, R131, RZ, P3 ;  /* 0x000000ff83837208 */ /* 0x000fe40001800000 */
[----:B------:R-:W-:-:S02]  /*19f90*/  FSEL R132, R115, R132, !P3 ;  /* 0x0000008473847208 */ /* 0x000fc40005800000 */
[----:B------:R-:W-:Y:S02]  /*19fa0*/  FSEL R133, R133, RZ, P3 ;  /* 0x000000ff85857208 */ /* 0x000fe40001800000 */
[C---:B------:R-:W-:Y:S02]  /*19fb0*/  FSEL R15, R123.reuse, RZ, !P3 ;  /* 0x000000ff7b0f7208 */ /* 0x040fe40005800000 */
        /* <DEDUP_REMOVED lines=9> */
[----:B------:R-:W-:-:S02]  /*1a050*/  MOV R127, RZ ;  /* 0x000000ff007f7202 */ /* 0x000fc40000000f00 */
        /* <DEDUP_REMOVED lines=23> */
.L_x_814:
[----:B------:R-:W-:Y:S05]  /*1a1d0*/  BSYNC B11 ;  /* 0x00000000000b7941 */ /* 0x000fea0003800000 */
.L_x_813:
[----:B------:R-:W-:Y:S01]  /*1a1e0*/  FADD R123, RZ, -R123 ;  /* 0x8000007bff7b7221 */ /* 0x000fe20000000000 */
[----:B------:R-:W-:-:S03]  /*1a1f0*/  FADD R127, RZ, R119 ;  /* 0x00000077ff7f7221 */ /* 0x000fc60000000000 */
[----:B------:R-:W-:Y:S01]  /*1a200*/  FADD R14, R14, R123 ;  /* 0x0000007b0e0e7221 */ /* 0x000fe20000000000 */
[----:B------:R-:W-:Y:S02]  /*1a210*/  FADD R123, R118, -R119 ;  /* 0x80000077767b7221 */ /* 0x000fe40000000000 */
.L_x_812:
[----:B------:R-:W-:Y:S05]  /*1a220*/  BSYNC B10 ;  /* 0x00000000000a7941 */ /* 0x000fea0003800000 */
.L_x_811:
        /* <DEDUP_REMOVED lines=14> */
.L_x_815:
[----:B------:R-:W-:Y:S01]  /*1a310*/  FADD R126, RZ, R123 ;  /* 0x0000007bff7e7221 */ /* 0x000fe20000000000 */
[----:B------:R-:W-:Y:S02]  /*1a320*/  MOV R119, RZ ;  /* 0x000000ff00777202 */ /* 0x000fe40000000f00 */
[----:B------:R-:W-:Y:S02]  /*1a330*/  MOV R123, RZ ;  /* 0x000000ff007b7202 */ /* 0x000fe40000000f00 */
.L_x_810:
[----:B------:R-:W-:Y:S05]  /*1a340*/  BSYNC B9 ;  /* 0x0000000000097941 */ /* 0x000fea0003800000 */
.L_x_809:
[----:B------:R-:W-:Y:S02]  /*1a350*/  FADD R15, RZ, R123 ;  /* 0x0000007bff0f7221 */ /* 0x000fe40000000000 */
.L_x_802:
[----:B------:R-:W-:Y:S05]  /*1a360*/  BSYNC B0 ;  /* 0x0000000000007941 */ /* 0x000fea0003800000 */
.L_x_801:
[----:B------:R-:W-:Y:S01]  /*1a370*/  FSEL R17, R17, RZ, P2 ;  /* 0x000000ff11117208 */ /* 0x000fe20001000000 */
[----:B------:R-:W-:Y:S01]  /*1a380*/  FADD R118, RZ, R113 ;  /* 0x00000071ff767221 */ /* 0x000fe20000000000 */
[----:B------:R-:W-:-:S03]  /*1a390*/  FSEL R116, R116, RZ, P2 ;  /* 0x000000ff74747208 */ /* 0x000fc60001000000 */
[--C-:B------:R-:W-:Y:S01]  /*1a3a0*/  FADD R17, R17, R115.reuse ;  /* 0x0000007311117221 */ /* 0x100fe20000000000 */
[----:B------:R-:W-:Y:S01]  /*1a3b0*/  FADD R115, RZ, R115 ;  /* 0x00000073ff737221 */ /* 0x000fe20000000000 */
[----:B------:R-:W-:Y:S01]  /*1a3c0*/  FSEL R118, R118, RZ, P1 ;  /* 0x000000ff76767208 */ /* 0x000fe20000800000 */
[----:B------:R-:W-:Y:S01]  /*1a3d0*/  FADD R116, R116, R113 ;  /* 0x0000007174747221 */ /* 0x000fe20000000000 */
[----:B------:R-:W-:Y:S02]  /*1a3e0*/  @P1 MOV R17, RZ ;  /* 0x000000ff00111202 */ /* 0x000fe40000000f00 */
[----:B------:R-:W-:Y:S01]  /*1a3f0*/  FSEL R115, R115, RZ, P1 ;  /* 0x000000ff73737208 */ /* 0x000fe20000800000 */
[----:B------:R-:W-:Y:S01]  /*1a400*/  @P1 FADD R16, R16, R118 ;  /* 0x0000007610101221 */ /* 0x000fe20000000000 */
[----:B------:R-:W-:-:S03]  /*1a410*/  @P1 MOV R116, RZ ;  /* 0x000000ff00741202 */ /* 0x000fc60000000f00 */
[--C-:B------:R-:W-:Y:S01]  /*1a420*/  @P1 FADD R127, R127, R115.reuse ;  /* 0x000000737f7f1221 */ /* 0x100fe20000000000 */
[----:B------:R-:W-:Y:S02]  /*1a430*/  @P1 FADD R119, R119, -R115 ;  /* 0x8000007377771221 */ /* 0x000fe40000000000 */
.L_x_800:
[----:B-1----:R-:W-:Y:S05]  /*1a440*/  BSYNC B1 ;  /* 0x0000000000017941 */ /* 0x002fea0003800000 */
.L_x_799:
[----:B------:R-:W3:Y:S04]  /*1a450*/  LDL.LU R131, [R1+0x160] ;  /* 0x0001600001837983 */ /* 0x000ee80000300800 */
[----:B------:R-:W4:Y:S04]  /*1a460*/  LDL.LU R129, [R1+0x3c] ;  /* 0x00003c0001817983 */ /* 0x000f280000300800 */
[----:B--2---:R-:W2:Y:S04]  /*1a470*/  LDL.LU R128, [R1+0x15c] ;  /* 0x00015c0001807983 */ /* 0x004ea80000300800 */
[----:B------:R-:W2:Y:S04]  /*1a480*/  LDL.LU R123, [R1+0x34] ;  /* 0x00003400017b7983 */ /* 0x000ea80000300800 */
[----:B------:R-:W2:Y:S01]  /*1a490*/  LDL.LU R113, [R1+0x158] ;  /* 0x0001580001717983 */ /* 0x000ea20000300800 */
[----:B------:R-:W-:Y:S01]  /*1a4a0*/  MOV R115, R127 ;  /* 0x0000007f00737202 */ /* 0x000fe20000000f00 */
[----:B------:R-:W-:Y:S01]  /*1a4b0*/  FADD R17, RZ, R17 ;  /* 0x00000011ff117221 */ /* 0x000fe20000000000 */
[----:B------:R-:W-:Y:S01]  /*1a4c0*/  MOV R118, R126 ;  /* 0x0000007e00767202 */ /* 0x000fe20000000f00 */
[----:B------:R-:W-:-:S02]  /*1a4d0*/  FADD R117, RZ, R117 ;  /* 0x00000075ff757221 */ /* 0x000fc40000000000 */
[C---:B------:R-:W-:Y:S02]  /*1a4e0*/  @P2 FADD R115, R17.reuse, R115 ;  /* 0x0000007311732221 */ /* 0x040fe40000000000 */
[----:B------:R-:W-:Y:S01]  /*1a4f0*/  @P2 FADD R118, -R17, R118 ;  /* 0x0000007611762221 */ /* 0x000fe20000000100 */
[C---:B---3--:R-:W-:Y:S01]  /*1a500*/  FFMA R17, R117.reuse, R230, R131 ;  /* 0x000000e675117223 */ /* 0x048fe20000000083 */
[----:B----4-:R-:W-:-:S04]  /*1a510*/  FFMA R127, R117, R229, R129 ;  /* 0x000000e5757f7223 */ /* 0x010fc80000000081 */
[----:B------:R1:W-:Y:S01]  /*1a520*/  STL [R1+0x14c], R17 ;  /* 0x00014c1101007387 */ /* 0x0003e20000100800 */
[C---:B--2---:R-:W-:Y:S01]  /*1a530*/  FFMA R126, R117.reuse, R228, R128 ;  /* 0x000000e4757e7223 */ /* 0x044fe20000000080 */
[C---:B------:R-:W-:Y:S02]  /*1a540*/  FFMA R123, R117.reuse, R233, R123 ;  /* 0x000000e9757b7223 */ /* 0x040fe4000000007b */
[----:B-1----:R-:W2:Y:S04]  /*1a550*/  LDL.LU R17, [R1+0x18] ;  /* 0x0000180001117983 */ /* 0x002ea80000300800 */
[----:B------:R1:W-:Y:S04]  /*1a560*/  STL [R1+0x148], R127 ;  /* 0x0001487f01007387 */ /* 0x0003e80000100800 */
[----:B------:R3:W-:Y:S04]  /*1a570*/  STL [R1+0x144], R126 ;  /* 0x0001447e01007387 */ /* 0x0007e80000100800 */
[----:B------:R-:W4:Y:S04]  /*1a580*/  LDL R128, [R1+0x78] ;  /* 0x0000780001807983 */ /* 0x000f280000100800 */
[----:B-1----:R-:W4:Y:S04]  /*1a590*/  LDL.LU R127, [R1+0x1c] ;  /* 0x00001c00017f7983 */ /* 0x002f280000300800 */
[----:B------:R1:W-:Y:S04]  /*1a5a0*/  STL [R1+0x140], R123 ;  /* 0x0001407b01007387 */ /* 0x0003e80000100800 */
[----:B---3--:R-:W3:Y:S01]  /*1a5b0*/  LDL R126, [R1+0x7c] ;  /* 0x00007c00017e7983 */ /* 0x008ee20000100800 */
[----:B------:R-:W-:-:S03]  /*1a5c0*/  FFMA R129, R117, R232, R113 ;  /* 0x000000e875817223 */ /* 0x000fc60000000071 */
[----:B-1----:R-:W3:Y:S04]  /*1a5d0*/  LDL.LU R123, [R1+0x14] ;  /* 0x00001400017b7983 */ /* 0x002ee80000300800 */
[----:B------:R-:W3:Y:S01]  /*1a5e0*/  LDL R113, [R1+0x70] ;  /* 0x0000700001717983 */ /* 0x000ee20000100800 */
[-C--:B------:R-:W-:Y:S01]  /*1a5f0*/  FFMA R131, R42, R117.reuse, R110 ;  /* 0x000000752a837223 */ /* 0x080fe2000000006e */
[-C--:B------:R-:W-:Y:S01]  /*1a600*/  FFMA R110, R43, R117.reuse, R111 ;  /* 0x000000752b6e7223 */ /* 0x080fe2000000006f */
[-C--:B------:R-:W-:Y:S01]  /*1a610*/  FFMA R120, R62, R117.reuse, R120 ;  /* 0x000000753e787223 */ /* 0x080fe20000000078 */
[-C--:B------:R-:W-:Y:S01]  /*1a620*/  FFMA R111, R44, R117.reuse, R112 ;  /* 0x000000752c6f7223 */ /* 0x080fe20000000070 */
[-C--:B------:R-:W-:Y:S01]  /*1a630*/  FFMA R122, R64, R117.reuse, R122 ;  /* 0x00000075407a7223 */ /* 0x080fe2000000007a */
[----:B------:R-:W-:Y:S01]  /*1a640*/  FFMA R121, R63, R117, R121 ;  /* 0x000000753f797223 */ /* 0x000fe20000000079 */
[----:B------:R1:W-:Y:S01]  /*1a650*/  STL [R1+0x13c], R129 ;  /* 0x00013c8101007387 */ /* 0x0003e20000100800 */
[----:B------:R-:W-:Y:S01]  /*1a660*/  FADD R111, R120, -R111 ;  /* 0x8000006f786f7221 */ /* 0x000fe20000000000 */
[----:B------:R-:W-:Y:S01]  /*1a670*/  FADD R116, RZ, R116 ;  /* 0x00000074ff747221 */ /* 0x000fe20000000000 */
[----:B------:R-:W-:Y:S01]  /*1a680*/  FADD R131, R122, -R131 ;  /* 0x800000837a837221 */ /* 0x000fe20000000000 */
[----:B------:R-:W-:Y:S01]  /*1a690*/  FADD R110, R121, -R110 ;  /* 0x8000006e796e7221 */ /* 0x000fe20000000000 */
[----:B------:R-:W-:Y:S01]  /*1a6a0*/  FADD R111, RZ, R111 ;  /* 0x0000006fff6f7221 */ /* 0x000fe20000000000 */
[C---:B------:R-:W-:Y:S01]  /*1a6b0*/  @P2 FADD R16, R116.reuse, R16 ;  /* 0x0000001074102221 */ /* 0x040fe20000000000 */
[----:B------:R-:W-:Y:S01]  /*1a6c0*/  FSEL R116, R116, RZ, !P2 ;  /* 0x000000ff74747208 */ /* 0x000fe20005000000 */
[----:B------:R-:W-:Y:S01]  /*1a6d0*/  FADD R131, RZ, R131 ;  /* 0x00000083ff837221 */ /* 0x000fe20000000000 */
[----:B------:R-:W-:Y:S01]  /*1a6e0*/  FADD R110, RZ, R110 ;  /* 0x0000006eff6e7221 */ /* 0x000fe20000000000 */
[----:B-1----:R-:W-:Y:S01]  /*1a6f0*/  FFMA R129, R117, R231, R242 ;  /* 0x000000e775817223 */ /* 0x002fe200000000f2 */
[----:B------:R-:W-:Y:S01]  /*1a700*/  FMUL R122, RZ, R226 ;  /* 0x000000e2ff7a7220 */ /* 0x000fe20000400000 */
[----:B------:R-:W-:Y:S01]  /*1a710*/  FADD R16, R116, R16 ;  /* 0x0000001074107221 */ /* 0x000fe20000000000 */
[----:B------:R-:W-:Y:S01]  /*1a720*/  FMUL R116, RZ, R213 ;  /* 0x000000d5ff747220 */ /* 0x000fe20000400000 */
[----:B------:R-:W-:Y:S01]  /*1a730*/  FMUL R132, R111, R154 ;  /* 0x0000009a6f847220 */ /* 0x000fe20000400000 */
[----:B------:R1:W-:Y:S01]  /*1a740*/  STL [R1+0x138], R129 ;  /* 0x0001388101007387 */ /* 0x0003e20000100800 */
[----:B------:R-:W-:Y:S01]  /*1a750*/  FFMA R122, R110, R224, -R122 ;  /* 0x000000e06e7a7223 */ /* 0x000fe2000000087a */
[----:B------:R-:W-:Y:S01]  /*1a760*/  FFMA R116, R131, R154, -R116 ;  /* 0x0000009a83747223 */ /* 0x000fe20000000874 */
[----:B------:R-:W-:Y:S01]  /*1a770*/  FMUL R135, R37, R218 ;  /* 0x000000da25877220 */ /* 0x000fe20000400000 */
[----:B------:R-:W-:Y:S01]  /*1a780*/  FMUL R136, R35, R217 ;  /* 0x000000d923887220 */ /* 0x000fe20000400000 */
[C---:B------:R-:W-:Y:S01]  /*1a790*/  FFMA R122, R111.reuse, R227, R122 ;  /* 0x000000e36f7a7223 */ /* 0x040fe2000000007a */
[----:B------:R-:W-:Y:S01]  /*1a7a0*/  FFMA R116, R111, R212, R116 ;  /* 0x000000d46f747223 */ /* 0x000fe20000000074 */
[C---:B------:R-:W-:Y:S01]  /*1a7b0*/  FFMA R135, R36.reuse, R217, -R135 ;  /* 0x000000d924877223 */ /* 0x040fe20000000887 */
[-C--:B------:R-:W-:Y:S01]  /*1a7c0*/  FFMA R136, R37, R219.reuse, -R136 ;  /* 0x000000db25887223 */ /* 0x080fe20000000888 */
[----:B------:R-:W-:Y:S01]  /*1a7d0*/  FMUL R137, R36, R219 ;  /* 0x000000db24897220 */ /* 0x000fe20000400000 */
[----:B-1----:R-:W-:Y:S01]  /*1a7e0*/  FMUL R129, RZ, R227 ;  /* 0x000000e3ff817220 */ /* 0x002fe20000400000 */
[----:B------:R-:W-:-:S02]  /*1a7f0*/  FFMA R116, R110, -R211, R116 ;  /* 0x800000d36e747223 */ /* 0x000fc40000000074 */
[----:B------:R-:W-:Y:S01]  /*1a800*/  FFMA R137, R35, R218, -R137 ;  /* 0x000000da23897223 */ /* 0x000fe20000000889 */
[----:B------:R-:W-:Y:S01]  /*1a810*/  FFMA R129, R131, R224, -R129 ;  /* 0x000000e083817223 */ /* 0x000fe20000000881 */
[----:B------:R-:W-:-:S03]  /*1a820*/  FADD R116, RZ, R116 ;  /* 0x00000074ff747221 */ /* 0x000fc60000000000 */
[----:B------:R-:W-:-:S04]  /*1a830*/  FFMA R129, R111, -R226, R129 ;  /* 0x800000e26f817223 */ /* 0x000fc80000000081 */
[----:B------:R-:W-:-:S04]  /*1a840*/  FFMA R129, R110, R225, R129 ;  /* 0x000000e16e817223 */ /* 0x000fc80000000081 */
[----:B------:R-:W-:-:S04]  /*1a850*/  FADD R129, RZ, R129 ;  /* 0x00000081ff817221 */ /* 0x000fc80000000000 */
[----:B------:R-:W-:-:S05]  /*1a860*/  FADD R129, R234, -R129 ;  /* 0x80000081ea817221 */ /* 0x000fca0000000000 */
[----:B------:R1:W-:Y:S01]  /*1a870*/  STL [R1+0x130], R129 ;  /* 0x0001308101007387 */ /* 0x0003e20000100800 */
[----:B--2---:R-:W-:-:S04]  /*1a880*/  FADD R17, RZ, R17 ;  /* 0x00000011ff117221 */ /* 0x004fc80000000000 */
[----:B------:R-:W-:Y:S01]  /*1a890*/  FMUL R112, R17, R215 ;  /* 0x000000d711707220 */ /* 0x000fe20000400000 */
[----:B----4-:R-:W-:Y:S01]  /*1a8a0*/  FADD R133, RZ, R128 ;  /* 0x00000080ff857221 */ /* 0x010fe20000000000 */
[----:B------:R-:W-:Y:S01]  /*1a8b0*/  FMUL R128, RZ, R212 ;  /* 0x000000d4ff807220 */ /* 0x000fe20000400000 */
[----:B------:R-:W-:Y:S02]  /*1a8c0*/  FADD R120, RZ, R127 ;  /* 0x0000007fff787221 */ /* 0x000fe40000000000 */
[----:B------:R-:W-:Y:S01]  /*1a8d0*/  FMUL R117, R133, R218 ;  /* 0x000000da85757220 */ /* 0x000fe20000400000 */
[----:B------:R-:W-:Y:S01]  /*1a8e0*/  FFMA R128, R110, R154, -R128 ;  /* 0x0000009a6e807223 */ /* 0x000fe20000000880 */
[----:B------:R-:W-:-:S03]  /*1a8f0*/  FFMA R112, R120, R216, R112 ;  /* 0x000000d878707223 */ /* 0x000fc60000000070 */
[----:B------:R-:W-:Y:S01]  /*1a900*/  FFMA R128, R111, -R213, R128 ;  /* 0x800000d56f807223 */ /* 0x000fe20000000080 */
[----:B---3--:R-:W-:-:S04]  /*1a910*/  FADD R126, RZ, R126 ;  /* 0x0000007eff7e7221 */ /* 0x008fc80000000000 */
[----:B------:R-:W-:Y:S01]  /*1a920*/  FFMA R117, R126, R219, R117 ;  /* 0x000000db7e757223 */ /* 0x000fe20000000075 */
[----:B------:R-:W-:Y:S01]  /*1a930*/  FADD R121, RZ, R123 ;  /* 0x0000007bff797221 */ /* 0x000fe20000000000 */
[-C--:B------:R-:W-:Y:S01]  /*1a940*/  FMUL R123, R110, R227.reuse ;  /* 0x000000e36e7b7220 */ /* 0x080fe20000400000 */
[----:B------:R-:W-:Y:S02]  /*1a950*/  FADD R127, RZ, R113 ;  /* 0x00000071ff7f7221 */ /* 0x000fe40000000000 */
[----:B------:R-:W-:Y:S01]  /*1a960*/  FFMA R112, R121, R214, R112 ;  /* 0x000000d679707223 */ /* 0x000fe20000000070 */
[----:B------:R-:W-:Y:S01]  /*1a970*/  FMUL R113, R131, R227 ;  /* 0x000000e383717220 */ /* 0x000fe20000400000 */
[-C--:B------:R-:W-:Y:S01]  /*1a980*/  FFMA R123, R111, R224.reuse, -R123 ;  /* 0x000000e06f7b7223 */ /* 0x080fe2000000087b */
[----:B------:R-:W-:Y:S01]  /*1a990*/  FFMA R117, R127, R217, R117 ;  /* 0x000000d97f757223 */ /* 0x000fe20000000075 */
[----:B------:R-:W-:Y:S01]  /*1a9a0*/  FADD R112, RZ, R112 ;  /* 0x00000070ff707221 */ /* 0x000fe20000000000 */
[----:B------:R-:W-:Y:S01]  /*1a9b0*/  FFMA R113, RZ, R224, R113 ;  /* 0x000000e0ff717223 */ /* 0x000fe20000000071 */
[----:B------:R-:W-:-:S02]  /*1a9c0*/  FMUL R224, R79, R216 ;  /* 0x000000d84fe07220 */ /* 0x000fc40000400000 */
[----:B------:R-:W-:Y:S01]  /*1a9d0*/  FADD R117, R112, R117 ;  /* 0x0000007570757221 */ /* 0x000fe20000000000 */
[----:B------:R-:W-:Y:S01]  /*1a9e0*/  FMUL R112, RZ, R154 ;  /* 0x0000009aff707220 */ /* 0x000fe20000400000 */
[-C--:B------:R-:W-:Y:S01]  /*1a9f0*/  FFMA R113, R110, R226.reuse, R113 ;  /* 0x000000e26e717223 */ /* 0x080fe20000000071 */
[----:B------:R-:W-:Y:S01]  /*1aa00*/  FFMA R226, R131, R226, R123 ;  /* 0x000000e283e27223 */ /* 0x000fe2000000007b */
[----:B------:R-:W-:Y:S01]  /*1aa10*/  FMUL R123, R35, R219 ;  /* 0x000000db237b7220 */ /* 0x000fe20000400000 */
[----:B------:R-:W-:Y:S01]  /*1aa20*/  FFMA R112, R131, R213, R112 ;  /* 0x000000d583707223 */ /* 0x000fe20000000070 */
[-C--:B------:R-:W-:Y:S01]  /*1aa30*/  FFMA R113, R111, R225.reuse, R113 ;  /* 0x000000e16f717223 */ /* 0x080fe20000000071 */
[----:B------:R-:W-:Y:S01]  /*1aa40*/  FFMA R226, -RZ, R225, R226 ;  /* 0x000000e1ffe27223 */ /* 0x000fe200000001e2 */
[----:B------:R-:W-:Y:S01]  /*1aa50*/  FFMA R123, R36, R218, R123 ;  /* 0x000000da247b7223 */ /* 0x000fe2000000007b */
[C---:B------:R-:W-:Y:S01]  /*1aa60*/  FFMA R112, R110.reuse, R212, R112 ;  /* 0x000000d46e707223 */ /* 0x040fe20000000070 */
[----:B------:R-:W-:Y:S01]  /*1aa70*/  FFMA R110, R110, R213, R132 ;  /* 0x000000d56e6e7223 */ /* 0x000fe20000000084 */
[----:B------:R-:W-:Y:S01]  /*1aa80*/  FFMA R132, R131, R211, R128 ;  /* 0x000000d383847223 */ /* 0x000fe20000000080 */
[----:B------:R-:W-:Y:S01]  /*1aa90*/  FFMA R123, R37, R217, R123 ;  /* 0x000000d9257b7223 */ /* 0x000fe2000000007b */
[----:B------:R-:W-:Y:S01]  /*1aaa0*/  FMUL R128, R80, R216 ;  /* 0x000000d850807220 */ /* 0x000fe20000400000 */
[C---:B------:R-:W-:Y:S01]  /*1aab0*/  FFMA R110, R131.reuse, -R212, R110 ;  /* 0x800000d4836e7223 */ /* 0x040fe2000000006e */
[----:B------:R-:W-:Y:S01]  /*1aac0*/  FFMA R131, R131, -R225, R122 ;  /* 0x800000e183837223 */ /* 0x000fe2000000007a */
[C---:B------:R-:W-:Y:S01]  /*1aad0*/  FMUL R122, R38.reuse, R135 ;  /* 0x00000087267a7220 */ /* 0x040fe20000400000 */
[----:B------:R-:W-:Y:S01]  /*1aae0*/  FADD R123, R123, R123 ;  /* 0x0000007b7b7b7221 */ /* 0x000fe20000000000 */
[----:B------:R-:W-:Y:S01]  /*1aaf0*/  FFMA R128, R79, R215, R128 ;  /* 0x000000d74f807223 */ /* 0x000fe20000000080 */
[----:B------:R-:W-:Y:S01]  /*1ab00*/  FADD R131, RZ, R131 ;  /* 0x00000083ff837221 */ /* 0x000fe20000000000 */
[----:B------:R-:W-:Y:S01]  /*1ab10*/  FFMA R135, R38, R135, R122 ;  /* 0x0000008726877223 */ /* 0x000fe2000000007a */
[----:B------:R-:W-:Y:S01]  /*1ab20*/  FMUL R122, R35, R123 ;  /* 0x0000007b237a7220 */ /* 0x000fe20000400000 */
[----:B------:R-:W-:Y:S01]  /*1ab30*/  FFMA R128, R78, R214, R128 ;  /* 0x000000d64e807223 */ /* 0x000fe20000000080 */
[----:B------:R-:W-:Y:S01]  /*1ab40*/  FFMA R112, R111, R211, R112 ;  /* 0x000000d36f707223 */ /* 0x000fe20000000070 */
[----:B------:R-:W-:Y:S01]  /*1ab50*/  FADD R111, RZ, R241 ;  /* 0x000000f1ff6f7221 */ /* 0x000fe20000000000 */
[----:B------:R-:W-:Y:S01]  /*1ab60*/  FFMA R122, R34, R219, R122 ;  /* 0x000000db227a7223 */ /* 0x000fe2000000007a */
[----:B-1----:R-:W-:Y:S01]  /*1ab70*/  FADD R129, R235, -R131 ;  /* 0x80000083eb817221 */ /* 0x002fe20000000000 */
[----:B------:R-:W-:Y:S01]  /*1ab80*/  FADD R128, R128, R128 ;  /* 0x0000008080807221 */ /* 0x000fe20000000000 */
[----:B------:R-:W-:Y:S01]  /*1ab90*/  FADD R111, RZ, -R111 ;  /* 0x8000006fff6f7221 */ /* 0x000fe20000000000 */
[----:B------:R-:W-:Y:S01]  /*1aba0*/  FADD R135, R122, -R135 ;  /* 0x800000877a877221 */ /* 0x000fe20000000000 */
[CC--:B------:R-:W-:Y:S01]  /*1abb0*/  FMUL R122, R38.reuse, R136.reuse ;  /* 0x00000088267a7220 */ /* 0x0c0fe20000400000 */
[----:B------:R-:W-:Y:S01]  /*1abc0*/  FADD R226, RZ, R226 ;  /* 0x000000e2ffe27221 */ /* 0x000fe20000000000 */
[----:B------:R-:W-:Y:S01]  /*1abd0*/  FADD R113, RZ, R113 ;  /* 0x00000071ff717221 */ /* 0x000fe20000000000 */
[----:B------:R1:W-:Y:S01]  /*1abe0*/  STL [R1+0x12c], R129 ;  /* 0x00012c8101007387 */ /* 0x0003e20000100800 */
[----:B------:R-:W-:Y:S01]  /*1abf0*/  FFMA R136, R38, R136, R122 ;  /* 0x0000008826887223 */ /* 0x000fe2000000007a */
[----:B------:R-:W-:Y:S01]  /*1ac00*/  FMUL R122, R36, R123 ;  /* 0x0000007b247a7220 */ /* 0x000fe20000400000 */
[----:B------:R-:W-:Y:S01]  /*1ac10*/  FADD R112, RZ, R112 ;  /* 0x00000070ff707221 */ /* 0x000fe20000000000 */
[----:B------:R-:W-:Y:S01]  /*1ac20*/  FFMA R230, -RZ, R211, R110 ;  /* 0x000000d3ffe67223 */ /* 0x000fe2000000016e */
[----:B------:R-:W-:Y:S01]  /*1ac30*/  FADD R132, RZ, R132 ;  /* 0x00000084ff847221 */ /* 0x000fe20000000000 */
[----:B------:R-:W-:Y:S01]  /*1ac40*/  FFMA R122, R34, R218, R122 ;  /* 0x000000da227a7223 */ /* 0x000fe2000000007a */
[----:B------:R-:W-:Y:S01]  /*1ac50*/  FMUL R110, R112, R222 ;  /* 0x000000de706e7220 */ /* 0x000fe20000400000 */
[----:B------:R-:W-:Y:S01]  /*1ac60*/  FADD R230, RZ, R230 ;  /* 0x000000e6ffe67221 */ /* 0x000fe20000000000 */
[----:B------:R-:W-:Y:S01]  /*1ac70*/  FFMA R224, R80, R215, -R224 ;  /* 0x000000d750e07223 */ /* 0x000fe200000008e0 */
[----:B------:R-:W-:Y:S01]  /*1ac80*/  FADD R136, R122, -R136 ;  /* 0x800000887a887221 */ /* 0x000fe20000000000 */
[-C--:B------:R-:W-:Y:S01]  /*1ac90*/  FMUL R122, R38, R137.reuse ;  /* 0x00000089267a7220 */ /* 0x080fe20000400000 */
[----:B-1----:R-:W-:Y:S01]  /*1aca0*/  FADD R129, -R226, R111 ;  /* 0x0000006fe2817221 */ /* 0x002fe20000000100 */
[----:B------:R-:W-:Y:S01]  /*1acb0*/  FADD R111, R240, R113 ;  /* 0x00000071f06f7221 */ /* 0x000fe20000000000 */
[-C--:B------:R-:W-:Y:S01]  /*1acc0*/  FFMA R110, R132, R220.reuse, -R110 ;  /* 0x000000dc846e7223 */ /* 0x080fe2000000086e */
[----:B------:R-:W-:Y:S01]  /*1acd0*/  FFMA R137, R38, R137, R122 ;  /* 0x0000008926897223 */ /* 0x000fe2000000007a */
[----:B------:R-:W-:Y:S01]  /*1ace0*/  FMUL R122, R78, R215 ;  /* 0x000000d74e7a7220 */ /* 0x000fe20000400000 */
[----:B------:R1:W-:Y:S01]  /*1acf0*/  STL [R1+0x128], R129 ;  /* 0x0001288101007387 */ /* 0x0003e20000100800 */
[C---:B------:R-:W-:Y:S01]  /*1ad00*/  FFMA R110, R230.reuse, -R223, R110 ;  /* 0x800000dfe66e7223 */ /* 0x040fe2000000006e */
[----:B------:R-:W-:Y:S01]  /*1ad10*/  FMUL R131, R230, R220 ;  /* 0x000000dce6837220 */ /* 0x000fe20000400000 */
[----:B------:R-:W-:Y:S01]  /*1ad20*/  FFMA R122, R79, R214, -R122 ;  /* 0x000000d64f7a7223 */ /* 0x000fe2000000087a */
[----:B------:R2:W-:Y:S01]  /*1ad30*/  STL [R1+0x124], R111 ;  /* 0x0001246f01007387 */ /* 0x0005e20000100800 */
[----:B------:R-:W-:Y:S01]  /*1ad40*/  FFMA R110, R116, R221, R110 ;  /* 0x000000dd746e7223 */ /* 0x000fe2000000006e */
[-C--:B------:R-:W-:Y:S01]  /*1ad50*/  FFMA R131, R132, R223.reuse, R131 ;  /* 0x000000df84837223 */ /* 0x080fe20000000083 */
[C---:B------:R-:W-:Y:S01]  /*1ad60*/  FMUL R134, R77.reuse, R122 ;  /* 0x0000007a4d867220 */ /* 0x040fe20000400000 */
[C---:B------:R-:W-:Y:S01]  /*1ad70*/  FMUL R227, R77.reuse, R224 ;  /* 0x000000e04de37220 */ /* 0x040fe20000400000 */
[----:B------:R-:W-:Y:S01]  /*1ad80*/  FADD R110, RZ, R110 ;  /* 0x0000006eff6e7221 */ /* 0x000fe20000000000 */
[----:B-1----:R-:W-:Y:S01]  /*1ad90*/  FMUL R129, R116, R223 ;  /* 0x000000df74817220 */ /* 0x002fe20000400000 */
[----:B------:R-:W-:Y:S01]  /*1ada0*/  FFMA R122, R77, R122, R134 ;  /* 0x0000007a4d7a7223 */ /* 0x000fe20000000086 */
[----:B------:R-:W-:Y:S01]  /*1adb0*/  FMUL R134, R37, R123 ;  /* 0x0000007b25867220 */ /* 0x000fe20000400000 */
[----:B------:R-:W-:Y:S01]  /*1adc0*/  FMUL R123, R80, R128 ;  /* 0x00000080507b7220 */ /* 0x000fe20000400000 */
[C---:B--2---:R-:W-:Y:S01]  /*1add0*/  FMUL R111, R112.reuse, R223 ;  /* 0x000000df706f7220 */ /* 0x044fe20000400000 */
[----:B------:R-:W-:Y:S01]  /*1ade0*/  FFMA R129, R112, R220, R129 ;  /* 0x000000dc70817223 */ /* 0x000fe20000000081 */
[----:B------:R-:W-:Y:S01]  /*1adf0*/  FFMA R134, R34, R217, R134 ;  /* 0x000000d922867223 */ /* 0x000fe20000000086 */
[----:B------:R-:W-:Y:S01]  /*1ae00*/  FFMA R123, R46, R216, R123 ;  /* 0x000000d82e7b7223 */ /* 0x000fe2000000007b */
[----:B------:R-:W-:Y:S01]  /*1ae10*/  FFMA R111, R116, R220, -R111 ;  /* 0x000000dc746f7223 */ /* 0x000fe2000000086f */
[----:B------:R-:W-:Y:S01]  /*1ae20*/  FFMA R129, R132, R222, R129 ;  /* 0x000000de84817223 */ /* 0x000fe20000000081 */
[----:B------:R-:W-:Y:S01]  /*1ae30*/  FADD R137, R134, -R137 ;  /* 0x8000008986897221 */ /* 0x000fe20000000000 */
[----:B------:R-:W-:Y:S01]  /*1ae40*/  FADD R122, R123, -R122 ;  /* 0x8000007a7b7a7221 */ /* 0x000fe20000000000 */
[----:B------:R-:W-:Y:S01]  /*1ae50*/  FMUL R123, R80, R214 ;  /* 0x000000d6507b7220 */ /* 0x000fe20000400000 */
[C---:B------:R-:W-:Y:S01]  /*1ae60*/  FFMA R111, R230.reuse, R222, R111 ;  /* 0x000000dee66f7223 */ /* 0x040fe2000000006f */
[-C--:B------:R-:W-:Y:S01]  /*1ae70*/  FFMA R129, R230, R221.reuse, R129 ;  /* 0x000000dde6817223 */ /* 0x080fe20000000081 */
[----:B------:R-:W-:Y:S01]  /*1ae80*/  FMUL R220, R132, R192 ;  /* 0x000000c084dc7220 */ /* 0x000fe20000400000 */
[----:B------:R-:W-:Y:S01]  /*1ae90*/  FFMA R123, R78, R216, -R123 ;  /* 0x000000d84e7b7223 */ /* 0x000fe2000000087b */
[----:B------:R-:W-:Y:S01]  /*1aea0*/  FFMA R111, R132, -R221, R111 ;  /* 0x800000dd846f7223 */ /* 0x000fe2000000006f */
[----:B------:R-:W-:Y:S01]  /*1aeb0*/  FADD R129, RZ, R129 ;  /* 0x00000081ff817221 */ /* 0x000fe20000000000 */
[----:B------:R-:W-:Y:S01]  /*1aec0*/  FMUL R234, R112, R192 ;  /* 0x000000c070ea7220 */ /* 0x000fe20000400000 */
[C---:B------:R-:W-:Y:S01]  /*1aed0*/  FMUL R134, R77.reuse, R123 ;  /* 0x0000007b4d867220 */ /* 0x040fe20000400000 */
[----:B------:R-:W-:Y:S01]  /*1aee0*/  FADD R111, RZ, R111 ;  /* 0x0000006fff6f7221 */ /* 0x000fe20000000000 */
[----:B------:R-:W-:Y:S01]  /*1aef0*/  FFMA R220, R230, R195, -R220 ;  /* 0x000000c3e6dc7223 */ /* 0x000fe200000008dc */
[C---:B------:R-:W-:Y:S01]  /*1af00*/  FFMA R131, R116.reuse, -R222, R131 ;  /* 0x800000de74837223 */ /* 0x040fe20000000083 */
[----:B------:R-:W-:Y:S01]  /*1af10*/  FFMA R123, R77, R123, R134 ;  /* 0x0000007b4d7b7223 */ /* 0x000fe20000000086 */
[----:B------:R-:W-:Y:S01]  /*1af20*/  FMUL R134, R79, R128 ;  /* 0x000000804f867220 */ /* 0x000fe20000400000 */
[----:B------:R-:W-:Y:S01]  /*1af30*/  FFMA R111, R111, 0.5, R236 ;  /* 0x3f0000006f6f7823 */ /* 0x000fe200000000ec */
[----:B------:R-:W-:Y:S01]  /*1af40*/  FFMA R227, R77, R224, R227 ;  /* 0x000000e04de37223 */ /* 0x000fe200000000e3 */
[----:B------:R-:W-:Y:S01]  /*1af50*/  FFMA R234, R116, R195, -R234 ;  /* 0x000000c374ea7223 */ /* 0x000fe200000008ea */
[----:B------:R-:W-:Y:S01]  /*1af60*/  FFMA R134, R46, R215, R134 ;  /* 0x000000d72e867223 */ /* 0x000fe20000000086 */
[C---:B------:R-:W-:Y:S01]  /*1af70*/  FMUL R113, R116.reuse, R192 ;  /* 0x000000c074717220 */ /* 0x040fe20000400000 */
[----:B------:R1:W-:Y:S01]  /*1af80*/  STL [R1+0x114], R111 ;  /* 0x0001146f01007387 */ /* 0x0003e20000100800 */
[-C--:B------:R-:W-:Y:S01]  /*1af90*/  FFMA R231, R116, R193.reuse, R220 ;  /* 0x000000c174e77223 */ /* 0x080fe200000000dc */
[----:B------:R-:W-:Y:S01]  /*1afa0*/  FADD R123, R134, -R123 ;  /* 0x8000007b867b7221 */ /* 0x000fe20000000000 */
[C---:B------:R-:W-:Y:S01]  /*1afb0*/  FMUL R134, R112.reuse, R193 ;  /* 0x000000c170867220 */ /* 0x040fe20000400000 */
[----:B------:R-:W2:Y:S01]  /*1afc0*/  LDL R226, [R1+0x4f0] ;  /* 0x0004f00001e27983 */ /* 0x000ea20000100800 */
[-C--:B------:R-:W-:Y:S01]  /*1afd0*/  FFMA R113, R112, R195.reuse, R113 ;  /* 0x000000c370717223 */ /* 0x080fe20000000071 */
[----:B------:R-:W-:Y:S01]  /*1afe0*/  FMUL R128, R78, R128 ;  /* 0x000000804e807220 */ /* 0x000fe20000400000 */
[----:B------:R-:W-:Y:S01]  /*1aff0*/  FFMA R134, R132, R195, -R134 ;  /* 0x000000c384867223 */ /* 0x000fe20000000886 */
[----:B------:R-:W-:Y:S01]  /*1b000*/  FFMA R231, R112, -R194, R231 ;  /* 0x800000c270e77223 */ /* 0x000fe200000000e7 */
[-C--:B------:R-:W-:Y:S01]  /*1b010*/  FFMA R113, R132, R193.reuse, R113 ;  /* 0x000000c184717223 */ /* 0x080fe20000000071 */
[----:B-1----:R-:W-:Y:S01]  /*1b020*/  FFMA R111, R110, 0.5, R238 ;  /* 0x3f0000006e6f7823 */ /* 0x002fe200000000ee */
[----:B------:R-:W-:Y:S01]  /*1b030*/  FFMA R110, R129, 0.5, R237 ;  /* 0x3f000000816e7823 */ /* 0x000fe200000000ed */
[----:B------:R-:W-:Y:S01]  /*1b040*/  FFMA R134, R230, R192, R134 ;  /* 0x000000c0e6867223 */ /* 0x000fe20000000086 */
[----:B------:R-:W-:Y:S01]  /*1b050*/  FFMA R128, R46, R214, R128 ;  /* 0x000000d62e807223 */ /* 0x000fe20000000080 */
[----:B------:R-:W-:Y:S01]  /*1b060*/  FFMA R234, R230, -R193, R234 ;  /* 0x800000c1e6ea7223 */ /* 0x000fe200000000ea */
[----:B------:R1:W-:Y:S01]  /*1b070*/  STL [R1+0x10c], R111 ;  /* 0x00010c6f01007387 */ /* 0x0003e20000100800 */
[----:B------:R-:W-:Y:S01]  /*1b080*/  FFMA R233, R116, -R194, R134 ;  /* 0x800000c274e97223 */ /* 0x000fe20000000086 */
[----:B------:R-:W-:Y:S01]  /*1b090*/  FFMA R116, R112, -R221, R131 ;  /* 0x800000dd70747223 */ /* 0x000fe20000000083 */
[----:B------:R-:W-:Y:S01]  /*1b0a0*/  FMUL R129, R136, R50 ;  /* 0x0000003288817220 */ /* 0x000fe20000400000 */
[----:B------:R-:W3:Y:S01]  /*1b0b0*/  LDL R225, [R1+0x460] ;  /* 0x0004600001e17983 */ /* 0x000ee20000100800 */
[-C--:B------:R-:W-:Y:S01]  /*1b0c0*/  FFMA R230, R230, R194.reuse, R113 ;  /* 0x000000c2e6e67223 */ /* 0x080fe20000000071 */
[----:B------:R-:W-:Y:S01]  /*1b0d0*/  FADD R128, R128, -R227 ;  /* 0x800000e380807221 */ /* 0x000fe20000000000 */
[----:B------:R-:W-:Y:S01]  /*1b0e0*/  FFMA R234, R132, R194, R234 ;  /* 0x000000c284ea7223 */ /* 0x000fe200000000ea */
[----:B------:R4:W-:Y:S04]  /*1b0f0*/  STL [R1+0x108], R110 ;  /* 0x0001086e01007387 */ /* 0x0009e80000100800 */
[----:B------:R-:W3:Y:S04]  /*1b100*/  LDL.LU R224, [R1+0x1f4] ;  /* 0x0001f40001e07983 */ /* 0x000ee80000300800 */
[----:B------:R-:W3:Y:S04]  /*1b110*/  LDL.LU R223, [R1+0x1fc] ;  /* 0x0001fc0001df7983 */ /* 0x000ee80000300800 */
[----:B------:R-:W3:Y:S04]  /*1b120*/  LDL.LU R222, [R1+0x1ec] ;  /* 0x0001ec0001de7983 */ /* 0x000ee80000300800 */
[----:B------:R-:W3:Y:S04]  /*1b130*/  LDL R221, [R1+0x2f4] ;  /* 0x0002f40001dd7983 */ /* 0x000ee80000100800 */
[----:B------:R-:W3:Y:S01]  /*1b140*/  LDL R220, [R1+0x3b4] ;  /* 0x0003b40001dc7983 */ /* 0x000ee20000100800 */
[C---:B------:R-:W-:Y:S01]  /*1b150*/  FMUL R131, R136.reuse, R55 ;  /* 0x0000003788837220 */ /* 0x040fe20000400000 */
[----:B------:R-:W-:Y:S01]  /*1b160*/  FFMA R129, R135, R51, R129 ;  /* 0x0000003387817223 */ /* 0x000fe20000000081 */
[----:B------:R-:W-:Y:S01]  /*1b170*/  FMUL R112, R69, R123 ;  /* 0x0000007b45707220 */ /* 0x000fe20000400000 */
[----:B------:R-:W-:Y:S01]  /*1b180*/  FMUL R113, R136, R47 ;  /* 0x0000002f88717220 */ /* 0x000fe20000400000 */
[----:B------:R-:W-:Y:S01]  /*1b190*/  FFMA R131, R135, R61, R131 ;  /* 0x0000003d87837223 */ /* 0x000fe20000000083 */
[----:B-1----:R-:W-:Y:S01]  /*1b1a0*/  FMUL R111, R72, R123 ;  /* 0x0000007b486f7220 */ /* 0x002fe20000400000 */
[----:B------:R-:W-:Y:S01]  /*1b1b0*/  FFMA R112, R70, R122, R112 ;  /* 0x0000007a46707223 */ /* 0x000fe20000000070 */
[----:B------:R-:W-:Y:S01]  /*1b1c0*/  FFMA R129, R137, R49, R129 ;  /* 0x0000003189817223 */ /* 0x000fe20000000081 */
[----:B------:R-:W-:Y:S01]  /*1b1d0*/  FFMA R113, R135, R48, R113 ;  /* 0x0000003087717223 */ /* 0x000fe20000000071 */
[----:B----4-:R-:W-:Y:S01]  /*1b1e0*/  FMUL R110, R66, R123 ;  /* 0x0000007b426e7220 */ /* 0x010fe20000400000 */
[----:B------:R-:W-:Y:S01]  /*1b1f0*/  FFMA R111, R73, R122, R111 ;  /* 0x0000007a496f7223 */ /* 0x000fe2000000006f */
[----:B------:R-:W-:Y:S01]  /*1b200*/  FFMA R131, R137, R52, R131 ;  /* 0x0000003489837223 */ /* 0x000fe20000000083 */
[----:B------:R-:W-:Y:S01]  /*1b210*/  FFMA R112, R68, R128, R112 ;  /* 0x0000008044707223 */ /* 0x000fe20000000070 */
[----:B------:R-:W-:Y:S01]  /*1b220*/  FMUL R134, R136, R129 ;  /* 0x0000008188867220 */ /* 0x000fe20000400000 */
[----:B------:R-:W-:Y:S01]  /*1b230*/  FFMA R110, R67, R122, R110 ;  /* 0x0000007a436e7223 */ /* 0x000fe2000000006e */
[----:B------:R-:W-:Y:S01]  /*1b240*/  FFMA R113, R137, R45, R113 ;  /* 0x0000002d89717223 */ /* 0x000fe20000000071 */
[----:B------:R-:W-:Y:S01]  /*1b250*/  FFMA R111, R71, R128, R111 ;  /* 0x00000080476f7223 */ /* 0x000fe2000000006f */
[----:B------:R-:W-:Y:S01]  /*1b260*/  FMUL R132, R123, R112 ;  /* 0x000000707b847220 */ /* 0x000fe20000400000 */
[----:B------:R-:W-:Y:S01]  /*1b270*/  FFMA R134, R135, R131, R134 ;  /* 0x0000008387867223 */ /* 0x000fe20000000086 */
[----:B------:R-:W-:-:S02]  /*1b280*/  FFMA R110, R65, R128, R110 ;  /* 0x00000080416e7223 */ /* 0x000fc4000000006e */
[----:B------:R-:W-:Y:S01]  /*1b290*/  FFMA R132, R122, R111, R132 ;  /* 0x0000006f7a847223 */ /* 0x000fe20000000084 */
[----:B------:R-:W-:Y:S01]  /*1b2a0*/  FFMA R134, R137, R113, R134 ;  /* 0x0000007189867223 */ /* 0x000fe20000000086 */
[----:B------:R-:W-:Y:S02]  /*1b2b0*/  FADD R116, RZ, R116 ;  /* 0x00000074ff747221 */ /* 0x000fe40000000000 */
[----:B------:R-:W-:Y:S01]  /*1b2c0*/  FFMA R132, R128, R110, R132 ;  /* 0x0000006e80847223 */ /* 0x000fe20000000084 */
[----:B------:R-:W-:Y:S01]  /*1b2d0*/  FADD R134, RZ, R134 ;  /* 0x00000086ff867221 */ /* 0x000fe20000000000 */
[----:B------:R-:W-:-:S03]  /*1b2e0*/  FFMA R227, R116, 0.5, R239 ;  /* 0x3f00000074e37823 */ /* 0x000fc600000000ef */
[----:B------:R-:W-:Y:S01]  /*1b2f0*/  FADD R116, R134, R132 ;  /* 0x0000008486747221 */ /* 0x000fe20000000000 */
[----:B------:R-:W-:Y:S01]  /*1b300*/  FADD R228, RZ, R119 ;  /* 0x00000077ffe47221 */ /* 0x000fe20000000000 */
[----:B------:R1:W-:Y:S03]  /*1b310*/  STL [R1+0xa0], R227 ;  /* 0x0000a0e301007387 */ /* 0x0003e60000100800 */
[-C--:B------:R-:W-:Y:S01]  /*1b320*/  FSETP.GT.AND P2, PT, R116, -R98.reuse, PT ;  /* 0x800000627400720b */ /* 0x080fe20003f44000 */
[----:B------:R-:W-:Y:S01]  /*1b330*/  BSSY B0, `(.L_x_816) ;  /* 0x0000033000007945 */ /* 0x000fe20003800000 */
[----:B------:R-:W-:Y:S01]  /*1b340*/  FADD R229, RZ, R115 ;  /* 0x00000073ffe57221 */ /* 0x000fe20000000000 */
[----:B------:R-:W-:Y:S01]  /*1b350*/  FFMA R115, R117, c[0x0][0x650], RZ ;  /* 0x0001940075737a23 */ /* 0x000fe200000000ff */
[----:B------:R-:W-:Y:S01]  /*1b360*/  FADD R234, RZ, R234 ;  /* 0x000000eaffea7221 */ /* 0x000fe20000000000 */
[----:B------:R-:W-:Y:S01]  /*1b370*/  FADD R233, RZ, R233 ;  /* 0x000000e9ffe97221 */ /* 0x000fe20000000000 */
[----:B------:R-:W-:Y:S01]  /*1b380*/  FADD R231, RZ, R231 ;  /* 0x000000e7ffe77221 */ /* 0x000fe20000000000 */
[----:B-1----:R-:W-:Y:S01]  /*1b390*/  FADD R227, RZ, R118 ;  /* 0x00000076ffe37221 */ /* 0x002fe20000000000 */
[----:B------:R-:W-:Y:S01]  /*1b3a0*/  FADD R230, RZ, R230 ;  /* 0x000000e6ffe67221 */ /* 0x000fe20000000000 */
[----:B--2---:R-:W-:Y:S01]  /*1b3b0*/  FFMA R132, RZ, R98, R226 ;  /* 0x00000062ff847223 */ /* 0x004fe200000000e2 */
[----:B---3--:R-:W-:Y:S01]  /*1b3c0*/  FADD R224, R224, R120 ;  /* 0x00000078e0e07221 */ /* 0x008fe20000000000 */
[----:B------:R-:W-:Y:S01]  /*1b3d0*/  FADD R223, R223, R17 ;  /* 0x00000011dfdf7221 */ /* 0x000fe20000000000 */
[C---:B------:R-:W-:Y:S01]  /*1b3e0*/  FFMA R133, R221.reuse, R133, RZ ;  /* 0x00000085dd857223 */ /* 0x040fe200000000ff */
[C---:B------:R-:W-:Y:S01]  /*1b3f0*/  FFMA R126, R221.reuse, R126, RZ ;  /* 0x0000007edd7e7223 */ /* 0x040fe200000000ff */
[C---:B------:R-:W-:Y:S01]  /*1b400*/  FFMA R119, R221.reuse, R127, RZ ;  /* 0x0000007fdd777223 */ /* 0x040fe200000000ff */
[----:B------:R-:W-:-:S02]  /*1b410*/  FFMA R120, R221, R120, RZ ;  /* 0x00000078dd787223 */ /* 0x000fc400000000ff */
[----:B------:R-:W-:Y:S01]  /*1b420*/  STL [R1+0x44], R133 ;  /* 0x0000448501007387 */ /* 0x000fe20000100800 */
[----:B------:R-:W-:-:S03]  /*1b430*/  FADD R222, R222, R121 ;  /* 0x00000079dede7221 */ /* 0x000fc60000000000 */
[----:B------:R-:W-:Y:S04]  /*1b440*/  STL [R1+0x3c], R126 ;  /* 0x00003c7e01007387 */ /* 0x000fe80000100800 */
[----:B------:R1:W-:Y:S01]  /*1b450*/  STL [R1+0x40], R119 ;  /* 0x0000407701007387 */ /* 0x0003e20000100800 */
[----:B------:R-:W-:-:S03]  /*1b460*/  FMUL R134, R98, R220 ;  /* 0x000000dc62867220 */ /* 0x000fc60000400000 */
[----:B------:R-:W-:Y:S01]  /*1b470*/  STL [R1+0x1f4], R224 ;  /* 0x0001f4e001007387 */ /* 0x000fe20000100800 */
[C---:B-1----:R-:W-:Y:S01]  /*1b480*/  FFMA R119, R221.reuse, R17, RZ ;  /* 0x00000011dd777223 */ /* 0x042fe200000000ff */
[----:B------:R-:W-:Y:S02]  /*1b490*/  FFMA R17, R221, R121, RZ ;  /* 0x00000079dd117223 */ /* 0x000fe400000000ff */
[----:B------:R-:W-:Y:S04]  /*1b4a0*/  STL [R1+0x34], R120 ;  /* 0x0000347801007387 */ /* 0x000fe80000100800 */
[----:B------:R-:W-:Y:S01]  /*1b4b0*/  STL [R1+0x1fc], R223 ;  /* 0x0001fcdf01007387 */ /* 0x000fe20000100800 */
[----:B------:R-:W-:-:S03]  /*1b4c0*/  FFMA R132, R225, R134, R132 ;  /* 0x00000086e1847223 */ /* 0x000fc60000000084 */
[----:B------:R-:W-:Y:S04]  /*1b4d0*/  STL [R1+0x18], R119 ;  /* 0x0000187701007387 */ /* 0x000fe80000100800 */
[----:B------:R-:W-:Y:S04]  /*1b4e0*/  STL [R1+0x1ec], R222 ;  /* 0x0001ecde01007387 */ /* 0x000fe80000100800 */
[----:B------:R1:W-:Y:S02]  /*1b4f0*/  STL [R1+0x1c], R17 ;  /* 0x00001c1101007387 */ /* 0x0003e40000100800 */
[----:B-1----:R-:W-:Y:S01]  /*1b500*/  FADD R17, R98, R116 ;  /* 0x0000007462117221 */ /* 0x002fe20000000000 */
[----:B------:R-:W-:Y:S05]  /*1b510*/  @!P2 BRA `(.L_x_817) ;  /* 0x000001400000a947 */ /* 0x000fea0003800000 */
[----:B------:R-:W-:Y:S01]  /*1b520*/  FFMA R103, R98, R220, c[0x0][0x658] ;  /* 0x0001960062677623 */ /* 0x000fe200000000dc */
[----:B------:R-:W-:-:S03]  /*1b530*/  FADD R132, RZ, -R132 ;  /* 0x80000084ff847221 */ /* 0x000fc60000000000 */
[----:B------:R-:W-:-:S04]  /*1b540*/  FMUL R117, R103, c[0x0][0x658] ;  /* 0x0001960067757a20 */ /* 0x000fc80000400000 */
[----:B------:R-:W-:Y:S01]  /*1b550*/  FFMA R103, R116, R117, R98 ;  /* 0x0000007574677223 */ /* 0x000fe20000000062 */
[----:B------:R1:W-:Y:S03]  /*1b560*/  STL [R1+0x630], R117 ;  /* 0x0006307501007387 */ /* 0x0003e60000100800 */
[----:B------:R-:W-:Y:S08]  /*1b570*/  FCHK P1, R132, R103 ;  /* 0x0000006784007302 */ /* 0x000ff00000020000 */
[----:B-1----:R-:W1:Y:S02]  /*1b580*/  MUFU.RCP R117, R103 ;  /* 0x0000006700757308 */ /* 0x002e640000001000 */
[----:B-1----:R-:W-:-:S04]  /*1b590*/  FFMA R118, -R103, R117, 1 ;  /* 0x3f80000067767423 */ /* 0x002fc80000000175 */
        /* <DEDUP_REMOVED lines=10> */
[----:B01---5:R-:W-:Y:S05]  /*1b640*/  CALL.REL.NOINC `($__internal_11_$__cuda_sm3x_div_rn_noftz_f32_slowpath) ;  /* 0x00020fa000007944 */ /* 0x023fea0003c00000 */
[----:B-1----:R1:W-:Y:S02]  /*1b650*/  STL [R1+0x618], R250 ;  /* 0x000618fa01007387 */ /* 0x0023e40000100800 */
.L_x_817:
[----:B------:R-:W-:Y:S05]  /*1b660*/  BSYNC B0 ;  /* 0x0000000000007941 */ /* 0x000fea0003800000 */
.L_x_816:
[----:B------:R-:W-:Y:S01]  /*1b670*/  BSSY B0, `(.L_x_818) ;  /* 0x0000031000007945 */ /* 0x000fe20003800000 */
[----:B------:R-:W-:Y:S01]  /*1b680*/  FSETP.GT.AND P1, PT, R17, RZ, PT ;  /* 0x000000ff1100720b */ /* 0x000fe20003f24000 */
[----:B------:R-:W-:Y:S01]  /*1b690*/  CS2R R126, SRZ ;  /* 0x00000000007e7805 */ /* 0x000fe2000001ff00 */
[----:B------:R-:W-:Y:S02]  /*1b6a0*/  MOV R17, RZ ;  /* 0x000000ff00117202 */ /* 0x000fe40000000f00 */
[----:B------:R-:W-:Y:S01]  /*1b6b0*/  MOV R132, RZ ;  /* 0x000000ff00847202 */ /* 0x000fe20000000f00 */
[----:B------:R-:W-:Y:S05]  /*1b6c0*/  @!P2 BRA `(.L_x_819) ;  /* 0x000002b00000a947 */ /* 0x000fea0003800000 */
[----:B------:R-:W3:Y:S01]  /*1b6d0*/  MUFU.RCP R119, R103 ;  /* 0x0000006700777308 */ /* 0x000ee20000001000 */
[----:B------:R-:W-:Y:S01]  /*1b6e0*/  BSSY B1, `(.L_x_820) ;  /* 0x000000f000017945 */ /* 0x000fe20003800000 */
[----:B-1-3--:R-:W-:-:S04]  /*1b6f0*/  FFMA R117, -R103, R119, 1 ;  /* 0x3f80000067757423 */ /* 0x00afc80000000177 */
        /* <DEDUP_REMOVED lines=13> */
.L_x_821:
[----:B------:R-:W-:Y:S05]  /*1b7d0*/  BSYNC B1 ;  /* 0x0000000000017941 */ /* 0x000fea0003800000 */
.L_x_820:
        /* <DEDUP_REMOVED lines=19> */
.L_x_823:
[----:B------:R-:W-:Y:S05]  /*1b910*/  BSYNC B1 ;  /* 0x0000000000017941 */ /* 0x000fea0003800000 */
.L_x_822:
[----:B------:R-:W3:Y:S01]  /*1b920*/  LDL R117, [R1+0x630] ;  /* 0x0006300001757983 */ /* 0x000ee20000100800 */
[----:B------:R-:W-:-:S04]  /*1b930*/  FADD R118, RZ, -R118 ;  /* 0x80000076ff767221 */ /* 0x000fc80000000000 */
[----:B------:R-:W-:-:S04]  /*1b940*/  FADD R126, RZ, R118 ;  /* 0x00000076ff7e7221 */ /* 0x000fc80000000000 */
[----:B------:R-:W-:-:S04]  /*1b950*/  FFMA R116, R116, R126, RZ ;  /* 0x0000007e74747223 */ /* 0x000fc800000000ff */
[----:B------:R-:W-:Y:S01]  /*1b960*/  FFMA R127, R116, c[0x0][0x658], RZ ;  /* 0x00019600747f7a23 */ /* 0x000fe200000000ff */
[----:B---3--:R-:W-:Y:S02]  /*1b970*/  FFMA R132, R117, R126, RZ ;  /* 0x0000007e75847223 */ /* 0x008fe400000000ff */
.L_x_819:
[----:B------:R-:W-:Y:S05]  /*1b980*/  BSYNC B0 ;  /* 0x0000000000007941 */ /* 0x000fea0003800000 */
.L_x_818:
[----:B------:R-:W3:Y:S04]  /*1b990*/  LDL.LU R116, [R1+0x1b8] ;  /* 0x0001b80001747983 */ /* 0x000ee80000300800 */
[----:B------:R-:W4:Y:S04]  /*1b9a0*/  LDL.LU R119, [R1+0x1b4] ;  /* 0x0001b40001777983 */ /* 0x000f280000300800 */
[----:B--2---:R-:W2:Y:S04]  /*1b9b0*/  LDL.LU R224, [R1+0x1a0] ;  /* 0x0001a00001e07983 */ /* 0x004ea80000300800 */
[----:B-1----:R-:W2:Y:S04]  /*1b9c0*/  LDL.LU R117, [R1+0x1a8] ;  /* 0x0001a80001757983 */ /* 0x002ea80000300800 */
[----:B------:R-:W2:Y:S04]  /*1b9d0*/  LDL.LU R120, [R1+0x1a4] ;  /* 0x0001a40001787983 */ /* 0x000ea80000300800 */
[----:B------:R-:W2:Y:S04]  /*1b9e0*/  LDL.LU R222, [R1+0x18c] ;  /* 0x00018c0001de7983 */ /* 0x000ea80000300800 */
        /* <DEDUP_REMOVED lines=8> */
[-C--:B------:R-:W-:Y:S01]  /*1ba70*/  FFMA R133, R128, R132.reuse, RZ ;  /* 0x0000008480857223 */ /* 0x080fe200000000ff */
[----:B-----5:R-:W-:Y:S01]  /*1ba80*/  STL [R1+0x8e0], R3 ;  /* 0x0008e00301007387 */ /* 0x020fe20000100800 */
[----:B------:R-:W-:Y:S01]  /*1ba90*/  FFMA R111, R111, R132, RZ ;  /* 0x000000846f6f7223 */ /* 0x000fe200000000ff */
[----:B------:R-:W-:-:S02]  /*1baa0*/  FMUL R225, R69, R220 ;  /* 0x000000dc45e17220 */ /* 0x000fc40000400000 */
[----:B------:R1:W-:Y:S02]  /*1bab0*/  STL [R1+0x8dc], R2 ;  /* 0x0008dc0201007387 */ /* 0x0003e40000100800 */
[----:B------:R-:W-:Y:S02]  /*1bac0*/  FFMA R225, R72, R134, R225 ;  /* 0x0000008648e17223 */ /* 0x000fe400000000e1 */
[----:B------:R0:W-:Y:S04]  /*1bad0*/  STL [R1+0x8d8], R0 ;  /* 0x0008d80001007387 */ /* 0x0001e80000100800 */
[----:B------:R-:W2:Y:S04]  /*1bae0*/  LDL.LU R237, [R1+0xcc] ;  /* 0x0000cc0001ed7983 */ /* 0x000ea80000300800 */
[----:B-1----:R-:W2:Y:S04]  /*1baf0*/  LDL.LU R2, [R1+0xd8] ;  /* 0x0000d80001027983 */ /* 0x002ea80000300800 */
[----:B0-----:R-:W2:Y:S01]  /*1bb00*/  LDL.LU R0, [R1+0xe4] ;  /* 0x0000e40001007983 */ /* 0x001ea20000300800 */
[----:B------:R-:W-:-:S03]  /*1bb10*/  FFMA R225, R66, R133, R225 ;  /* 0x0000008542e17223 */ /* 0x000fc600000000e1 */
[----:B------:R-:W2:Y:S04]  /*1bb20*/  LDL.LU R241, [R1+0xdc] ;  /* 0x0000dc0001f17983 */ /* 0x000ea80000300800 */
[----:B------:R-:W2:Y:S01]  /*1bb30*/  LDL.LU R240, [R1+0xec] ;  /* 0x0000ec0001f07983 */ /* 0x000ea20000300800 */
[C---:B---3--:R-:W-:Y:S01]  /*1bb40*/  FFMA R116, R122.reuse, R134, R116 ;  /* 0x000000867a747223 */ /* 0x048fe20000000074 */
[C---:B----4-:R-:W-:Y:S01]  /*1bb50*/  FFMA R119, R122.reuse, R220, R119 ;  /* 0x000000dc7a777223 */ /* 0x050fe20000000077 */
[----:B--2---:R-:W-:Y:S01]  /*1bb60*/  FFMA R122, R122, R133, R224 ;  /* 0x000000857a7a7223 */ /* 0x004fe200000000e0 */
[----:B------:R-:W-:Y:S01]  /*1bb70*/  FFMA R224, R110, R132, RZ ;  /* 0x000000846ee07223 */ /* 0x000fe200000000ff */
[----:B------:R-:W-:Y:S01]  /*1bb80*/  FMUL R110, R70, R220 ;  /* 0x000000dc466e7220 */ /* 0x000fe20000400000 */
[----:B------:R-:W-:-:S03]  /*1bb90*/  FFMA R117, R123, R134, R117 ;  /* 0x000000867b757223 */ /* 0x000fc60000000075 */
[----:B------:R-:W-:Y:S01]  /*1bba0*/  FFMA R110, R73, R134, R110 ;  /* 0x00000086496e7223 */ /* 0x000fe2000000006e */
[C---:B------:R-:W-:Y:S01]  /*1bbb0*/  FFMA R120, R123.reuse, R220, R120 ;  /* 0x000000dc7b787223 */ /* 0x040fe20000000078 */
[-C--:B------:R-:W-:Y:S01]  /*1bbc0*/  FFMA R123, R123, R133.reuse, R222 ;  /* 0x000000857b7b7223 */ /* 0x080fe200000000de */
[----:B------:R-:W-:Y:S01]  /*1bbd0*/  FFMA R222, R112, R132, RZ ;  /* 0x0000008470de7223 */ /* 0x000fe200000000ff */
[----:B------:R-:W-:Y:S01]  /*1bbe0*/  FADD R132, RZ, R132 ;  /* 0x00000084ff847221 */ /* 0x000fe20000000000 */
[C---:B------:R-:W-:Y:S01]  /*1bbf0*/  FFMA R118, R128.reuse, R134, R118 ;  /* 0x0000008680767223 */ /* 0x040fe20000000076 */
[-C--:B------:R-:W-:Y:S01]  /*1bc00*/  FFMA R121, R128, R220.reuse, R121 ;  /* 0x000000dc80797223 */ /* 0x080fe20000000079 */
[----:B------:R-:W-:Y:S01]  /*1bc10*/  FMUL R220, R68, R220 ;  /* 0x000000dc44dc7220 */ /* 0x000fe20000400000 */
[-C--:B------:R-:W-:Y:S01]  /*1bc20*/  FFMA R110, R67, R133.reuse, R110 ;  /* 0x00000085436e7223 */ /* 0x080fe2000000006e */
[----:B------:R-:W-:Y:S01]  /*1bc30*/  FFMA R112, R135, R132, RZ ;  /* 0x0000008487707223 */ /* 0x000fe200000000ff */
[-C--:B------:R-:W-:Y:S01]  /*1bc40*/  FFMA R128, R128, R133.reuse, R221 ;  /* 0x0000008580807223 */ /* 0x080fe200000000dd */
[----:B------:R-:W-:Y:S01]  /*1bc50*/  FFMA R134, R71, R134, R220 ;  /* 0x0000008647867223 */ /* 0x000fe200000000dc */
[-C--:B------:R-:W-:Y:S01]  /*1bc60*/  FFMA R221, R136, R132.reuse, RZ ;  /* 0x0000008488dd7223 */ /* 0x080fe200000000ff */
[-C--:B------:R-:W-:Y:S01]  /*1bc70*/  FFMA R220, R113, R132.reuse, RZ ;  /* 0x0000008471dc7223 */ /* 0x080fe200000000ff */
[-C--:B------:R-:W-:Y:S01]  /*1bc80*/  FFMA R3, R131, R132.reuse, RZ ;  /* 0x0000008483037223 */ /* 0x080fe200000000ff */
[----:B------:R-:W-:Y:S01]  /*1bc90*/  FFMA R133, R65, R133, R134 ;  /* 0x0000008541857223 */ /* 0x000fe20000000086 */
[----:B------:R-:W-:Y:S01]  /*1bca0*/  FMUL R134, R79, R215 ;  /* 0x000000d74f867220 */ /* 0x000fe20000400000 */
[-C--:B------:R-:W-:Y:S01]  /*1bcb0*/  FFMA R238, R129, R132.reuse, RZ ;  /* 0x0000008481ee7223 */ /* 0x080fe200000000ff */
[----:B------:R-:W-:Y:S01]  /*1bcc0*/  FFMA R113, R137, R132, RZ ;  /* 0x0000008489717223 */ /* 0x000fe200000000ff */
[C---:B------:R-:W-:Y:S01]  /*1bcd0*/  FFMA R132, R135.reuse, R221, R226 ;  /* 0x000000dd87847223 */ /* 0x040fe200000000e2 */
[C---:B------:R-:W-:Y:S01]  /*1bce0*/  FFMA R129, R135.reuse, R112, R232 ;  /* 0x0000007087817223 */ /* 0x040fe200000000e8 */
[----:B------:R-:W-:Y:S01]  /*1bcf0*/  FMUL R131, R78, R214 ;  /* 0x000000d64e837220 */ /* 0x000fe20000400000 */
[----:B------:R-:W-:Y:S01]  /*1bd00*/  FADD R226, R134, R134 ;  /* 0x0000008686e27221 */ /* 0x000fe20000000000 */
[----:B------:R-:W-:Y:S01]  /*1bd10*/  FMUL R232, R80, R216 ;  /* 0x000000d850e87220 */ /* 0x000fe20000400000 */
[----:B------:R-:W-:-:S02]  /*1bd20*/  FFMA R135, R135, R113, R223 ;  /* 0x0000007187877223 */ /* 0x000fc400000000df */
[----:B------:R-:W-:Y:S01]  /*1bd30*/  FFMA R226, R131, 2, R226 ;  /* 0x4000000083e27823 */ /* 0x000fe200000000e2 */
[----:B------:R-:W-:-:S03]  /*1bd40*/  FADD R223, R232, R232 ;  /* 0x000000e8e8df7221 */ /* 0x000fc60000000000 */
[----:B------:R-:W-:Y:S01]  /*1bd50*/  FFMA R232, R232, 4, R226 ;  /* 0x40800000e8e87823 */ /* 0x000fe200000000e2 */
[--C-:B------:R-:W-:Y:S01]  /*1bd60*/  FFMA R226, R131, 2, R223.reuse ;  /* 0x4000000083e27823 */ /* 0x100fe200000000df */
[----:B------:R-:W-:-:S04]  /*1bd70*/  FFMA R223, R134, 2, R223 ;  /* 0x4000000086df7823 */ /* 0x000fc800000000df */
[----:B------:R-:W-:Y:S01]  /*1bd80*/  FFMA R131, R131, 4, R223 ;  /* 0x4080000083837823 */ /* 0x000fe200000000df */
[----:B------:R-:W-:Y:S01]  /*1bd90*/  FMUL R223, R77, R216 ;  /* 0x000000d84ddf7220 */ /* 0x000fe20000400000 */
[----:B------:R-:W-:Y:S01]  /*1bda0*/  FFMA R134, R134, 4, R226 ;  /* 0x4080000086867823 */ /* 0x000fe200000000e2 */
[----:B------:R-:W-:Y:S02]  /*1bdb0*/  FMUL R226, R78, R215 ;  /* 0x000000d74ee27220 */ /* 0x000fe40000400000 */
[C---:B------:R-:W-:Y:S01]  /*1bdc0*/  FMUL R235, R223.reuse, 4 ;  /* 0x40800000dfeb7820 */ /* 0x040fe20000400000 */
[----:B------:R-:W-:Y:S01]  /*1bdd0*/  FADD R223, R223, R223 ;  /* 0x000000dfdfdf7221 */ /* 0x000fe20000000000 */
[----:B------:R-:W-:Y:S02]  /*1bde0*/  FADD R224, R224, R133 ;  /* 0x00000085e0e07221 */ /* 0x000fe40000000000 */
[C---:B------:R-:W-:Y:S01]  /*1bdf0*/  FFMA R235, R226.reuse, 2, R235 ;  /* 0x40000000e2eb7823 */ /* 0x040fe200000000eb */
[----:B------:R-:W-:Y:S01]  /*1be00*/  FFMA R226, R226, 2, R223 ;  /* 0x40000000e2e27823 */ /* 0x000fe200000000df */
[----:B------:R-:W-:Y:S01]  /*1be10*/  FMUL R133, R79, R214 ;  /* 0x000000d64f857220 */ /* 0x000fe20000400000 */
[----:B------:R-:W-:-:S02]  /*1be20*/  FADD R222, R222, R225 ;  /* 0x000000e1dede7221 */ /* 0x000fc40000000000 */
[----:B------:R-:W-:Y:S01]  /*1be30*/  FMUL R226, R224, R226 ;  /* 0x000000e2e0e27220 */ /* 0x000fe20000400000 */
[----:B------:R-:W-:Y:S01]  /*1be40*/  FADD R133, R133, R133 ;  /* 0x0000008585857221 */ /* 0x000fe20000000000 */
[----:B------:R-:W-:Y:S02]  /*1be50*/  FADD R111, R111, R110 ;  /* 0x0000006e6f6f7221 */ /* 0x000fe40000000000 */
[----:B------:R-:W-:Y:S01]  /*1be60*/  FFMA R110, R222, R134, R226 ;  /* 0x00000086de6e7223 */ /* 0x000fe200000000e2 */
[----:B------:R-:W-:Y:S01]  /*1be70*/  FMUL R226, R77, R215 ;  /* 0x000000d74de27220 */ /* 0x000fe20000400000 */
[----:B------:R-:W-:Y:S01]  /*1be80*/  FADD R223, R223, -R133 ;  /* 0x80000085dfdf7221 */ /* 0x000fe20000000000 */
[----:B------:R-:W-:Y:S01]  /*1be90*/  FADD R133, -R133, R235 ;  /* 0x000000eb85857221 */ /* 0x000fe20000000100 */
[----:B------:R-:W-:Y:S01]  /*1bea0*/  FMUL R225, R78, R216 ;  /* 0x000000d84ee17220 */ /* 0x000fe20000400000 */
[----:B------:R-:W-:Y:S01]  /*1beb0*/  FMUL R134, R80, R214 ;  /* 0x000000d650867220 */ /* 0x000fe20000400000 */
[C---:B------:R-:W-:Y:S01]  /*1bec0*/  FMUL R235, R226.reuse, 4 ;  /* 0x40800000e2eb7820 */ /* 0x040fe20000400000 */
[----:B------:R-:W-:Y:S01]  /*1bed0*/  FADD R226, R226, R226 ;  /* 0x000000e2e2e27221 */ /* 0x000fe20000000000 */
[----:B------:R-:W-:Y:S01]  /*1bee0*/  FADD R225, R225, R225 ;  /* 0x000000e1e1e17221 */ /* 0x000fe20000000000 */
[----:B------:R-:W-:Y:S01]  /*1bef0*/  FMUL R131, R224, R131 ;  /* 0x00000083e0837220 */ /* 0x000fe20000400000 */
[C---:B------:R-:W-:Y:S01]  /*1bf00*/  FFMA R235, R134.reuse, 2, R235 ;  /* 0x4000000086eb7823 */ /* 0x040fe200000000eb */
[----:B------:R-:W-:-:S03]  /*1bf10*/  FFMA R134, R134, 2, R226 ;  /* 0x4000000086867823 */ /* 0x000fc600000000e2 */
[----:B------:R-:W-:Y:S01]  /*1bf20*/  FADD R235, -R225, R235 ;  /* 0x000000ebe1eb7221 */ /* 0x000fe20000000100 */
[----:B------:R-:W-:Y:S01]  /*1bf30*/  FADD R225, R226, -R225 ;  /* 0x800000e1e2e17221 */ /* 0x000fe20000000000 */
[----:B------:R-:W-:Y:S01]  /*1bf40*/  FFMA R131, R111, R134, R131 ;  /* 0x000000866f837223 */ /* 0x000fe20000000083 */
[----:B------:R-:W-:Y:S01]  /*1bf50*/  FMUL R134, R79, R216 ;  /* 0x000000d84f867220 */ /* 0x000fe20000400000 */
[----:B------:R-:W-:Y:S01]  /*1bf60*/  FMUL R226, R77, R214 ;  /* 0x000000d64de27220 */ /* 0x000fe20000400000 */
[----:B------:R-:W-:Y:S02]  /*1bf70*/  FMUL R235, R222, R235 ;  /* 0x000000ebdeeb7220 */ /* 0x000fe40000400000 */
[----:B------:R-:W-:Y:S01]  /*1bf80*/  FADD R134, R134, R134 ;  /* 0x0000008686867221 */ /* 0x000fe20000000000 */
[----:B------:R-:W-:Y:S01]  /*1bf90*/  FADD R236, R226, R226 ;  /* 0x000000e2e2ec7221 */ /* 0x000fe20000000000 */
[----:B------:R-:W-:-:S03]  /*1bfa0*/  FFMA R133, R111, R133, R235 ;  /* 0x000000856f857223 */ /* 0x000fc600000000eb */
[----:B------:R-:W-:-:S04]  /*1bfb0*/  FADD R235, R236, R134 ;  /* 0x00000086eceb7221 */ /* 0x000fc80000000000 */
[----:B------:R-:W-:-:S04]  /*1bfc0*/  FMUL R235, R222, R235 ;  /* 0x000000ebdeeb7220 */ /* 0x000fc80000400000 */
[----:B------:R-:W-:Y:S01]  /*1bfd0*/  FFMA R232, R111, R232, R235 ;  /* 0x000000e86fe87223 */ /* 0x000fe200000000eb */
[----:B------:R-:W-:-:S04]  /*1bfe0*/  FMUL R235, R80, R215 ;  /* 0x000000d750eb7220 */ /* 0x000fc80000400000 */
[----:B------:R-:W-:Y:S01]  /*1bff0*/  FADD R235, R235, R235 ;  /* 0x000000ebebeb7221 */ /* 0x000fe20000000000 */
[----:B------:R-:W-:-:S03]  /*1c000*/  FMUL R108, R108, R222 ;  /* 0x000000de6c6c7220 */ /* 0x000fc60000400000 */
[--C-:B------:R-:W-:Y:S01]  /*1c010*/  FADD R236, R236, -R235.reuse ;  /* 0x800000ebecec7221 */ /* 0x100fe20000000000 */
[----:B------:R-:W-:Y:S01]  /*1c020*/  FADD R134, R134, -R235 ;  /* 0x800000eb86867221 */ /* 0x000fe20000000000 */
[----:B------:R-:W-:Y:S01]  /*1c030*/  FMUL R235, R237, R224 ;  /* 0x000000e0edeb7220 */ /* 0x000fe20000400000 */
[-C--:B------:R-:W-:Y:S01]  /*1c040*/  FFMA R108, R2, R111.reuse, R108 ;  /* 0x0000006f026c7223 */ /* 0x080fe2000000006c */
[----:B------:R-:W2:Y:S01]  /*1c050*/  LDL.LU R237, [R1+0x1cc] ;  /* 0x0001cc0001ed7983 */ /* 0x000ea20000300800 */
[----:B------:R-:W-:Y:S01]  /*1c060*/  FFMA R2, R111, -R236, R110 ;  /* 0x800000ec6f027223 */ /* 0x000fe2000000006e */
[-C--:B------:R-:W-:Y:S01]  /*1c070*/  FFMA R235, R130, R111.reuse, R235 ;  /* 0x0000006f82eb7223 */ /* 0x080fe200000000eb */
[----:B------:R-:W-:Y:S01]  /*1c080*/  FMUL R239, R0, R111 ;  /* 0x0000006f00ef7220 */ /* 0x000fe20000400000 */
[----:B------:R-:W3:Y:S01]  /*1c090*/  LDL.LU R130, [R1+0x1e0] ;  /* 0x0001e00001827983 */ /* 0x000ee20000300800 */
[----:B------:R-:W-:-:S03]  /*1c0a0*/  FFMA R134, R226, 4, R134 ;  /* 0x40800000e2867823 */ /* 0x000fc60000000086 */
[----:B------:R-:W4:Y:S01]  /*1c0b0*/  LDL.LU R236, [R1+0x1d8] ;  /* 0x0001d80001ec7983 */ /* 0x000f220000300800 */
[----:B------:R-:W-:-:S03]  /*1c0c0*/  FFMA R239, R114, R224, -R239 ;  /* 0x000000e072ef7223 */ /* 0x000fc600000008ef */
[----:B------:R-:W2:Y:S04]  /*1c0d0*/  LDL.LU R110, [R1+0x1d4] ;  /* 0x0001d400016e7983 */ /* 0x000ea80000300800 */
[----:B------:R-:W2:Y:S04]  /*1c0e0*/  LDL.LU R111, [R1+0x1d0] ;  /* 0x0001d000016f7983 */ /* 0x000ea80000300800 */
[----:B------:R-:W2:Y:S04]  /*1c0f0*/  LDL.LU R226, [R1+0x1dc] ;  /* 0x0001dc0001e27983 */ /* 0x000ea80000300800 */
[----:B------:R-:W2:Y:S01]  /*1c100*/  LDL.LU R114, [R1+0xe0] ;  /* 0x0000e00001727983 */ /* 0x000ea20000300800 */
[----:B------:R-:W-:Y:S01]  /*1c110*/  FFMA R0, R224, R134, R133 ;  /* 0x00000086e0007223 */ /* 0x000fe20000000085 */
[----:B------:R-:W-:Y:S01]  /*1c120*/  FFMA R241, -R241, R224, R108 ;  /* 0x000000e0f1f17223 */ /* 0x000fe2000000016c */
[----:B------:R-:W-:Y:S01]  /*1c130*/  FMUL R108, R38, R217 ;  /* 0x000000d9266c7220 */ /* 0x000fe20000400000 */
[----:B------:R-:W-:Y:S01]  /*1c140*/  FFMA R250, R222, -R223, R131 ;  /* 0x800000dfdefa7223 */ /* 0x000fe20000000083 */
[----:B------:R-:W-:Y:S01]  /*1c150*/  FFMA R240, -R240, R222, R235 ;  /* 0x000000def0f07223 */ /* 0x000fe200000001eb */
[-C--:B------:R-:W-:Y:S01]  /*1c160*/  FMUL R223, R36, R218.reuse ;  /* 0x000000da24df7220 */ /* 0x080fe20000400000 */
[----:B------:R-:W-:Y:S01]  /*1c170*/  FFMA R242, R224, -R225, R232 ;  /* 0x800000e1e0f27223 */ /* 0x000fe200000000e8 */
[----:B------:R-:W-:Y:S01]  /*1c180*/  FMUL R225, R37, R217 ;  /* 0x000000d925e17220 */ /* 0x000fe20000400000 */
[C---:B------:R-:W-:Y:S01]  /*1c190*/  FMUL R235, R38.reuse, R218 ;  /* 0x000000da26eb7220 */ /* 0x040fe20000400000 */
[----:B------:R-:W-:Y:S01]  /*1c1a0*/  FMUL R232, R38, R219 ;  /* 0x000000db26e87220 */ /* 0x000fe20000400000 */
[-C--:B---3--:R-:W-:Y:S01]  /*1c1b0*/  FFMA R130, R136, R112.reuse, R130 ;  /* 0x0000007088827223 */ /* 0x088fe20000000082 */
[----:B----4-:R-:W-:-:S02]  /*1c1c0*/  FFMA R131, R137, R112, R236 ;  /* 0x0000007089837223 */ /* 0x010fc400000000ec */
[----:B------:R-:W3:Y:S01]  /*1c1d0*/  LDL.LU R236, [R1+0x4c] ;  /* 0x00004c0001ec7983 */ /* 0x000ee20000300800 */
[-C--:B--2---:R-:W-:Y:S01]  /*1c1e0*/  FFMA R134, R137, R221.reuse, R110 ;  /* 0x000000dd89867223 */ /* 0x084fe2000000006e */
[----:B------:R-:W-:Y:S01]  /*1c1f0*/  FADD R110, R108, R108 ;  /* 0x0000006c6c6e7221 */ /* 0x000fe20000000000 */
[C---:B------:R-:W-:Y:S01]  /*1c200*/  FFMA R133, R136.reuse, R221, R226 ;  /* 0x000000dd88857223 */ /* 0x040fe200000000e2 */
[----:B------:R-:W-:Y:S01]  /*1c210*/  FFMA R136, R136, R113, R111 ;  /* 0x0000007188887223 */ /* 0x000fe2000000006f */
[----:B------:R-:W-:Y:S01]  /*1c220*/  FMUL R111, R35, R218 ;  /* 0x000000da236f7220 */ /* 0x000fe20000400000 */
[----:B------:R-:W-:Y:S01]  /*1c230*/  FFMA R239, R114, R222, R239 ;  /* 0x000000de72ef7223 */ /* 0x000fe200000000ef */
[----:B------:R-:W-:Y:S02]  /*1c240*/  FMUL R114, R36, R219 ;  /* 0x000000db24727220 */ /* 0x000fe40000400000 */
[----:B------:R-:W-:Y:S02]  /*1c250*/  FADD R111, R111, R111 ;  /* 0x0000006f6f6f7221 */ /* 0x000fe40000000000 */
[----:B------:R-:W-:Y:S01]  /*1c260*/  FADD R114, R114, R114 ;  /* 0x0000007272727221 */ /* 0x000fe20000000000 */
[----:B------:R-:W-:-:S03]  /*1c270*/  FFMA R137, R137, R113, R237 ;  /* 0x0000007189897223 */ /* 0x000fc600000000ed */
[C---:B------:R-:W-:Y:S01]  /*1c280*/  FADD R237, R110.reuse, R114 ;  /* 0x000000726eed7221 */ /* 0x040fe20000000000 */
[--C-:B------:R-:W-:Y:S01]  /*1c290*/  FADD R110, R110, -R111.reuse ;  /* 0x8000006f6e6e7221 */ /* 0x100fe20000000000 */
[----:B------:R-:W-:Y:S01]  /*1c2a0*/  FADD R111, R114, -R111 ;  /* 0x8000006f726f7221 */ /* 0x000fe20000000000 */
        /* <DEDUP_REMOVED lines=8> */
[----:B------:R-:W-:-:S03]  /*1c330*/  FFMA R226, R225, 2, R226 ;  /* 0x40000000e1e27823 */ /* 0x000fc600000000e2 */
[C---:B------:R-:W-:Y:S01]  /*1c340*/  FADD R224, R112.reuse, R112 ;  /* 0x0000007070e07221 */ /* 0x040fe20000000000 */
[----:B------:R-:W-:Y:S01]  /*1c350*/  FFMA R112, R112, 4, R226 ;  /* 0x4080000070707823 */ /* 0x000fe200000000e2 */
[C---:B------:R-:W-:Y:S01]  /*1c360*/  FFMA R222, R113.reuse, R48, R222 ;  /* 0x0000003071de7223 */ /* 0x040fe200000000de */
[----:B------:R-:W-:Y:S01]  /*1c370*/  FFMA R221, R113, R45, R221 ;  /* 0x0000002d71dd7223 */ /* 0x000fe200000000dd */
[--C-:B------:R-:W-:Y:S01]  /*1c380*/  FFMA R226, R225, 2, R224.reuse ;  /* 0x40000000e1e27823 */ /* 0x100fe200000000e0 */
[----:B------:R-:W-:Y:S01]  /*1c390*/  FFMA R224, R223, 2, R224 ;  /* 0x40000000dfe07823 */ /* 0x000fe200000000e0 */
[----:B------:R-:W-:Y:S01]  /*1c3a0*/  FFMA R114, R113, R47, R114 ;  /* 0x0000002f71727223 */ /* 0x000fe20000000072 */
[----:B------:R-:W-:Y:S01]  /*1c3b0*/  FADD R113, R3, R222 ;  /* 0x000000de03717221 */ /* 0x000fe20000000000 */
[----:B------:R-:W-:Y:S01]  /*1c3c0*/  FADD R220, R220, R221 ;  /* 0x000000dddcdc7221 */ /* 0x000fe20000000000 */
[----:B------:R-:W-:Y:S01]  /*1c3d0*/  FFMA R225, R225, 4, R224 ;  /* 0x40800000e1e17823 */ /* 0x000fe200000000e0 */
[----:B------:R-:W-:Y:S01]  /*1c3e0*/  FADD R222, R235, R235 ;  /* 0x000000ebebde7221 */ /* 0x000fe20000000000 */
[----:B------:R-:W-:Y:S01]  /*1c3f0*/  FFMA R223, R223, 4, R226 ;  /* 0x40800000dfdf7823 */ /* 0x000fe200000000e2 */
[C---:B------:R-:W-:Y:S01]  /*1c400*/  FADD R221, R232.reuse, R232 ;  /* 0x000000e8e8dd7221 */ /* 0x040fe20000000000 */
[----:B------:R-:W-:Y:S01]  /*1c410*/  FMUL R235, R235, 4 ;  /* 0x40800000ebeb7820 */ /* 0x000fe20000400000 */
[----:B------:R-:W-:Y:S01]  /*1c420*/  FMUL R224, R35, R217 ;  /* 0x000000d923e07220 */ /* 0x000fe20000400000 */
[----:B------:R-:W-:Y:S01]  /*1c430*/  FMUL R232, R232, 4 ;  /* 0x40800000e8e87820 */ /* 0x000fe20000400000 */
[----:B------:R-:W-:Y:S01]  /*1c440*/  FMUL R226, R37, R218 ;  /* 0x000000da25e27220 */ /* 0x000fe20000400000 */
[----:B------:R-:W-:Y:S01]  /*1c450*/  FMUL R225, R220, R225 ;  /* 0x000000e1dce17220 */ /* 0x000fe20000400000 */
[C---:B------:R-:W-:Y:S01]  /*1c460*/  FFMA R235, R224.reuse, 2, R235 ;  /* 0x40000000e0eb7823 */ /* 0x040fe200000000eb */
[----:B------:R-:W-:Y:S01]  /*1c470*/  FFMA R224, R224, 2, R222 ;  /* 0x40000000e0e07823 */ /* 0x000fe200000000de */
[C---:B------:R-:W-:Y:S01]  /*1c480*/  FFMA R232, R226.reuse, 2, R232 ;  /* 0x40000000e2e87823 */ /* 0x040fe200000000e8 */
[----:B------:R-:W-:Y:S01]  /*1c490*/  FFMA R226, R226, 2, R221 ;  /* 0x40000000e2e27823 */ /* 0x000fe200000000dd */
[----:B------:R-:W-:Y:S01]  /*1c4a0*/  FADD R114, R238, R114 ;  /* 0x00000072ee727221 */ /* 0x000fe20000000000 */
[----:B------:R-:W-:Y:S01]  /*1c4b0*/  FFMA R224, R113, R224, R225 ;  /* 0x000000e071e07223 */ /* 0x000fe200000000e1 */
[----:B------:R-:W-:Y:S01]  /*1c4c0*/  FMUL R225, R37, R219 ;  /* 0x000000db25e17220 */ /* 0x000fe20000400000 */
[----:B------:R-:W-:Y:S01]  /*1c4d0*/  FMUL R226, R220, R226 ;  /* 0x000000e2dce27220 */ /* 0x000fe20000400000 */
[----:B------:R-:W2:Y:S02]  /*1c4e0*/  LDL.LU R3, [R1+0x30] ;  /* 0x0000300001037983 */ /* 0x000ea40000300800 */
[----:B------:R-:W-:Y:S01]  /*1c4f0*/  FADD R225, R225, R225 ;  /* 0x000000e1e1e17221 */ /* 0x000fe20000000000 */
[----:B------:R-:W-:Y:S01]  /*1c500*/  FFMA R223, R114, R223, R226 ;  /* 0x000000df72df7223 */ /* 0x000fe200000000e2 */
[----:B------:R-:W-:Y:S01]  /*1c510*/  FMUL R226, R36, R217 ;  /* 0x000000d924e27220 */ /* 0x000fe20000400000 */
[----:B------:R-:W4:Y:S01]  /*1c520*/  LDL.LU R238, [R1+0x68] ;  /* 0x0000680001ee7983 */ /* 0x000f220000300800 */
[----:B------:R-:W-:-:S02]  /*1c530*/  FADD R235, -R225, R235 ;  /* 0x000000ebe1eb7221 */ /* 0x000fc40000000100 */
[----:B------:R-:W-:Y:S02]  /*1c540*/  FADD R226, R226, R226 ;  /* 0x000000e2e2e27221 */ /* 0x000fe40000000000 */
[----:B------:R-:W-:Y:S02]  /*1c550*/  FMUL R235, R114, R235 ;  /* 0x000000eb72eb7220 */ /* 0x000fe40000400000 */
[----:B------:R-:W-:-:S04]  /*1c560*/  FADD R232, -R226, R232 ;  /* 0x000000e8e2e87221 */ /* 0x000fc80000000100 */
[----:B------:R-:W-:Y:S02]  /*1c570*/  FFMA R232, R113, R232, R235 ;  /* 0x000000e871e87223 */ /* 0x000fe400000000eb */
[----:B------:R-:W4:Y:S01]  /*1c580*/  LDL.LU R235, [R1+0x5c] ;  /* 0x00005c0001eb7983 */ /* 0x000f220000300800 */
[----:B------:R-:W-:Y:S01]  /*1c590*/  FMUL R109, R109, R114 ;  /* 0x000000726d6d7220 */ /* 0x000fe20000400000 */
[----:B------:R-:W-:Y:S01]  /*1c5a0*/  FMUL R237, R114, R237 ;  /* 0x000000ed72ed7220 */ /* 0x000fe20000400000 */
[----:B------:R-:W-:-:S03]  /*1c5b0*/  FFMA R223, R113, -R110, R223 ;  /* 0x8000006e71df7223 */ /* 0x000fc600000000df */
[----:B------:R-:W-:Y:S01]  /*1c5c0*/  FFMA R112, R113, R112, R237 ;  /* 0x0000007071707223 */ /* 0x000fe200000000ed */
[----:B------:R-:W-:Y:S01]  /*1c5d0*/  FADD R221, R221, -R226 ;  /* 0x800000e2dddd7221 */ /* 0x000fe20000000000 */
[----:B------:R-:W-:Y:S01]  /*1c5e0*/  FADD R222, R222, -R225 ;  /* 0x800000e1dede7221 */ /* 0x000fe20000000000 */
[----:B---3--:R-:W-:-:S04]  /*1c5f0*/  FMUL R236, R236, R220 ;  /* 0x000000dcecec7220 */ /* 0x008fc80000400000 */
[-C--:B--2---:R-:W-:Y:S02]  /*1c600*/  FFMA R236, R3, R113.reuse, R236 ;  /* 0x0000007103ec7223 */ /* 0x084fe400000000ec */
[----:B------:R0:W5:Y:S04]  /*1c610*/  LDL.LU R3, [R1+0x8e0] ;  /* 0x0008e00001037983 */ /* 0x0001680000300800 */
[----:B------:R-:W2:Y:S01]  /*1c620*/  LDL.LU R110, [R1+0x18] ;  /* 0x00001800016e7983 */ /* 0x000ea20000300800 */
[-C--:B----4-:R-:W-:Y:S01]  /*1c630*/  FFMA R109, R235, R113.reuse, R109 ;  /* 0x00000071eb6d7223 */ /* 0x090fe2000000006d */
[----:B------:R-:W-:Y:S02]  /*1c640*/  FMUL R113, R238, R113 ;  /* 0x00000071ee717220 */ /* 0x000fe40000400000 */
[----:B------:R-:W3:Y:S04]  /*1c650*/  LDL.LU R238, [R1+0x1c] ;  /* 0x00001c0001ee7983 */ /* 0x000ee80000300800 */
[----:B------:R-:W4:Y:S04]  /*1c660*/  LDL.LU R237, [R1+0x3c] ;  /* 0x00003c0001ed7983 */ /* 0x000f280000300800 */
[----:B------:R-:W2:Y:S04]  /*1c670*/  LDL.LU R235, [R1+0x44] ;  /* 0x0000440001eb7983 */ /* 0x000ea80000300800 */
[----:B------:R-:W2:Y:S04]  /*1c680*/  LDL.LU R226, [R1+0x48] ;  /* 0x0000480001e27983 */ /* 0x000ea80000300800 */
[----:B------:R-:W3:Y:S01]  /*1c690*/  LDL.LU R225, [R1+0x2c] ;  /* 0x00002c0001e17983 */ /* 0x000ee20000300800 */
[----:B------:R-:W-:Y:S01]  /*1c6a0*/  FFMA R111, R108, 4, R111 ;  /* 0x408000006c6f7823 */ /* 0x000fe2000000006f */
[----:B------:R-:W-:-:S02]  /*1c6b0*/  FFMA R112, R220, -R222, R112 ;  /* 0x800000dedc707223 */ /* 0x000fc40000000070 */
[----:B------:R-:W4:Y:S01]  /*1c6c0*/  LDL.LU R108, [R1+0x34] ;  /* 0x00003400016c7983 */ /* 0x000f220000300800 */
[----:B------:R-:W-:Y:S01]  /*1c6d0*/  FFMA R232, R220, R111, R232 ;  /* 0x0000006fdce87223 */ /* 0x000fe200000000e8 */
[-C--:B--2---:R-:W-:Y:S02]  /*1c6e0*/  FFMA R109, -R226, R220.reuse, R109 ;  /* 0x000000dce26d7223 */ /* 0x084fe4000000016d */
[----:B------:R-:W2:Y:S01]  /*1c6f0*/  LDL.LU R226, [R1+0x40] ;  /* 0x0000400001e27983 */ /* 0x000ea20000300800 */
[----:B---3--:R-:W-:-:S03]  /*1c700*/  FFMA R113, R225, R220, -R113 ;  /* 0x000000dce1717223 */ /* 0x008fc60000000871 */
[----:B------:R-:W3:Y:S04]  /*1c710*/  LDL.LU R225, [R1+0x180] ;  /* 0x0001800001e17983 */ /* 0x000ee80000300800 */
[----:B------:R-:W2:Y:S04]  /*1c720*/  LDL.LU R222, [R1+0x50] ;  /* 0x0000500001de7983 */ /* 0x000ea80000300800 */
[----:B------:R-:W2:Y:S01]  /*1c730*/  LDL.LU R111, [R1+0x64] ;  /* 0x00006400016f7983 */ /* 0x000ea20000300800 */
[----:B------:R-:W-:Y:S01]  /*1c740*/  FFMA R221, R114, -R221, R224 ;  /* 0x800000dd72dd7223 */ /* 0x000fe200000000e0 */
[----:B------:R-:W-:Y:S01]  /*1c750*/  FADD R220, R238, R239 ;  /* 0x000000efeedc7221 */ /* 0x000fe20000000000 */
[----:B--2---:R-:W-:-:S02]  /*1c760*/  FFMA R236, -R111, R114, R236 ;  /* 0x000000726fec7223 */ /* 0x004fc400000001ec */
[----:B------:R-:W2:Y:S01]  /*1c770*/  LDL.LU R111, [R1+0x184] ;  /* 0x00018400016f7983 */ /* 0x000ea20000300800 */
[----:B------:R-:W-:Y:S01]  /*1c780*/  FFMA R113, R222, R114, R113 ;  /* 0x00000072de717223 */ /* 0x000fe20000000071 */
[----:B----4-:R-:W-:Y:S01]  /*1c790*/  FADD R114, R108, R240 ;  /* 0x000000f06c727221 */ /* 0x010fe20000000000 */
[----:B------:R-:W-:-:S04]  /*1c7a0*/  FADD R108, R110, R241 ;  /* 0x000000f16e6c7221 */ /* 0x000fc80000000000 */
[----:B------:R1:W-:Y:S04]  /*1c7b0*/  STL [R1+0x4c], R114 ;  /* 0x00004c7201007387 */ /* 0x0003e80000100800 */
[----:B------:R-:W4:Y:S04]  /*1c7c0*/  LDL.LU R110, [R1+0x178] ;  /* 0x00017800016e7983 */ /* 0x000f280000300800 */
[----:B------:R0:W-:Y:S01]  /*1c7d0*/  STL [R1+0x48], R108 ;  /* 0x0000486c01007387 */ /* 0x0001e20000100800 */
[----:B-1----:R-:W-:-:S03]  /*1c7e0*/  FADD R114, R237, R236 ;  /* 0x000000eced727221 */ /* 0x002fc60000000000 */
[----:B------:R-:W-:Y:S04]  /*1c7f0*/  STL [R1+0x1c], R220 ;  /* 0x00001cdc01007387 */ /* 0x000fe80000100800 */
[----:B------:R-:W4:Y:S01]  /*1c800*/  LDL.LU R236, [R1+0x17c] ;  /* 0x00017c0001ec7983 */ /* 0x000f220000300800 */
[----:B0-----:R-:W-:-:S03]  /*1c810*/  FADD R108, R235, R109 ;  /* 0x0000006deb6c7221 */ /* 0x001fc60000000000 */
[----:B------:R0:W-:Y:S01]  /*1c820*/  STL [R1+0x18], R114 ;  /* 0x0000187201007387 */ /* 0x0001e20000100800 */
[----:B------:R-:W-:-:S03]  /*1c830*/  FADD R109, RZ, R2 ;  /* 0x00000002ff6d7221 */ /* 0x000fc60000000000 */
[----:B------:R-:W4:Y:S04]  /*1c840*/  LDL.LU R235, [R1+0x174] ;  /* 0x0001740001eb7983 */ /* 0x000f280000300800 */
[----:B------:R1:W-:Y:S04]  /*1c850*/  STL [R1+0x14], R108 ;  /* 0x0000146c01007387 */ /* 0x0003e80000100800 */
[----:B------:R-:W4:Y:S04]  /*1c860*/  LDL.LU R222, [R1+0x16c] ;  /* 0x00016c0001de7983 */ /* 0x000f280000300800 */
[----:B0-----:R-:W4:Y:S01]  /*1c870*/  LDL.LU R114, [R1+0x168] ;  /* 0x0001680001727983 */ /* 0x001f220000300800 */
[----:B-1----:R-:W-:Y:S01]  /*1c880*/  FADD R108, RZ, R242 ;  /* 0x000000f2ff6c7221 */ /* 0x002fe20000000000 */
[----:B------:R-:W-:-:S02]  /*1c890*/  FADD R242, R226, R113 ;  /* 0x00000071e2f27221 */ /* 0x000fc40000000000 */
[----:B------:R0:W5:Y:S04]  /*1c8a0*/  LDL.LU R2, [R1+0x8dc] ;  /* 0x0008dc0001027983 */ /* 0x0001680000300800 */
[----:B------:R-:W4:Y:S01]  /*1c8b0*/  LDL.LU R226, [R1+0x150] ;  /* 0x0001500001e27983 */ /* 0x000f220000300800 */
[----:B---3--:R-:W-:-:S03]  /*1c8c0*/  FADD R108, R225, R108 ;  /* 0x0000006ce16c7221 */ /* 0x008fc60000000000 */
[----:B------:R-:W3:Y:S04]  /*1c8d0*/  LDL R220, [R1+0x4e4] ;  /* 0x0004e40001dc7983 */ /* 0x000ee80000100800 */
[----:B------:R-:W3:Y:S04]  /*1c8e0*/  LDL R225, [R1+0x460] ;  /* 0x0004600001e17983 */ /* 0x000ee80000100800 */
[----:B------:R-:W3:Y:S01]  /*1c8f0*/  LDL R224, [R1+0x3b4] ;  /* 0x0003b40001e07983 */ /* 0x000ee20000100800 */
[----:B--2---:R-:W-:Y:S01]  /*1c900*/  FADD R109, R111, R109 ;  /* 0x0000006d6f6d7221 */ /* 0x004fe20000000000 */
[----:B------:R-:W-:-:S02]  /*1c910*/  FADD R111, RZ, R0 ;  /* 0x00000000ff6f7221 */ /* 0x000fc40000000000 */
[----:B------:R0:W5:Y:S01]  /*1c920*/  LDL.LU R0, [R1+0x8d8] ;  /* 0x0008d80001007983 */ /* 0x0001620000300800 */
[----:B------:R-:W-:Y:S01]  /*1c930*/  FADD R223, RZ, R223 ;  /* 0x000000dfffdf7221 */ /* 0x000fe20000000000 */
[----:B------:R-:W-:Y:S01]  /*1c940*/  FADD R115, RZ, -R115 ;  /* 0x80000073ff737221 */ /* 0x000fe20000000000 */
[----:B------:R-:W-:Y:S01]  /*1c950*/  FADD R112, RZ, R112 ;  /* 0x00000070ff707221 */ /* 0x000fe20000000000 */
[----:B------:R-:W-:Y:S01]  /*1c960*/  FADD R232, RZ, R232 ;  /* 0x000000e8ffe87221 */ /* 0x000fe20000000000 */
[----:B------:R-:W-:Y:S01]  /*1c970*/  FADD R221, RZ, R221 ;  /* 0x000000ddffdd7221 */ /* 0x000fe20000000000 */
[----:B------:R-:W-:Y:S01]  /*1c980*/  FADD R250, RZ, R250 ;  /* 0x000000fafffa7221 */ /* 0x000fe20000000000 */
[----:B------:R-:W-:Y:S03]  /*1c990*/  BSSY B1, `(.L_x_824) ;  /* 0x00000b3000017945 */ /* 0x000fe60003800000 */
[----:B----4-:R-:W-:Y:S01]  /*1c9a0*/  FADD R110, R110, R250 ;  /* 0x000000fa6e6e7221 */ /* 0x010fe20000000000 */
[----:B------:R-:W-:Y:S01]  /*1c9b0*/  FADD R112, R235, R112 ;  /* 0x00000070eb707221 */ /* 0x000fe20000000000 */
[----:B------:R-:W-:Y:S01]  /*1c9c0*/  FADD R113, R222, R223 ;  /* 0x000000dfde717221 */ /* 0x000fe20000000000 */
[----:B------:R-:W-:-:S04]  /*1c9d0*/  FADD R222, RZ, R115 ;  /* 0x00000073ffde7221 */ /* 0x000fc80000000000 */
[-C--:B------:R-:W-:Y:S01]  /*1c9e0*/  FFMA R223, RZ, R222.reuse, R126 ;  /* 0x000000deffdf7223 */ /* 0x080fe2000000007e */
[----:B---3--:R-:W-:Y:S01]  /*1c9f0*/  ISETP.NE.AND P1, PT, R220, RZ, PT ;  /* 0x000000ffdc00720c */ /* 0x008fe20003f25270 */
[----:B------:R-:W-:Y:S01]  /*1ca00*/  FFMA R235, R225, R222, R127 ;  /* 0x000000dee1eb7223 */ /* 0x000fe2000000007f */
[----:B------:R-:W-:-:S03]  /*1ca10*/  FADD R115, R226, R232 ;  /* 0x000000e8e2737221 */ /* 0x000fc60000000000 */
[----:B------:R-:W-:Y:S01]  /*1ca20*/  FFMA R126, R224, R235, RZ ;  /* 0x000000ebe07e7223 */ /* 0x000fe200000000ff */
[----:B------:R-:W-:-:S03]  /*1ca30*/  FMUL R226, R98, R224 ;  /* 0x000000e062e27220 */ /* 0x000fc60000400000 */
[----:B------:R-:W-:Y:S01]  /*1ca40*/  FADD R223, R223, R126 ;  /* 0x0000007edfdf7221 */ /* 0x000fe20000000000 */
[----:B------:R-:W-:Y:S01]  /*1ca50*/  FADD R114, R114, R221 ;  /* 0x000000dd72727221 */ /* 0x000fe20000000000 */
[----:B------:R-:W-:Y:S01]  /*1ca60*/  ISETP.NE.AND P2, PT, R220, RZ, PT ;  /* 0x000000ffdc00720c */ /* 0x000fe20003f45270 */
[----:B------:R-:W-:Y:S01]  /*1ca70*/  FADD R111, R236, R111 ;  /* 0x0000006fec6f7221 */ /* 0x000fe20000000000 */
[----:B------:R-:W-:Y:S01]  /*1ca80*/  FFMA R226, R222, R226, RZ ;  /* 0x000000e2dee27223 */ /* 0x000fe200000000ff */
[----:B------:R-:W-:Y:S01]  /*1ca90*/  FADD R223, RZ, R223 ;  /* 0x000000dfffdf7221 */ /* 0x000fe20000000000 */
[----:B------:R-:W-:Y:S01]  /*1caa0*/  CS2R R220, SRZ ;  /* 0x0000000000dc7805 */ /* 0x000fe2000001ff00 */
[----:B------:R-:W-:Y:S01]  /*1cab0*/  CS2R R126, SRZ ;  /* 0x00000000007e7805 */ /* 0x000fe2000001ff00 */
[----:B------:R-:W-:Y:S01]  /*1cac0*/  MOV R232, RZ ;  /* 0x000000ff00e87202 */ /* 0x000fe20000000f00 */
[----:B------:R-:W-:Y:S05]  /*1cad0*/  @P1 BRA `(.L_x_825) ;  /* 0x000009e000001947 */ /* 0x000fea0003800000 */
[----:B0-----:R-:W2:Y:S01]  /*1cae0*/  LDL R224, [R1+0x54c] ;  /* 0x00054c0001e07983 */ /* 0x001ea20000100800 */
[----:B------:R-:W-:Y:S01]  /*1caf0*/  BSSY B0, `(.L_x_826) ;  /* 0x0000090000007945 */ /* 0x000fe20003800000 */
[----:B------:R-:W-:Y:S01]  /*1cb00*/  MOV R17, RZ ;  /* 0x000000ff00117202 */ /* 0x000fe20000000f00 */
[----:B------:R-:W-:Y:S01]  /*1cb10*/  CS2R R220, SRZ ;  /* 0x0000000000dc7805 */ /* 0x000fe2000001ff00 */
        /* <DEDUP_REMOVED lines=49> */
.L_x_833:
[----:B------:R-:W-:Y:S05]  /*1ce30*/  BSYNC B11 ;  /* 0x00000000000b7941 */ /* 0x000fea0003800000 */
.L_x_832:
[----:B------:R-:W-:Y:S01]  /*1ce40*/  FSEL R17, R222, RZ, P3 ;  /* 0x000000ffde117208 */ /* 0x000fe20001800000 */
[----:B------:R-:W-:-:S04]  /*1ce50*/  FADD R126, RZ, -R126 ;  /* 0x8000007eff7e7221 */ /* 0x000fc80000000000 */
[----:B------:R-:W-:Y:S01]  /*1ce60*/  FFMA R235, R17, c[0x0][0x658], RZ ;  /* 0x0001960011eb7a23 */ /* 0x000fe200000000ff */
[----:B------:R-:W-:-:S03]  /*1ce70*/  FADD R17, RZ, R126 ;  /* 0x0000007eff117221 */ /* 0x000fc60000000000 */
[--C-:B------:R-:W-:Y:S01]  /*1ce80*/  FADD R226, R226, R235.reuse ;  /* 0x000000ebe2e27221 */ /* 0x100fe20000000000 */
[----:B------:R-:W-:Y:S02]  /*1ce90*/  FADD R235, RZ, -R235 ;  /* 0x800000ebffeb7221 */ /* 0x000fe40000000000 */
.L_x_831:
[----:B------:R-:W-:Y:S05]  /*1cea0*/  BSYNC B10 ;  /* 0x00000000000a7941 */ /* 0x000fea0003800000 */
.L_x_830:
[----:B------:R-:W-:Y:S01]  /*1ceb0*/  MOV R220, R221 ;  /* 0x000000dd00dc7202 */ /* 0x000fe20000000f00 */
[----:B------:R-:W-:Y:S01]  /*1cec0*/  FADD R17, RZ, R17 ;  /* 0x00000011ff117221 */ /* 0x000fe20000000000 */
[----:B------:R-:W-:Y:S02]  /*1ced0*/  FSEL R127, R222, RZ, !P3 ;  /* 0x000000ffde7f7208 */ /* 0x000fe40005800000 */
[----:B------:R-:W-:Y:S02]  /*1cee0*/  FSEL R225, R223, RZ, !P3 ;  /* 0x000000ffdfe17208 */ /* 0x000fe40005800000 */
[----:B------:R-:W-:Y:S02]  /*1cef0*/  MOV R221, RZ ;  /* 0x000000ff00dd7202 */ /* 0x000fe40000000f00 */
.L_x_829:
[----:B------:R-:W-:Y:S05]  /*1cf00*/  BSYNC B9 ;  /* 0x0000000000097941 */ /* 0x000fea0003800000 */
.L_x_828:
[----:B------:R-:W3:Y:S01]  /*1cf10*/  LDL R126, [R1+0x520] ;  /* 0x00052000017e7983 */ /* 0x000ee20000100800 */
[----:B------:R-:W-:Y:S01]  /*1cf20*/  FSEL R237, R222, RZ, P1 ;  /* 0x000000ffdeed7208 */ /* 0x000fe20000800000 */
[----:B------:R-:W-:Y:S01]  /*1cf30*/  FADD R236, RZ, R225 ;  /* 0x000000e1ffec7221 */ /* 0x000fe20000000000 */
[----:B------:R-:W-:Y:S01]  /*1cf40*/  FADD R235, RZ, R235 ;  /* 0x000000ebffeb7221 */ /* 0x000fe20000000000 */
[----:B------:R-:W-:Y:S01]  /*1cf50*/  FADD R239, RZ, R221 ;  /* 0x000000ddffef7221 */ /* 0x000fe20000000000 */
[----:B------:R-:W-:Y:S01]  /*1cf60*/  FADD R238, RZ, R127 ;  /* 0x0000007fffee7221 */ /* 0x000fe20000000000 */
[----:B------:R-:W-:Y:S01]  /*1cf70*/  BSSY B9, `(.L_x_834) ;  /* 0x0000046000097945 */ /* 0x000fe20003800000 */
[----:B------:R-:W-:-:S02]  /*1cf80*/  MOV R232, RZ ;  /* 0x000000ff00e87202 */ /* 0x000fc40000000f00 */
[----:B---3--:R-:W-:-:S04]  /*1cf90*/  PRMT R126, R126, 0x9910, RZ ;  /* 0x000099107e7e7816 */ /* 0x008fc800000000ff */
[----:B------:R-:W-:Y:S02]  /*1cfa0*/  ISETP.NE.AND P3, PT, R126, RZ, PT ;  /* 0x000000ff7e00720c */ /* 0x000fe40003f65270 */
[----:B------:R-:W-:Y:S02]  /*1cfb0*/  FSEL R126, R223, RZ, P1 ;  /* 0x000000ffdf7e7208 */ /* 0x000fe40000800000 */
[----:B------:R-:W-:Y:S02]  /*1cfc0*/  FSEL R239, R239, RZ, P3 ;  /* 0x000000ffefef7208 */ /* 0x000fe40001800000 */
[----:B------:R-:W-:Y:S01]  /*1cfd0*/  FSEL R236, R236, RZ, P3 ;  /* 0x000000ffecec7208 */ /* 0x000fe20001800000 */
[----:B------:R-:W-:Y:S01]  /*1cfe0*/  FADD R224, R126, R225 ;  /* 0x000000e17ee07221 */ /* 0x000fe20000000000 */
[----:B------:R-:W-:Y:S01]  /*1cff0*/  FADD R225, R237, R127 ;  /* 0x0000007fede17221 */ /* 0x000fe20000000000 */
[----:B------:R-:W-:Y:S02]  /*1d000*/  FSEL R238, R238, RZ, P3 ;  /* 0x000000ffeeee7208 */ /* 0x000fe40001800000 */
[----:B------:R-:W-:-:S02]  /*1d010*/  FSEL R241, R235, RZ, !P3 ;  /* 0x000000ffebf17208 */ /* 0x000fc40005800000 */
[----:B------:R-:W-:Y:S02]  /*1d020*/  FSEL R221, R224, R126, !P3 ;  /* 0x0000007ee0dd7208 */ /* 0x000fe40005800000 */
[----:B------:R-:W-:Y:S01]  /*1d030*/  FSEL R237, R225, R237, !P3 ;  /* 0x000000ede1ed7208 */ /* 0x000fe20005800000 */
[----:B------:R-:W-:Y:S01]  /*1d040*/  CS2R R126, SRZ ;  /* 0x00000000007e7805 */ /* 0x000fe2000001ff00 */
[----:B------:R-:W-:Y:S01]  /*1d050*/  FSEL R240, R235, RZ, P3 ;  /* 0x000000ffebf07208 */ /* 0x000fe20001800000 */
[----:B------:R-:W-:Y:S05]  /*1d060*/  @!P3 BRA `(.L_x_835) ;  /* 0x000003600000b947 */ /* 0x000fea0003800000 */
[----:B------:R-:W3:Y:S01]  /*1d070*/  LDL R250, [R1+0x894] ;  /* 0x0008940001fa7983 */ /* 0x000ee20000100800 */
[----:B------:R-:W-:Y:S01]  /*1d080*/  MOV R224, R221 ;  /* 0x000000dd00e07202 */ /* 0x000fe20000000f00 */
[----:B------:R-:W-:Y:S01]  /*1d090*/  FADD R221, RZ, R238 ;  /* 0x000000eeffdd7221 */ /* 0x000fe20000000000 */
[----:B------:R-:W-:Y:S01]  /*1d0a0*/  MOV R225, R237 ;  /* 0x000000ed00e17202 */ /* 0x000fe20000000f00 */
[----:B------:R-:W-:Y:S01]  /*1d0b0*/  BSSY B10, `(.L_x_836) ;  /* 0x00000200000a7945 */ /* 0x000fe20003800000 */
[----:B------:R-:W-:Y:S01]  /*1d0c0*/  FADD R220, R220, R239 ;  /* 0x000000efdcdc7221 */ /* 0x000fe20000000000 */
[----:B------:R-:W-:-:S02]  /*1d0d0*/  MOV R126, RZ ;  /* 0x000000ff007e7202 */ /* 0x000fc40000000f00 */
[----:B---3--:R-:W-:Y:S01]  /*1d0e0*/  ISETP.NE.AND P3, PT, R250, RZ, PT ;  /* 0x000000fffa00720c */ /* 0x008fe20003f65270 */
[----:B------:R-:W-:-:S03]  /*1d0f0*/  FADD R250, RZ, R236 ;  /* 0x000000ecfffa7221 */ /* 0x000fc60000000000 */
        /* <DEDUP_REMOVED lines=22> */
.L_x_839:
[----:B------:R-:W-:Y:S05]  /*1d260*/  BSYNC B11 ;  /* 0x00000000000b7941 */ /* 0x000fea0003800000 */
.L_x_838:
[----:B------:R-:W-:Y:S01]  /*1d270*/  FADD R126, RZ, -R126 ;  /* 0x8000007eff7e7221 */ /* 0x000fe20000000000 */
[----:B------:R-:W-:-:S03]  /*1d280*/  FADD R235, R240, -R221 ;  /* 0x800000ddf0eb7221 */ /* 0x000fc60000000000 */
[----:B------:R-:W-:Y:S01]  /*1d290*/  FADD R17, R17, R126 ;  /* 0x0000007e11117221 */ /* 0x000fe20000000000 */
[----:B------:R-:W-:Y:S02]  /*1d2a0*/  FADD R126, RZ, R221 ;  /* 0x000000ddff7e7221 */ /* 0x000fe40000000000 */
.L_x_837:
[----:B------:R-:W-:Y:S05]  /*1d2b0*/  BSYNC B10 ;  /* 0x00000000000a7941 */ /* 0x000fea0003800000 */
.L_x_836:
[----:B------:R-:W3:Y:S04]  /*1d2c0*/  LDL R127, [R1+0x3dc] ;  /* 0x0003dc00017f7983 */ /* 0x000ee80000100800 */
[----:B------:R-:W3:Y:S01]  /*1d2d0*/  LDL R221, [R1+0x508] ;  /* 0x0005080001dd7983 */ /* 0x000ee20000100800 */
[----:B------:R-:W-:Y:S01]  /*1d2e0*/  FADD R17, RZ, R17 ;  /* 0x00000011ff117221 */ /* 0x000fe20000000000 */
[----:B---3--:R-:W-:Y:S02]  /*1d2f0*/  FSETP.GEU.AND P3, PT, R221, R127, PT ;  /* 0x0000007fdd00720b */ /* 0x008fe40003f6e000 */
[----:B------:R-:W-:-:S11]  /*1d300*/  MOV R127, R235 ;  /* 0x000000eb007f7202 */ /* 0x000fd60000000f00 */
[----:B------:R-:W-:Y:S05]  /*1d310*/  @!P3 BRA `(.L_x_840) ;  /* 0x000000800000b947 */ /* 0x000fea0003800000 */
[----:B------:R-:W3:Y:S02]  /*1d320*/  LDL R232, [R1+0x3d0] ;  /* 0x0003d00001e87983 */ /* 0x000ee40000100800 */
[----:B---3--:R-:W-:-:S13]  /*1d330*/  FSETP.GT.AND P3, PT, R221, R232, PT ;  /* 0x000000e8dd00720b */ /* 0x008fda0003f64000 */
[----:B------:R-:W-:Y:S01]  /*1d340*/  @!P3 MOV R232, RZ ;  /* 0x000000ff00e8b202 */ /* 0x000fe20000000f00 */
[----:B------:R-:W-:Y:S01]  /*1d350*/  @!P3 FADD R235, R241, R235 ;  /* 0x000000ebf1ebb221 */ /* 0x000fe20000000000 */
[----:B------:R-:W-:Y:S01]  /*1d360*/  @P3 FADD R232, RZ, R127 ;  /* 0x0000007fffe83221 */ /* 0x000fe20000000000 */
[----:B------:R-:W-:Y:S02]  /*1d370*/  @P3 MOV R235, RZ ;  /* 0x000000ff00eb3202 */ /* 0x000fe40000000f00 */
[----:B------:R-:W-:Y:S01]  /*1d380*/  MOV R127, RZ ;  /* 0x000000ff007f7202 */ /* 0x000fe20000000f00 */
[----:B------:R-:W-:Y:S05]  /*1d390*/  BRA `(.L_x_835) ;  /* 0x0000003000007947 */ /* 0x000fea0003800000 */
.L_x_840:
[----:B------:R-:W-:Y:S01]  /*1d3a0*/  FADD R127, RZ, R235 ;  /* 0x000000ebff7f7221 */ /* 0x000fe20000000000 */
[----:B------:R-:W-:Y:S02]  /*1d3b0*/  MOV R232, RZ ;  /* 0x000000ff00e87202 */ /* 0x000fe40000000f00 */
[----:B------:R-:W-:Y:S02]  /*1d3c0*/  MOV R235, RZ ;  /* 0x000000ff00eb7202 */ /* 0x000fe40000000f00 */
.L_x_835:
[----:B------:R-:W-:Y:S05]  /*1d3d0*/  BSYNC B9 ;  /* 0x0000000000097941 */ /* 0x000fea0003800000 */
.L_x_834:
[----:B------:R-:W-:Y:S02]  /*1d3e0*/  FADD R221, RZ, R235 ;  /* 0x000000ebffdd7221 */ /* 0x000fe40000000000 */
.L_x_827:
[----:B------:R-:W-:Y:S05]  /*1d3f0*/  BSYNC B0 ;  /* 0x0000000000007941 */ /* 0x000fea0003800000 */
.L_x_826:
[----:B------:R-:W-:Y:S01]  /*1d400*/  FSEL R222, R222, RZ, P2 ;  /* 0x000000ffdede7208 */ /* 0x000fe20001000000 */
[----:B------:R-:W-:Y:S01]  /*1d410*/  FADD R235, RZ, R224 ;  /* 0x000000e0ffeb7221 */ /* 0x000fe20000000000 */
[----:B------:R-:W-:-:S03]  /*1d420*/  FSEL R223, R223, RZ, P2 ;  /* 0x000000ffdfdf7208 */ /* 0x000fc60001000000 */
[--C-:B------:R-:W-:Y:S01]  /*1d430*/  FADD R222, R222, R225.reuse ;  /* 0x000000e1dede7221 */ /* 0x100fe20000000000 */
[----:B------:R-:W-:Y:S01]  /*1d440*/  FADD R225, RZ, R225 ;  /* 0x000000e1ffe17221 */ /* 0x000fe20000000000 */
[----:B------:R-:W-:Y:S01]  /*1d450*/  FSEL R235, R235, RZ, P1 ;  /* 0x000000ffebeb7208 */ /* 0x000fe20000800000 */
[----:B------:R-:W-:Y:S02]  /*1d460*/  FADD R223, R223, R224 ;  /* 0x000000e0dfdf7221 */ /* 0x000fe40000000000 */
[----:B------:R-:W-:Y:S01]  /*1d470*/  @P1 CS2R R222, SRZ ;  /* 0x0000000000de1805 */ /* 0x000fe2000001ff00 */
[----:B------:R-:W-:Y:S01]  /*1d480*/  FSEL R225, R225, RZ, P1 ;  /* 0x000000ffe1e17208 */ /* 0x000fe20000800000 */
[----:B------:R-:W-:-:S04]  /*1d490*/  @P1 FADD R16, R16, R235 ;  /* 0x000000eb10101221 */ /* 0x000fc80000000000 */
[--C-:B------:R-:W-:Y:S01]  /*1d4a0*/  @P1 FADD R126, R126, R225.reuse ;  /* 0x000000e17e7e1221 */ /* 0x100fe20000000000 */
[----:B------:R-:W-:Y:S02]  /*1d4b0*/  @P1 FADD R232, R232, -R225 ;  /* 0x800000e1e8e81221 */ /* 0x000fe40000000000 */
.L_x_825:
[----:B0-----:R-:W-:Y:S05]  /*1d4c0*/  BSYNC B1 ;  /* 0x0000000000017941 */ /* 0x001fea0003800000 */
.L_x_824:
[----:B-----5:R0:W-:Y:S04]  /*1d4d0*/  STL [R1+0x8d8], R0 ;  /* 0x0008d80001007387 */ /* 0x0201e80000100800 */
[----:B0-----:R-:W3:Y:S04]  /*1d4e0*/  LDL.LU R0, [R1+0x14c] ;  /* 0x00014c0001007983 */ /* 0x001ee80000300800 */
[----:B------:R-:W4:Y:S04]  /*1d4f0*/  LDL.LU R250, [R1+0x148] ;  /* 0x0001480001fa7983 */ /* 0x000f280000300800 */
[----:B--2---:R-:W2:Y:S04]  /*1d500*/  LDL.LU R241, [R1+0x144] ;  /* 0x0001440001f17983 */ /* 0x004ea80000300800 */
        /* <DEDUP_REMOVED lines=8> */
[----:B------:R-:W-:-:S04]  /*1d590*/  FADD R226, RZ, R226 ;  /* 0x000000e2ffe27221 */ /* 0x000fc80000000000 */
[----:B------:R-:W-:Y:S01]  /*1d5a0*/  FFMA R242, R44, R226, R242 ;  /* 0x000000e22cf27223 */ /* 0x000fe200000000f2 */
[----:B------:R-:W-:-:S04]  /*1d5b0*/  FADD R223, RZ, R223 ;  /* 0x000000dfffdf7221 */ /* 0x000fc80000000000 */
[C---:B------:R-:W-:Y:S01]  /*1d5c0*/  @P2 FADD R16, R223.reuse, R16 ;  /* 0x00000010df102221 */ /* 0x040fe20000000000 */
[----:B------:R-:W-:-:S05]  /*1d5d0*/  FSEL R223, R223, RZ, !P2 ;  /* 0x000000ffdfdf7208 */ /* 0x000fca0005000000 */
[----:B------:R-:W-:Y:S01]  /*1d5e0*/  FADD R16, R223, R16 ;  /* 0x00000010df107221 */ /* 0x000fe20000000000 */
[C---:B---3--:R-:W-:Y:S02]  /*1d5f0*/  FFMA R216, R226.reuse, R216, R0 ;  /* 0x000000d8e2d87223 */ /* 0x048fe40000000000 */
[----:B------:R0:W5:Y:S01]  /*1d600*/  LDL.LU R0, [R1+0x8d8] ;  /* 0x0008d80001007983 */ /* 0x0001620000300800 */
[----:B----4-:R-:W-:-:S03]  /*1d610*/  FFMA R215, R226, R215, R250 ;  /* 0x000000d7e2d77223 */ /* 0x010fc600000000fa */
[----:B------:R2:W-:Y:S04]  /*1d620*/  STL [R1+0x2c], R216 ;  /* 0x00002cd801007387 */ /* 0x0005e80000100800 */
[----:B------:R1:W-:Y:S01]  /*1d630*/  STL [R1+0x30], R215 ;  /* 0x000030d701007387 */ /* 0x0003e20000100800 */
[C---:B--2---:R-:W-:Y:S01]  /*1d640*/  FFMA R216, R226.reuse, R214, R241 ;  /* 0x000000d6e2d87223 */ /* 0x044fe200000000f1 */
[C---:B------:R-:W-:Y:S01]  /*1d650*/  FFMA R214, R226.reuse, R219, R240 ;  /* 0x000000dbe2d67223 */ /* 0x040fe200000000f0 */
[----:B-1----:R-:W-:-:S03]  /*1d660*/  FFMA R215, R226, R218, R239 ;  /* 0x000000dae2d77223 */ /* 0x002fc600000000ef */
[----:B------:R1:W-:Y:S04]  /*1d670*/  STL [R1+0x34], R216 ;  /* 0x000034d801007387 */ /* 0x0003e80000100800 */
[----:B------:R2:W-:Y:S04]  /*1d680*/  STL [R1+0x3c], R214 ;  /* 0x00003cd601007387 */ /* 0x0005e80000100800 */
[----:B------:R3:W-:Y:S01]  /*1d690*/  STL [R1+0x40], R215 ;  /* 0x000040d701007387 */ /* 0x0007e20000100800 */
[----:B-1----:R-:W-:Y:S01]  /*1d6a0*/  FFMA R216, R226, R217, R238 ;  /* 0x000000d9e2d87223 */ /* 0x002fe200000000ee */
[----:B--2---:R-:W-:-:S04]  /*1d6b0*/  FFMA R214, R64, R226, R237 ;  /* 0x000000e240d67223 */ /* 0x004fc800000000ed */
[----:B------:R1:W-:Y:S01]  /*1d6c0*/  STL [R1+0x44], R216 ;  /* 0x000044d801007387 */ /* 0x0003e20000100800 */
[-C--:B------:R-:W-:Y:S01]  /*1d6d0*/  FFMA R217, R43, R226.reuse, R225 ;  /* 0x000000e22bd97223 */ /* 0x080fe200000000e1 */
[-C--:B---3--:R-:W-:Y:S01]  /*1d6e0*/  FFMA R215, R63, R226.reuse, R236 ;  /* 0x000000e23fd77223 */ /* 0x088fe200000000ec */
[-C--:B------:R-:W-:Y:S01]  /*1d6f0*/  FFMA R218, R62, R226.reuse, R224 ;  /* 0x000000e23eda7223 */ /* 0x080fe200000000e0 */
[----:B------:R-:W2:Y:S04]  /*1d700*/  LDL.LU R250, [R1+0x128] ;  /* 0x0001280001fa7983 */ /* 0x000ea80000300800 */
[----:B------:R-:W3:Y:S01]  /*1d710*/  LDL.LU R238, [R1+0x124] ;  /* 0x0001240001ee7983 */ /* 0x000ee20000300800 */
[----:B-1----:R-:W-:-:S03]  /*1d720*/  FFMA R216, R42, R226, R235 ;  /* 0x000000e22ad87223 */ /* 0x002fc600000000eb */
[----:B------:R-:W4:Y:S01]  /*1d730*/  LDL.LU R237, [R1+0x114] ;  /* 0x0001140001ed7983 */ /* 0x000f220000300800 */
[----:B------:R-:W-:Y:S01]  /*1d740*/  FADD R219, R214, -R216 ;  /* 0x800000d8d6db7221 */ /* 0x000fe20000000000 */
[----:B------:R-:W-:Y:S01]  /*1d750*/  FADD R216, R215, -R217 ;  /* 0x800000d9d7d87221 */ /* 0x000fe20000000000 */
[----:B------:R-:W-:Y:S01]  /*1d760*/  FADD R214, R218, -R242 ;  /* 0x800000f2dad67221 */ /* 0x000fe20000000000 */
[----:B------:R-:W-:Y:S01]  /*1d770*/  FMUL R217, RZ, R212 ;  /* 0x000000d4ffd97220 */ /* 0x000fe20000400000 */
[----:B------:R-:W-:Y:S01]  /*1d780*/  FADD R215, RZ, R219 ;  /* 0x000000dbffd77221 */ /* 0x000fe20000000000 */
[----:B------:R-:W-:Y:S01]  /*1d790*/  FADD R216, RZ, R216 ;  /* 0x000000d8ffd87221 */ /* 0x000fe20000000000 */
[----:B------:R-:W-:Y:S01]  /*1d7a0*/  FADD R214, RZ, R214 ;  /* 0x000000d6ffd67221 */ /* 0x000fe20000000000 */
[-C--:B------:R-:W-:Y:S01]  /*1d7b0*/  FMUL R219, RZ, R154.reuse ;  /* 0x0000009affdb7220 */ /* 0x080fe20000400000 */
[-C--:B------:R-:W-:Y:S01]  /*1d7c0*/  FMUL R218, RZ, R213.reuse ;  /* 0x000000d5ffda7220 */ /* 0x080fe20000400000 */
[-C--:B------:R-:W-:Y:S01]  /*1d7d0*/  FFMA R217, R216, R154.reuse, -R217 ;  /* 0x0000009ad8d97223 */ /* 0x080fe200000008d9 */
[CC--:B------:R-:W-:Y:S01]  /*1d7e0*/  FMUL R224, R214.reuse, R154.reuse ;  /* 0x0000009ad6e07220 */ /* 0x0c0fe20000400000 */
[CC--:B------:R-:W-:Y:S01]  /*1d7f0*/  FFMA R219, R215.reuse, R213.reuse, R219 ;  /* 0x000000d5d7db7223 */ /* 0x0c0fe200000000db */
[----:B------:R-:W-:Y:S01]  /*1d800*/  FFMA R218, R215, R154, -R218 ;  /* 0x0000009ad7da7223 */ /* 0x000fe200000008da */
[-C--:B------:R-:W-:Y:S01]  /*1d810*/  FFMA R217, R214, -R213.reuse, R217 ;  /* 0x800000d5d6d97223 */ /* 0x080fe200000000d9 */
[C---:B------:R-:W-:Y:S01]  /*1d820*/  FFMA R213, R216.reuse, R213, R224 ;  /* 0x000000d5d8d57223 */ /* 0x040fe200000000e0 */
[-C--:B------:R-:W-:Y:S01]  /*1d830*/  FFMA R219, R216, R212.reuse, R219 ;  /* 0x000000d4d8db7223 */ /* 0x080fe200000000db */
[----:B------:R-:W-:-:S02]  /*1d840*/  FFMA R218, R214, R212, R218 ;  /* 0x000000d4d6da7223 */ /* 0x000fc400000000da */
[C---:B------:R-:W-:Y:S01]  /*1d850*/  FFMA R212, R215.reuse, -R212, R213 ;  /* 0x800000d4d7d47223 */ /* 0x040fe200000000d5 */
[-C--:B------:R-:W-:Y:S01]  /*1d860*/  FFMA R213, R214, R211.reuse, R219 ;  /* 0x000000d3d6d57223 */ /* 0x080fe200000000db */
[-C--:B------:R-:W-:Y:S02]  /*1d870*/  FFMA R219, R215, R211.reuse, R217 ;  /* 0x000000d3d7db7223 */ /* 0x080fe400000000d9 */
[-C--:B------:R-:W-:Y:S01]  /*1d880*/  FFMA R212, -RZ, R211.reuse, R212 ;  /* 0x000000d3ffd47223 */ /* 0x080fe200000001d4 */
[----:B------:R-:W-:Y:S01]  /*1d890*/  FADD R217, RZ, R213 ;  /* 0x000000d5ffd97221 */ /* 0x000fe20000000000 */
[----:B------:R-:W-:Y:S01]  /*1d8a0*/  FFMA R218, R216, -R211, R218 ;  /* 0x800000d3d8da7223 */ /* 0x000fe200000000da */
[----:B------:R-:W-:Y:S01]  /*1d8b0*/  FADD R219, RZ, R219 ;  /* 0x000000dbffdb7221 */ /* 0x000fe20000000000 */
[----:B------:R-:W-:Y:S01]  /*1d8c0*/  FADD R213, RZ, R212 ;  /* 0x000000d4ffd57221 */ /* 0x000fe20000000000 */
[----:B------:R-:W-:Y:S01]  /*1d8d0*/  FMUL R211, R217, R145 ;  /* 0x00000091d9d37220 */ /* 0x000fe20000400000 */
[----:B------:R-:W-:-:S02]  /*1d8e0*/  FADD R218, RZ, R218 ;  /* 0x000000daffda7221 */ /* 0x000fc40000000000 */
[-C--:B------:R-:W-:Y:S01]  /*1d8f0*/  FMUL R224, R213, R146.reuse ;  /* 0x00000092d5e07220 */ /* 0x080fe20000400000 */
[----:B------:R-:W-:Y:S01]  /*1d900*/  FFMA R225, R219, R146, -R211 ;  /* 0x00000092dbe17223 */ /* 0x000fe200000008d3 */
[-C--:B------:R-:W-:Y:S01]  /*1d910*/  FMUL R236, R217, R144.reuse ;  /* 0x00000090d9ec7220 */ /* 0x080fe20000400000 */
[CC--:B------:R-:W-:Y:S02]  /*1d920*/  FMUL R212, R218.reuse, R144.reuse ;  /* 0x00000090dad47220 */ /* 0x0c0fe40000400000 */
[-C--:B------:R-:W-:Y:S01]  /*1d930*/  FFMA R235, R213, -R144.reuse, R225 ;  /* 0x80000090d5eb7223 */ /* 0x080fe200000000e1 */
[----:B------:R-:W-:Y:S01]  /*1d940*/  FFMA R225, R219, R144, R224 ;  /* 0x00000090dbe17223 */ /* 0x000fe200000000e0 */
[C---:B------:R-:W-:Y:S01]  /*1d950*/  FMUL R224, R217.reuse, R193 ;  /* 0x000000c1d9e07220 */ /* 0x040fe20000400000 */
[CC--:B------:R-:W-:Y:S01]  /*1d960*/  FFMA R236, R218.reuse, R146.reuse, -R236 ;  /* 0x00000092daec7223 */ /* 0x0c0fe200000008ec */
[C---:B------:R-:W-:Y:S01]  /*1d970*/  FFMA R226, R217.reuse, R146, R212 ;  /* 0x00000092d9e27223 */ /* 0x040fe200000000d4 */
[-C--:B------:R-:W-:Y:S01]  /*1d980*/  FMUL R146, R217, R192.reuse ;  /* 0x000000c0d9927220 */ /* 0x080fe20000400000 */
[CC--:B------:R-:W-:Y:S01]  /*1d990*/  FFMA R224, R219.reuse, R195.reuse, -R224 ;  /* 0x000000c3dbe07223 */ /* 0x0c0fe200000008e0 */
[-C--:B------:R-:W-:Y:S01]  /*1d9a0*/  FMUL R144, R219, R192.reuse ;  /* 0x000000c0db907220 */ /* 0x080fe20000400000 */
[CC--:B------:R-:W-:Y:S01]  /*1d9b0*/  FMUL R212, R218.reuse, R192.reuse ;  /* 0x000000c0dad47220 */ /* 0x0c0fe20000400000 */
[CC--:B------:R-:W-:Y:S01]  /*1d9c0*/  FFMA R146, R218.reuse, R195.reuse, -R146 ;  /* 0x000000c3da927223 */ /* 0x0c0fe20000000892 */
[C---:B------:R-:W-:Y:S01]  /*1d9d0*/  FFMA R192, R213.reuse, R192, R224 ;  /* 0x000000c0d5c07223 */ /* 0x040fe200000000e0 */
[-C--:B------:R-:W-:Y:S01]  /*1d9e0*/  FFMA R144, R213, R195.reuse, -R144 ;  /* 0x000000c3d5907223 */ /* 0x080fe20000000890 */
[----:B------:R-:W-:Y:S01]  /*1d9f0*/  FFMA R212, R217, R195, R212 ;  /* 0x000000c3d9d47223 */ /* 0x000fe200000000d4 */
[-C--:B------:R-:W-:Y:S01]  /*1da00*/  FFMA R195, R213, R145.reuse, R236 ;  /* 0x00000091d5c37223 */ /* 0x080fe200000000ec */
[-C--:B------:R-:W-:Y:S01]  /*1da10*/  FFMA R224, R219, R145.reuse, R226 ;  /* 0x00000091dbe07223 */ /* 0x080fe200000000e2 */
[----:B------:R-:W2:Y:S01]  /*1da20*/  LDL.LU R236, [R1+0x12c] ;  /* 0x00012c0001ec7983 */ /* 0x000ea20000300800 */
[----:B------:R-:W-:-:S03]  /*1da30*/  FFMA R226, R218, R145, R235 ;  /* 0x00000091dae27223 */ /* 0x000fc600000000eb */
[----:B------:R-:W4:Y:S01]  /*1da40*/  LDL.LU R235, [R1+0x130] ;  /* 0x0001300001eb7983 */ /* 0x000f220000300800 */
[-C--:B------:R-:W-:Y:S01]  /*1da50*/  FFMA R146, R213, -R193.reuse, R146 ;  /* 0x800000c1d5927223 */ /* 0x080fe20000000092 */
[CC--:B------:R-:W-:Y:S01]  /*1da60*/  FFMA R144, R218.reuse, R193.reuse, R144 ;  /* 0x000000c1da907223 */ /* 0x0c0fe20000000090 */
[C---:B------:R-:W-:Y:S01]  /*1da70*/  FFMA R212, R219.reuse, R193, R212 ;  /* 0x000000c1dbd47223 */ /* 0x040fe200000000d4 */
[CC--:B------:R-:W-:Y:S01]  /*1da80*/  FFMA R241, R218.reuse, -R194.reuse, R192 ;  /* 0x800000c2daf17223 */ /* 0x0c0fe200000000c0 */
[-C--:B------:R-:W-:Y:S01]  /*1da90*/  FFMA R242, R219, R194.reuse, R146 ;  /* 0x000000c2dbf27223 */ /* 0x080fe20000000092 */
[-C--:B------:R-:W-:Y:S01]  /*1daa0*/  FFMA R240, R217, -R194.reuse, R144 ;  /* 0x800000c2d9f07223 */ /* 0x080fe20000000090 */
[----:B------:R-:W-:Y:S02]  /*1dab0*/  FFMA R239, R213, R194, R212 ;  /* 0x000000c2d5ef7223 */ /* 0x000fe400000000d4 */
[----:B------:R-:W4:Y:S04]  /*1dac0*/  LDL.LU R194, [R1+0x10c] ;  /* 0x00010c0001c27983 */ /* 0x000f280000300800 */
[----:B------:R-:W4:Y:S04]  /*1dad0*/  LDL.LU R192, [R1+0x108] ;  /* 0x0001080001c07983 */ /* 0x000f280000300800 */
[----:B------:R1:W-:Y:S04]  /*1dae0*/  STL [R1+0xcc], R16 ;  /* 0x0000cc1001007387 */ /* 0x0003e80000100800 */
[----:B------:R-:W4:Y:S01]  /*1daf0*/  LDL R146, [R1+0x6bc] ;  /* 0x0006bc0001927983 */ /* 0x000f220000100800 */
[-C--:B------:R-:W-:Y:S01]  /*1db00*/  FFMA R193, R218, -R145.reuse, R225 ;  /* 0x80000091dac17223 */ /* 0x080fe200000000e1 */
[-C--:B------:R-:W-:Y:S01]  /*1db10*/  FFMA R195, R219, -R145.reuse, R195 ;  /* 0x80000091dbc37223 */ /* 0x080fe200000000c3 */
[----:B------:R-:W-:-:S02]  /*1db20*/  FFMA R224, R213, R145, R224 ;  /* 0x00000091d5e07223 */ /* 0x000fc400000000e0 */
[----:B------:R-:W4:Y:S01]  /*1db30*/  LDL.LU R145, [R1+0xa0] ;  /* 0x0000a00001917983 */ /* 0x000f220000300800 */
[----:B------:R-:W-:Y:S01]  /*1db40*/  MOV R225, R126 ;  /* 0x0000007e00e17202 */ /* 0x000fe20000000f00 */
[----:B------:R-:W-:Y:S01]  /*1db50*/  FMUL R126, RZ, R190 ;  /* 0x000000beff7e7220 */ /* 0x000fe20000400000 */
[----:B------:R-:W-:-:S03]  /*1db60*/  FMUL R144, RZ, R243 ;  /* 0x000000f3ff907220 */ /* 0x000fc60000400000 */
[-C--:B------:R-:W-:Y:S01]  /*1db70*/  FFMA R126, R216, R191.reuse, -R126 ;  /* 0x000000bfd87e7223 */ /* 0x080fe2000000087e */
[C---:B------:R-:W-:Y:S01]  /*1db80*/  FFMA R144, R215.reuse, R191, -R144 ;  /* 0x000000bfd7907223 */ /* 0x040fe20000000890 */
[CC--:B-1----:R-:W-:Y:S02]  /*1db90*/  FMUL R16, R215.reuse, R243.reuse ;  /* 0x000000f3d7107220 */ /* 0x0c2fe40000400000 */
[-C--:B------:R-:W-:Y:S01]  /*1dba0*/  FFMA R126, R214, R243.reuse, R126 ;  /* 0x000000f3d67e7223 */ /* 0x080fe2000000007e */
[----:B------:R-:W-:Y:S01]  /*1dbb0*/  FMUL R243, R216, R243 ;  /* 0x000000f3d8f37220 */ /* 0x000fe20000400000 */
[C---:B------:R-:W-:Y:S01]  /*1dbc0*/  FFMA R144, R214.reuse, -R190, R144 ;  /* 0x800000bed6907223 */ /* 0x040fe20000000090 */
[-C--:B------:R-:W-:Y:S02]  /*1dbd0*/  FFMA R16, RZ, R191.reuse, R16 ;  /* 0x000000bfff107223 */ /* 0x080fe40000000010 */
[----:B------:R-:W-:Y:S01]  /*1dbe0*/  FFMA R243, R214, R191, -R243 ;  /* 0x000000bfd6f37223 */ /* 0x000fe200000008f3 */
[CC--:B------:R-:W-:Y:S01]  /*1dbf0*/  FFMA R144, R216.reuse, R244.reuse, R144 ;  /* 0x000000f4d8907223 */ /* 0x0c0fe20000000090 */
[C---:B------:R-:W-:Y:S01]  /*1dc00*/  FFMA R126, R215.reuse, -R244, R126 ;  /* 0x800000f4d77e7223 */ /* 0x040fe2000000007e */
[-C--:B------:R-:W-:Y:S01]  /*1dc10*/  FFMA R16, R216, R190.reuse, R16 ;  /* 0x000000bed8107223 */ /* 0x080fe20000000010 */
[----:B------:R-:W-:Y:S01]  /*1dc20*/  FFMA R243, R215, R190, R243 ;  /* 0x000000bed7f37223 */ /* 0x000fe200000000f3 */
[----:B------:R-:W-:Y:S01]  /*1dc30*/  FADD R144, RZ, R144 ;  /* 0x00000090ff907221 */ /* 0x000fe20000000000 */
[----:B------:R-:W-:Y:S01]  /*1dc40*/  FADD R126, RZ, R126 ;  /* 0x0000007eff7e7221 */ /* 0x000fe20000000000 */
[-C--:B------:R-:W-:Y:S01]  /*1dc50*/  FFMA R16, R214, R244.reuse, R16 ;  /* 0x000000f4d6107223 */ /* 0x080fe20000000010 */
[----:B------:R-:W-:-:S03]  /*1dc60*/  FFMA R243, -RZ, R244, R243 ;  /* 0x000000f4fff37223 */ /* 0x000fc600000001f3 */
[----:B------:R-:W-:Y:S01]  /*1dc70*/  FADD R16, RZ, R16 ;  /* 0x00000010ff107221 */ /* 0x000fe20000000000 */
[----:B------:R-:W-:Y:S01]  /*1dc80*/  FADD R243, RZ, R243 ;  /* 0x000000f3fff37221 */ /* 0x000fe20000000000 */
[----:B------:R-:W-:Y:S01]  /*1dc90*/  FADD R195, RZ, R195 ;  /* 0x000000c3ffc37221 */ /* 0x000fe20000000000 */
[----:B------:R-:W-:Y:S01]  /*1dca0*/  FADD R226, RZ, R226 ;  /* 0x000000e2ffe27221 */ /* 0x000fe20000000000 */
[----:B------:R-:W-:Y:S01]  /*1dcb0*/  FADD R222, RZ, R222 ;  /* 0x000000deffde7221 */ /* 0x000fe20000000000 */
[----:B------:R-:W-:Y:S01]  /*1dcc0*/  FADD R193, -R211, R193 ;  /* 0x000000c1d3c17221 */ /* 0x000fe20000000100 */
[----:B------:R-:W-:Y:S01]  /*1dcd0*/  FADD R224, RZ, R224 ;  /* 0x000000e0ffe07221 */ /* 0x000fe20000000000 */
[----:B------:R-:W-:Y:S01]  /*1dce0*/  BSSY B0, `(.L_x_841) ;  /* 0x0000062000007945 */ /* 0x000fe20003800000 */
[C---:B------:R-:W-:Y:S01]  /*1dcf0*/  @P2 FADD R127, -R222.reuse, R127 ;  /* 0x0000007fde7f2221 */ /* 0x040fe20000000100 */
[----:B------:R-:W-:Y:S01]  /*1dd00*/  FADD R193, RZ, R193 ;  /* 0x000000c1ffc17221 */ /* 0x000fe20000000000 */
[----:B------:R-:W-:Y:S01]  /*1dd10*/  @P2 FADD R225, R222, R225 ;  /* 0x000000e1dee12221 */ /* 0x000fe20000000000 */
[----:B------:R-:W-:Y:S01]  /*1dd20*/  FADD R212, RZ, R232 ;  /* 0x000000e8ffd47221 */ /* 0x000fe20000000000 */
[----:B------:R-:W-:Y:S01]  /*1dd30*/  FADD R213, RZ, R127 ;  /* 0x0000007fffd57221 */ /* 0x000fe20000000000 */
[----:B------:R-:W-:Y:S01]  /*1dd40*/  MOV R214, RZ ;  /* 0x000000ff00d67202 */ /* 0x000fe20000000f00 */
[----:B---3--:R-:W-:Y:S01]  /*1dd50*/  FADD R16, R238, R16 ;  /* 0x00000010ee107221 */ /* 0x008fe20000000000 */
[----:B--2---:R-:W-:Y:S01]  /*1dd60*/  FADD R126, R236, -R126 ;  /* 0x8000007eec7e7221 */ /* 0x004fe20000000000 */
[----:B----4-:R-:W-:-:S05]  /*1dd70*/  FADD R144, R235, -R144 ;  /* 0x80000090eb907221 */ /* 0x010fca0000000000 */
[----:B------:R-:W-:Y:S04]  /*1dd80*/  STL [R1+0x64], R144 ;  /* 0x0000649001007387 */ /* 0x000fe80000100800 */
[----:B------:R1:W-:Y:S02]  /*1dd90*/  STL [R1+0x5c], R126 ;  /* 0x00005c7e01007387 */ /* 0x0003e40000100800 */
[----:B-1----:R-:W-:-:S05]  /*1dda0*/  FADD R126, R250, -R243 ;  /* 0x800000f3fa7e7221 */ /* 0x002fca0000000000 */
[----:B------:R-:W-:Y:S04]  /*1ddb0*/  STL [R1+0x50], R126 ;  /* 0x0000507e01007387 */ /* 0x000fe80000100800 */
[----:B------:R1:W-:Y:S02]  /*1ddc0*/  STL [R1+0x4c], R16 ;  /* 0x00004c1001007387 */ /* 0x0003e40000100800 */
[----:B-1----:R-:W-:-:S05]  /*1ddd0*/  FFMA R16, R195, 0.5, R237 ;  /* 0x3f000000c3107823 */ /* 0x002fca00000000ed */
[----:B------:R1:W-:Y:S02]  /*1dde0*/  STL [R1+0x48], R16 ;  /* 0x0000481001007387 */ /* 0x0003e40000100800 */
[----:B-1----:R-:W-:-:S05]  /*1ddf0*/  FFMA R16, R226, 0.5, R194 ;  /* 0x3f000000e2107823 */ /* 0x002fca00000000c2 */
[----:B------:R0:W-:Y:S01]  /*1de00*/  STL [R1+0x14], R16 ;  /* 0x0000141001007387 */ /* 0x0001e20000100800 */
[----:B------:R-:W-:Y:S01]  /*1de10*/  ISETP.NE.AND P1, PT, R146, RZ, PT ;  /* 0x000000ff9200720c */ /* 0x000fe20003f25270 */
[----:B------:R-:W-:Y:S01]  /*1de20*/  FFMA R244, R224, 0.5, R192 ;  /* 0x3f000000e0f47823 */ /* 0x000fe200000000c0 */
[----:B------:R-:W-:-:S11]  /*1de30*/  FFMA R243, R193, 0.5, R145 ;  /* 0x3f000000c1f37823 */ /* 0x000fd60000000091 */
[----:B------:R-:W-:Y:S05]  /*1de40*/  @!P1 BRA `(.L_x_842) ;  /* 0x000004b000009947 */ /* 0x000fea0003800000 */
[----:B0-----:R-:W2:Y:S01]  /*1de50*/  LDL.LU R144, [R1+0x20] ;  /* 0x0000200001907983 */ /* 0x001ea20000300800 */
[----:B------:R-:W-:Y:S01]  /*1de60*/  FMUL R126, R97, R97 ;  /* 0x00000061617e7220 */ /* 0x000fe20000400000 */
[----:B------:R-:W-:Y:S01]  /*1de70*/  FADD R15, RZ, R15 ;  /* 0x0000000fff0f7221 */ /* 0x000fe20000000000 */
[----:B------:R-:W-:Y:S01]  /*1de80*/  FADD R221, RZ, R221 ;  /* 0x000000ddffdd7221 */ /* 0x000fe20000000000 */
[----:B------:R-:W-:Y:S01]  /*1de90*/  BSSY B1, `(.L_x_843) ;  /* 0x0000012000017945 */ /* 0x000fe20003800000 */
[----:B------:R-:W0:Y:S01]  /*1dea0*/  MUFU.RCP R127, R126 ;  /* 0x0000007e007f7308 */ /* 0x000e220000001000 */
[----:B------:R-:W-:-:S04]  /*1deb0*/  FMUL R246, R15, R246 ;  /* 0x000000f60ff67220 */ /* 0x000fc80000400000 */
[----:B------:R-:W-:Y:S01]  /*1dec0*/  FFMA R246, R221, R245, R246 ;  /* 0x000000f5ddf67223 */ /* 0x000fe200000000f6 */
[----:B--2---:R-:W-:Y:S01]  /*1ded0*/  FADD R16, RZ, R144 ;  /* 0x00000090ff107221 */ /* 0x004fe20000000000 */
[----:B0-----:R-:W-:-:S03]  /*1dee0*/  FFMA R144, -R126, R127, 1 ;  /* 0x3f8000007e907423 */ /* 0x001fc6000000017f */
[----:B------:R-:W-:Y:S01]  /*1def0*/  FFMA R249, R16, R249, R246 ;  /* 0x000000f910f97223 */ /* 0x000fe200000000f6 */
[----:B------:R-:W-:-:S03]  /*1df00*/  FFMA R127, R127, R144, R127 ;  /* 0x000000907f7f7223 */ /* 0x000fc6000000007f */
        /* <DEDUP_REMOVED lines=10> */
.L_x_844:
[----:B------:R-:W-:Y:S05]  /*1dfb0*/  BSYNC B1 ;  /* 0x0000000000017941 */ /* 0x000fea0003800000 */
.L_x_843:
        /* <DEDUP_REMOVED lines=15> */
.L_x_846:
[----:B------:R-:W-:Y:S05]  /*1e0b0*/  BSYNC B1 ;  /* 0x0000000000017941 */ /* 0x000fea0003800000 */
.L_x_845:
[----:B------:R-:W1:Y:S01]  /*1e0c0*/  MUFU.RCP R126, R97 ;  /* 0x00000061007e7308 */ /* 0x000e620000001000 */
[----:B------:R-:W-:Y:S01]  /*1e0d0*/  BSSY B1, `(.L_x_847) ;  /* 0x000000f000017945 */ /* 0x000fe20003800000 */
[----:B------:R-:W-:-:S06]  /*1e0e0*/  MOV R221, R127 ;  /* 0x0000007f00dd7202 */ /* 0x000fcc0000000f00 */
        /* <DEDUP_REMOVED lines=13> */
.L_x_848:
[----:B------:R-:W-:Y:S05]  /*1e1c0*/  BSYNC B1 ;  /* 0x0000000000017941 */ /* 0x000fea0003800000 */
.L_x_847:
        /* <DEDUP_REMOVED lines=8> */
[----:B------:R-:W-:Y:S01]  /*1e250*/  MOV R15, R126 ;  /* 0x0000007e000f7202 */ /* 0x000fe20000000f00 */
[----:B---3--:R-:W-:Y:S05]  /*1e260*/  @!P1 BRA `(.L_x_850) ;  /* 0x0000006000009947 */ /* 0x008fea0003800000 */
[----:B------:R-:W-:Y:S01]  /*1e270*/  BMOV.32.CLEAR RZ, B11 ;  /* 0x000000000bff7355 */ /* 0x000fe20000100000 */
[----:B------:R-:W-:Y:S02]  /*1e280*/  MOV R250, R16 ;  /* 0x0000001000fa7202 */ /* 0x000fe40000000f00 */
[----:B------:R-:W-:Y:S02]  /*1e290*/  MOV R126, R97 ;  /* 0x00000061007e7202 */ /* 0x000fe40000000f00 */
[----:B------:R-:W-:Y:S02]  /*1e2a0*/  MOV R127, 0x1e2c0 ;  /* 0x0001e2c0007f7802 */ /* 0x000fe40000000f00 */
[----:B0-2--5:R-:W-:Y:S05]  /*1e2b0*/  CALL.REL.NOINC `($__internal_11_$__cuda_sm3x_div_rn_noftz_f32_slowpath) ;  /* 0x0001e33000007944 */ /* 0x025fea0003c00000 */
[----:B-1----:R-:W-:Y:S02]  /*1e2c0*/  MOV R127, R250 ;  /* 0x000000fa007f7202 */ /* 0x002fe40000000f00 */
.L_x_850:
[----:B------:R-:W-:Y:S05]  /*1e2d0*/  BSYNC B1 ;  /* 0x0000000000017941 */ /* 0x000fea0003800000 */
.L_x_849:
[----:B------:R1:W-:Y:S01]  /*1e2e0*/  STL [R1+0x20], R127 ;  /* 0x0000207f01007387 */ /* 0x0003e20000100800 */
[----:B------:R-:W-:-:S03]  /*1e2f0*/  FADD R214, RZ, -R144 ;  /* 0x80000090ffd67221 */ /* 0x000fc60000000000 */
.L_x_842:
[----:B0-----:R-:W-:Y:S05]  /*1e300*/  BSYNC B0 ;  /* 0x0000000000007941 */ /* 0x001fea0003800000 */
.L_x_841:
[----:B------:R-:W3:Y:S04]  /*1e310*/  LDL.LU R16, [R1+0x20] ;  /* 0x0000200001107983 */ /* 0x000ee80000300800 */
[----:B------:R-:W4:Y:S04]  /*1e320*/  LDL R126, [R1+0x6d0] ;  /* 0x0006d000017e7983 */ /* 0x000f280000100800 */
[----:B--2---:R-:W2:Y:S04]  /*1e330*/  LDL R246, [R1+0x88] ;  /* 0x0000880001f67983 */ /* 0x004ea80000100800 */
[----:B------:R-:W2:Y:S01]  /*1e340*/  LDL R245, [R1+0x8c] ;  /* 0x00008c0001f57983 */ /* 0x000ea20000100800 */
        /* <DEDUP_REMOVED lines=10> */
[----:B----4-:R-:W-:Y:S01]  /*1e3f0*/  ISETP.NE.AND P1, PT, R126, RZ, PT ;  /* 0x000000ff7e00720c */ /* 0x010fe20003f25270 */
[----:B---3--:R-:W-:-:S03]  /*1e400*/  FADD R218, RZ, R16 ;  /* 0x00000010ffda7221 */ /* 0x008fc60000000000 */
[----:B------:R-:W-:Y:S02]  /*1e410*/  FSEL R13, R248, RZ, !P1 ;  /* 0x000000fff80d7208 */ /* 0x000fe40004800000 */
[----:B------:R-:W-:Y:S02]  /*1e420*/  FSEL R16, R216, RZ, !P1 ;  /* 0x000000ffd8107208 */ /* 0x000fe40004800000 */
[----:B------:R-:W-:Y:S02]  /*1e430*/  FSEL R17, R220, RZ, !P1 ;  /* 0x000000ffdc117208 */ /* 0x000fe40004800000 */
[----:B------:R-:W-:Y:S02]  /*1e440*/  FSEL R126, R222, RZ, !P1 ;  /* 0x000000ffde7e7208 */ /* 0x000fe40004800000 */
[----:B-1----:R-:W-:Y:S02]  /*1e450*/  FSEL R127, R215, RZ, !P1 ;  /* 0x000000ffd77f7208 */ /* 0x002fe40004800000 */
[----:B------:R-:W-:-:S02]  /*1e460*/  FSEL R144, R217, RZ, !P1 ;  /* 0x000000ffd9907208 */ /* 0x000fc40004800000 */
[----:B------:R-:W-:Y:S02]  /*1e470*/  FSEL R145, R218, RZ, !P1 ;  /* 0x000000ffda917208 */ /* 0x000fe40004800000 */
[----:B------:R-:W-:Y:S02]  /*1e480*/  FSEL R146, R223, RZ, !P1 ;  /* 0x000000ffdf927208 */ /* 0x000fe40004800000 */
[----:B------:R-:W-:Y:S02]  /*1e490*/  FSEL R190, R224, RZ, !P1 ;  /* 0x000000ffe0be7208 */ /* 0x000fe40004800000 */
[----:B--2---:R-:W-:Y:S02]  /*1e4a0*/  FSEL R191, R246, RZ, !P1 ;  /* 0x000000fff6bf7208 */ /* 0x004fe40004800000 */
[----:B------:R-:W-:Y:S02]  /*1e4b0*/  FSEL R192, R228, RZ, !P1 ;  /* 0x000000ffe4c07208 */ /* 0x000fe40004800000 */
[----:B------:R-:W-:-:S02]  /*1e4c0*/  FSEL R193, R212, RZ, !P1 ;  /* 0x000000ffd4c17208 */ /* 0x000fc40004800000 */
[----:B------:R-:W-:Y:S02]  /*1e4d0*/  FSEL R194, R245, RZ, !P1 ;  /* 0x000000fff5c27208 */ /* 0x000fe40004800000 */
[----:B------:R-:W-:Y:S02]  /*1e4e0*/  FSEL R195, R227, RZ, !P1 ;  /* 0x000000ffe3c37208 */ /* 0x000fe40004800000 */
[----:B------:R-:W-:Y:S01]  /*1e4f0*/  FSEL R211, R213, RZ, !P1 ;  /* 0x000000ffd5d37208 */ /* 0x000fe20004800000 */
[----:B------:R-:W-:Y:S05]  /*1e500*/  @!P1 BRA `(.L_x_852) ;  /* 0x000013e000009947 */ /* 0x000fea0003800000 */
[----:B------:R-:W2:Y:S01]  /*1e510*/  LDL R219, [R1+0x538] ;  /* 0x0005380001db7983 */ /* 0x000ea20000100800 */
[----:B------:R-:W-:Y:S01]  /*1e520*/  BSSY B1, `(.L_x_853) ;  /* 0x0000017000017945 */ /* 0x000fe20003800000 */
[----:B------:R-:W-:Y:S02]  /*1e530*/  MOV R221, R220 ;  /* 0x000000dc00dd7202 */ /* 0x000fe40000000f00 */
[----:B------:R-:W-:Y:S02]  /*1e540*/  MOV R15, R248 ;  /* 0x000000f8000f7202 */ /* 0x000fe40000000f00 */
[----:B------:R-:W-:-:S02]  /*1e550*/  MOV R14, R216 ;  /* 0x000000d8000e7202 */ /* 0x000fc40000000f00 */
[----:B------:R-:W-:Y:S02]  /*1e560*/  MOV R220, R215 ;  /* 0x000000d700dc7202 */ /* 0x000fe40000000f00 */
[C---:B--2---:R-:W-:Y:S02]  /*1e570*/  ISETP.NE.AND P2, PT, R219.reuse, RZ, PT ;  /* 0x000000ffdb00720c */ /* 0x044fe40003f45270 */
[----:B------:R-:W-:Y:S02]  /*1e580*/  ISETP.NE.AND P1, PT, R219, RZ, PT ;  /* 0x000000ffdb00720c */ /* 0x000fe40003f25270 */
[----:B------:R-:W-:-:S09]  /*1e590*/  MOV R219, R217 ;  /* 0x000000d900db7202 */ /* 0x000fd20000000f00 */
[----:B------:R-:W-:Y:S05]  /*1e5a0*/  @P2 BRA `(.L_x_854) ;  /* 0x000000e000002947 */ /* 0x000fea0003800000 */
[----:B------:R-:W-:Y:S02]  /*1e5b0*/  MOV R13, R15 ;  /* 0x0000000f000d7202 */ /* 0x000fe40000000f00 */
[----:B------:R-:W-:Y:S02]  /*1e5c0*/  MOV R16, R14 ;  /* 0x0000000e00107202 */ /* 0x000fe40000000f00 */
[----:B------:R-:W-:Y:S01]  /*1e5d0*/  MOV R17, R221 ;  /* 0x000000dd00117202 */ /* 0x000fe20000000f00 */
[----:B------:R-:W-:Y:S01]  /*1e5e0*/  CS2R R14, SRZ ;  /* 0x00000000000e7805 */ /* 0x000fe2000001ff00 */
[----:B------:R-:W-:Y:S02]  /*1e5f0*/  MOV R126, R222 ;  /* 0x000000de007e7202 */ /* 0x000fe40000000f00 */
[----:B------:R-:W-:Y:S02]  /*1e600*/  MOV R127, R220 ;  /* 0x000000dc007f7202 */ /* 0x000fe40000000f00 */
[----:B------:R-:W-:Y:S01]  /*1e610*/  MOV R144, R219 ;  /* 0x000000db00907202 */ /* 0x000fe20000000f00 */
[----:B------:R-:W-:Y:S01]  /*1e620*/  CS2R R220, SRZ ;  /* 0x0000000000dc7805 */ /* 0x000fe2000001ff00 */
[----:B------:R-:W-:-:S02]  /*1e630*/  MOV R145, R218 ;  /* 0x000000da00917202 */ /* 0x000fc40000000f00 */
[----:B------:R-:W-:Y:S01]  /*1e640*/  MOV R146, R223 ;  /* 0x000000df00927202 */ /* 0x000fe20000000f00 */
[----:B------:R-:W-:Y:S01]  /*1e650*/  CS2R R218, SRZ ;  /* 0x0000000000da7805 */ /* 0x000fe2000001ff00 */
[----:B------:R-:W-:Y:S01]  /*1e660*/  MOV R190, R224 ;  /* 0x000000e000be7202 */ /* 0x000fe20000000f00 */
[----:B------:R-:W-:Y:S01]  /*1e670*/  CS2R R222, SRZ ;  /* 0x0000000000de7805 */ /* 0x000fe2000001ff00 */
[----:B------:R-:W-:Y:S02]  /*1e680*/  MOV R224, RZ ;  /* 0x000000ff00e07202 */ /* 0x000fe40000000f00 */
.L_x_854:
[----:B------:R-:W-:Y:S05]  /*1e690*/  BSYNC B1 ;  /* 0x0000000000017941 */ /* 0x000fea0003800000 */
.L_x_853:
[----:B------:R-:W-:Y:S01]  /*1e6a0*/  BSSY B1, `(.L_x_855) ;  /* 0x000008e000017945 */ /* 0x000fe20003800000 */
[----:B------:R-:W-:Y:S01]  /*1e6b0*/  MOV R235, RZ ;  /* 0x000000ff00eb7202 */ /* 0x000fe20000000f00 */
[----:B------:R-:W-:Y:S01]  /*1e6c0*/  CS2R R236, SRZ ;  /* 0x0000000000ec7805 */ /* 0x000fe2000001ff00 */
[----:B------:R-:W-:Y:S05]  /*1e6d0*/  @!P1 BRA `(.L_x_856) ;  /* 0x000008a000009947 */ /* 0x000fea0003800000 */
[----:B------:R-:W2:Y:S04]  /*1e6e0*/  LDL R238, [R1+0x1bc] ;  /* 0x0001bc0001ee7983 */ /* 0x000ea80000100800 */
[----:B------:R-:W3:Y:S01]  /*1e6f0*/  LDL R247, [R1+0x354] ;  /* 0x0003540001f77983 */ /* 0x000ee20000100800 */
[C---:B------:R-:W-:Y:S01]  /*1e700*/  FMUL R217, R96.reuse, R197 ;  /* 0x000000c560d97220 */ /* 0x040fe20000400000 */
[----:B------:R-:W-:Y:S01]  /*1e710*/  FADD R216, RZ, R223 ;  /* 0x000000dfffd87221 */ /* 0x000fe20000000000 */
[----:B------:R-:W-:Y:S01]  /*1e720*/  FMUL R232, R96, R196 ;  /* 0x000000c460e87220 */ /* 0x000fe20000400000 */
[----:B------:R-:W-:-:S02]  /*1e730*/  FADD R215, RZ, R224 ;  /* 0x000000e0ffd77221 */ /* 0x000fc40000000000 */
[C---:B------:R-:W-:Y:S01]  /*1e740*/  FSETP.GEU.AND P2, PT, R217.reuse, RZ, PT ;  /* 0x000000ffd900720b */ /* 0x040fe20003f4e000 */
[----:B------:R-:W-:Y:S01]  /*1e750*/  FMUL R217, R217, R216 ;  /* 0x000000d8d9d97220 */ /* 0x000fe20000400000 */
[----:B------:R-:W-:-:S03]  /*1e760*/  FSETP.GEU.AND P3, PT, R232, RZ, PT ;  /* 0x000000ffe800720b */ /* 0x000fc60003f6e000 */
[----:B------:R-:W-:Y:S01]  /*1e770*/  FFMA R232, R232, R215, R217 ;  /* 0x000000d7e8e87223 */ /* 0x000fe200000000d9 */
[----:B------:R-:W-:Y:S01]  /*1e780*/  FADD R217, RZ, R218 ;  /* 0x000000daffd97221 */ /* 0x000fe20000000000 */
[----:B------:R-:W-:-:S04]  /*1e790*/  FADD R218, RZ, R220 ;  /* 0x000000dcffda7221 */ /* 0x000fc80000000000 */
[----:B------:R-:W-:Y:S01]  /*1e7a0*/  FADD R226, RZ, -R218 ;  /* 0x800000daffe27221 */ /* 0x000fe20000000000 */
[----:B------:R-:W-:-:S04]  /*1e7b0*/  FMUL R223, R96, R198 ;  /* 0x000000c660df7220 */ /* 0x000fc80000400000 */
[----:B------:R-:W-:Y:S01]  /*1e7c0*/  FSEL R226, R226, R218, !P2 ;  /* 0x000000dae2e27208 */ /* 0x000fe20005000000 */
[----:B------:R-:W-:Y:S01]  /*1e7d0*/  FADD R219, RZ, R219 ;  /* 0x000000dbffdb7221 */ /* 0x000fe20000000000 */
[C---:B------:R-:W-:Y:S01]  /*1e7e0*/  FSETP.GEU.AND P1, PT, R223.reuse, RZ, PT ;  /* 0x000000ffdf00720b */ /* 0x040fe20003f2e000 */
[----:B------:R-:W-:Y:S01]  /*1e7f0*/  FFMA R232, R223, R217, R232 ;  /* 0x000000d9dfe87223 */ /* 0x000fe200000000e8 */
[----:B------:R-:W-:Y:S01]  /*1e800*/  FADD R222, RZ, R222 ;  /* 0x000000deffde7221 */ /* 0x000fe20000000000 */
[----:B------:R-:W-:Y:S01]  /*1e810*/  FADD R224, RZ, -R219 ;  /* 0x800000dbffe07221 */ /* 0x000fe20000000000 */
[----:B------:R-:W-:-:S04]  /*1e820*/  FADD R221, RZ, R221 ;  /* 0x000000ddffdd7221 */ /* 0x000fc80000000000 */
[----:B------:R-:W-:Y:S01]  /*1e830*/  FSEL R224, R224, R219, !P3 ;  /* 0x000000dbe0e07208 */ /* 0x000fe20005800000 */
[----:B------:R-:W-:Y:S01]  /*1e840*/  FADD R237, RZ, -R221 ;  /* 0x800000ddffed7221 */ /* 0x000fe20000000000 */
[----:B------:R-:W-:-:S03]  /*1e850*/  FADD R226, RZ, R226 ;  /* 0x000000e2ffe27221 */ /* 0x000fc60000000000 */
[----:B------:R-:W-:Y:S01]  /*1e860*/  FADD R224, RZ, R224 ;  /* 0x000000e0ffe07221 */ /* 0x000fe20000000000 */
[----:B------:R-:W-:Y:S01]  /*1e870*/  FADD R232, RZ, R232 ;  /* 0x000000e8ffe87221 */ /* 0x000fe20000000000 */
[----:B--2---:R-:W-:-:S05]  /*1e880*/  FMUL R220, R238, R197 ;  /* 0x000000c5eedc7220 */ /* 0x004fca0000400000 */
[----:B------:R-:W-:Y:S01]  /*1e890*/  FSETP.GEU.AND P2, PT, R220, RZ, PT ;  /* 0x000000ffdc00720b */ /* 0x000fe20003f4e000 */
[----:B------:R-:W-:Y:S01]  /*1e8a0*/  FADD R220, RZ, R14 ;  /* 0x0000000effdc7221 */ /* 0x000fe20000000000 */
[----:B------:R-:W-:-:S03]  /*1e8b0*/  FMUL R14, R238, R198 ;  /* 0x000000c6ee0e7220 */ /* 0x000fc60000400000 */
[----:B------:R-:W-:Y:S01]  /*1e8c0*/  FADD R236, RZ, -R220 ;  /* 0x800000dcffec7221 */ /* 0x000fe20000000000 */
[----:B------:R-:W-:-:S04]  /*1e8d0*/  FMUL R223, R238, R196 ;  /* 0x000000c4eedf7220 */ /* 0x000fc80000400000 */
[----:B------:R-:W-:Y:S02]  /*1e8e0*/  FSEL R236, R236, R220, !P2 ;  /* 0x000000dcecec7208 */ /* 0x000fe40005000000 */
[----:B------:R-:W-:Y:S01]  /*1e8f0*/  FSETP.GEU.AND P2, PT, R14, RZ, PT ;  /* 0x000000ff0e00720b */ /* 0x000fe20003f4e000 */
[----:B------:R-:W-:Y:S01]  /*1e900*/  FADD R14, RZ, -R222 ;  /* 0x800000deff0e7221 */ /* 0x000fe20000000000 */
[----:B------:R-:W-:Y:S01]  /*1e910*/  FSETP.GEU.AND P3, PT, R223, RZ, PT ;  /* 0x000000ffdf00720b */ /* 0x000fe20003f6e000 */
[----:B------:R-:W-:Y:S01]  /*1e920*/  FADD R223, RZ, R15 ;  /* 0x0000000fffdf7221 */ /* 0x000fe20000000000 */
[----:B------:R-:W-:Y:S02]  /*1e930*/  FADD R236, RZ, R236 ;  /* 0x000000ecffec7221 */ /* 0x000fe40000000000 */
[----:B------:R-:W-:Y:S01]  /*1e940*/  FSEL R14, R14, R222, !P1 ;  /* 0x000000de0e0e7208 */ /* 0x000fe20004800000 */
[----:B------:R-:W-:Y:S01]  /*1e950*/  FADD R235, RZ, -R223 ;  /* 0x800000dfffeb7221 */ /* 0x000fe20000000000 */
[----:B------:R-:W-:-:S02]  /*1e960*/  ISETP.NE.U32.AND P1, PT, RZ, c[0x0][0xa50], PT ;  /* 0x00029400ff007a0c */ /* 0x000fc40003f25070 */
[----:B------:R-:W-:Y:S01]  /*1e970*/  FSEL R237, R237, R221, !P3 ;  /* 0x000000ddeded7208 */ /* 0x000fe20005800000 */
[----:B------:R-:W-:Y:S01]  /*1e980*/  FMUL R15, R236, R197 ;  /* 0x000000c5ec0f7220 */ /* 0x000fe20000400000 */
[----:B------:R-:W-:Y:S01]  /*1e990*/  ISETP.NE.AND.EX P1, PT, RZ, c[0x0][0xa54], PT, P1 ;  /* 0x00029500ff007a0c */ /* 0x000fe20003f25310 */
[----:B---3--:R-:W-:Y:S01]  /*1e9a0*/  FFMA R226, R247, R216, R226 ;  /* 0x000000d8f7e27223 */ /* 0x008fe200000000e2 */
[----:B------:R-:W-:Y:S01]  /*1e9b0*/  FSEL R235, R235, R223, !P2 ;  /* 0x000000dfebeb7208 */ /* 0x000fe20005000000 */
[----:B------:R-:W-:Y:S01]  /*1e9c0*/  FADD R237, RZ, R237 ;  /* 0x000000edffed7221 */ /* 0x000fe20000000000 */
[----:B------:R-:W-:Y:S01]  /*1e9d0*/  FFMA R236, R238, R236, RZ ;  /* 0x000000eceeec7223 */ /* 0x000fe200000000ff */
[----:B------:R-:W-:Y:S01]  /*1e9e0*/  FFMA R224, R247, R215, R224 ;  /* 0x000000d7f7e07223 */ /* 0x000fe200000000e0 */
[----:B------:R-:W-:Y:S01]  /*1e9f0*/  FADD R14, RZ, R14 ;  /* 0x0000000eff0e7221 */ /* 0x000fe20000000000 */
[----:B------:R-:W-:Y:S01]  /*1ea00*/  FFMA R15, R237, R196, R15 ;  /* 0x000000c4ed0f7223 */ /* 0x000fe2000000000f */
[----:B------:R-:W-:Y:S01]  /*1ea10*/  FFMA R236, R96, R226, R236 ;  /* 0x000000e260ec7223 */ /* 0x000fe200000000ec */
[----:B------:R-:W-:Y:S01]  /*1ea20*/  FADD R235, RZ, R235 ;  /* 0x000000ebffeb7221 */ /* 0x000fe20000000000 */
[----:B------:R-:W-:Y:S01]  /*1ea30*/  FMUL R226, R226, R197 ;  /* 0x000000c5e2e27220 */ /* 0x000fe20000400000 */
[----:B------:R-:W-:Y:S01]  /*1ea40*/  FFMA R237, R238, R237, RZ ;  /* 0x000000edeeed7223 */ /* 0x000fe200000000ff */
[----:B------:R-:W-:Y:S01]  /*1ea50*/  FFMA R14, R247, R217, R14 ;  /* 0x000000d9f70e7223 */ /* 0x000fe2000000000e */
[----:B------:R-:W-:Y:S01]  /*1ea60*/  FFMA R15, R235, R198, R15 ;  /* 0x000000c6eb0f7223 */ /* 0x000fe2000000000f */
[----:B------:R-:W-:Y:S01]  /*1ea70*/  FFMA R226, R224, R196, R226 ;  /* 0x000000c4e0e27223 */ /* 0x000fe200000000e2 */
[----:B------:R-:W-:Y:S01]  /*1ea80*/  FFMA R235, R238, R235, RZ ;  /* 0x000000ebeeeb7223 */ /* 0x000fe200000000ff */
[----:B------:R-:W-:Y:S01]  /*1ea90*/  FFMA R237, R96, R224, R237 ;  /* 0x000000e060ed7223 */ /* 0x000fe200000000ed */
[----:B------:R-:W-:Y:S01]  /*1eaa0*/  FADD R224, RZ, R15 ;  /* 0x0000000fffe07221 */ /* 0x000fe20000000000 */
[----:B------:R-:W-:Y:S01]  /*1eab0*/  FFMA R226, R14, R198, R226 ;  /* 0x000000c60ee27223 */ /* 0x000fe200000000e2 */
[----:B------:R-:W-:Y:S01]  /*1eac0*/  FFMA R235, R96, R14, R235 ;  /* 0x0000000e60eb7223 */ /* 0x000fe200000000eb */
[----:B------:R-:W-:Y:S05]  /*1ead0*/  @!P1 BRA `(.L_x_857) ;  /* 0x0000008000009947 */ /* 0x000fea0003800000 */
[----:B------:R-:W-:Y:S02]  /*1eae0*/  SHF.R.S32.HI R14, RZ, 0x1f, R95 ;  /* 0x0000001fff0e7819 */ /* 0x000fe4000001145f */
[----:B------:R-:W-:-:S03]  /*1eaf0*/  MOV R15, c[0x0][0xa70] ;  /* 0x00029c00000f7a02 */ /* 0x000fc60000000f00 */
[----:B------:R-:W-:-:S04]  /*1eb00*/  IMAD R14, R14, c[0x0][0xa70], RZ ;  /* 0x00029c000e0e7a24 */ /* 0x000fc800078e02ff */
[C---:B------:R-:W-:Y:S02]  /*1eb10*/  IMAD R238, R95.reuse, UR13, R14 ;  /* 0x0000000d5fee7c24 */ /* 0x040fe4000f8e020e */
[----:B------:R-:W-:-:S05]  /*1eb20*/  IMAD.WIDE.U32 R14, R95, R15, c[0x0][0xa50] ;  /* 0x000294005f0e7625 */ /* 0x000fca00078e000f */
[----:B------:R-:W-:-:S05]  /*1eb30*/  IADD3 R15, R15, R238, RZ ;  /* 0x000000ee0f0f7210 */ /* 0x000fca0007ffe0ff */
[----:B------:R0:W-:Y:S01]  /*1eb40*/  RED.E.ADD.F32.FTZ.RN.STRONG.GPU [R14.64], R232 ;  /* 0x000000e80e00798e */ /* 0x0001e2000c10e7a8 */
[----:B------:R-:W-:Y:S05]  /*1eb50*/  BRA `(.L_x_858) ;  /* 0x000000a000007947 */ /* 0x000fea0003800000 */
.L_x_857:
[----:B------:R-:W-:-:S04]  /*1eb60*/  ISETP.NE.U32.AND P1, PT, RZ, c[0x0][0x540], PT ;  /* 0x00015000ff007a0c */ /* 0x000fc80003f25070 */
[----:B------:R-:W-:-:S13]  /*1eb70*/  ISETP.NE.AND.EX P1, PT, RZ, c[0x0][0x544], PT, P1 ;  /* 0x00015100ff007a0c */ /* 0x000fda0003f25310 */
[----:B------:R-:W-:Y:S05]  /*1eb80*/  @!P1 BRA `(.L_x_858) ;  /* 0x0000007000009947 */ /* 0x000fea0003800000 */
[----:B------:R-:W-:Y:S02]  /*1eb90*/  SHF.R.S32.HI R14, RZ, 0x1f, R95 ;  /* 0x0000001fff0e7819 */ /* 0x000fe4000001145f */
[----:B------:R-:W-:-:S03]  /*1eba0*/  MOV R15, c[0x0][0x558] ;  /* 0x00015600000f7a02 */ /* 0x000fc60000000f00 */
[----:B------:R-:W-:-:S04]  /*1ebb0*/  IMAD R14, R14, c[0x0][0x558], RZ ;  /* 0x000156000e0e7a24 */ /* 0x000fc800078e02ff */
[C---:B------:R-:W-:Y:S02]  /*1ebc0*/  IMAD R238, R95.reuse, UR17, R14 ;  /* 0x000000115fee7c24 */ /* 0x040fe4000f8e020e */
[----:B------:R-:W-:-:S05]  /*1ebd0*/  IMAD.WIDE.U32 R14, R95, R15, c[0x0][0x540] ;  /* 0x000150005f0e7625 */ /* 0x000fca00078e000f */
[----:B------:R-:W-:-:S05]  /*1ebe0*/  IADD3 R15, R15, R238, RZ ;  /* 0x000000ee0f0f7210 */ /* 0x000fca0007ffe0ff */
[----:B------:R0:W-:Y:S02]  /*1ebf0*/  RED.E.ADD.F32.FTZ.RN.STRONG.GPU [R14.64], R232 ;  /* 0x000000e80e00798e */ /* 0x0001e4000c10e7a8 */
.L_x_858:
[----:B------:R-:W-:-:S04]  /*1ec00*/  ISETP.NE.U32.AND P1, PT, RZ, c[0x0][0xac0], PT ;  /* 0x0002b000ff007a0c */ /* 0x000fc80003f25070 */
[----:B------:R-:W-:-:S13]  /*1ec10*/  ISETP.NE.AND.EX P1, PT, RZ, c[0x0][0xac4], PT, P1 ;  /* 0x0002b100ff007a0c */ /* 0x000fda0003f25310 */
[----:B------:R-:W-:Y:S05]  /*1ec20*/  @!P1 BRA `(.L_x_859) ;  /* 0x0000008000009947 */ /* 0x000fea0003800000 */
[----:B0-----:R-:W-:Y:S02]  /*1ec30*/  SHF.R.S32.HI R14, RZ, 0x1f, R95 ;  /* 0x0000001fff0e7819 */ /* 0x001fe4000001145f */
[----:B------:R-:W-:-:S03]  /*1ec40*/  MOV R15, c[0x0][0xae0] ;  /* 0x0002b800000f7a02 */ /* 0x000fc60000000f00 */
[----:B------:R-:W-:-:S04]  /*1ec50*/  IMAD R14, R14, c[0x0][0xae0], RZ ;  /* 0x0002b8000e0e7a24 */ /* 0x000fc800078e02ff */
[C---:B------:R-:W-:Y:S02]  /*1ec60*/  IMAD R232, R95.reuse, UR11, R14 ;  /* 0x0000000b5fe87c24 */ /* 0x040fe4000f8e020e */
[----:B------:R-:W-:-:S05]  /*1ec70*/  IMAD.WIDE.U32 R14, R95, R15, c[0x0][0xac0] ;  /* 0x0002b0005f0e7625 */ /* 0x000fca00078e000f */
[----:B------:R-:W-:-:S05]  /*1ec80*/  IADD3 R15, R15, R232, RZ ;  /* 0x000000e80f0f7210 */ /* 0x000fca0007ffe0ff */
[----:B------:R0:W-:Y:S01]  /*1ec90*/  RED.E.ADD.F32.FTZ.RN.STRONG.GPU [R14.64], R224 ;  /* 0x000000e00e00798e */ /* 0x0001e2000c10e7a8 */
[----:B------:R-:W-:Y:S05]  /*1eca0*/  BRA `(.L_x_860) ;  /* 0x000000a000007947 */ /* 0x000fea0003800000 */
.L_x_859:
        /* <DEDUP_REMOVED lines=9> */
[----:B------:R0:W-:Y:S02]  /*1ed40*/  RED.E.ADD.F32.FTZ.RN.STRONG.GPU [R14.64], R224 ;  /* 0x000000e00e00798e */ /* 0x0001e4000c10e7a8 */
.L_x_860:
[----:B------:R-:W-:Y:S01]  /*1ed50*/  ISETP.NE.U32.AND P1, PT, RZ, c[0x0][0xa88], PT ;  /* 0x0002a200ff007a0c */ /* 0x000fe20003f25070 */
[----:B------:R-:W-:Y:S01]  /*1ed60*/  FADD R190, R190, R215 ;  /* 0x000000d7bebe7221 */ /* 0x000fe20000000000 */
[----:B------:R-:W-:Y:S01]  /*1ed70*/  FADD R215, R214, R226 ;  /* 0x000000e2d6d77221 */ /* 0x000fe20000000000 */
[----:B------:R-:W-:Y:S01]  /*1ed80*/  FADD R17, R17, R221 ;  /* 0x000000dd11117221 */ /* 0x000fe20000000000 */
[----:B------:R-:W-:Y:S01]  /*1ed90*/  ISETP.NE.AND.EX P1, PT, RZ, c[0x0][0xa8c], PT, P1 ;  /* 0x0002a300ff007a0c */ /* 0x000fe20003f25310 */
        /* <DEDUP_REMOVED lines=10> */
[----:B------:R-:W-:-:S02]  /*1ee40*/  FADD R215, RZ, R215 ;  /* 0x000000d7ffd77221 */ /* 0x000fc40000000000 */
        /* <DEDUP_REMOVED lines=9> */
.L_x_861:
        /* <DEDUP_REMOVED lines=10> */
.L_x_856:
[----:B------:R-:W-:Y:S05]  /*1ef80*/  BSYNC B1 ;  /* 0x0000000000017941 */ /* 0x000fea0003800000 */
.L_x_855:
[----:B------:R-:W2:Y:S04]  /*1ef90*/  LDL.LU R216, [R1+0x8] ;  /* 0x0000080001d87983 */ /* 0x000ea80000300800 */
[----:B------:R-:W3:Y:S04]  /*1efa0*/  LDL.LU R219, [R1+0xc] ;  /* 0x00000c0001db7983 */ /* 0x000ee80000300800 */
[----:B------:R-:W4:Y:S04]  /*1efb0*/  LDL.LU R218, [R1] ;  /* 0x0000000001da7983 */ /* 0x000f280000300800 */
[----:B------:R-:W2:Y:S04]  /*1efc0*/  LDL.LU R238, [R1+0x4] ;  /* 0x0000040001ee7983 */ /* 0x000ea80000300800 */
[----:B0-----:R-:W2:Y:S04]  /*1efd0*/  LDL R232, [R1+0xf4] ;  /* 0x0000f40001e87983 */ /* 0x001ea80000100800 */
[----:B------:R-:W3:Y:S01]  /*1efe0*/  LDL R226, [R1+0x11c] ;  /* 0x00011c0001e27983 */ /* 0x000ee20000100800 */
[-C--:B--2---:R-:W-:Y:S01]  /*1eff0*/  FMUL R14, R232, R197.reuse ;  /* 0x000000c5e80e7220 */ /* 0x084fe20000400000 */
[C---:B---3--:R-:W-:Y:S01]  /*1f000*/  FMUL R15, R226.reuse, R197 ;  /* 0x000000c5e20f7220 */ /* 0x048fe20000400000 */
[C---:B------:R-:W-:Y:S01]  /*1f010*/  FMUL R217, R226.reuse, R198 ;  /* 0x000000c6e2d97220 */ /* 0x040fe20000400000 */
[----:B------:R-:W-:-:S03]  /*1f020*/  FMUL R223, R226, R196 ;  /* 0x000000c4e2df7220 */ /* 0x000fc60000400000 */
[CC--:B------:R-:W-:Y:S02]  /*1f030*/  FSETP.GT.AND P1, PT, R15.reuse, R14.reuse, PT ;  /* 0x0000000e0f00720b */ /* 0x0c0fe40003f24000 */
[CC--:B------:R-:W-:Y:S02]  /*1f040*/  FSETP.GEU.AND P2, PT, R15.reuse, R14.reuse, PT ;  /* 0x0000000e0f00720b */ /* 0x0c0fe40003f4e000 */
[CC--:B------:R-:W-:Y:S02]  /*1f050*/  FSEL R215, R15.reuse, R14.reuse, P1 ;  /* 0x0000000e0fd77208 */ /* 0x0c0fe40000800000 */
[----:B------:R-:W-:Y:S02]  /*1f060*/  FSEL R15, R15, R14, !P2 ;  /* 0x0000000e0f0f7208 */ /* 0x000fe40005000000 */
[----:B------:R-:W-:Y:S01]  /*1f070*/  FSETP.GT.AND P3, PT, R216, R215, PT ;  /* 0x000000d7d800720b */ /* 0x000fe20003f64000 */
[----:B------:R-:W-:-:S03]  /*1f080*/  FMUL R216, R232, R198 ;  /* 0x000000c6e8d87220 */ /* 0x000fc60000400000 */
[C---:B------:R-:W-:Y:S02]  /*1f090*/  FSEL R14, R228.reuse, RZ, P3 ;  /* 0x000000ffe40e7208 */ /* 0x040fe40001800000 */
[----:B------:R-:W-:Y:S02]  /*1f0a0*/  FSEL R228, R228, RZ, !P3 ;  /* 0x000000ffe4e47208 */ /* 0x000fe40005800000 */
[----:B------:R-:W-:Y:S01]  /*1f0b0*/  FSETP.GEU.AND P3, PT, R252, R15, PT ;  /* 0x0000000ffc00720b */ /* 0x000fe20003f6e000 */
[----:B------:R-:W-:Y:S01]  /*1f0c0*/  FADD R192, R192, R14 ;  /* 0x0000000ec0c07221 */ /* 0x000fe20000000000 */
[----:B------:R-:W-:Y:S02]  /*1f0d0*/  FSEL R220, R228, RZ, !P1 ;  /* 0x000000ffe4dc7208 */ /* 0x000fe40004800000 */
[C---:B------:R-:W-:Y:S02]  /*1f0e0*/  FSEL R15, R227.reuse, RZ, !P3 ;  /* 0x000000ffe30f7208 */ /* 0x040fe40005800000 */
[----:B------:R-:W-:-:S02]  /*1f0f0*/  FSEL R227, R227, RZ, P3 ;  /* 0x000000ffe3e37208 */ /* 0x000fc40001800000 */
[-C--:B------:R-:W-:Y:S01]  /*1f100*/  FSETP.GT.AND P3, PT, R217, R216.reuse, PT ;  /* 0x000000d8d900720b */ /* 0x080fe20003f64000 */
[----:B------:R-:W-:Y:S01]  /*1f110*/  FADD R195, R195, R15 ;  /* 0x0000000fc3c37221 */ /* 0x000fe20000000000 */
[----:B------:R-:W-:Y:S02]  /*1f120*/  FSEL R228, R228, RZ, P1 ;  /* 0x000000ffe4e47208 */ /* 0x000fe40000800000 */
[----:B------:R-:W-:-:S04]  /*1f130*/  FSEL R215, R217, R216, P3 ;  /* 0x000000d8d9d77208 */ /* 0x000fc80001800000 */
[----:B------:R-:W-:-:S04]  /*1f140*/  FSETP.GT.AND P4, PT, R219, R215, PT ;  /* 0x000000d7db00720b */ /* 0x000fc80003f84000 */
[C---:B------:R-:W-:Y:S02]  /*1f150*/  FSEL R215, R246.reuse, RZ, P4 ;  /* 0x000000fff6d77208 */ /* 0x040fe40002000000 */
[----:B------:R-:W-:Y:S02]  /*1f160*/  FSEL R221, R246, RZ, !P4 ;  /* 0x000000fff6dd7208 */ /* 0x000fe40006000000 */
[-C--:B------:R-:W-:Y:S01]  /*1f170*/  FSETP.GEU.AND P4, PT, R217, R216.reuse, PT ;  /* 0x000000d8d900720b */ /* 0x080fe20003f8e000 */
[----:B------:R-:W-:Y:S01]  /*1f180*/  FADD R191, R191, R215 ;  /* 0x000000d7bfbf7221 */ /* 0x000fe20000000000 */
[----:B------:R-:W-:Y:S02]  /*1f190*/  FSEL R222, R221, RZ, !P3 ;  /* 0x000000ffddde7208 */ /* 0x000fe40005800000 */
[----:B------:R-:W-:Y:S02]  /*1f1a0*/  FSEL R216, R217, R216, !P4 ;  /* 0x000000d8d9d87208 */ /* 0x000fe40006000000 */
[----:B------:R-:W-:-:S02]  /*1f1b0*/  FSEL R221, R221, RZ, P3 ;  /* 0x000000ffdddd7208 */ /* 0x000fc40001800000 */
[----:B----4-:R-:W-:Y:S01]  /*1f1c0*/  FSETP.GEU.AND P5, PT, R218, R216, PT ;  /* 0x000000d8da00720b */ /* 0x010fe20003fae000 */
[----:B------:R-:W-:-:S03]  /*1f1d0*/  FMUL R218, R232, R196 ;  /* 0x000000c4e8da7220 */ /* 0x000fc60000400000 */
[----:B------:R-:W-:Y:S02]  /*1f1e0*/  FSEL R217, R245, RZ, P5 ;  /* 0x000000fff5d97208 */ /* 0x000fe40002800000 */
[-C--:B------:R-:W-:Y:S02]  /*1f1f0*/  FSETP.GT.AND P3, PT, R223, R218.reuse, PT ;  /* 0x000000dadf00720b */ /* 0x080fe40003f64000 */
[----:B------:R-:W-:Y:S02]  /*1f200*/  FSEL R219, R217, RZ, !P4 ;  /* 0x000000ffd9db7208 */ /* 0x000fe40006000000 */
[----:B------:R-:W-:Y:S02]  /*1f210*/  FSEL R224, R223, R218, P3 ;  /* 0x000000dadfe07208 */ /* 0x000fe40001800000 */
[----:B------:R-:W-:Y:S01]  /*1f220*/  FSEL R217, R217, RZ, P4 ;  /* 0x000000ffd9d97208 */ /* 0x000fe20002000000 */
[----:B------:R-:W-:Y:S01]  /*1f230*/  FADD R219, R221, R219 ;  /* 0x000000dbdddb7221 */ /* 0x000fe20000000000 */
[----:B------:R-:W-:-:S02]  /*1f240*/  FSETP.GT.AND P1, PT, R238, R224, PT ;  /* 0x000000e0ee00720b */ /* 0x000fc40003f24000 */
[C---:B------:R-:W-:Y:S01]  /*1f250*/  FSEL R224, R227.reuse, RZ, !P2 ;  /* 0x000000ffe3e07208 */ /* 0x040fe20005000000 */
[----:B------:R-:W-:Y:S01]  /*1f260*/  FADD R217, R222, R217 ;  /* 0x000000d9ded97221 */ /* 0x000fe20000000000 */
[----:B------:R-:W-:Y:S02]  /*1f270*/  FSEL R227, R227, RZ, P2 ;  /* 0x000000ffe3e37208 */ /* 0x000fe40001000000 */
[-C--:B------:R-:W-:Y:S01]  /*1f280*/  FSETP.GEU.AND P2, PT, R223, R218.reuse, PT ;  /* 0x000000dadf00720b */ /* 0x080fe20003f4e000 */
[----:B------:R-:W-:Y:S01]  /*1f290*/  FADD R224, R228, R224 ;  /* 0x000000e0e4e07221 */ /* 0x000fe20000000000 */
[----:B------:R-:W-:Y:S01]  /*1f2a0*/  FSEL R216, R245, RZ, !P5 ;  /* 0x000000fff5d87208 */ /* 0x000fe20006800000 */
[----:B------:R-:W-:Y:S01]  /*1f2b0*/  FADD R220, R220, R227 ;  /* 0x000000e3dcdc7221 */ /* 0x000fe20000000000 */
[----:B------:R-:W-:Y:S02]  /*1f2c0*/  FSEL R223, R223, R218, !P2 ;  /* 0x000000dadfdf7208 */ /* 0x000fe40005000000 */
[----:B------:R-:W-:Y:S01]  /*1f2d0*/  FSEL R218, R212, RZ, P1 ;  /* 0x000000ffd4da7208 */ /* 0x000fe20000800000 */
[----:B------:R-:W-:Y:S01]  /*1f2e0*/  FFMA R236, R232, R220, R236 ;  /* 0x000000dce8ec7223 */ /* 0x000fe200000000ec */
[----:B------:R-:W-:Y:S01]  /*1f2f0*/  FSEL R212, R212, RZ, !P1 ;  /* 0x000000ffd4d47208 */ /* 0x000fe20004800000 */
[----:B------:R-:W-:Y:S01]  /*1f300*/  FMUL R220, R220, R197 ;  /* 0x000000c5dcdc7220 */ /* 0x000fe20000400000 */
[----:B------:R-:W-:Y:S01]  /*1f310*/  FSETP.GEU.AND P1, PT, R251, R223, PT ;  /* 0x000000dffb00720b */ /* 0x000fe20003f2e000 */
[----:B------:R-:W-:Y:S01]  /*1f320*/  FADD R194, R194, R216 ;  /* 0x000000d8c2c27221 */ /* 0x000fe20000000000 */
[----:B------:R-:W-:-:S02]  /*1f330*/  FADD R193, R193, R218 ;  /* 0x000000dac1c17221 */ /* 0x000fc40000000000 */
[C---:B------:R-:W-:Y:S02]  /*1f340*/  FSEL R14, R213.reuse, RZ, !P1 ;  /* 0x000000ffd50e7208 */ /* 0x040fe40004800000 */
[----:B------:R-:W-:Y:S02]  /*1f350*/  FSEL R213, R213, RZ, P1 ;  /* 0x000000ffd5d57208 */ /* 0x000fe40000800000 */
[----:B------:R-:W-:Y:S01]  /*1f360*/  ISETP.NE.U32.AND P1, PT, RZ, c[0x0][0x938], PT ;  /* 0x00024e00ff007a0c */ /* 0x000fe20003f25070 */
[----:B------:R-:W-:Y:S01]  /*1f370*/  FADD R211, R211, R14 ;  /* 0x0000000ed3d37221 */ /* 0x000fe20000000000 */
[C---:B------:R-:W-:Y:S02]  /*1f380*/  FSEL R14, R212.reuse, RZ, !P3 ;  /* 0x000000ffd40e7208 */ /* 0x040fe40005800000 */
[----:B------:R-:W-:Y:S02]  /*1f390*/  FSEL R15, R213, RZ, P2 ;  /* 0x000000ffd50f7208 */ /* 0x000fe40001000000 */
[----:B------:R-:W-:-:S02]  /*1f3a0*/  FSEL R212, R212, RZ, P3 ;  /* 0x000000ffd4d47208 */ /* 0x000fc40001800000 */
[----:B------:R-:W-:Y:S01]  /*1f3b0*/  FSEL R213, R213, RZ, !P2 ;  /* 0x000000ffd5d57208 */ /* 0x000fe20005000000 */
[----:B------:R-:W-:Y:S01]  /*1f3c0*/  FADD R14, R14, R15 ;  /* 0x0000000f0e0e7221 */ /* 0x000fe20000000000 */
[----:B------:R-:W-:-:S03]  /*1f3d0*/  ISETP.NE.AND.EX P1, PT, RZ, c[0x0][0x93c], PT, P1 ;  /* 0x00024f00ff007a0c */ /* 0x000fc60003f25310 */
[----:B------:R-:W-:Y:S01]  /*1f3e0*/  FFMA R237, R232, R14, R237 ;  /* 0x0000000ee8ed7223 */ /* 0x000fe200000000ed */
[----:B------:R-:W-:Y:S01]  /*1f3f0*/  FFMA R220, R14, R196, R220 ;  /* 0x000000c40edc7223 */ /* 0x000fe200000000dc */
[----:B------:R-:W-:Y:S01]  /*1f400*/  FADD R212, R212, R213 ;  /* 0x000000d5d4d47221 */ /* 0x000fe20000000000 */
[----:B------:R-:W-:Y:S01]  /*1f410*/  FMUL R14, R224, R197 ;  /* 0x000000c5e00e7220 */ /* 0x000fe20000400000 */
[----:B------:R-:W-:Y:S01]  /*1f420*/  FFMA R197, R226, R224, R236 ;  /* 0x000000e0e2c57223 */ /* 0x000fe200000000ec */
[----:B------:R-:W-:Y:S02]  /*1f430*/  FFMA R213, R217, R198, R220 ;  /* 0x000000c6d9d57223 */ /* 0x000fe400000000dc */
[----:B------:R-:W-:Y:S01]  /*1f440*/  FFMA R14, R212, R196, R14 ;  /* 0x000000c4d40e7223 */ /* 0x000fe2000000000e */
[----:B------:R-:W-:Y:S01]  /*1f450*/  FFMA R196, R232, R217, R235 ;  /* 0x000000d9e8c47223 */ /* 0x000fe200000000eb */
[----:B------:R-:W-:Y:S02]  /*1f460*/  FADD R213, RZ, R213 ;  /* 0x000000d5ffd57221 */ /* 0x000fe40000000000 */
[----:B------:R-:W-:Y:S01]  /*1f470*/  FFMA R14, R219, R198, R14 ;  /* 0x000000c6db0e7223 */ /* 0x000fe2000000000e */
[C---:B------:R-:W-:Y:S01]  /*1f480*/  FFMA R198, R226.reuse, R212, R237 ;  /* 0x000000d4e2c67223 */ /* 0x040fe200000000ed */
[----:B------:R-:W-:-:S02]  /*1f490*/  FFMA R196, R226, R219, R196 ;  /* 0x000000dbe2c47223 */ /* 0x000fc400000000c4 */
[----:B------:R-:W-:Y:S01]  /*1f4a0*/  FADD R212, RZ, R14 ;  /* 0x0000000effd47221 */ /* 0x000fe20000000000 */
        /* <DEDUP_REMOVED lines=9> */
.L_x_862:
        /* <DEDUP_REMOVED lines=10> */
.L_x_863:
        /* <DEDUP_REMOVED lines=11> */
.L_x_864:
        /* <DEDUP_REMOVED lines=10> */
.L_x_865:
[----:B------:R-:W-:Y:S01]  /*1f730*/  ISETP.NE.U32.AND P1, PT, RZ, c[0x0][0xa18], PT ;  /* 0x00028600ff007a0c */ /* 0x000fe20003f25070 */
[----:B------:R-:W-:Y:S01]  /*1f740*/  FADD R198, RZ, R198 ;  /* 0x000000c6ffc67221 */ /* 0x000fe20000000000 */
[----:B------:R-:W-:Y:S01]  /*1f750*/  FADD R197, RZ, R197 ;  /* 0x000000c5ffc57221 */ /* 0x000fe20000000000 */
[----:B------:R-:W-:Y:S01]  /*1f760*/  FADD R196, RZ, R196 ;  /* 0x000000c4ffc47221 */ /* 0x000fe20000000000 */
        /* <DEDUP_REMOVED lines=12> */
.L_x_866:
        /* <DEDUP_REMOVED lines=11> */
[----:B------:R0:W-:Y:S02]  /*1f8e0*/  RED.E.ADD.F32.FTZ.RN.STRONG.GPU [R14.64+0x8], R196 ;  /* 0x000008c40e00798e */ /* 0x0001e4000c10e7a8 */
.L_x_852:
[----:B------:R-:W-:Y:S05]  /*1f8f0*/  BSYNC B0 ;  /* 0x0000000000007941 */ /* 0x000fea0003800000 */
.L_x_851:
[----:B0-----:R-:W2:Y:S01]  /*1f900*/  LDL R15, [R1+0x6c0] ;  /* 0x0006c000010f7983 */ /* 0x001ea20000100800 */
        /* <DEDUP_REMOVED lines=15> */
[----:B--2---:R-:W-:Y:S01]  /*1fa00*/  ISETP.NE.AND P1, PT, R15, RZ, PT ;  /* 0x000000ff0f00720c */ /* 0x004fe20003f25270 */
[----:B------:R-:W-:-:S03]  /*1fa10*/  FADD R15, RZ, R16 ;  /* 0x00000010ff0f7221 */ /* 0x000fc60000000000 */
[----:B------:R-:W-:Y:S02]  /*1fa20*/  FSEL R13, R14, RZ, !P1 ;  /* 0x000000ff0e0d7208 */ /* 0x000fe40004800000 */
[----:B------:R-:W-:Y:S02]  /*1fa30*/  FSEL R16, R15, RZ, !P1 ;  /* 0x000000ff0f107208 */ /* 0x000fe40004800000 */
[----:B------:R-:W-:Y:S02]  /*1fa40*/  FSEL R17, R216, RZ, !P1 ;  /* 0x000000ffd8117208 */ /* 0x000fe40004800000 */
[----:B------:R-:W-:Y:S02]  /*1fa50*/  FSEL R126, R217, RZ, !P1 ;  /* 0x000000ffd97e7208 */ /* 0x000fe40004800000 */
[----:B------:R-:W-:Y:S02]  /*1fa60*/  FSEL R127, R218, RZ, !P1 ;  /* 0x000000ffda7f7208 */ /* 0x000fe40004800000 */
[----:B------:R-:W-:-:S02]  /*1fa70*/  FSEL R144, R219, RZ, !P1 ;  /* 0x000000ffdb907208 */ /* 0x000fc40004800000 */
        /* <DEDUP_REMOVED lines=12> */
[C---:B--2---:R-:W-:Y:S02]  /*1fb40*/  ISETP.NE.AND P2, PT, R223.reuse, RZ, PT ;  /* 0x000000ffdf00720c */ /* 0x044fe40003f45270 */
[----:B------:R-:W-:-:S11]  /*1fb50*/  ISETP.NE.AND P1, PT, R223, RZ, PT ;  /* 0x000000ffdf00720c */ /* 0x000fd60003f25270 */
[----:B------:R-:W-:Y:S05]  /*1fb60*/  @P2 BRA `(.L_x_870) ;  /* 0x000000e000002947 */ /* 0x000fea0003800000 */
[----:B------:R-:W-:Y:S02]  /*1fb70*/  MOV R13, R14 ;  /* 0x0000000e000d7202 */ /* 0x000fe40000000f00 */
[----:B------:R-:W-:Y:S02]  /*1fb80*/  MOV R16, R15 ;  /* 0x0000000f00107202 */ /* 0x000fe40000000f00 */
[----:B------:R-:W-:Y:S01]  /*1fb90*/  MOV R17, R216 ;  /* 0x000000d800117202 */ /* 0x000fe20000000f00 */
[----:B------:R-:W-:Y:S01]  /*1fba0*/  CS2R R14, SRZ ;  /* 0x00000000000e7805 */ /* 0x000fe2000001ff00 */
[----:B------:R-:W-:Y:S02]  /*1fbb0*/  MOV R126, R217 ;  /* 0x000000d9007e7202 */ /* 0x000fe40000000f00 */
[----:B------:R-:W-:Y:S01]  /*1fbc0*/  MOV R127, R218 ;  /* 0x000000da007f7202 */ /* 0x000fe20000000f00 */
[----:B------:R-:W-:Y:S01]  /*1fbd0*/  CS2R R216, SRZ ;  /* 0x0000000000d87805 */ /* 0x000fe2000001ff00 */
[----:B------:R-:W-:-:S02]  /*1fbe0*/  MOV R144, R219 ;  /* 0x000000db00907202 */ /* 0x000fc40000000f00 */
[----:B------:R-:W-:Y:S01]  /*1fbf0*/  MOV R145, R220 ;  /* 0x000000dc00917202 */ /* 0x000fe20000000f00 */
[----:B------:R-:W-:Y:S01]  /*1fc00*/  CS2R R218, SRZ ;  /* 0x0000000000da7805 */ /* 0x000fe2000001ff00 */
[----:B------:R-:W-:Y:S02]  /*1fc10*/  MOV R146, R221 ;  /* 0x000000dd00927202 */ /* 0x000fe40000000f00 */
[----:B------:R-:W-:Y:S01]  /*1fc20*/  MOV R190, R222 ;  /* 0x000000de00be7202 */ /* 0x000fe20000000f00 */
[----:B------:R-:W-:Y:S01]  /*1fc30*/  CS2R R220, SRZ ;  /* 0x0000000000dc7805 */ /* 0x000fe2000001ff00 */
[----:B------:R-:W-:Y:S02]  /*1fc40*/  MOV R222, RZ ;  /* 0x000000ff00de7202 */ /* 0x000fe40000000f00 */
.L_x_870:
[----:B------:R-:W-:Y:S05]  /*1fc50*/  BSYNC B1 ;  /* 0x0000000000017941 */ /* 0x000fea0003800000 */
.L_x_869:
[----:B------:R-:W-:Y:S01]  /*1fc60*/  BSSY B1, `(.L_x_871) ;  /* 0x000008f000017945 */ /* 0x000fe20003800000 */
[----:B------:R-:W-:Y:S02]  /*1fc70*/  MOV R228, RZ ;  /* 0x000000ff00e47202 */ /* 0x000fe40000000f00 */
[----:B------:R-:W-:Y:S02]  /*1fc80*/  MOV R232, RZ ;  /* 0x000000ff00e87202 */ /* 0x000fe40000000f00 */
[----:B------:R-:W-:Y:S01]  /*1fc90*/  MOV R235, RZ ;  /* 0x000000ff00eb7202 */ /* 0x000fe20000000f00 */
        /* <DEDUP_REMOVED lines=9> */
[C---:B------:R-:W-:Y:S01]  /*1fd30*/  FSETP.GEU.AND P3, PT, R236.reuse, RZ, PT ;  /* 0x000000ffec00720b */ /* 0x040fe20003f6e000 */
[----:B------:R-:W-:Y:S02]  /*1fd40*/  FADD R222, RZ, R220 ;  /* 0x000000dcffde7221 */ /* 0x000fe40000000000 */
[----:B------:R-:W-:Y:S01]  /*1fd50*/  FFMA R236, R236, R224, R226 ;  /* 0x000000e0ecec7223 */ /* 0x000fe200000000e2 */
[----:B------:R-:W-:Y:S01]  /*1fd60*/  FMUL R226, R94, R201 ;  /* 0x000000c95ee27220 */ /* 0x000fe20000400000 */
[----:B------:R-:W-:Y:S01]  /*1fd70*/  FADD R221, RZ, R218 ;  /* 0x000000daffdd7221 */ /* 0x000fe20000000000 */
[----:B------:R-:W-:Y:S02]  /*1fd80*/  FADD R220, RZ, R219 ;  /* 0x000000dbffdc7221 */ /* 0x000fe40000000000 */
[C---:B------:R-:W-:Y:S01]  /*1fd90*/  FFMA R236, R226.reuse, R222, R236 ;  /* 0x000000dee2ec7223 */ /* 0x040fe200000000ec */
[----:B------:R-:W-:Y:S01]  /*1fda0*/  FSETP.GEU.AND P1, PT, R226, RZ, PT ;  /* 0x000000ffe200720b */ /* 0x000fe20003f2e000 */
[----:B------:R-:W-:Y:S01]  /*1fdb0*/  FADD R226, RZ, -R221 ;  /* 0x800000ddffe27221 */ /* 0x000fe20000000000 */
[----:B------:R-:W-:Y:S01]  /*1fdc0*/  FADD R227, RZ, -R220 ;  /* 0x800000dcffe37221 */ /* 0x000fe20000000000 */
[----:B------:R-:W-:-:S03]  /*1fdd0*/  FADD R219, RZ, R15 ;  /* 0x0000000fffdb7221 */ /* 0x000fc60000000000 */
[----:B------:R-:W-:Y:S01]  /*1fde0*/  FSEL R226, R226, R221, !P2 ;  /* 0x000000dde2e27208 */ /* 0x000fe20005000000 */
[----:B------:R-:W-:Y:S01]  /*1fdf0*/  FADD R232, RZ, -R219 ;  /* 0x800000dbffe87221 */ /* 0x000fe20000000000 */
[----:B------:R-:W-:Y:S01]  /*1fe00*/  FSEL R15, R227, R220, !P3 ;  /* 0x000000dce30f7208 */ /* 0x000fe20005800000 */
[----:B------:R-:W-:Y:S01]  /*1fe10*/  FADD R217, RZ, R217 ;  /* 0x000000d9ffd97221 */ /* 0x000fe20000000000 */
[----:B------:R-:W-:Y:S01]  /*1fe20*/  FADD R236, RZ, R236 ;  /* 0x000000ecffec7221 */ /* 0x000fe20000000000 */
[C---:B--2---:R-:W-:Y:S01]  /*1fe30*/  FMUL R218, R237.reuse, R200 ;  /* 0x000000c8edda7220 */ /* 0x044fe20000400000 */
[----:B------:R-:W-:-:S04]  /*1fe40*/  FMUL R227, R237, R201 ;  /* 0x000000c9ede37220 */ /* 0x000fc80000400000 */
[----:B------:R-:W-:Y:S01]  /*1fe50*/  FSETP.GEU.AND P2, PT, R218, RZ, PT ;  /* 0x000000ffda00720b */ /* 0x000fe20003f4e000 */
[----:B------:R-:W-:-:S03]  /*1fe60*/  FMUL R218, R237, R199 ;  /* 0x000000c7edda7220 */ /* 0x000fc60000400000 */
[----:B------:R-:W-:Y:S02]  /*1fe70*/  FSEL R232, R232, R219, !P2 ;  /* 0x000000dbe8e87208 */ /* 0x000fe40005000000 */
[----:B------:R-:W-:Y:S01]  /*1fe80*/  FSETP.GEU.AND P3, PT, R218, RZ, PT ;  /* 0x000000ffda00720b */ /* 0x000fe20003f6e000 */
[----:B------:R-:W-:Y:S01]  /*1fe90*/  FADD R218, RZ, R216 ;  /* 0x000000d8ffda7221 */ /* 0x000fe20000000000 */
[----:B------:R-:W-:Y:S01]  /*1fea0*/  FSETP.GEU.AND P2, PT, R227, RZ, PT ;  /* 0x000000ffe300720b */ /* 0x000fe20003f4e000 */
[----:B------:R-:W-:Y:S01]  /*1feb0*/  FADD R227, RZ, -R217 ;  /* 0x800000d9ffe37221 */ /* 0x000fe20000000000 */
[----:B------:R-:W-:Y:S01]  /*1fec0*/  FADD R216, RZ, R14 ;  /* 0x0000000effd87221 */ /* 0x000fe20000000000 */
[----:B------:R-:W-:Y:S01]  /*1fed0*/  FADD R235, RZ, -R218 ;  /* 0x800000daffeb7221 */ /* 0x000fe20000000000 */
[----:B------:R-:W-:Y:S02]  /*1fee0*/  FADD R232, RZ, R232 ;  /* 0x000000e8ffe87221 */ /* 0x000fe40000000000 */
[----:B------:R-:W-:Y:S01]  /*1fef0*/  FSEL R14, R227, R217, !P1 ;  /* 0x000000d9e30e7208 */ /* 0x000fe20004800000 */
[----:B------:R-:W-:Y:S01]  /*1ff00*/  FADD R228, RZ, -R216 ;  /* 0x800000d8ffe47221 */ /* 0x000fe20000000000 */
[----:B------:R-:W-:-:S02]  /*1ff10*/  FSEL R235, R235, R218, !P3 ;  /* 0x000000daebeb7208 */ /* 0x000fc40005800000 */
[----:B------:R-:W-:Y:S01]  /*1ff20*/  ISETP.NE.U32.AND P1, PT, RZ, c[0x0][0xa50], PT ;  /* 0x00029400ff007a0c */ /* 0x000fe20003f25070 */
[----:B------:R-:W-:Y:S01]  /*1ff30*/  FADD R227, RZ, R226 ;  /* 0x000000e2ffe37221 */ /* 0x000fe20000000000 */
[----:B------:R-:W-:Y:S01]  /*1ff40*/  FADD R226, RZ, R15 ;  /* 0x0000000fffe27221 */ /* 0x000fe20000000000 */
[----:B------:R-:W-:Y:S01]  /*1ff50*/  FADD R235, RZ, R235 ;  /* 0x000000ebffeb7221 */ /* 0x000fe20000000000 */
[----:B------:R-:W-:Y:S01]  /*1ff60*/  ISETP.NE.AND.EX P1, PT, RZ, c[0x0][0xa54], PT, P1 ;  /* 0x00029500ff007a0c */ /* 0x000fe20003f25310 */
[----:B------:R-:W-:Y:S01]  /*1ff70*/  FMUL R15, R232, R200 ;  /* 0x000000c8e80f7220 */ /* 0x000fe20000400000 */
[----:B------:R-:W-:Y:S01]  /*1ff80*/  FSEL R228, R228, R216, !P2 ;  /* 0x000000d8e4e47208 */ /* 0x000fe20005000000 */
[C---:B---3--:R-:W-:Y:S01]  /*1ff90*/  FFMA R227, R238.reuse, R223, R227 ;  /* 0x000000dfeee37223 */ /* 0x048fe200000000e3 */
[----:B------:R-:W-:Y:S01]  /*1ffa0*/  FFMA R232, R237, R232, RZ ;  /* 0x000000e8ede87223 */ /* 0x000fe200000000ff */
[----:B------:R-:W-:Y:S01]  /*1ffb0*/  FFMA R15, R235, R199, R15 ;  /* 0x000000c7eb0f7223 */ /* 0x000fe2000000000f */
[----:B------:R-:W-:Y:S01]  /*1ffc0*/  FFMA R226, R238, R224, R226 ;  /* 0x000000e0eee27223 */ /* 0x000fe200000000e2 */
[----:B------:R-:W-:Y:S01]  /*1ffd0*/  FFMA R235, R237, R235, RZ ;  /* 0x000000ebedeb7223 */ /* 0x000fe200000000ff */
[C---:B------:R-:W-:Y:S01]  /*1ffe0*/  FFMA R232, R94.reuse, R227, R232 ;  /* 0x000000e35ee87223 */ /* 0x040fe200000000e8 */
[----:B------:R-:W-:Y:S01]  /*1fff0*/  FADD R228, RZ, R228 ;  /* 0x000000e4ffe47221 */ /* 0x000fe20000000000 */
[----:B------:R-:W-:Y:S01]  /*20000*/  FMUL R227, R227, R200 ;  /* 0x000000c8e3e37220 */ /* 0x000fe20000400000 */
[----:B------:R-:W-:Y:S01]  /*20010*/  FADD R14, RZ, R14 ;  /* 0x0000000eff0e7221 */ /* 0x000fe20000000000 */
[----:B------:R-:W-:Y:S01]  /*20020*/  FFMA R235, R94, R226, R235 ;  /* 0x000000e25eeb7223 */ /* 0x000fe200000000eb */
[----:B------:R-:W-:Y:S01]  /*20030*/  FFMA R15, R228, R201, R15 ;  /* 0x000000c9e40f7223 */ /* 0x000fe2000000000f */
[----:B------:R-:W-:Y:S01]  /*20040*/  FFMA R226, R226, R199, R227 ;  /* 0x000000c7e2e27223 */ /* 0x000fe200000000e3 */
[----:B------:R-:W-:Y:S01]  /*20050*/  FFMA R14, R238, R222, R14 ;  /* 0x000000deee0e7223 */ /* 0x000fe2000000000e */
[----:B------:R-:W-:Y:S01]  /*20060*/  FFMA R228, R237, R228, RZ ;  /* 0x000000e4ede47223 */ /* 0x000fe200000000ff */
[----:B------:R-:W-:-:S02]  /*20070*/  FADD R227, RZ, R15 ;  /* 0x0000000fffe37221 */ /* 0x000fc40000000000 */
        /* <DEDUP_REMOVED lines=11> */
.L_x_873:
        /* <DEDUP_REMOVED lines=10> */
.L_x_874:
        /* <DEDUP_REMOVED lines=11> */
.L_x_875:
        /* <DEDUP_REMOVED lines=10> */
.L_x_876:
        /* <DEDUP_REMOVED lines=25> */
.L_x_877:
        /* <DEDUP_REMOVED lines=10> */
.L_x_872:
[----:B------:R-:W-:Y:S05]  /*20550*/  BSYNC B1 ;  /* 0x0000000000017941 */ /* 0x000fea0003800000 */
.L_x_871:
[----:B------:R-:W2:Y:S04]  /*20560*/  LDL.LU R218, [R1+0xb8] ;  /* 0x0000b80001da7983 */ /* 0x000ea80000300800 */
[----:B------:R-:W3:Y:S04]  /*20570*/  LDL.LU R217, [R1+0xa8] ;  /* 0x0000a80001d97983 */ /* 0x000ee80000300800 */
[----:B------:R-:W4:Y:S04]  /*20580*/  LDL.LU R220, [R1+0xc0] ;  /* 0x0000c00001dc7983 */ /* 0x000f280000300800 */
[----:B------:R-:W2:Y:S04]  /*20590*/  LDL.LU R219, [R1+0xac] ;  /* 0x0000ac0001db7983 */ /* 0x000ea80000300800 */
[----:B------:R-:W2:Y:S04]  /*205a0*/  LDL R226, [R1+0xf8] ;  /* 0x0000f80001e27983 */ /* 0x000ea80000100800 */
[----:B------:R-:W3:Y:S04]  /*205b0*/  LDL R224, [R1+0x120] ;  /* 0x0001200001e07983 */ /* 0x000ee80000100800 */
[----:B0-----:R-:W4:Y:S04]  /*205c0*/  LDL.LU R236, [R1+0xb4] ;  /* 0x0000b40001ec7983 */ /* 0x001f280000300800 */
[----:B------:R-:W4:Y:S01]  /*205d0*/  LDL.LU R227, [R1+0xc8] ;  /* 0x0000c80001e37983 */ /* 0x000f220000300800 */
[-C--:B--2---:R-:W-:Y:S01]  /*205e0*/  FMUL R14, R226, R200.reuse ;  /* 0x000000c8e20e7220 */ /* 0x084fe20000400000 */
[----:B---3--:R-:W-:-:S05]  /*205f0*/  FMUL R15, R224, R200 ;  /* 0x000000c8e00f7220 */ /* 0x008fca0000400000 */
        /* <DEDUP_REMOVED lines=9> */
[----:B------:R-:W-:-:S03]  /*20690*/  FMUL R217, R226, R201 ;  /* 0x000000c9e2d97220 */ /* 0x000fc60000400000 */
[C---:B------:R-:W-:Y:S02]  /*206a0*/  FSEL R15, R215.reuse, RZ, !P3 ;  /* 0x000000ffd70f7208 */ /* 0x040fe40005800000 */
[----:B------:R-:W-:Y:S02]  /*206b0*/  FSEL R215, R215, RZ, P3 ;  /* 0x000000ffd7d77208 */ /* 0x000fe40001800000 */
[----:B------:R-:W-:-:S04]  /*206c0*/  FSETP.GT.AND P3, PT, R218, R217, PT ;  /* 0x000000d9da00720b */ /* 0x000fc80003f64000 */
[----:B------:R-:W-:-:S04]  /*206d0*/  FSEL R216, R218, R217, P3 ;  /* 0x000000d9dad87208 */ /* 0x000fc80001800000 */
[----:B----4-:R-:W-:-:S04]  /*206e0*/  FSETP.GT.AND P4, PT, R220, R216, PT ;  /* 0x000000d8dc00720b */ /* 0x010fc80003f84000 */
[C---:B------:R-:W-:Y:S02]  /*206f0*/  FSEL R216, R197.reuse, RZ, P4 ;  /* 0x000000ffc5d87208 */ /* 0x040fe40002000000 */
[----:B------:R-:W-:Y:S02]  /*20700*/  FSEL R220, R197, RZ, !P4 ;  /* 0x000000ffc5dc7208 */ /* 0x000fe40006000000 */
[----:B------:R-:W-:-:S04]  /*20710*/  FSETP.GEU.AND P4, PT, R218, R217, PT ;  /* 0x000000d9da00720b */ /* 0x000fc80003f8e000 */
[----:B------:R-:W-:Y:S01]  /*20720*/  FSEL R217, R218, R217, !P4 ;  /* 0x000000d9dad97208 */ /* 0x000fe20006000000 */
[----:B------:R-:W-:-:S03]  /*20730*/  FMUL R222, R224, R199 ;  /* 0x000000c7e0de7220 */ /* 0x000fc60000400000 */
[----:B------:R-:W-:Y:S01]  /*20740*/  FSETP.GEU.AND P5, PT, R219, R217, PT ;  /* 0x000000d9db00720b */ /* 0x000fe20003fae000 */
[----:B------:R-:W-:Y:S01]  /*20750*/  FMUL R217, R226, R199 ;  /* 0x000000c7e2d97220 */ /* 0x000fe20000400000 */
[C---:B------:R-:W-:Y:S02]  /*20760*/  FSEL R221, R220.reuse, RZ, !P3 ;  /* 0x000000ffdcdd7208 */ /* 0x040fe40005800000 */
[----:B------:R-:W-:Y:S02]  /*20770*/  FSEL R220, R220, RZ, P3 ;  /* 0x000000ffdcdc7208 */ /* 0x000fe40001800000 */
[-C--:B------:R-:W-:Y:S02]  /*20780*/  FSETP.GT.AND P3, PT, R222, R217.reuse, PT ;  /* 0x000000d9de00720b */ /* 0x080fe40003f64000 */
[----:B------:R-:W-:Y:S02]  /*20790*/  FSEL R219, R198, RZ, !P1 ;  /* 0x000000ffc6db7208 */ /* 0x000fe40004800000 */
[----:B------:R-:W-:-:S02]  /*207a0*/  FSEL R223, R222, R217, P3 ;  /* 0x000000d9dedf7208 */ /* 0x000fc40001800000 */
[----:B------:R-:W-:Y:S02]  /*207b0*/  FSEL R198, R198, RZ, P1 ;  /* 0x000000ffc6c67208 */ /* 0x000fe40000800000 */
[----:B------:R-:W-:Y:S02]  /*207c0*/  FSETP.GT.AND P1, PT, R236, R223, PT ;  /* 0x000000dfec00720b */ /* 0x000fe40003f24000 */
[C---:B------:R-:W-:Y:S02]  /*207d0*/  FSEL R223, R215.reuse, RZ, !P2 ;  /* 0x000000ffd7df7208 */ /* 0x040fe40005000000 */
[----:B------:R-:W-:Y:S02]  /*207e0*/  FSEL R215, R215, RZ, P2 ;  /* 0x000000ffd7d77208 */ /* 0x000fe40001000000 */
[----:B------:R-:W-:-:S04]  /*207f0*/  FSETP.GEU.AND P2, PT, R222, R217, PT ;  /* 0x000000d9de00720b */ /* 0x000fc80003f4e000 */
[----:B------:R-:W-:Y:S02]  /*20800*/  FSEL R222, R222, R217, !P2 ;  /* 0x000000d9dede7208 */ /* 0x000fe40005000000 */
[C---:B------:R-:W-:Y:S02]  /*20810*/  FSEL R217, R212.reuse, RZ, P1 ;  /* 0x000000ffd4d97208 */ /* 0x040fe40000800000 */
[----:B------:R-:W-:Y:S02]  /*20820*/  FSEL R212, R212, RZ, !P1 ;  /* 0x000000ffd4d47208 */ /* 0x000fe40004800000 */
[----:B------:R-:W-:Y:S01]  /*20830*/  FSETP.GEU.AND P1, PT, R227, R222, PT ;  /* 0x000000dee300720b */ /* 0x000fe20003f2e000 */
[----:B------:R-:W-:-:S03]  /*20840*/  FADD R192, R192, R14 ;  /* 0x0000000ec0c07221 */ /* 0x000fc60000000000 */
[C---:B------:R-:W-:Y:S02]  /*20850*/  FSEL R14, R211.reuse, RZ, !P1 ;  /* 0x000000ffd30e7208 */ /* 0x040fe40004800000 */
[----:B------:R-:W-:Y:S01]  /*20860*/  FSEL R211, R211, RZ, P1 ;  /* 0x000000ffd3d37208 */ /* 0x000fe20000800000 */
[----:B------:R-:W-:Y:S01]  /*20870*/  FADD R195, R195, R15 ;  /* 0x0000000fc3c37221 */ /* 0x000fe20000000000 */
[----:B------:R-:W-:Y:S01]  /*20880*/  FSEL R197, R213, RZ, !P5 ;  /* 0x000000ffd5c57208 */ /* 0x000fe20006800000 */
[----:B------:R-:W-:Y:S01]  /*20890*/  FADD R196, R196, R14 ;  /* 0x0000000ec4c47221 */ /* 0x000fe20000000000 */
[----:B------:R-:W-:Y:S01]  /*208a0*/  ISETP.NE.U32.AND P1, PT, RZ, c[0x0][0x938], PT ;  /* 0x00024e00ff007a0c */ /* 0x000fe20003f25070 */
[----:B------:R-:W-:Y:S01]  /*208b0*/  FADD R215, R219, R215 ;  /* 0x000000d7dbd77221 */ /* 0x000fe20000000000 */
[----:B------:R-:W-:Y:S02]  /*208c0*/  FSEL R213, R213, RZ, P5 ;  /* 0x000000ffd5d57208 */ /* 0x000fe40002800000 */
[----:B------:R-:W-:-:S02]  /*208d0*/  FSEL R14, R212, RZ, !P3 ;  /* 0x000000ffd40e7208 */ /* 0x000fc40005800000 */
[C---:B------:R-:W-:Y:S01]  /*208e0*/  FSEL R15, R211.reuse, RZ, P2 ;  /* 0x000000ffd30f7208 */ /* 0x040fe20001000000 */
[----:B------:R-:W-:Y:S01]  /*208f0*/  FADD R198, R198, R223 ;  /* 0x000000dfc6c67221 */ /* 0x000fe20000000000 */
[----:B------:R-:W-:Y:S02]  /*20900*/  FSEL R212, R212, RZ, P3 ;  /* 0x000000ffd4d47208 */ /* 0x000fe40001800000 */
[----:B------:R-:W-:Y:S01]  /*20910*/  FSEL R211, R211, RZ, !P2 ;  /* 0x000000ffd3d37208 */ /* 0x000fe20005000000 */
[----:B------:R-:W-:Y:S01]  /*20920*/  FADD R194, R194, R197 ;  /* 0x000000c5c2c27221 */ /* 0x000fe20000000000 */
[----:B------:R-:W-:Y:S01]  /*20930*/  ISETP.NE.AND.EX P1, PT, RZ, c[0x0][0x93c], PT, P1 ;  /* 0x00024f00ff007a0c */ /* 0x000fe20003f25310 */
[----:B------:R-:W-:Y:S01]  /*20940*/  FFMA R197, R226, R215, R232 ;  /* 0x000000d7e2c57223 */ /* 0x000fe200000000e8 */
[----:B------:R-:W-:Y:S01]  /*20950*/  FSEL R218, R213, RZ, !P4 ;  /* 0x000000ffd5da7208 */ /* 0x000fe20006000000 */
[-C--:B------:R-:W-:Y:S01]  /*20960*/  FMUL R215, R215, R200.reuse ;  /* 0x000000c8d7d77220 */ /* 0x080fe20000400000 */
[----:B------:R-:W-:Y:S01]  /*20970*/  FSEL R213, R213, RZ, P4 ;  /* 0x000000ffd5d57208 */ /* 0x000fe20002000000 */
[----:B------:R-:W-:Y:S01]  /*20980*/  FADD R14, R14, R15 ;  /* 0x0000000f0e0e7221 */ /* 0x000fe20000000000 */
[----:B------:R-:W-:Y:S01]  /*20990*/  FADD R211, R212, R211 ;  /* 0x000000d3d4d37221 */ /* 0x000fe20000000000 */
[----:B------:R-:W-:Y:S01]  /*209a0*/  FMUL R200, R198, R200 ;  /* 0x000000c8c6c87220 */ /* 0x000fe20000400000 */
[----:B------:R-:W-:Y:S01]  /*209b0*/  FADD R218, R220, R218 ;  /* 0x000000dadcda7221 */ /* 0x000fe20000000000 */
[----:B------:R-:W-:Y:S01]  /*209c0*/  FADD R213, R221, R213 ;  /* 0x000000d5ddd57221 */ /* 0x000fe20000000000 */
[-C--:B------:R-:W-:Y:S01]  /*209d0*/  FFMA R215, R14, R199.reuse, R215 ;  /* 0x000000c70ed77223 */ /* 0x080fe200000000d7 */
[----:B------:R-:W-:Y:S01]  /*209e0*/  FFMA R200, R211, R199, R200 ;  /* 0x000000c7d3c87223 */ /* 0x000fe200000000c8 */
[----:B------:R-:W-:Y:S01]  /*209f0*/  FFMA R197, R224, R198, R197 ;  /* 0x000000c6e0c57223 */ /* 0x000fe200000000c5 */
[C---:B------:R-:W-:Y:S01]  /*20a00*/  FFMA R235, R226.reuse, R14, R235 ;  /* 0x0000000ee2eb7223 */ /* 0x040fe200000000eb */
[----:B------:R-:W-:Y:S01]  /*20a10*/  FFMA R198, R226, R213, R228 ;  /* 0x000000d5e2c67223 */ /* 0x000fe200000000e4 */
[-C--:B------:R-:W-:Y:S01]  /*20a20*/  FFMA R215, R213, R201.reuse, R215 ;  /* 0x000000c9d5d77223 */ /* 0x080fe200000000d7 */
[----:B------:R-:W-:Y:S01]  /*20a30*/  FFMA R200, R218, R201, R200 ;  /* 0x000000c9dac87223 */ /* 0x000fe200000000c8 */
[----:B------:R-:W-:Y:S01]  /*20a40*/  FADD R191, R191, R216 ;  /* 0x000000d8bfbf7221 */ /* 0x000fe20000000000 */
[----:B------:R-:W-:Y:S01]  /*20a50*/  FADD R193, R193, R217 ;  /* 0x000000d9c1c17221 */ /* 0x000fe20000000000 */
[C---:B------:R-:W-:Y:S01]  /*20a60*/  FFMA R198, R224.reuse, R218, R198 ;  /* 0x000000dae0c67223 */ /* 0x040fe200000000c6 */
[----:B------:R-:W-:Y:S01]  /*20a70*/  FFMA R199, R224, R211, R235 ;  /* 0x000000d3e0c77223 */ /* 0x000fe200000000eb */
[----:B------:R-:W-:Y:S01]  /*20a80*/  FADD R201, RZ, R215 ;  /* 0x000000d7ffc97221 */ /* 0x000fe20000000000 */
        /* <DEDUP_REMOVED lines=10> */
.L_x_878:
        /* <DEDUP_REMOVED lines=10> */
.L_x_879:
        /* <DEDUP_REMOVED lines=11> */
.L_x_880:
        /* <DEDUP_REMOVED lines=10> */
.L_x_881:
        /* <DEDUP_REMOVED lines=16> */
.L_x_882:
        /* <DEDUP_REMOVED lines=12> */
.L_x_868:
[----:B------:R-:W-:Y:S05]  /*20ee0*/  BSYNC B0 ;  /* 0x0000000000007941 */ /* 0x000fea0003800000 */
.L_x_867:
[----:B0-----:R-:W2:Y:S01]  /*20ef0*/  LDL R14, [R1+0x6cc] ;  /* 0x0006cc00010e7983 */ /* 0x001ea20000100800 */
[----:B------:R-:W-:Y:S01]  /*20f00*/  BSSY B0, `(.L_x_883) ;  /* 0x0000012000007945 */ /* 0x000fe20003800000 */
[----:B------:R-:W-:Y:S01]  /*20f10*/  MOV R212, RZ ;  /* 0x000000ff00d47202 */ /* 0x000fe20000000f00 */
[----:B------:R-:W-:Y:S01]  /*20f20*/  CS2R R200, SRZ ;  /* 0x0000000000c87805 */ /* 0x000fe2000001ff00 */
[----:B------:R-:W-:Y:S01]  /*20f30*/  MOV R211, RZ ;  /* 0x000000ff00d37202 */ /* 0x000fe20000000f00 */
[----:B------:R-:W-:Y:S01]  /*20f40*/  CS2R R198, SRZ ;  /* 0x0000000000c67805 */ /* 0x000fe2000001ff00 */
[----:B------:R-:W-:-:S02]  /*20f50*/  MOV R197, RZ ;  /* 0x000000ff00c57202 */ /* 0x000fc40000000f00 */
[----:B--2---:R-:W-:Y:S02]  /*20f60*/  ISETP.NE.AND P1, PT, R14, RZ, PT ;  /* 0x000000ff0e00720c */ /* 0x004fe40003f25270 */
[----:B------:R-:W-:-:S11]  /*20f70*/  CS2R R14, SRZ ;  /* 0x00000000000e7805 */ /* 0x000fd6000001ff00 */
        /* <DEDUP_REMOVED lines=10> */
.L_x_884:
[----:B------:R-:W-:Y:S05]  /*21020*/  BSYNC B0 ;  /* 0x0000000000007941 */ /* 0x000fea0003800000 */
.L_x_883:
[----:B------:R-:W-:Y:S01]  /*21030*/  BSSY B0, `(.L_x_885) ;  /* 0x0000115000007945 */ /* 0x000fe20003800000 */
        /* <DEDUP_REMOVED lines=11> */
[----:B--2---:R-:W-:-:S13]  /*210f0*/  ISETP.NE.AND P2, PT, R16, RZ, PT ;  /* 0x000000ff1000720c */ /* 0x004fda0003f45270 */
        /* <DEDUP_REMOVED lines=10> */
.L_x_888:
[----:B------:R-:W-:Y:S05]  /*211a0*/  BSYNC B1 ;  /* 0x0000000000017941 */ /* 0x000fea0003800000 */
.L_x_887:
[----:B------:R-:W-:Y:S01]  /*211b0*/  CS2R R16, SRZ ;  /* 0x0000000000107805 */ /* 0x000fe2000001ff00 */
[----:B------:R-:W-:Y:S01]  /*211c0*/  BSSY B1, `(.L_x_889) ;  /* 0x0000087000017945 */ /* 0x000fe20003800000 */
[----:B------:R-:W-:Y:S01]  /*211d0*/  CS2R R126, SRZ ;  /* 0x00000000007e7805 */ /* 0x000fe2000001ff00 */
[----:B------:R-:W-:Y:S01]  /*211e0*/  @P1 FADD R13, RZ, R191 ;  /* 0x000000bfff0d1221 */ /* 0x000fe20000000000 */
[----:B------:R-:W-:Y:S01]  /*211f0*/  @P1 FADD R16, RZ, R192 ;  /* 0x000000c0ff101221 */ /* 0x000fe20000000000 */
[----:B------:R-:W-:Y:S01]  /*21200*/  @P1 FADD R17, RZ, R193 ;  /* 0x000000c1ff111221 */ /* 0x000fe20000000000 */
[----:B------:R-:W-:Y:S01]  /*21210*/  MOV R144, RZ ;  /* 0x000000ff00907202 */ /* 0x000fe20000000f00 */
[----:B------:R-:W-:Y:S01]  /*21220*/  @P1 FADD R126, RZ, R194 ;  /* 0x000000c2ff7e1221 */ /* 0x000fe20000000000 */
[----:B------:R-:W-:Y:S01]  /*21230*/  @P1 FADD R127, RZ, R195 ;  /* 0x000000c3ff7f1221 */ /* 0x000fe20000000000 */
[----:B------:R-:W-:Y:S01]  /*21240*/  @P1 FADD R144, RZ, R196 ;  /* 0x000000c4ff901221 */ /* 0x000fe20000000000 */
        /* <DEDUP_REMOVED lines=13> */
[----:B------:R-:W-:Y:S01]  /*21320*/  FMUL R14, R92, R210 ;  /* 0x000000d25c0e7220 */ /* 0x000fe20000400000 */
[----:B------:R-:W-:Y:S01]  /*21330*/  FADD R217, RZ, R217 ;  /* 0x000000d9ffd97221 */ /* 0x000fe20000000000 */
[----:B------:R-:W-:-:S03]  /*21340*/  FADD R215, RZ, R215 ;  /* 0x000000d7ffd77221 */ /* 0x000fc60000000000 */
[C---:B------:R-:W-:Y:S01]  /*21350*/  FSETP.GEU.AND P3, PT, R14.reuse, RZ, PT ;  /* 0x000000ff0e00720b */ /* 0x040fe20003f6e000 */
[----:B------:R-:W-:Y:S01]  /*21360*/  FFMA R14, R14, R217, R15 ;  /* 0x000000d90e0e7223 */ /* 0x000fe2000000000f */
[----:B------:R-:W-:Y:S01]  /*21370*/  @!P1 FADD R215, RZ, -R215 ;  /* 0x800000d7ffd79221 */ /* 0x000fe20000000000 */
[----:B------:R-:W-:Y:S01]  /*21380*/  FADD R216, RZ, R216 ;  /* 0x000000d8ffd87221 */ /* 0x000fe20000000000 */
[----:B------:R-:W-:-:S03]  /*21390*/  FADD R146, RZ, R146 ;  /* 0x00000092ff927221 */ /* 0x000fc60000000000 */
[----:B------:R-:W-:Y:S01]  /*213a0*/  @!P2 FADD R216, RZ, -R216 ;  /* 0x800000d8ffd8a221 */ /* 0x000fe20000000000 */
[----:B------:R-:W-:Y:S01]  /*213b0*/  FADD R145, RZ, R145 ;  /* 0x00000091ff917221 */ /* 0x000fe20000000000 */
[----:B------:R-:W-:Y:S01]  /*213c0*/  FADD R215, RZ, R215 ;  /* 0x000000d7ffd77221 */ /* 0x000fe20000000000 */
[----:B------:R-:W-:Y:S01]  /*213d0*/  FADD R213, RZ, R213 ;  /* 0x000000d5ffd57221 */ /* 0x000fe20000000000 */
[----:B------:R-:W-:-:S03]  /*213e0*/  FADD R216, RZ, R216 ;  /* 0x000000d8ffd87221 */ /* 0x000fc60000000000 */
[----:B------:R-:W-:-:S04]  /*213f0*/  @!P3 FADD R213, RZ, -R213 ;  /* 0x800000d5ffd5b221 */ /* 0x000fc80000000000 */
[----:B------:R-:W-:Y:S01]  /*21400*/  FADD R213, RZ, R213 ;  /* 0x000000d5ffd57221 */ /* 0x000fe20000000000 */
[----:B--2---:R-:W-:-:S05]  /*21410*/  FMUL R15, R197, R209 ;  /* 0x000000d1c50f7220 */ /* 0x004fca0000400000 */
[----:B------:R-:W-:Y:S01]  /*21420*/  FSETP.GEU.AND P1, PT, R15, RZ, PT ;  /* 0x000000ff0f00720b */ /* 0x000fe20003f2e000 */
[----:B------:R-:W-:-:S05]  /*21430*/  FMUL R15, R197, R208 ;  /* 0x000000d0c50f7220 */ /* 0x000fca0000400000 */
[----:B------:R-:W-:Y:S01]  /*21440*/  FSETP.GEU.AND P2, PT, R15, RZ, PT ;  /* 0x000000ff0f00720b */ /* 0x000fe20003f4e000 */
[----:B------:R-:W-:Y:S01]  /*21450*/  FADD R15, RZ, R190 ;  /* 0x000000beff0f7221 */ /* 0x000fe20000000000 */
[----:B------:R-:W-:-:S05]  /*21460*/  FMUL R190, R197, R210 ;  /* 0x000000d2c5be7220 */ /* 0x000fca0000400000 */
[----:B------:R-:W-:Y:S01]  /*21470*/  @!P1 FADD R146, RZ, -R146 ;  /* 0x80000092ff929221 */ /* 0x000fe20000000000 */
[----:B------:R-:W-:-:S03]  /*21480*/  FSETP.GEU.AND P1, PT, R190, RZ, PT ;  /* 0x000000ffbe00720b */ /* 0x000fc60003f2e000 */
[----:B------:R-:W-:Y:S01]  /*21490*/  FADD R192, RZ, R146 ;  /* 0x00000092ffc07221 */ /* 0x000fe20000000000 */
[----:B---3--:R-:W-:Y:S01]  /*214a0*/  FFMA R215, R198, R218, R215 ;  /* 0x000000dac6d77223 */ /* 0x008fe200000000d7 */
[----:B------:R-:W-:Y:S02]  /*214b0*/  @!P2 FADD R15, RZ, -R15 ;  /* 0x8000000fff0fa221 */ /* 0x000fe40000000000 */
[----:B------:R-:W-:Y:S01]  /*214c0*/  FMUL R146, R192, R209 ;  /* 0x000000d1c0927220 */ /* 0x000fe20000400000 */
[----:B------:R-:W-:-:S05]  /*214d0*/  FFMA R192, R197, R192, RZ ;  /* 0x000000c0c5c07223 */ /* 0x000fca00000000ff */
[----:B------:R-:W-:Y:S01]  /*214e0*/  @!P1 FADD R145, RZ, -R145 ;  /* 0x80000091ff919221 */ /* 0x000fe20000000000 */
[----:B------:R-:W-:Y:S01]  /*214f0*/  ISETP.NE.U32.AND P1, PT, RZ, c[0x0][0xa50], PT ;  /* 0x00029400ff007a0c */ /* 0x000fe20003f25070 */
[----:B------:R-:W-:Y:S01]  /*21500*/  FADD R15, RZ, R15 ;  /* 0x0000000fff0f7221 */ /* 0x000fe20000000000 */
[----:B------:R-:W-:Y:S02]  /*21510*/  FFMA R192, R92, R215, R192 ;  /* 0x000000d75cc07223 */ /* 0x000fe400000000c0 */
[----:B------:R-:W-:Y:S01]  /*21520*/  ISETP.NE.AND.EX P1, PT, RZ, c[0x0][0xa54], PT, P1 ;  /* 0x00029500ff007a0c */ /* 0x000fe20003f25310 */
[C---:B------:R-:W-:Y:S01]  /*21530*/  FFMA R216, R198.reuse, R219, R216 ;  /* 0x000000dbc6d87223 */ /* 0x040fe200000000d8 */
[----:B------:R-:W-:Y:S01]  /*21540*/  FMUL R215, R215, R209 ;  /* 0x000000d1d7d77220 */ /* 0x000fe20000400000 */
[-C--:B------:R-:W-:Y:S01]  /*21550*/  FFMA R146, R15, R208.reuse, R146 ;  /* 0x000000d00f927223 */ /* 0x080fe20000000092 */
[----:B------:R-:W-:Y:S01]  /*21560*/  FFMA R193, R197, R15, RZ ;  /* 0x0000000fc5c17223 */ /* 0x000fe200000000ff */
[----:B------:R-:W-:Y:S01]  /*21570*/  FFMA R213, R198, R217, R213 ;  /* 0x000000d9c6d57223 */ /* 0x000fe200000000d5 */
[----:B------:R-:W-:Y:S01]  /*21580*/  FFMA R215, R216, R208, R215 ;  /* 0x000000d0d8d77223 */ /* 0x000fe200000000d7 */
[----:B------:R-:W-:-:S03]  /*21590*/  FADD R15, RZ, R145 ;  /* 0x00000091ff0f7221 */ /* 0x000fc60000000000 */
[-C--:B------:R-:W-:Y:S01]  /*215a0*/  FFMA R215, R213, R210.reuse, R215 ;  /* 0x000000d2d5d77223 */ /* 0x080fe200000000d7 */
[----:B------:R-:W-:Y:S01]  /*215b0*/  FFMA R145, R15, R210, R146 ;  /* 0x000000d20f917223 */ /* 0x000fe20000000092 */
[----:B------:R-:W-:Y:S01]  /*215c0*/  FFMA R191, R197, R15, RZ ;  /* 0x0000000fc5bf7223 */ /* 0x000fe200000000ff */
[----:B------:R-:W-:Y:S01]  /*215d0*/  FFMA R193, R92, R216, R193 ;  /* 0x000000d85cc17223 */ /* 0x000fe200000000c1 */
[----:B------:R-:W-:Y:S01]  /*215e0*/  FADD R214, R214, R215 ;  /* 0x000000d7d6d67221 */ /* 0x000fe20000000000 */
[----:B------:R-:W-:Y:S01]  /*215f0*/  FADD R146, RZ, R14 ;  /* 0x0000000eff927221 */ /* 0x000fe20000000000 */
[----:B------:R-:W-:Y:S01]  /*21600*/  FFMA R191, R92, R213, R191 ;  /* 0x000000d55cbf7223 */ /* 0x000fe200000000bf */
        /* <DEDUP_REMOVED lines=10> */
.L_x_891:
        /* <DEDUP_REMOVED lines=10> */
.L_x_892:
        /* <DEDUP_REMOVED lines=11> */
.L_x_893:
        /* <DEDUP_REMOVED lines=10> */
.L_x_894:
[----:B------:R-:W-:Y:S01]  /*218a0*/  ISETP.NE.U32.AND P1, PT, RZ, c[0x0][0xa88], PT ;  /* 0x0002a200ff007a0c */ /* 0x000fe20003f25070 */
[----:B------:R-:W-:Y:S01]  /*218b0*/  FADD R191, RZ, R191 ;  /* 0x000000bfffbf7221 */ /* 0x000fe20000000000 */
[----:B------:R-:W-:Y:S01]  /*218c0*/  FADD R192, RZ, R192 ;  /* 0x000000c0ffc07221 */ /* 0x000fe20000000000 */
[----:B------:R-:W-:Y:S01]  /*218d0*/  FADD R193, RZ, R193 ;  /* 0x000000c1ffc17221 */ /* 0x000fe20000000000 */
[----:B------:R-:W-:Y:S01]  /*218e0*/  ISETP.NE.AND.EX P1, PT, RZ, c[0x0][0xa8c], PT, P1 ;  /* 0x0002a300ff007a0c */ /* 0x000fe20003f25310 */
[----:B------:R-:W-:-:S12]  /*218f0*/  FADD R214, RZ, R214 ;  /* 0x000000d6ffd67221 */ /* 0x000fd80000000000 */
        /* <DEDUP_REMOVED lines=9> */
.L_x_895:
        /* <DEDUP_REMOVED lines=10> */
.L_x_890:
[----:B------:R-:W-:Y:S05]  /*21a30*/  BSYNC B1 ;  /* 0x0000000000017941 */ /* 0x000fea0003800000 */
.L_x_889:
[----:B0-----:R-:W2:Y:S01]  /*21a40*/  LDL R146, [R1+0x360] ;  /* 0x0003600001927983 */ /* 0x001ea20000100800 */
[----:B------:R-:W-:Y:S01]  /*21a50*/  FADD R16, RZ, R16 ;  /* 0x00000010ff107221 */ /* 0x000fe20000000000 */
[----:B------:R-:W-:Y:S01]  /*21a60*/  FADD R145, RZ, R127 ;  /* 0x0000007fff917221 */ /* 0x000fe20000000000 */
[CC--:B------:R-:W-:Y:S01]  /*21a70*/  FSETP.GT.AND P1, PT, R206.reuse, R203.reuse, PT ;  /* 0x000000cbce00720b */ /* 0x0c0fe20003f24000 */
[----:B------:R-:W-:Y:S01]  /*21a80*/  FADD R17, RZ, R17 ;  /* 0x00000011ff117221 */ /* 0x000fe20000000000 */
[----:B------:R-:W-:Y:S01]  /*21a90*/  FSETP.GEU.AND P3, PT, R206, R203, PT ;  /* 0x000000cbce00720b */ /* 0x000fe20003f6e000 */
[----:B------:R-:W-:Y:S01]  /*21aa0*/  FADD R144, RZ, R144 ;  /* 0x00000090ff907221 */ /* 0x000fe20000000000 */
[C---:B------:R-:W-:Y:S01]  /*21ab0*/  FSEL R14, R16.reuse, RZ, !P1 ;  /* 0x000000ff100e7208 */ /* 0x040fe20004800000 */
[----:B------:R-:W-:Y:S01]  /*21ac0*/  FADD R13, RZ, R13 ;  /* 0x0000000dff0d7221 */ /* 0x000fe20000000000 */
[----:B------:R-:W-:Y:S02]  /*21ad0*/  FSEL R127, R145, RZ, P3 ;  /* 0x000000ff917f7208 */ /* 0x000fe40001800000 */
[----:B------:R-:W-:-:S02]  /*21ae0*/  FSEL R16, R16, RZ, P1 ;  /* 0x000000ff10107208 */ /* 0x000fc40000800000 */
[CC--:B------:R-:W-:Y:S01]  /*21af0*/  FSETP.GT.AND P2, PT, R205.reuse, R202.reuse, PT ;  /* 0x000000cacd00720b */ /* 0x0c0fe20003f44000 */
[----:B------:R-:W-:Y:S01]  /*21b00*/  FADD R14, R14, R127 ;  /* 0x0000007f0e0e7221 */ /* 0x000fe20000000000 */
[----:B------:R-:W-:Y:S02]  /*21b10*/  FSETP.GEU.AND P1, PT, R205, R202, PT ;  /* 0x000000cacd00720b */ /* 0x000fe40003f2e000 */
[----:B------:R-:W-:Y:S02]  /*21b20*/  FSEL R145, R145, RZ, !P3 ;  /* 0x000000ff91917208 */ /* 0x000fe40005800000 */
[----:B------:R-:W-:Y:S02]  /*21b30*/  FSEL R15, R17, RZ, !P2 ;  /* 0x000000ff110f7208 */ /* 0x000fe40005000000 */
[----:B------:R-:W-:Y:S01]  /*21b40*/  FSEL R127, R144, RZ, P1 ;  /* 0x000000ff907f7208 */ /* 0x000fe20000800000 */
[----:B------:R-:W-:Y:S01]  /*21b50*/  FADD R16, R16, R145 ;  /* 0x0000009110107221 */ /* 0x000fe20000000000 */
[-C--:B------:R-:W-:Y:S01]  /*21b60*/  FSETP.GT.AND P3, PT, R207, R204.reuse, PT ;  /* 0x000000cccf00720b */ /* 0x080fe20003f64000 */
[----:B------:R-:W-:Y:S01]  /*21b70*/  FADD R145, RZ, R126 ;  /* 0x0000007eff917221 */ /* 0x000fe20000000000 */
[----:B------:R-:W-:Y:S01]  /*21b80*/  FSEL R17, R17, RZ, P2 ;  /* 0x000000ff11117208 */ /* 0x000fe20001000000 */
[----:B------:R-:W-:Y:S01]  /*21b90*/  FADD R15, R15, R127 ;  /* 0x0000007f0f0f7221 */ /* 0x000fe20000000000 */
[----:B------:R-:W-:-:S02]  /*21ba0*/  FSETP.GEU.AND P2, PT, R207, R204, PT ;  /* 0x000000cccf00720b */ /* 0x000fc40003f4e000 */
[----:B------:R-:W-:Y:S02]  /*21bb0*/  FSEL R144, R144, RZ, !P1 ;  /* 0x000000ff90907208 */ /* 0x000fe40004800000 */
[C---:B------:R-:W-:Y:S02]  /*21bc0*/  FSEL R127, R13.reuse, RZ, !P3 ;  /* 0x000000ff0d7f7208 */ /* 0x040fe40005800000 */
[----:B------:R-:W-:Y:S01]  /*21bd0*/  FSEL R126, R13, RZ, P3 ;  /* 0x000000ff0d7e7208 */ /* 0x000fe20001800000 */
[----:B------:R-:W-:Y:S01]  /*21be0*/  FADD R17, R17, R144 ;  /* 0x0000009011117221 */ /* 0x000fe20000000000 */
[C---:B------:R-:W-:Y:S02]  /*21bf0*/  FSEL R13, R145.reuse, RZ, P2 ;  /* 0x000000ff910d7208 */ /* 0x040fe40001000000 */
[----:B------:R-:W-:Y:S02]  /*21c00*/  ISETP.NE.U32.AND P1, PT, RZ, c[0x0][0x938], PT ;  /* 0x00024e00ff007a0c */ /* 0x000fe40003f25070 */
[----:B------:R-:W-:Y:S01]  /*21c10*/  FSEL R145, R145, RZ, !P2 ;  /* 0x000000ff91917208 */ /* 0x000fe20005000000 */
[----:B------:R-:W-:Y:S01]  /*21c20*/  FADD R127, R127, R13 ;  /* 0x0000000d7f7f7221 */ /* 0x000fe20000000000 */
[----:B------:R-:W-:-:S03]  /*21c30*/  ISETP.NE.AND.EX P1, PT, RZ, c[0x0][0x93c], PT, P1 ;  /* 0x00024f00ff007a0c */ /* 0x000fc60003f25310 */
[----:B------:R-:W-:Y:S01]  /*21c40*/  FADD R13, R126, R145 ;  /* 0x000000917e0d7221 */ /* 0x000fe20000000000 */
[----:B------:R-:W-:-:S04]  /*21c50*/  FMUL R126, R14, R209 ;  /* 0x000000d10e7e7220 */ /* 0x000fc80000400000 */
[----:B------:R-:W-:-:S04]  /*21c60*/  FFMA R126, R15, R208, R126 ;  /* 0x000000d00f7e7223 */ /* 0x000fc8000000007e */
[----:B------:R-:W-:-:S04]  /*21c70*/  FFMA R126, R127, R210, R126 ;  /* 0x000000d27f7e7223 */ /* 0x000fc8000000007e */
[----:B------:R-:W-:Y:S01]  /*21c80*/  FADD R126, RZ, R126 ;  /* 0x0000007eff7e7221 */ /* 0x000fe20000000000 */
[C---:B--2---:R-:W-:Y:S01]  /*21c90*/  FFMA R193, R146.reuse, R15, R193 ;  /* 0x0000000f92c17223 */ /* 0x044fe200000000c1 */
[C---:B------:R-:W-:Y:S01]  /*21ca0*/  FFMA R192, R146.reuse, R14, R192 ;  /* 0x0000000e92c07223 */ /* 0x040fe200000000c0 */
        /* <DEDUP_REMOVED lines=10> */
.L_x_896:
        /* <DEDUP_REMOVED lines=10> */
.L_x_897:
[----:B0-----:R-:W2:Y:S01]  /*21df0*/  LDL R14, [R1+0x364] ;  /* 0x00036400010e7983 */ /* 0x001ea20000100800 */
[----:B------:R-:W-:Y:S01]  /*21e00*/  ISETP.NE.U32.AND P1, PT, RZ, c[0x0][0x900], PT ;  /* 0x00024000ff007a0c */ /* 0x000fe20003f25070 */
[----:B------:R-:W-:-:S03]  /*21e10*/  FMUL R209, R16, R209 ;  /* 0x000000d110d17220 */ /* 0x000fc60000400000 */
[----:B------:R-:W-:Y:S01]  /*21e20*/  ISETP.NE.AND.EX P1, PT, RZ, c[0x0][0x904], PT, P1 ;  /* 0x00024100ff007a0c */ /* 0x000fe20003f25310 */
[----:B------:R-:W-:-:S04]  /*21e30*/  FFMA R209, R17, R208, R209 ;  /* 0x000000d011d17223 */ /* 0x000fc800000000d1 */
[----:B------:R-:W-:Y:S01]  /*21e40*/  FFMA R210, R13, R210, R209 ;  /* 0x000000d20dd27223 */ /* 0x000fe200000000d1 */
[C---:B--2---:R-:W-:Y:S01]  /*21e50*/  FFMA R191, R14.reuse, R13, R191 ;  /* 0x0000000d0ebf7223 */ /* 0x044fe200000000bf */
[C---:B------:R-:W-:Y:S01]  /*21e60*/  FFMA R193, R14.reuse, R17, R193 ;  /* 0x000000110ec17223 */ /* 0x040fe200000000c1 */
[----:B------:R-:W-:Y:S01]  /*21e70*/  FFMA R192, R14, R16, R192 ;  /* 0x000000100ec07223 */ /* 0x000fe200000000c0 */
[----:B------:R-:W-:-:S04]  /*21e80*/  FADD R13, RZ, R210 ;  /* 0x000000d2ff0d7221 */ /* 0x000fc80000000000 */
        /* <DEDUP_REMOVED lines=9> */
.L_x_898:
        /* <DEDUP_REMOVED lines=10> */
.L_x_899:
        /* <DEDUP_REMOVED lines=16> */
.L_x_900:
[----:B------:R-:W-:-:S04]  /*220c0*/  ISETP.NE.U32.AND P1, PT, RZ, c[0x0][0x508], PT ;  /* 0x00014200ff007a0c */ /* 0x000fc80003f25070 */
        /* <DEDUP_REMOVED lines=10> */
[----:B------:R0:W-:Y:S02]  /*22170*/  RED.E.ADD.F32.FTZ.RN.STRONG.GPU [R14.64+0x8], R191 ;  /* 0x000008bf0e00798e */ /* 0x0001e4000c10e7a8 */
.L_x_886:
[----:B------:R-:W-:Y:S05]  /*22180*/  BSYNC B0 ;  /* 0x0000000000007941 */ /* 0x000fea0003800000 */
.L_x_885:
[----:B0-----:R-:W2:Y:S01]  /*22190*/  LDL R13, [R1+0x6c4] ;  /* 0x0006c400010d7983 */ /* 0x001ea20000100800 */
[----:B------:R-:W-:Y:S01]  /*221a0*/  BSSY B0, `(.L_x_901) ;  /* 0x00000ab000007945 */ /* 0x000fe20003800000 */
[----:B------:R-:W-:-:S02]  /*221b0*/  MOV R16, RZ ;  /* 0x000000ff00107202 */ /* 0x000fc40000000f00 */
[----:B--2---:R-:W-:Y:S02]  /*221c0*/  ISETP.NE.AND P2, PT, R13, RZ, PT ;  /* 0x000000ff0d00720c */ /* 0x004fe40003f45270 */
[----:B------:R-:W-:-:S11]  /*221d0*/  MOV R13, RZ ;  /* 0x000000ff000d7202 */ /* 0x000fd60000000f00 */
[----:B------:R-:W-:Y:S05]  /*221e0*/  @!P2 BRA `(.L_x_902) ;  /* 0x00000a600000a947 */ /* 0x000fea0003800000 */
[----:B------:R-:W2:Y:S04]  /*221f0*/  LDL.LU R14, [R1+0x208] ;  /* 0x00020800010e7983 */ /* 0x000ea80000300800 */
[----:B------:R-:W3:Y:S04]  /*22200*/  LDL.LU R144, [R1+0x210] ;  /* 0x0002100001907983 */ /* 0x000ee80000300800 */
[----:B------:R-:W4:Y:S04]  /*22210*/  LDL.LU R127, [R1+0xfc] ;  /* 0x0000fc00017f7983 */ /* 0x000f280000300800 */
[----:B------:R-:W2:Y:S04]  /*22220*/  LDL.LU R17, [R1+0x9c] ;  /* 0x00009c0001117983 */ /* 0x000ea80000300800 */
[----:B------:R-:W3:Y:S04]  /*22230*/  LDL.LU R126, [R1+0x98] ;  /* 0x00009800017e7983 */ /* 0x000ee80000300800 */
[----:B------:R-:W3:Y:S04]  /*22240*/  LDL.LU R195, [R1+0x90] ;  /* 0x0000900001c37983 */ /* 0x000ee80000300800 */
[----:B------:R-:W3:Y:S04]  /*22250*/  LDL.LU R194, [R1+0x214] ;  /* 0x0002140001c27983 */ /* 0x000ee80000300800 */
[----:B------:R-:W3:Y:S04]  /*22260*/  LDL.LU R193, [R1+0x218] ;  /* 0x0002180001c17983 */ /* 0x000ee80000300800 */
[----:B------:R-:W3:Y:S04]  /*22270*/  LDL.LU R192, [R1+0x6c] ;  /* 0x00006c0001c07983 */ /* 0x000ee80000300800 */
[----:B------:R-:W3:Y:S04]  /*22280*/  LDL.LU R191, [R1+0x21c] ;  /* 0x00021c0001bf7983 */ /* 0x000ee80000300800 */
[----:B------:R-:W3:Y:S04]  /*22290*/  LDL.LU R190, [R1+0x220] ;  /* 0x0002200001be7983 */ /* 0x000ee80000300800 */
[----:B------:R-:W3:Y:S01]  /*222a0*/  LDL R146, [R1+0x55c] ;  /* 0x00055c0001927983 */ /* 0x000ee20000100800 */
[----:B----4-:R-:W-:-:S02]  /*222b0*/  FSEL R13, R127, RZ, P2 ;  /* 0x000000ff7f0d7208 */ /* 0x010fc40001000000 */
[----:B------:R-:W-:-:S03]  /*222c0*/  FSEL R127, R127, RZ, !P2 ;  /* 0x000000ff7f7f7208 */ /* 0x000fc60005000000 */
[----:B--2---:R-:W-:Y:S02]  /*222d0*/  FMUL R15, R13, R14 ;  /* 0x0000000e0d0f7220 */ /* 0x004fe40000400000 */
[----:B------:R-:W-:Y:S02]  /*222e0*/  FFMA R13, R90, R13, R127 ;  /* 0x0000000d5a0d7223 */ /* 0x000fe4000000007f */
[----:B------:R-:W2:Y:S01]  /*222f0*/  LDL.LU R127, [R1+0x104] ;  /* 0x00010400017f7983 */ /* 0x000ea20000300800 */
[----:B------:R-:W-:-:S05]  /*22300*/  FSEL R14, R17, RZ, P2 ;  /* 0x000000ff110e7208 */ /* 0x000fca0001000000 */
[----:B---3--:R-:W-:Y:S01]  /*22310*/  FFMA R15, R14, R144, R15 ;  /* 0x000000900e0f7223 */ /* 0x008fe2000000000f */
[----:B------:R-:W-:Y:S01]  /*22320*/  FSEL R144, R17, RZ, !P2 ;  /* 0x000000ff11907208 */ /* 0x000fe20005000000 */
[----:B------:R0:W-:Y:S04]  /*22330*/  STL [R1+0xfc], R13 ;  /* 0x0000fc0d01007387 */ /* 0x0001e80000100800 */
[----:B------:R-:W-:-:S05]  /*22340*/  FFMA R14, R90, R14, R144 ;  /* 0x0000000e5a0e7223 */ /* 0x000fca0000000090 */
[----:B------:R1:W-:Y:S04]  /*22350*/  STL [R1+0x9c], R14 ;  /* 0x00009c0e01007387 */ /* 0x0003e80000100800 */
[----:B------:R-:W3:Y:S04]  /*22360*/  LDL R145, [R1+0x49c] ;  /* 0x00049c0001917983 */ /* 0x000ee80000100800 */
[----:B------:R-:W4:Y:S01]  /*22370*/  LDL R144, [R1+0x4a0] ;  /* 0x0004a00001907983 */ /* 0x000f220000100800 */
[C---:B------:R-:W-:Y:S02]  /*22380*/  FSEL R17, R126.reuse, RZ, !P2 ;  /* 0x000000ff7e117208 */ /* 0x040fe40005000000 */
[----:B------:R-:W-:-:S05]  /*22390*/  FSEL R126, R126, RZ, P2 ;  /* 0x000000ff7e7e7208 */ /* 0x000fca0001000000 */
[----:B0-----:R-:W-:Y:S01]  /*223a0*/  FFMA R13, R90, R126, R17 ;  /* 0x0000007e5a0d7223 */ /* 0x001fe20000000011 */
[----:B------:R-:W-:Y:S01]  /*223b0*/  FFMA R15, R126, R192, R15 ;  /* 0x000000c07e0f7223 */ /* 0x000fe2000000000f */
[----:B------:R-:W-:-:S03]  /*223c0*/  FSEL R126, R195, RZ, P2 ;  /* 0x000000ffc37e7208 */ /* 0x000fc60001000000 */
[----:B------:R0:W-:Y:S01]  /*223d0*/  STL [R1+0x98], R13 ;  /* 0x0000980d01007387 */ /* 0x0001e20000100800 */
[C---:B-1----:R-:W-:Y:S02]  /*223e0*/  FSEL R14, R234.reuse, RZ, !P2 ;  /* 0x000000ffea0e7208 */ /* 0x042fe40005000000 */
[----:B------:R-:W-:Y:S02]  /*223f0*/  FSEL R17, R234, RZ, P2 ;  /* 0x000000ffea117208 */ /* 0x000fe40001000000 */
[----:B0-----:R-:W-:-:S05]  /*22400*/  FSEL R13, R195, RZ, !P2 ;  /* 0x000000ffc30d7208 */ /* 0x001fca0005000000 */
[C---:B------:R-:W-:Y:S01]  /*22410*/  FFMA R13, R90.reuse, R126, R13 ;  /* 0x0000007e5a0d7223 */ /* 0x040fe2000000000d */
[----:B------:R-:W-:Y:S01]  /*22420*/  FFMA R234, R90, R17, R14 ;  /* 0x000000115aea7223 */ /* 0x000fe2000000000e */
[----:B------:R-:W-:-:S03]  /*22430*/  FMUL R14, R17, R193 ;  /* 0x000000c1110e7220 */ /* 0x000fc60000400000 */
[----:B------:R0:W-:Y:S01]  /*22440*/  STL [R1+0x90], R13 ;  /* 0x0000900d01007387 */ /* 0x0001e20000100800 */
[C---:B------:R-:W-:Y:S02]  /*22450*/  FSEL R17, R231.reuse, RZ, P2 ;  /* 0x000000ffe7117208 */ /* 0x040fe40001000000 */
[----:B------:R-:W-:Y:S02]  /*22460*/  FSEL R231, R231, RZ, !P2 ;  /* 0x000000ffe7e77208 */ /* 0x000fe40005000000 */
[C---:B0-----:R-:W-:Y:S02]  /*22470*/  FSEL R13, R233.reuse, RZ, P2 ;  /* 0x000000ffe90d7208 */ /* 0x041fe40001000000 */
[----:B------:R-:W-:-:S03]  /*22480*/  FSEL R233, R233, RZ, !P2 ;  /* 0x000000ffe9e97208 */ /* 0x000fc60005000000 */
[----:B------:R-:W-:Y:S02]  /*22490*/  FFMA R14, R13, R192, R14 ;  /* 0x000000c00d0e7223 */ /* 0x000fe4000000000e */
[----:B------:R-:W-:Y:S01]  /*224a0*/  FFMA R233, R90, R13, R233 ;  /* 0x0000000d5ae97223 */ /* 0x000fe200000000e9 */
[----:B------:R-:W-:Y:S01]  /*224b0*/  FSEL R13, R230, RZ, P2 ;  /* 0x000000ffe60d7208 */ /* 0x000fe20001000000 */
[----:B------:R-:W-:Y:S01]  /*224c0*/  FFMA R15, R126, R194, R15 ;  /* 0x000000c27e0f7223 */ /* 0x000fe2000000000f */
[----:B------:R-:W-:Y:S01]  /*224d0*/  FFMA R14, R17, R191, R14 ;  /* 0x000000bf110e7223 */ /* 0x000fe2000000000e */
[----:B------:R-:W-:Y:S02]  /*224e0*/  FFMA R231, R90, R17, R231 ;  /* 0x000000115ae77223 */ /* 0x000fe400000000e7 */
[----:B------:R-:W-:Y:S01]  /*224f0*/  FADD R15, RZ, R15 ;  /* 0x0000000fff0f7221 */ /* 0x000fe20000000000 */
[----:B------:R-:W-:Y:S01]  /*22500*/  FFMA R14, R13, R190, R14 ;  /* 0x000000be0d0e7223 */ /* 0x000fe2000000000e */
[----:B------:R-:W-:-:S03]  /*22510*/  FSEL R230, R230, RZ, !P2 ;  /* 0x000000ffe6e67208 */ /* 0x000fc60005000000 */
[----:B------:R-:W-:Y:S01]  /*22520*/  FADD R126, R15, R14 ;  /* 0x0000000e0f7e7221 */ /* 0x000fe20000000000 */
[----:B------:R-:W-:Y:S01]  /*22530*/  FFMA R14, -R146, R146, 1 ;  /* 0x3f800000920e7423 */ /* 0x000fe20000000192 */
[----:B------:R-:W-:-:S04]  /*22540*/  FFMA R230, R90, R13, R230 ;  /* 0x0000000d5ae67223 */ /* 0x000fc800000000e6 */
[----:B------:R-:W-:Y:S01]  /*22550*/  IADD3 R13, R14, -0xd000000, RZ ;  /* 0xf30000000e0d7810 */ /* 0x000fe20007ffe0ff */
[----:B------:R0:W1:Y:S03]  /*22560*/  MUFU.RSQ R15, R14 ;  /* 0x0000000e000f7308 */ /* 0x0000660000001400 */
[----:B------:R-:W-:Y:S02]  /*22570*/  ISETP.GT.U32.AND P1, PT, R13, 0x727fffff, PT ;  /* 0x727fffff0d00780c */ /* 0x000fe40003f24070 */
[C---:B------:R-:W-:Y:S02]  /*22580*/  FSEL R13, R229.reuse, RZ, P2 ;  /* 0x000000ffe50d7208 */ /* 0x040fe40001000000 */
[----:B------:R-:W-:Y:S01]  /*22590*/  FSEL R229, R229, RZ, !P2 ;  /* 0x000000ffe5e57208 */ /* 0x000fe20005000000 */
[----:B------:R-:W-:Y:S04]  /*225a0*/  BSSY B1, `(.L_x_903) ;  /* 0x0000012000017945 */ /* 0x000fe80003800000 */
[----:B------:R-:W-:Y:S01]  /*225b0*/  FFMA R229, R90, R13, R229 ;  /* 0x0000000d5ae57223 */ /* 0x000fe200000000e5 */
[----:B--2---:R-:W-:-:S02]  /*225c0*/  FSEL R17, R127, RZ, !P2 ;  /* 0x000000ff7f117208 */ /* 0x004fc40005000000 */
[----:B------:R-:W-:-:S05]  /*225d0*/  FSEL R127, R127, RZ, P2 ;  /* 0x000000ff7f7f7208 */ /* 0x000fca0001000000 */
[----:B------:R-:W-:-:S05]  /*225e0*/  FFMA R17, R90, R127, R17 ;  /* 0x0000007f5a117223 */ /* 0x000fca0000000011 */
[----:B------:R0:W-:Y:S01]  /*225f0*/  STL [R1+0x104], R17 ;  /* 0x0001041101007387 */ /* 0x0001e20000100800 */
[----:B---3--:R-:W-:-:S04]  /*22600*/  FFMA R126, R145, R127, R126 ;  /* 0x0000007f917e7223 */ /* 0x008fc8000000007e */
[----:B----4-:R-:W-:Y:S01]  /*22610*/  FFMA R13, R144, R13, R126 ;  /* 0x0000000d900d7223 */ /* 0x010fe2000000007e */
[----:B------:R-:W-:Y:S05]  /*22620*/  @!P1 BRA `(.L_x_904) ;  /* 0x0000005000009947 */ /* 0x000fea0003800000 */
[----:B01----:R-:W-:Y:S01]  /*22630*/  BMOV.32.CLEAR RZ, B11 ;  /* 0x000000000bff7355 */ /* 0x003fe20000100000 */
[----:B------:R-:W-:Y:S02]  /*22640*/  MOV R15, 0x22660 ;  /* 0x00022660000f7802 */ /* 0x000fe40000000f00 */
[----:B-----5:R-:W-:Y:S05]  /*22650*/  CALL.REL.NOINC `($__internal_10_$__cuda_sm20_sqrt_rn_f32_slowpath) ;  /* 0x00019e3000007944 */ /* 0x020fea0003c00000 */
[----:B------:R-:W-:Y:S01]  /*22660*/  MOV R15, R126 ;  /* 0x0000007e000f7202 */ /* 0x000fe20000000f00 */
[----:B------:R-:W-:Y:S05]  /*22670*/  BRA `(.L_x_905) ;  /* 0x0000004000007947 */ /* 0x000fea0003800000 */
.L_x_904:
[----:B01----:R-:W-:Y:S01]  /*22680*/  FMUL.FTZ R17, R14, R15 ;  /* 0x0000000f0e117220 */ /* 0x003fe20000410000 */
[----:B------:R-:W-:-:S03]  /*22690*/  FMUL.FTZ R15, R15, 0.5 ;  /* 0x3f0000000f0f7820 */ /* 0x000fc60000410000 */
[----:B------:R-:W-:-:S04]  /*226a0*/  FFMA R14, -R17, R17, R14 ;  /* 0x00000011110e7223 */ /* 0x000fc8000000010e */
[----:B------:R-:W-:Y:S02]  /*226b0*/  FFMA R15, R14, R15, R17 ;  /* 0x0000000f0e0f7223 */ /* 0x000fe40000000011 */
.L_x_905:
[----:B------:R-:W-:Y:S05]  /*226c0*/  BSYNC B1 ;  /* 0x0000000000017941 */ /* 0x000fea0003800000 */
.L_x_903:
[----:B------:R-:W-:Y:S01]  /*226d0*/  FSETP.GT.AND P1, PT, R15, RZ, PT ;  /* 0x000000ff0f00720b */ /* 0x000fe20003f24000 */
[----:B------:R-:W-:Y:S01]  /*226e0*/  BSSY B1, `(.L_x_906) ;  /* 0x0000028000017945 */ /* 0x000fe20003800000 */
[----:B------:R-:W-:-:S11]  /*226f0*/  MOV R14, RZ ;  /* 0x000000ff000e7202 */ /* 0x000fd60000000f00 */
        /* <DEDUP_REMOVED lines=14> */
[----:B-----5:R-:W-:Y:S05]  /*227e0*/  CALL.REL.NOINC `($__internal_11_$__cuda_sm3x_div_rn_noftz_f32_slowpath) ;  /* 0x00019e0000007944 */ /* 0x020fea0003c00000 */
[----:B-1----:R-:W-:Y:S02]  /*227f0*/  MOV R17, R250 ;  /* 0x000000fa00117202 */ /* 0x002fe40000000f00 */
.L_x_909:
[----:B------:R-:W-:Y:S05]  /*22800*/  BSYNC B9 ;  /* 0x0000000000097941 */ /* 0x000fea0003800000 */
.L_x_908:
[----:B------:R-:W1:Y:S01]  /*22810*/  MUFU.RCP R14, R15 ;  /* 0x0000000f000e7308 */ /* 0x000e620000001000 */
[----:B------:R-:W-:Y:S01]  /*22820*/  UMOV UR39, 0x3f800000 ;  /* 0x3f80000000277882 */ /* 0x000fe20000000000 */
[----:B------:R-:W-:Y:S01]  /*22830*/  BSSY B9, `(.L_x_910) ;  /* 0x0000011000097945 */ /* 0x000fe20003800000 */
[----:B-1----:R-:W-:-:S04]  /*22840*/  FFMA R126, R14, -R15, 1 ;  /* 0x3f8000000e7e7423 */ /* 0x002fc8000000080f */
[----:B------:R-:W-:Y:S01]  /*22850*/  FFMA R14, R14, R126, R14 ;  /* 0x0000007e0e0e7223 */ /* 0x000fe2000000000e */
[----:B------:R-:W-:-:S04]  /*22860*/  MOV R126, UR39 ;  /* 0x00000027007e7c02 */ /* 0x000fc80008000f00 */
[----:B------:R1:W3:Y:S02]  /*22870*/  FCHK P1, -R126, R15 ;  /* 0x0000000f7e007302 */ /* 0x0002e40000020100 */
[----:B-1----:R-:W-:-:S04]  /*22880*/  FFMA R126, R14, -1, RZ ;  /* 0xbf8000000e7e7823 */ /* 0x002fc800000000ff */
[----:B------:R-:W-:-:S04]  /*22890*/  FFMA R127, R126, -R15, -1 ;  /* 0xbf8000007e7f7423 */ /* 0x000fc8000000080f */
[----:B------:R-:W-:Y:S01]  /*228a0*/  FFMA R126, R14, R127, R126 ;  /* 0x0000007f0e7e7223 */ /* 0x000fe2000000007e */
[----:B------:R-:W-:-:S04]  /*228b0*/  FADD R14, RZ, R17 ;  /* 0x00000011ff0e7221 */ /* 0x000fc80000000000 */
[----:B------:R-:W-:Y:S01]  /*228c0*/  FFMA R14, R14, 2, RZ ;  /* 0x400000000e0e7823 */ /* 0x000fe200000000ff */
[----:B---3--:R-:W-:Y:S05]  /*228d0*/  @!P1 BRA `(.L_x_911) ;  /* 0x0000006000009947 */ /* 0x008fea0003800000 */
[----:B------:R-:W-:Y:S01]  /*228e0*/  BMOV.32.CLEAR RZ, B11 ;  /* 0x000000000bff7355 */ /* 0x000fe20000100000 */
[----:B------:R-:W-:Y:S02]  /*228f0*/  MOV R126, R15 ;  /* 0x0000000f007e7202 */ /* 0x000fe40000000f00 */
[----:B------:R-:W-:Y:S02]  /*22900*/  MOV R250, 0xbf800000 ;  /* 0xbf80000000fa7802 */ /* 0x000fe40000000f00 */
[----:B------:R-:W-:Y:S02]  /*22910*/  MOV R127, 0x22930 ;  /* 0x00022930007f7802 */ /* 0x000fe40000000f00 */
[----:B0-2--5:R-:W-:Y:S05]  /*22920*/  CALL.REL.NOINC `($__internal_11_$__cuda_sm3x_div_rn_noftz_f32_slowpath) ;  /* 0x00019cc000007944 */ /* 0x025fea0003c00000 */
[----:B-1----:R-:W-:Y:S02]  /*22930*/  MOV R126, R250 ;  /* 0x000000fa007e7202 */ /* 0x002fe40000000f00 */
.L_x_911:
[----:B------:R-:W-:Y:S05]  /*22940*/  BSYNC B9 ;  /* 0x0000000000097941 */ /* 0x000fea0003800000 */
.L_x_910:
[----:B------:R-:W-:Y:S02]  /*22950*/  FFMA R14, R14, R126, RZ ;  /* 0x0000007e0e0e7223 */ /* 0x000fe400000000ff */
.L_x_907:
[----:B------:R-:W-:Y:S05]  /*22960*/  BSYNC B1 ;  /* 0x0000000000017941 */ /* 0x000fea0003800000 */
.L_x_906:
[----:B------:R-:W3:Y:S01]  /*22970*/  LDL R17, [R1+0x498] ;  /* 0x0004980001117983 */ /* 0x000ee20000100800 */
[----:B------:R-:W-:Y:S01]  /*22980*/  IADD3 R15, R89, 0x1800000, RZ ;  /* 0x01800000590f7810 */ /* 0x000fe20007ffe0ff */
[----:B------:R-:W-:Y:S01]  /*22990*/  FADD R14, RZ, R14 ;  /* 0x0000000eff0e7221 */ /* 0x000fe20000000000 */
[----:B------:R-:W-:Y:S02]  /*229a0*/  BSSY B7, `(.L_x_912) ;  /* 0x0000012000077945 */ /* 0x000fe40003800000 */
[----:B------:R-:W-:-:S04]  /*229b0*/  LOP3.LUT R15, R15, 0x7f800000, RZ, 0xc0, !PT ;  /* 0x7f8000000f0f7812 */ /* 0x000fc800078ec0ff */
[----:B------:R-:W-:Y:S02]  /*229c0*/  ISETP.GT.U32.AND P2, PT, R15, 0x1ffffff, PT ;  /* 0x01ffffff0f00780c */ /* 0x000fe40003f44070 */
[----:B------:R-:W-:Y:S02]  /*229d0*/  MOV R15, R89 ;  /* 0x00000059000f7202 */ /* 0x000fe40000000f00 */
[----:B---3--:R-:W-:-:S04]  /*229e0*/  FSETP.GT.AND P1, PT, R17, 1, PT ;  /* 0x3f8000001100780b */ /* 0x008fc80003f24000 */
[----:B------:R-:W-:-:S04]  /*229f0*/  FSETP.LT.OR P1, PT, R17, -1, P1 ;  /* 0xbf8000001100780b */ /* 0x000fc80000f21400 */
[----:B------:R-:W-:Y:S01]  /*22a00*/  FSEL R14, R14, RZ, !P1 ;  /* 0x000000ff0e0e7208 */ /* 0x000fe20004800000 */
[----:B------:R-:W-:Y:S05]  /*22a10*/  @P2 BRA `(.L_x_913) ;  /* 0x0000006000002947 */ /* 0x000fea0003800000 */
[----:B------:R-:W-:Y:S01]  /*22a20*/  BMOV.32.CLEAR RZ, B11 ;  /* 0x000000000bff7355 */ /* 0x000fe20000100000 */
[----:B------:R-:W-:Y:S02]  /*22a30*/  MOV R126, R15 ;  /* 0x0000000f007e7202 */ /* 0x000fe40000000f00 */
[----:B------:R-:W-:Y:S02]  /*22a40*/  MOV R127, 0x22a60 ;  /* 0x00022a60007f7802 */ /* 0x000fe40000000f00 */
[----:B0-2--5:R-:W-:Y:S05]  /*22a50*/  CALL.REL.NOINC `($__internal_9_$__cuda_sm20_rcp_rn_f32_slowpath) ;  /* 0x0001959000007944 */ /* 0x025fea0003c00000 */
[----:B-1----:R-:W-:Y:S01]  /*22a60*/  MOV R17, R250 ;  /* 0x000000fa00117202 */ /* 0x002fe20000000f00 */
[----:B------:R-:W-:Y:S05]  /*22a70*/  BRA `(.L_x_914) ;  /* 0x0000004000007947 */ /* 0x000fea0003800000 */
.L_x_913:
[----:B------:R-:W1:Y:S02]  /*22a80*/  MUFU.RCP R17, R15 ;  /* 0x0000000f00117308 */ /* 0x000e640000001000 */
[----:B-1----:R-:W-:-:S04]  /*22a90*/  FFMA R15, R15, R17, -1 ;  /* 0xbf8000000f0f7423 */ /* 0x002fc80000000011 */
[----:B------:R-:W-:-:S04]  /*22aa0*/  FADD.FTZ R15, -R15, -RZ ;  /* 0x800000ff0f0f7221 */ /* 0x000fc80000010100 */
[----:B------:R-:W-:Y:S02]  /*22ab0*/  FFMA R17, R17, R15, R17 ;  /* 0x0000000f11117223 */ /* 0x000fe40000000011 */
.L_x_914:
[----:B------:R-:W-:Y:S05]  /*22ac0*/  BSYNC B7 ;  /* 0x0000000000077941 */ /* 0x000fea0003800000 */
.L_x_912:
[----:B------:R-:W1:Y:S01]  /*22ad0*/  MUFU.RCP R15, R89 ;  /* 0x00000059000f7308 */ /* 0x000e620000001000 */
[----:B------:R-:W-:Y:S01]  /*22ae0*/  FMUL R250, R90, R13 ;  /* 0x0000000d5afa7220 */ /* 0x000fe20000400000 */
[----:B------:R-:W-:Y:S06]  /*22af0*/  BSSY B1, `(.L_x_915) ;  /* 0x000000e000017945 */ /* 0x000fec0003800000 */
[----:B------:R-:W3:Y:S01]  /*22b00*/  FCHK P1, R250, R89 ;  /* 0x00000059fa007302 */ /* 0x000ee20000020000 */
[----:B-1----:R-:W-:-:S04]  /*22b10*/  FFMA R126, -R89, R15, 1 ;  /* 0x3f800000597e7423 */ /* 0x002fc8000000010f */
[----:B------:R-:W-:-:S04]  /*22b20*/  FFMA R15, R15, R126, R15 ;  /* 0x0000007e0f0f7223 */ /* 0x000fc8000000000f */
[----:B------:R-:W-:-:S04]  /*22b30*/  FFMA R13, R15, R250, RZ ;  /* 0x000000fa0f0d7223 */ /* 0x000fc800000000ff */
[----:B------:R-:W-:-:S04]  /*22b40*/  FFMA R126, -R89, R13, R250 ;  /* 0x0000000d597e7223 */ /* 0x000fc800000001fa */
[----:B------:R-:W-:Y:S01]  /*22b50*/  FFMA R15, R15, R126, R13 ;  /* 0x0000007e0f0f7223 */ /* 0x000fe2000000000d */
[----:B------:R-:W-:Y:S01]  /*22b60*/  FMUL R13, R17, 0.5 ;  /* 0x3f000000110d7820 */ /* 0x000fe20000400000 */
[----:B---3--:R-:W-:Y:S05]  /*22b70*/  @!P1 BRA `(.L_x_916) ;  /* 0x0000005000009947 */ /* 0x008fea0003800000 */
[----:B------:R-:W-:Y:S01]  /*22b80*/  BMOV.32.CLEAR RZ, B11 ;  /* 0x000000000bff7355 */ /* 0x000fe20000100000 */
[----:B------:R-:W-:Y:S02]  /*22b90*/  MOV R126, R89 ;  /* 0x00000059007e7202 */ /* 0x000fe40000000f00 */
[----:B------:R-:W-:Y:S02]  /*22ba0*/  MOV R127, 0x22bc0 ;  /* 0x00022bc0007f7802 */ /* 0x000fe40000000f00 */
[----:B0-2--5:R-:W-:Y:S05]  /*22bb0*/  CALL.REL.NOINC `($__internal_11_$__cuda_sm3x_div_rn_noftz_f32_slowpath) ;  /* 0x00019a3000007944 */ /* 0x025fea0003c00000 */
[----:B-1----:R-:W-:Y:S02]  /*22bc0*/  MOV R15, R250 ;  /* 0x000000fa000f7202 */ /* 0x002fe40000000f00 */
.L_x_916:
[----:B------:R-:W-:Y:S05]  /*22bd0*/  BSYNC B1 ;  /* 0x0000000000017941 */ /* 0x000fea0003800000 */
.L_x_915:
[----:B------:R-:W3:Y:S01]  /*22be0*/  LDL R17, [R1+0x498] ;  /* 0x0004980001117983 */ /* 0x000ee20000100800 */
[----:B------:R-:W-:-:S04]  /*22bf0*/  FADD R15, RZ, -R15 ;  /* 0x8000000fff0f7221 */ /* 0x000fc80000000000 */
[----:B------:R-:W-:-:S04]  /*22c00*/  FFMA R13, R13, R15, RZ ;  /* 0x0000000f0d0d7223 */ /* 0x000fc800000000ff */
[----:B------:R-:W-:-:S04]  /*22c10*/  FADD R13, RZ, -R13 ;  /* 0x8000000dff0d7221 */ /* 0x000fc80000000000 */
[----:B---3--:R-:W-:-:S04]  /*22c20*/  FFMA R13, R17, R13, RZ ;  /* 0x0000000d110d7223 */ /* 0x008fc800000000ff */
[----:B------:R-:W-:-:S04]  /*22c30*/  FADD R14, R14, R13 ;  /* 0x0000000d0e0e7221 */ /* 0x000fc80000000000 */
[----:B------:R-:W-:Y:S02]  /*22c40*/  FADD R13, R13, R14 ;  /* 0x0000000e0d0d7221 */ /* 0x000fe40000000000 */
.L_x_902:
[----:B------:R-:W-:Y:S05]  /*22c50*/  BSYNC B0 ;  /* 0x0000000000007941 */ /* 0x000fea0003800000 */
.L_x_901:
[----:B------:R-:W3:Y:S04]  /*22c60*/  LDL.LU R14, [R1+0x290] ;  /* 0x00029000010e7983 */ /* 0x000ee80000300800 */
[----:B------:R-:W4:Y:S04]  /*22c70*/  LDL.LU R15, [R1+0x298] ;  /* 0x00029800010f7983 */ /* 0x000f280000300800 */
[----:B--2---:R-:W2:Y:S04]  /*22c80*/  LDL R17, [R1+0x310] ;  /* 0x0003100001117983 */ /* 0x004ea80000100800 */
[----:B------:R-:W4:Y:S04]  /*22c90*/  LDL R127, [R1+0x2ec] ;  /* 0x0002ec00017f7983 */ /* 0x000f280000100800 */
[----:B------:R-:W4:Y:S01]  /*22ca0*/  LDL R144, [R1+0x458] ;  /* 0x0004580001907983 */ /* 0x000f220000100800 */
[----:B------:R-:W-:Y:S01]  /*22cb0*/  FADD R242, RZ, R242 ;  /* 0x000000f2fff27221 */ /* 0x000fe20000000000 */
[----:B------:R-:W-:Y:S01]  /*22cc0*/  FADD R241, RZ, R241 ;  /* 0x000000f1fff17221 */ /* 0x000fe20000000000 */
[----:B------:R-:W-:Y:S01]  /*22cd0*/  FADD R240, RZ, R240 ;  /* 0x000000f0fff07221 */ /* 0x000fe20000000000 */
[----:B------:R-:W-:Y:S01]  /*22ce0*/  FADD R239, RZ, R239 ;  /* 0x000000efffef7221 */ /* 0x000fe20000000000 */
[----:B------:R-:W-:Y:S01]  /*22cf0*/  BSSY B0, `(.L_x_917) ;  /* 0x0000019000007945 */ /* 0x000fe20003800000 */
[----:B---3--:R-:W-:-:S04]  /*22d00*/  FMUL R14, R242, R14 ;  /* 0x0000000ef20e7220 */ /* 0x008fc80000400000 */
[----:B------:R-:W-:Y:S01]  /*22d10*/  FFMA R14, RZ, R241, R14 ;  /* 0x000000f1ff0e7223 */ /* 0x000fe2000000000e */
[----:B--2---:R-:W1:Y:S03]  /*22d20*/  MUFU.RCP R126, R17 ;  /* 0x00000011007e7308 */ /* 0x004e660000001000 */
[----:B------:R-:W-:-:S04]  /*22d30*/  FFMA R14, RZ, R240, R14 ;  /* 0x000000f0ff0e7223 */ /* 0x000fc8000000000e */
[----:B----4-:R-:W-:-:S04]  /*22d40*/  FFMA R14, R239, R15, R14 ;  /* 0x0000000fef0e7223 */ /* 0x010fc8000000000e */
[----:B------:R-:W-:Y:S01]  /*22d50*/  FADD R250, RZ, R14 ;  /* 0x0000000efffa7221 */ /* 0x000fe20000000000 */
[----:B-1----:R-:W-:-:S03]  /*22d60*/  FFMA R14, -R17, R126, 1 ;  /* 0x3f800000110e7423 */ /* 0x002fc6000000017e */
[----:B------:R-:W-:Y:S01]  /*22d70*/  FMUL R250, R127, R250 ;  /* 0x000000fa7ffa7220 */ /* 0x000fe20000400000 */
[----:B------:R-:W-:-:S03]  /*22d80*/  FFMA R126, R126, R14, R126 ;  /* 0x0000000e7e7e7223 */ /* 0x000fc6000000007e */
[----:B------:R-:W1:Y:S01]  /*22d90*/  FCHK P1, R250, R17 ;  /* 0x00000011fa007302 */ /* 0x000e620000020000 */
[----:B------:R-:W-:-:S04]  /*22da0*/  FFMA R14, R250, R126, RZ ;  /* 0x0000007efa0e7223 */ /* 0x000fc800000000ff */
[----:B------:R-:W-:-:S04]  /*22db0*/  FFMA R15, -R17, R14, R250 ;  /* 0x0000000e110f7223 */ /* 0x000fc800000001fa */
[----:B------:R-:W-:Y:S01]  /*22dc0*/  FFMA R126, R126, R15, R14 ;  /* 0x0000000f7e7e7223 */ /* 0x000fe2000000000e */
[----:B------:R-:W-:-:S04]  /*22dd0*/  FFMA R14, RZ, R144, RZ ;  /* 0x00000090ff0e7223 */ /* 0x000fc800000000ff */
[----:B------:R-:W-:Y:S01]  /*22de0*/  FADD R13, R14, R13 ;  /* 0x0000000d0e0d7221 */ /* 0x000fe20000000000 */
[----:B------:R-:W-:-:S03]  /*22df0*/  FFMA R15, R127, R239, RZ ;  /* 0x000000ef7f0f7223 */ /* 0x000fc600000000ff */
[----:B------:R-:W-:Y:S01]  /*22e00*/  FADD R13, R14, R13 ;  /* 0x0000000d0e0d7221 */ /* 0x000fe20000000000 */
[----:B------:R-:W-:Y:S01]  /*22e10*/  FFMA R14, R127, R242, RZ ;  /* 0x000000f27f0e7223 */ /* 0x000fe200000000ff */
[----:B-1----:R-:W-:Y:S05]  /*22e20*/  @!P1 BRA `(.L_x_918) ;  /* 0x0000005000009947 */ /* 0x002fea0003800000 */
[----:B------:R-:W-:Y:S01]  /*22e30*/  BMOV.32.CLEAR RZ, B11 ;  /* 0x000000000bff7355 */ /* 0x000fe20000100000 */
[----:B------:R-:W-:Y:S02]  /*22e40*/  MOV R126, R17 ;  /* 0x00000011007e7202 */ /* 0x000fe40000000f00 */
[----:B------:R-:W-:Y:S02]  /*22e50*/  MOV R127, 0x22e70 ;  /* 0x00022e70007f7802 */ /* 0x000fe40000000f00 */
[----:B0----5:R-:W-:Y:S05]  /*22e60*/  CALL.REL.NOINC `($__internal_11_$__cuda_sm3x_div_rn_noftz_f32_slowpath) ;  /* 0x0001978000007944 */ /* 0x021fea0003c00000 */
[----:B-1----:R-:W-:Y:S02]  /*22e70*/  MOV R126, R250 ;  /* 0x000000fa007e7202 */ /* 0x002fe40000000f00 */
.L_x_918:
[----:B------:R-:W-:Y:S05]  /*22e80*/  BSYNC B0 ;  /* 0x0000000000007941 */ /* 0x000fea0003800000 */
.L_x_917:
[----:B------:R-:W3:Y:S04]  /*22e90*/  LDL.LU R144, [R1+0x90] ;  /* 0x0000900001907983 */ /* 0x000ee80000300800 */
[----:B------:R-:W4:Y:S04]  /*22ea0*/  LDL R17, [R1+0x654] ;  /* 0x0006540001117983 */ /* 0x000f280000100800 */
[----:B--2---:R-:W2:Y:S04]  /*22eb0*/  LDL R196, [R1+0x5b0] ;  /* 0x0005b00001c47983 */ /* 0x004ea80000100800 */
[----:B------:R-:W2:Y:S04]  /*22ec0*/  LDL R146, [R1+0x650] ;  /* 0x0006500001927983 */ /* 0x000ea80000100800 */
[----:B------:R-:W2:Y:S04]  /*22ed0*/  LDL.LU R127, [R1+0x9c] ;  /* 0x00009c00017f7983 */ /* 0x000ea80000300800 */
[----:B------:R-:W2:Y:S04]  /*22ee0*/  LDL.LU R191, [R1+0x98] ;  /* 0x0000980001bf7983 */ /* 0x000ea80000300800 */
[----:B------:R-:W2:Y:S04]  /*22ef0*/  LDL R201, [R1+0x658] ;  /* 0x0006580001c97983 */ /* 0x000ea80000100800 */
[----:B------:R-:W2:Y:S04]  /*22f00*/  LDL R195, [R1+0x65c] ;  /* 0x00065c0001c37983 */ /* 0x000ea80000100800 */
[----:B------:R-:W2:Y:S04]  /*22f10*/  LDL.LU R194, [R1+0xfc] ;  /* 0x0000fc0001c27983 */ /* 0x000ea80000300800 */
[----:B------:R-:W2:Y:S04]  /*22f20*/  LDL R192, [R1+0x590] ;  /* 0x0005900001c07983 */ /* 0x000ea80000100800 */
        /* <DEDUP_REMOVED lines=8> */
[----:B------:R-:W2:Y:S01]  /*22fb0*/  LDL R205, [R1+0x64c] ;  /* 0x00064c0001cd7983 */ /* 0x000ea20000100800 */
[----:B------:R-:W-:-:S03]  /*22fc0*/  FADD R230, RZ, R230 ;  /* 0x000000e6ffe67221 */ /* 0x000fc60000000000 */
[----:B------:R-:W2:Y:S01]  /*22fd0*/  LDL R202, [R1+0x474] ;  /* 0x0004740001ca7983 */ /* 0x000ea20000100800 */
[----:B---3--:R-:W-:-:S04]  /*22fe0*/  FADD R145, RZ, R144 ;  /* 0x00000090ff917221 */ /* 0x008fc80000000000 */
[----:B------:R-:W-:-:S04]  /*22ff0*/  FFMA R144, R10, R145, RZ ;  /* 0x000000910a907223 */ /* 0x000fc800000000ff */
[-C--:B----4-:R-:W-:Y:S01]  /*23000*/  FFMA R17, R17, R144.reuse, RZ ;  /* 0x0000009011117223 */ /* 0x090fe200000000ff */
[----:B--2---:R-:W-:Y:S02]  /*23010*/  FFMA R144, R196, R144, RZ ;  /* 0x00000090c4907223 */ /* 0x004fe400000000ff */
[----:B------:R-:W2:Y:S01]  /*23020*/  LDL R196, [R1+0x660] ;  /* 0x0006600001c47983 */ /* 0x000ea20000100800 */
[----:B------:R-:W-:Y:S01]  /*23030*/  FFMA R146, R146, R17, RZ ;  /* 0x0000001192927223 */ /* 0x000fe200000000ff */
[----:B------:R-:W-:-:S03]  /*23040*/  FADD R127, RZ, R127 ;  /* 0x0000007fff7f7221 */ /* 0x000fc60000000000 */
[----:B------:R-:W-:Y:S01]  /*23050*/  FADD R144, R144, R146 ;  /* 0x0000009290907221 */ /* 0x000fe20000000000 */
[----:B------:R-:W-:Y:S01]  /*23060*/  FFMA R146, R9, R127, RZ ;  /* 0x0000007f09927223 */ /* 0x000fe200000000ff */
[----:B------:R-:W-:-:S03]  /*23070*/  FADD R191, RZ, R191 ;  /* 0x000000bfffbf7221 */ /* 0x000fc60000000000 */
[----:B------:R-:W-:Y:S01]  /*23080*/  FADD R144, R144, R146 ;  /* 0x0000009290907221 */ /* 0x000fe20000000000 */
[----:B------:R-:W-:Y:S02]  /*23090*/  FFMA R146, R201, R191, RZ ;  /* 0x000000bfc9927223 */ /* 0x000fe400000000ff */
[----:B------:R-:W3:Y:S02]  /*230a0*/  LDL R201, [R1+0x684] ;  /* 0x0006840001c97983 */ /* 0x000ee40000100800 */
[----:B------:R-:W-:Y:S02]  /*230b0*/  FFMA R127, R195, R127, R146 ;  /* 0x0000007fc37f7223 */ /* 0x000fe40000000092 */
[----:B------:R-:W4:Y:S01]  /*230c0*/  LDL R195, [R1+0x674] ;  /* 0x0006740001c37983 */ /* 0x000f220000100800 */
[----:B------:R-:W-:-:S03]  /*230d0*/  FADD R146, RZ, R194 ;  /* 0x000000c2ff927221 */ /* 0x000fc60000000000 */
[----:B------:R-:W4:Y:S01]  /*230e0*/  LDL R194, [R1+0x5b4] ;  /* 0x0005b40001c27983 */ /* 0x000f220000100800 */
[----:B------:R-:W-:Y:S01]  /*230f0*/  FFMA R145, R192, R145, RZ ;  /* 0x00000091c0917223 */ /* 0x000fe200000000ff */
[----:B------:R-:W-:Y:S01]  /*23100*/  FADD R192, RZ, -R17 ;  /* 0x80000011ffc07221 */ /* 0x000fe20000000000 */
[----:B------:R-:W-:Y:S02]  /*23110*/  FFMA R191, R9, R191, RZ ;  /* 0x000000bf09bf7223 */ /* 0x000fe400000000ff */
[-C--:B------:R-:W-:Y:S01]  /*23120*/  FFMA R145, R200, R146.reuse, R145 ;  /* 0x00000092c8917223 */ /* 0x080fe20000000091 */
[----:B------:R-:W-:Y:S01]  /*23130*/  FFMA R146, R10, R146, RZ ;  /* 0x000000920a927223 */ /* 0x000fe200000000ff */
[----:B------:R-:W4:Y:S01]  /*23140*/  LDL R200, [R1+0x678] ;  /* 0x0006780001c87983 */ /* 0x000f220000100800 */
[----:B------:R-:W-:-:S04]  /*23150*/  FFMA R190, R190, R192, RZ ;  /* 0x000000c0bebe7223 */ /* 0x000fc800000000ff */
[----:B------:R-:W-:Y:S01]  /*23160*/  FADD R191, R190, R191 ;  /* 0x000000bfbebf7221 */ /* 0x000fe20000000000 */
[----:B------:R-:W-:Y:S02]  /*23170*/  FFMA R190, R199, R146, RZ ;  /* 0x00000092c7be7223 */ /* 0x000fe400000000ff */
[----:B------:R-:W4:Y:S01]  /*23180*/  LDL R199, [R1+0x59c] ;  /* 0x00059c0001c77983 */ /* 0x000f220000100800 */
[----:B------:R-:W-:-:S03]  /*23190*/  FFMA R192, R198, R192, RZ ;  /* 0x000000c0c6c07223 */ /* 0x000fc600000000ff */
[----:B------:R-:W4:Y:S01]  /*231a0*/  LDL R198, [R1+0x680] ;  /* 0x0006800001c67983 */ /* 0x000f220000100800 */
[----:B------:R-:W-:-:S04]  /*231b0*/  FFMA R193, R193, R190, RZ ;  /* 0x000000bec1c17223 */ /* 0x000fc800000000ff */
[----:B------:R-:W-:Y:S01]  /*231c0*/  FADD R192, R192, R193 ;  /* 0x000000c1c0c07221 */ /* 0x000fe20000000000 */
[----:B------:R-:W-:Y:S01]  /*231d0*/  FFMA R193, R197, R190, RZ ;  /* 0x000000bec5c17223 */ /* 0x000fe200000000ff */
[----:B------:R-:W-:Y:S01]  /*231e0*/  FADD R190, RZ, -R190 ;  /* 0x800000beffbe7221 */ /* 0x000fe20000000000 */
[----:B------:R-:W4:Y:S02]  /*231f0*/  LDL R197, [R1+0x67c] ;  /* 0x00067c0001c57983 */ /* 0x000f240000100800 */
[----:B------:R-:W-:Y:S01]  /*23200*/  FADD R191, R191, R193 ;  /* 0x000000c1bfbf7221 */ /* 0x000fe20000000000 */
[----:B------:R-:W-:Y:S01]  /*23210*/  FFMA R193, R204, R190, RZ ;  /* 0x000000beccc17223 */ /* 0x000fe200000000ff */
[-C--:B------:R-:W-:Y:S01]  /*23220*/  FFMA R145, R203, R230.reuse, R145 ;  /* 0x000000e6cb917223 */ /* 0x080fe20000000091 */
[----:B------:R-:W-:Y:S01]  /*23230*/  FFMA R230, R10, R230, RZ ;  /* 0x000000e60ae67223 */ /* 0x000fe200000000ff */
[----:B------:R-:W4:Y:S01]  /*23240*/  LDL R204, [R1+0x698] ;  /* 0x0006980001cc7983 */ /* 0x000f220000100800 */
[----:B------:R-:W-:-:S03]  /*23250*/  FFMA R17, R205, R17, RZ ;  /* 0x00000011cd117223 */ /* 0x000fc600000000ff */
[----:B------:R-:W4:Y:S01]  /*23260*/  LDL R203, [R1+0x694] ;  /* 0x0006940001cb7983 */ /* 0x000f220000100800 */
[----:B------:R-:W-:Y:S01]  /*23270*/  FADD R17, R17, R193 ;  /* 0x000000c111117221 */ /* 0x000fe20000000000 */
[----:B------:R-:W-:Y:S02]  /*23280*/  FADD R231, RZ, R231 ;  /* 0x000000e7ffe77221 */ /* 0x000fe40000000000 */
[----:B------:R-:W4:Y:S01]  /*23290*/  LDL R205, [R1+0x690] ;  /* 0x0006900001cd7983 */ /* 0x000f220000100800 */
[----:B--2---:R-:W-:-:S03]  /*232a0*/  FFMA R190, R196, R190, RZ ;  /* 0x000000bec4be7223 */ /* 0x004fc600000000ff */
[----:B------:R-:W2:Y:S01]  /*232b0*/  LDL R196, [R1+0x688] ;  /* 0x0006880001c47983 */ /* 0x000ea20000100800 */
[----:B------:R-:W-:Y:S01]  /*232c0*/  FADD R144, R144, R190 ;  /* 0x000000be90907221 */ /* 0x000fe20000000000 */
[----:B---3--:R-:W-:Y:S02]  /*232d0*/  FFMA R190, R201, R230, RZ ;  /* 0x000000e6c9be7223 */ /* 0x008fe400000000ff */
[----:B------:R-:W3:Y:S02]  /*232e0*/  LDL R201, [R1+0x68c] ;  /* 0x00068c0001c97983 */ /* 0x000ee40000100800 */
[----:B----4-:R-:W-:Y:S02]  /*232f0*/  FFMA R193, R195, R190, RZ ;  /* 0x000000bec3c17223 */ /* 0x010fe400000000ff */
[----:B------:R-:W4:Y:S01]  /*23300*/  LDL R195, [R1+0x5a0] ;  /* 0x0005a00001c37983 */ /* 0x000f220000100800 */
[----:B------:R-:W-:-:S03]  /*23310*/  FFMA R146, R194, R146, RZ ;  /* 0x00000092c2927223 */ /* 0x000fc600000000ff */
[----:B------:R-:W3:Y:S01]  /*23320*/  LDL R194, [R1+0x5a4] ;  /* 0x0005a40001c27983 */ /* 0x000ee20000100800 */
[----:B------:R-:W-:Y:S01]  /*23330*/  FADD R146, R146, R191 ;  /* 0x000000bf92927221 */ /* 0x000fe20000000000 */
[----:B------:R-:W-:Y:S02]  /*23340*/  FFMA R191, R200, R190, RZ ;  /* 0x000000bec8bf7223 */ /* 0x000fe400000000ff */
[----:B------:R-:W3:Y:S01]  /*23350*/  LDL R200, [R1+0x5a8] ;  /* 0x0005a80001c87983 */ /* 0x000ee20000100800 */
[----:B------:R-:W-:-:S03]  /*23360*/  FADD R144, R144, R193 ;  /* 0x000000c190907221 */ /* 0x000fc60000000000 */
[----:B------:R-:W3:Y:S01]  /*23370*/  LDL R193, [R1+0x540] ;  /* 0x0005400001c17983 */ /* 0x000ee20000100800 */
[----:B------:R-:W-:Y:S01]  /*23380*/  FADD R192, R192, R191 ;  /* 0x000000bfc0c07221 */ /* 0x000fe20000000000 */
[----:B------:R-:W-:Y:S02]  /*23390*/  FFMA R127, R199, R231, R127 ;  /* 0x000000e7c77f7223 */ /* 0x000fe4000000007f */
[----:B------:R-:W3:Y:S01]  /*233a0*/  LDL R199, [R1+0x470] ;  /* 0x0004700001c77983 */ /* 0x000ee20000100800 */
[----:B------:R-:W-:-:S03]  /*233b0*/  FFMA R191, R198, R190, RZ ;  /* 0x000000bec6bf7223 */ /* 0x000fc600000000ff */
[----:B------:R-:W3:Y:S01]  /*233c0*/  LDL R198, [R1+0x6a0] ;  /* 0x0006a00001c67983 */ /* 0x000ee20000100800 */
[----:B------:R-:W-:Y:S01]  /*233d0*/  FADD R234, RZ, R234 ;  /* 0x000000eaffea7221 */ /* 0x000fe20000000000 */
[----:B------:R-:W-:Y:S01]  /*233e0*/  FADD R233, RZ, R233 ;  /* 0x000000e9ffe97221 */ /* 0x000fe20000000000 */
[----:B------:R-:W-:Y:S02]  /*233f0*/  FFMA R190, R197, R190, RZ ;  /* 0x000000bec5be7223 */ /* 0x000fe400000000ff */
[----:B------:R-:W3:Y:S02]  /*23400*/  LDL R197, [R1+0x6a8] ;  /* 0x0006a80001c57983 */ /* 0x000ee40000100800 */
[----:B------:R-:W-:Y:S01]  /*23410*/  FADD R146, R146, R190 ;  /* 0x000000be92927221 */ /* 0x000fe20000000000 */
[----:B--2---:R-:W-:Y:S02]  /*23420*/  FFMA R127, R196, R233, R127 ;  /* 0x000000e9c47f7223 */ /* 0x004fe4000000007f */
[----:B------:R-:W2:Y:S01]  /*23430*/  LDL R196, [R1+0x640] ;  /* 0x0006400001c47983 */ /* 0x000ea20000100800 */
[-C--:B----4-:R-:W-:Y:S01]  /*23440*/  FFMA R145, R195, R234.reuse, R145 ;  /* 0x000000eac3917223 */ /* 0x090fe20000000091 */
[----:B------:R-:W-:-:S02]  /*23450*/  FFMA R234, R10, R234, RZ ;  /* 0x000000ea0aea7223 */ /* 0x000fc400000000ff */
[----:B------:R-:W4:Y:S02]  /*23460*/  LDL R195, [R1+0x69c] ;  /* 0x00069c0001c37983 */ /* 0x000f240000100800 */
[----:B---3--:R-:W-:Y:S02]  /*23470*/  FFMA R190, R194, R234, RZ ;  /* 0x000000eac2be7223 */ /* 0x008fe400000000ff */
[----:B------:R-:W3:Y:S01]  /*23480*/  LDL R194, [R1+0x6a4] ;  /* 0x0006a40001c27983 */ /* 0x000ee20000100800 */
[----:B------:R-:W-:Y:S01]  /*23490*/  FFMA R230, R202, R230, RZ ;  /* 0x000000e6cae67223 */ /* 0x000fe200000000ff */
[----:B------:R-:W-:-:S03]  /*234a0*/  FFMA R231, R9, R231, RZ ;  /* 0x000000e709e77223 */ /* 0x000fc600000000ff */
[----:B------:R-:W-:Y:S01]  /*234b0*/  FADD R144, R230, R144 ;  /* 0x00000090e6907221 */ /* 0x000fe20000000000 */
[----:B------:R-:W-:Y:S01]  /*234c0*/  FADD R231, RZ, -R231 ;  /* 0x800000e7ffe77221 */ /* 0x000fe20000000000 */
[----:B------:R-:W-:Y:S01]  /*234d0*/  FADD R191, R17, R191 ;  /* 0x000000bf11bf7221 */ /* 0x000fe20000000000 */
[----:B------:R-:W-:Y:S02]  /*234e0*/  FFMA R233, R9, R233, RZ ;  /* 0x000000e909e97223 */ /* 0x000fe400000000ff */
[----:B------:R-:W-:Y:S01]  /*234f0*/  FADD R231, R144, R231 ;  /* 0x000000e790e77221 */ /* 0x000fe20000000000 */
[----:B------:R-:W-:Y:S01]  /*23500*/  FFMA R144, R204, R190, RZ ;  /* 0x000000becc907223 */ /* 0x000fe200000000ff */
[----:B------:R-:W-:-:S03]  /*23510*/  FADD R146, R146, R233 ;  /* 0x000000e992927221 */ /* 0x000fc60000000000 */
[----:B------:R-:W-:Y:S01]  /*23520*/  FADD R144, R191, R144 ;  /* 0x00000090bf907221 */ /* 0x000fe20000000000 */
[-C--:B------:R-:W-:Y:S01]  /*23530*/  FFMA R191, R203, R190.reuse, RZ ;  /* 0x000000becbbf7223 */ /* 0x080fe200000000ff */
[-C--:B------:R-:W-:Y:S01]  /*23540*/  FFMA R145, R200, R15.reuse, R145 ;  /* 0x0000000fc8917223 */ /* 0x080fe20000000091 */
[----:B------:R-:W-:Y:S01]  /*23550*/  FFMA R15, R10, R15, RZ ;  /* 0x0000000f0a0f7223 */ /* 0x000fe200000000ff */
[-C--:B------:R-:W-:Y:S01]  /*23560*/  FFMA R17, R205, R190.reuse, RZ ;  /* 0x000000becd117223 */ /* 0x080fe200000000ff */
[----:B------:R-:W-:Y:S01]  /*23570*/  FADD R146, R146, R191 ;  /* 0x000000bf92927221 */ /* 0x000fe20000000000 */
[----:B------:R-:W-:Y:S01]  /*23580*/  FADD R191, R14, R127 ;  /* 0x0000007f0ebf7221 */ /* 0x000fe20000000000 */
[----:B------:R-:W-:Y:S01]  /*23590*/  FFMA R190, R201, R190, RZ ;  /* 0x000000bec9be7223 */ /* 0x000fe200000000ff */
[----:B------:R-:W-:Y:S01]  /*235a0*/  FFMA R193, -R193, R193, 1 ;  /* 0x3f800000c1c17423 */ /* 0x000fe200000001c1 */
[----:B------:R-:W-:Y:S01]  /*235b0*/  FADD R14, RZ, -R14 ;  /* 0x8000000eff0e7221 */ /* 0x000fe20000000000 */
[----:B------:R-:W-:Y:S01]  /*235c0*/  FADD R15, RZ, -R15 ;  /* 0x8000000fff0f7221 */ /* 0x000fe20000000000 */
[----:B------:R-:W-:Y:S01]  /*235d0*/  FADD R17, R192, R17 ;  /* 0x00000011c0117221 */ /* 0x000fe20000000000 */
[----:B------:R-:W-:Y:S01]  /*235e0*/  FADD R231, R231, R190 ;  /* 0x000000bee7e77221 */ /* 0x000fe20000000000 */
[-C--:B------:R-:W-:Y:S01]  /*235f0*/  FFMA R192, R199, R14.reuse, R145 ;  /* 0x0000000ec7c07223 */ /* 0x080fe20000000091 */
[----:B------:R-:W-:Y:S01]  /*23600*/  FFMA R127, R10, R14, RZ ;  /* 0x0000000e0a7f7223 */ /* 0x000fe200000000ff */
[----:B------:R-:W-:Y:S01]  /*23610*/  IADD3 R190, R193, -0xd000000, RZ ;  /* 0xf3000000c1be7810 */ /* 0x000fe20007ffe0ff */
[----:B------:R-:W-:-:S03]  /*23620*/  FFMA R14, R198, R15, RZ ;  /* 0x0000000fc60e7223 */ /* 0x000fc600000000ff */
[----:B------:R-:W-:Y:S01]  /*23630*/  ISETP.GT.U32.AND P2, PT, R190, 0x727fffff, PT ;  /* 0x727fffffbe00780c */ /* 0x000fe20003f44070 */
[----:B------:R-:W-:Y:S01]  /*23640*/  FADD R14, R231, R14 ;  /* 0x0000000ee70e7221 */ /* 0x000fe20000000000 */
[----:B------:R-:W-:Y:S01]  /*23650*/  FFMA R190, R197, R127, RZ ;  /* 0x0000007fc5be7223 */ /* 0x000fe200000000ff */
[----:B------:R-:W-:-:S03]  /*23660*/  FFMA R234, R202, R234, RZ ;  /* 0x000000eacaea7223 */ /* 0x000fc600000000ff */
[----:B------:R-:W-:Y:S02]  /*23670*/  FADD R190, R14, R190 ;  /* 0x000000be0ebe7221 */ /* 0x000fe40000000000 */
[----:B------:R1:W0:Y:S01]  /*23680*/  MUFU.RSQ R14, R193 ;  /* 0x000000c1000e7308 */ /* 0x0002220000001400 */
[----:B------:R-:W-:Y:S01]  /*23690*/  FADD R234, RZ, -R234 ;  /* 0x800000eaffea7221 */ /* 0x000fe20000000000 */
[----:B------:R-:W-:-:S03]  /*236a0*/  FADD R126, RZ, -R126 ;  /* 0x8000007eff7e7221 */ /* 0x000fc60000000000 */
[----:B------:R-:W-:Y:S01]  /*236b0*/  FADD R146, R146, R234 ;  /* 0x000000ea92927221 */ /* 0x000fe20000000000 */
[----:B------:R-:W-:Y:S01]  /*236c0*/  BSSY B0, `(.L_x_919) ;  /* 0x0000013000007945 */ /* 0x000fe20003800000 */
[----:B--2---:R-:W-:-:S04]  /*236d0*/  FSETP.GEU.AND P1, PT, R196, RZ, PT ;  /* 0x000000ffc400720b */ /* 0x004fc80003f2e000 */
[----:B------:R-:W-:Y:S01]  /*236e0*/  FSEL R126, -R126, R126, !P1 ;  /* 0x0000007e7e7e7208 */ /* 0x000fe20004800100 */
[----:B----4-:R-:W-:Y:S01]  /*236f0*/  FFMA R145, R195, R15, RZ ;  /* 0x0000000fc3917223 */ /* 0x010fe200000000ff */
[----:B---3--:R-:W-:-:S03]  /*23700*/  FFMA R127, R194, R127, RZ ;  /* 0x0000007fc27f7223 */ /* 0x008fc600000000ff */
[----:B------:R-:W-:Y:S01]  /*23710*/  FADD R145, R146, R145 ;  /* 0x0000009192917221 */ /* 0x000fe20000000000 */
[----:B------:R-:W-:Y:S01]  /*23720*/  FADD R146, R127, R190 ;  /* 0x000000be7f927221 */ /* 0x000fe20000000000 */
[----:B------:R-:W-:Y:S01]  /*23730*/  FADD R190, RZ, R126 ;  /* 0x0000007effbe7221 */ /* 0x000fe20000000000 */
[----:B------:R-:W-:Y:S05]  /*23740*/  @!P2 BRA `(.L_x_920) ;  /* 0x000000600000a947 */ /* 0x000fea0003800000 */
[----:B01----:R-:W-:Y:S01]  /*23750*/  BMOV.32.CLEAR RZ, B11 ;  /* 0x000000000bff7355 */ /* 0x003fe20000100000 */
[----:B------:R-:W-:Y:S02]  /*23760*/  MOV R14, R193 ;  /* 0x000000c1000e7202 */ /* 0x000fe40000000f00 */
[----:B------:R-:W-:Y:S02]  /*23770*/  MOV R15, 0x23790 ;  /* 0x00023790000f7802 */ /* 0x000fe40000000f00 */
[----:B-----5:R-:W-:Y:S05]  /*23780*/  CALL.REL.NOINC `($__internal_10_$__cuda_sm20_sqrt_rn_f32_slowpath) ;  /* 0x00018d0000007944 */ /* 0x020fea0003c00000 */
[----:B------:R-:W-:Y:S01]  /*23790*/  MOV R14, R126 ;  /* 0x0000007e000e7202 */ /* 0x000fe20000000f00 */
[----:B------:R-:W-:Y:S05]  /*237a0*/  BRA `(.L_x_921) ;  /* 0x0000004000007947 */ /* 0x000fea0003800000 */
.L_x_920:
[----:B01----:R-:W-:Y:S01]  /*237b0*/  FMUL.FTZ R15, R193, R14 ;  /* 0x0000000ec10f7220 */ /* 0x003fe20000410000 */
[----:B------:R-:W-:-:S03]  /*237c0*/  FMUL.FTZ R14, R14, 0.5 ;  /* 0x3f0000000e0e7820 */ /* 0x000fc60000410000 */
[----:B------:R-:W-:-:S04]  /*237d0*/  FFMA R193, -R15, R15, R193 ;  /* 0x0000000f0fc17223 */ /* 0x000fc800000001c1 */
[----:B------:R-:W-:Y:S02]  /*237e0*/  FFMA R14, R193, R14, R15 ;  /* 0x0000000ec10e7223 */ /* 0x000fe4000000000f */
.L_x_921:
[----:B------:R-:W-:Y:S05]  /*237f0*/  BSYNC B0 ;  /* 0x0000000000007941 */ /* 0x000fea0003800000 */
.L_x_919:
[----:B------:R-:W-:Y:S01]  /*23800*/  FSETP.GT.AND P1, PT, R14, RZ, PT ;  /* 0x000000ff0e00720b */ /* 0x000fe20003f24000 */
[----:B------:R-:W-:-:S12]  /*23810*/  BSSY B0, `(.L_x_922) ;  /* 0x0000015000007945 */ /* 0x000fd80003800000 */
[----:B------:R-:W-:Y:S05]  /*23820*/  @!P1 BRA `(.L_x_923) ;  /* 0x0000013000009947 */ /* 0x000fea0003800000 */
[----:B------:R-:W-:Y:S01]  /*23830*/  IADD3 R15, R14, 0x1800000, RZ ;  /* 0x018000000e0f7810 */ /* 0x000fe20007ffe0ff */
[----:B------:R-:W-:Y:S01]  /*23840*/  FADD R16, RZ, R225 ;  /* 0x000000e1ff107221 */ /* 0x000fe20000000000 */
[----:B------:R-:W-:Y:S02]  /*23850*/  BSSY B7, `(.L_x_924) ;  /* 0x000000f000077945 */ /* 0x000fe40003800000 */
[----:B------:R-:W-:Y:S01]  /*23860*/  LOP3.LUT R15, R15, 0x7f800000, RZ, 0xc0, !PT ;  /* 0x7f8000000f0f7812 */ /* 0x000fe200078ec0ff */
[----:B------:R-:W-:-:S03]  /*23870*/  FFMA R16, R16, 2, RZ ;  /* 0x4000000010107823 */ /* 0x000fc600000000ff */
[----:B------:R-:W-:-:S13]  /*23880*/  ISETP.GT.U32.AND P1, PT, R15, 0x1ffffff, PT ;  /* 0x01ffffff0f00780c */ /* 0x000fda0003f24070 */
[----:B------:R-:W-:Y:S05]  /*23890*/  @P1 BRA `(.L_x_925) ;  /* 0x0000006000001947 */ /* 0x000fea0003800000 */
[----:B------:R-:W-:Y:S01]  /*238a0*/  BMOV.32.CLEAR RZ, B11 ;  /* 0x000000000bff7355 */ /* 0x000fe20000100000 */
[----:B------:R-:W-:Y:S02]  /*238b0*/  MOV R126, R14 ;  /* 0x0000000e007e7202 */ /* 0x000fe40000000f00 */
[----:B------:R-:W-:Y:S02]  /*238c0*/  MOV R127, 0x238e0 ;  /* 0x000238e0007f7802 */ /* 0x000fe40000000f00 */
[----:B-----5:R-:W-:Y:S05]  /*238d0*/  CALL.REL.NOINC `($__internal_9_$__cuda_sm20_rcp_rn_f32_slowpath) ;  /* 0x0001871000007944 */ /* 0x020fea0003c00000 */
[----:B-1----:R-:W-:Y:S01]  /*238e0*/  MOV R14, R250 ;  /* 0x000000fa000e7202 */ /* 0x002fe20000000f00 */
[----:B------:R-:W-:Y:S05]  /*238f0*/  BRA `(.L_x_926) ;  /* 0x0000004000007947 */ /* 0x000fea0003800000 */
.L_x_925:
[----:B------:R-:W0:Y:S02]  /*23900*/  MUFU.RCP R15, R14 ;  /* 0x0000000e000f7308 */ /* 0x000e240000001000 */
[----:B0-----:R-:W-:-:S04]  /*23910*/  FFMA R14, R15, R14, -1 ;  /* 0xbf8000000f0e7423 */ /* 0x001fc8000000000e */
[----:B------:R-:W-:-:S04]  /*23920*/  FADD.FTZ R14, -R14, -RZ ;  /* 0x800000ff0e0e7221 */ /* 0x000fc80000010100 */
[----:B------:R-:W-:Y:S02]  /*23930*/  FFMA R14, R15, R14, R15 ;  /* 0x0000000e0f0e7223 */ /* 0x000fe4000000000f */
.L_x_926:
[----:B------:R-:W-:Y:S05]  /*23940*/  BSYNC B7 ;  /* 0x0000000000077941 */ /* 0x000fea0003800000 */
.L_x_924:
[----:B------:R-:W-:Y:S02]  /*23950*/  FFMA R16, R16, R14, RZ ;  /* 0x0000000e10107223 */ /* 0x000fe400000000ff */
.L_x_923:
[----:B------:R-:W-:Y:S05]  /*23960*/  BSYNC B0 ;  /* 0x0000000000007941 */ /* 0x000fea0003800000 */
.L_x_922:
[----:B------:R-:W2:Y:S04]  /*23970*/  LDL R15, [R1+0x5ac] ;  /* 0x0005ac00010f7983 */ /* 0x000ea80000100800 */
[----:B------:R-:W3:Y:S04]  /*23980*/  LDL R127, [R1+0x264] ;  /* 0x00026400017f7983 */ /* 0x000ee80000100800 */
[----:B------:R-:W4:Y:S01]  /*23990*/  LDL.LU R126, [R1+0x104] ;  /* 0x00010400017e7983 */ /* 0x000f220000300800 */
[----:B------:R-:W0:Y:S01]  /*239a0*/  MUFU.RCP R14, R88 ;  /* 0x00000058000e7308 */ /* 0x000e220000001000 */
[----:B------:R-:W-:Y:S01]  /*239b0*/  BSSY B0, `(.L_x_927) ;  /* 0x0000019000007945 */ /* 0x000fe20003800000 */
[----:B------:R-:W-:Y:S01]  /*239c0*/  FADD R229, RZ, R229 ;  /* 0x000000e5ffe57221 */ /* 0x000fe20000000000 */
[-C--:B--2---:R-:W-:Y:S01]  /*239d0*/  FFMA R191, R15, R192.reuse, R191 ;  /* 0x000000c00fbf7223 */ /* 0x084fe200000000bf */
[----:B------:R-:W-:Y:S01]  /*239e0*/  FFMA R192, R9, R192, RZ ;  /* 0x000000c009c07223 */ /* 0x000fe200000000ff */
[----:B---3--:R-:W-:-:S03]  /*239f0*/  FSETP.GT.AND P1, PT, R127, 1, PT ;  /* 0x3f8000007f00780b */ /* 0x008fc60003f24000 */
[----:B------:R-:W-:Y:S01]  /*23a00*/  FFMA R191, R9, R192, R191 ;  /* 0x000000c009bf7223 */ /* 0x000fe200000000bf */
[----:B------:R-:W-:-:S03]  /*23a10*/  FSETP.LT.OR P1, PT, R127, -1, P1 ;  /* 0xbf8000007f00780b */ /* 0x000fc60000f21400 */
[----:B------:R-:W-:Y:S01]  /*23a20*/  FFMA R250, R9, R192, R191 ;  /* 0x000000c009fa7223 */ /* 0x000fe200000000bf */
[----:B0-----:R-:W-:-:S03]  /*23a30*/  FFMA R191, -R88, R14, 1 ;  /* 0x3f80000058bf7423 */ /* 0x001fc6000000010e */
[----:B------:R-:W-:Y:S01]  /*23a40*/  FMUL R250, R9, R250 ;  /* 0x000000fa09fa7220 */ /* 0x000fe20000400000 */
[----:B------:R-:W-:-:S03]  /*23a50*/  FFMA R191, R14, R191, R14 ;  /* 0x000000bf0ebf7223 */ /* 0x000fc6000000000e */
[----:B------:R-:W0:Y:S01]  /*23a60*/  FCHK P2, R250, R88 ;  /* 0x00000058fa007302 */ /* 0x000e220000040000 */
[----:B------:R-:W-:-:S04]  /*23a70*/  FFMA R14, R250, R191, RZ ;  /* 0x000000bffa0e7223 */ /* 0x000fc800000000ff */
[----:B------:R-:W-:-:S04]  /*23a80*/  FFMA R15, -R88, R14, R250 ;  /* 0x0000000e580f7223 */ /* 0x000fc800000001fa */
[----:B------:R-:W-:Y:S01]  /*23a90*/  FFMA R191, R191, R15, R14 ;  /* 0x0000000fbfbf7223 */ /* 0x000fe2000000000e */
[----:B------:R-:W-:Y:S01]  /*23aa0*/  FADD R15, RZ, R16 ;  /* 0x00000010ff0f7221 */ /* 0x000fe20000000000 */
[----:B----4-:R-:W-:Y:S01]  /*23ab0*/  FADD R14, RZ, R126 ;  /* 0x0000007eff0e7221 */ /* 0x010fe20000000000 */
[----:B------:R-:W-:-:S03]  /*23ac0*/  MOV R16, RZ ;  /* 0x000000ff00107202 */ /* 0x000fc60000000f00 */
[----:B------:R-:W-:Y:S01]  /*23ad0*/  FSEL R15, R15, RZ, !P1 ;  /* 0x000000ff0f0f7208 */ /* 0x000fe20004800000 */
[----:B0-----:R-:W-:Y:S05]  /*23ae0*/  @!P2 BRA `(.L_x_928) ;  /* 0x000000500000a947 */ /* 0x001fea0003800000 */
[----:B------:R-:W-:Y:S01]  /*23af0*/  BMOV.32.CLEAR RZ, B11 ;  /* 0x000000000bff7355 */ /* 0x000fe20000100000 */
[----:B------:R-:W-:Y:S02]  /*23b00*/  MOV R126, R88 ;  /* 0x00000058007e7202 */ /* 0x000fe40000000f00 */
[----:B------:R-:W-:Y:S02]  /*23b10*/  MOV R127, 0x23b30 ;  /* 0x00023b30007f7802 */ /* 0x000fe40000000f00 */
[----:B-----5:R-:W-:Y:S05]  /*23b20*/  CALL.REL.NOINC `($__internal_11_$__cuda_sm3x_div_rn_noftz_f32_slowpath) ;  /* 0x00018ac000007944 */ /* 0x020fea0003c00000 */
[----:B-1----:R-:W-:Y:S02]  /*23b30*/  MOV R191, R250 ;  /* 0x000000fa00bf7202 */ /* 0x002fe40000000f00 */
.L_x_928:
[----:B------:R-:W-:Y:S05]  /*23b40*/  BSYNC B0 ;  /* 0x0000000000007941 */ /* 0x000fea0003800000 */
.L_x_927:
[----:B------:R-:W-:Y:S01]  /*23b50*/  IADD3 R126, R88, 0x1800000, RZ ;  /* 0x01800000587e7810 */ /* 0x000fe20007ffe0ff */
[----:B------:R-:W-:Y:S01]  /*23b60*/  BSSY B0, `(.L_x_929) ;  /* 0x000000f000007945 */ /* 0x000fe20003800000 */
[----:B------:R-:W-:Y:S02]  /*23b70*/  FADD R191, RZ, -R191 ;  /* 0x800000bfffbf7221 */ /* 0x000fe40000000000 */
[----:B------:R-:W-:-:S04]  /*23b80*/  LOP3.LUT R126, R126, 0x7f800000, RZ, 0xc0, !PT ;  /* 0x7f8000007e7e7812 */ /* 0x000fc800078ec0ff */
[----:B------:R-:W-:-:S13]  /*23b90*/  ISETP.GT.U32.AND P1, PT, R126, 0x1ffffff, PT ;  /* 0x01ffffff7e00780c */ /* 0x000fda0003f24070 */
[----:B------:R-:W-:Y:S05]  /*23ba0*/  @P1 BRA `(.L_x_930) ;  /* 0x0000006000001947 */ /* 0x000fea0003800000 */
[----:B------:R-:W-:Y:S01]  /*23bb0*/  BMOV.32.CLEAR RZ, B11 ;  /* 0x000000000bff7355 */ /* 0x000fe20000100000 */
[----:B------:R-:W-:Y:S02]  /*23bc0*/  MOV R126, R88 ;  /* 0x00000058007e7202 */ /* 0x000fe40000000f00 */
[----:B------:R-:W-:Y:S02]  /*23bd0*/  MOV R127, 0x23bf0 ;  /* 0x00023bf0007f7802 */ /* 0x000fe40000000f00 */
[----:B0-2--5:R-:W-:Y:S05]  /*23be0*/  CALL.REL.NOINC `($__internal_9_$__cuda_sm20_rcp_rn_f32_slowpath) ;  /* 0x0001840000007944 */ /* 0x025fea0003c00000 */
[----:B-1----:R-:W-:Y:S01]  /*23bf0*/  MOV R126, R250 ;  /* 0x000000fa007e7202 */ /* 0x002fe20000000f00 */
[----:B------:R-:W-:Y:S05]  /*23c00*/  BRA `(.L_x_931) ;  /* 0x0000004000007947 */ /* 0x000fea0003800000 */
.L_x_930:
[----:B------:R-:W1:Y:S02]  /*23c10*/  MUFU.RCP R126, R88 ;  /* 0x00000058007e7308 */ /* 0x000e640000001000 */
[----:B-1----:R-:W-:-:S04]  /*23c20*/  FFMA R127, R88, R126, -1 ;  /* 0xbf800000587f7423 */ /* 0x002fc8000000007e */
[----:B------:R-:W-:-:S04]  /*23c30*/  FADD.FTZ R127, -R127, -RZ ;  /* 0x800000ff7f7f7221 */ /* 0x000fc80000010100 */
[----:B------:R-:W-:Y:S02]  /*23c40*/  FFMA R126, R126, R127, R126 ;  /* 0x0000007f7e7e7223 */ /* 0x000fe4000000007e */
.L_x_931:
[----:B------:R-:W-:Y:S05]  /*23c50*/  BSYNC B0 ;  /* 0x0000000000007941 */ /* 0x000fea0003800000 */
.L_x_929:
[----:B------:R-:W3:Y:S04]  /*23c60*/  LDL.LU R196, [R1+0x154] ;  /* 0x0001540001c47983 */ /* 0x000ee80000300800 */
[----:B------:R-:W4:Y:S04]  /*23c70*/  LDL.LU R195, [R1+0x60] ;  /* 0x0000600001c37983 */ /* 0x000f280000300800 */
[----:B--2---:R-:W2:Y:S04]  /*23c80*/  LDL.LU R194, [R1+0x190] ;  /* 0x0001900001c27983 */ /* 0x004ea80000300800 */
[----:B------:R-:W2:Y:S04]  /*23c90*/  LDL R200, [R1+0x6b0] ;  /* 0x0006b00001c87983 */ /* 0x000ea80000100800 */
[----:B------:R-:W2:Y:S04]  /*23ca0*/  LDL R199, [R1+0x6b8] ;  /* 0x0006b80001c77983 */ /* 0x000ea80000100800 */
[----:B------:R-:W2:Y:S04]  /*23cb0*/  LDL R198, [R1+0x6ac] ;  /* 0x0006ac0001c67983 */ /* 0x000ea80000100800 */
[----:B------:R-:W2:Y:S01]  /*23cc0*/  LDL R197, [R1+0x6b4] ;  /* 0x0006b40001c57983 */ /* 0x000ea20000100800 */
[----:B------:R-:W-:Y:S01]  /*23cd0*/  FMUL R126, R126, 0.5 ;  /* 0x3f0000007e7e7820 */ /* 0x000fe20000400000 */
[-C--:B------:R-:W-:Y:S01]  /*23ce0*/  FMUL R193, R14, R147.reuse ;  /* 0x000000930ec17220 */ /* 0x080fe20000400000 */
[----:B------:R-:W-:Y:S01]  /*23cf0*/  FMUL R127, R13, R147 ;  /* 0x000000930d7f7220 */ /* 0x000fe20000400000 */
[----:B------:R-:W-:Y:S01]  /*23d00*/  BSSY B0, `(.L_x_932) ;  /* 0x000003f000007945 */ /* 0x000fe20003800000 */
[----:B------:R-:W-:Y:S01]  /*23d10*/  FFMA R191, R191, R126, RZ ;  /* 0x0000007ebfbf7223 */ /* 0x000fe200000000ff */
[-C--:B---3--:R-:W-:Y:S01]  /*23d20*/  FMUL R126, R13, R196.reuse ;  /* 0x000000c40d7e7220 */ /* 0x088fe20000400000 */
[-C--:B------:R-:W-:Y:S01]  /*23d30*/  FFMA R193, R229, R196.reuse, R193 ;  /* 0x000000c4e5c17223 */ /* 0x080fe200000000c1 */
[----:B------:R-:W-:Y:S01]  /*23d40*/  FFMA R127, RZ, R196, R127 ;  /* 0x000000c4ff7f7223 */ /* 0x000fe2000000007f */
[----:B----4-:R-:W-:Y:S01]  /*23d50*/  FMUL R192, R13, R195 ;  /* 0x000000c30dc07220 */ /* 0x010fe20000400000 */
[----:B------:R-:W-:-:S02]  /*23d60*/  FFMA R126, RZ, R147, -R126 ;  /* 0x00000093ff7e7223 */ /* 0x000fc4000000087e */
[C---:B------:R-:W-:Y:S01]  /*23d70*/  FFMA R127, R229.reuse, R195, R127 ;  /* 0x000000c3e57f7223 */ /* 0x040fe2000000007f */
[----:B------:R-:W-:Y:S01]  /*23d80*/  FFMA R192, R229, R147, -R192 ;  /* 0x00000093e5c07223 */ /* 0x000fe200000008c0 */
[-C--:B------:R-:W-:Y:S01]  /*23d90*/  FFMA R147, -RZ, R195.reuse, R193 ;  /* 0x000000c3ff937223 */ /* 0x080fe200000001c1 */
[C---:B------:R-:W-:Y:S01]  /*23da0*/  FFMA R126, R14.reuse, R195, R126 ;  /* 0x000000c30e7e7223 */ /* 0x040fe2000000007e */
[-C--:B------:R-:W-:Y:S01]  /*23db0*/  FMUL R195, R13, R11.reuse ;  /* 0x0000000b0dc37220 */ /* 0x080fe20000400000 */
[C---:B------:R-:W-:Y:S01]  /*23dc0*/  FFMA R192, R14.reuse, -R196, R192 ;  /* 0x800000c40ec07223 */ /* 0x040fe200000000c0 */
[CC--:B--2---:R-:W-:Y:S01]  /*23dd0*/  FFMA R127, R14.reuse, R194.reuse, R127 ;  /* 0x000000c20e7f7223 */ /* 0x0c4fe2000000007f */
[----:B------:R-:W-:Y:S01]  /*23de0*/  FFMA R126, R229, -R194, R126 ;  /* 0x800000c2e57e7223 */ /* 0x000fe2000000007e */
[C---:B------:R-:W-:Y:S01]  /*23df0*/  FMUL R196, R13.reuse, R150 ;  /* 0x000000960dc47220 */ /* 0x040fe20000400000 */
[-C--:B------:R-:W-:Y:S01]  /*23e00*/  FFMA R193, RZ, R194.reuse, R192 ;  /* 0x000000c2ffc17223 */ /* 0x080fe200000000c0 */
[----:B------:R-:W-:Y:S01]  /*23e10*/  FFMA R192, R13, -R194, R147 ;  /* 0x800000c20dc07223 */ /* 0x000fe20000000093 */
[-C--:B------:R-:W-:Y:S01]  /*23e20*/  FMUL R147, R229, R11.reuse ;  /* 0x0000000be5937220 */ /* 0x080fe20000400000 */
[----:B------:R-:W-:Y:S01]  /*23e30*/  FMUL R194, R13, R148 ;  /* 0x000000940dc27220 */ /* 0x000fe20000400000 */
[-C--:B------:R-:W-:Y:S01]  /*23e40*/  FFMA R195, RZ, R150.reuse, -R195 ;  /* 0x00000096ffc37223 */ /* 0x080fe200000008c3 */
[-C--:B------:R-:W-:Y:S01]  /*23e50*/  FFMA R196, RZ, R11.reuse, R196 ;  /* 0x0000000bffc47223 */ /* 0x080fe200000000c4 */
[CC--:B------:R-:W-:Y:S01]  /*23e60*/  FFMA R147, R14.reuse, R150.reuse, -R147 ;  /* 0x000000960e937223 */ /* 0x0c0fe20000000893 */
[----:B------:R-:W-:Y:S01]  /*23e70*/  FFMA R194, R229, R150, -R194 ;  /* 0x00000096e5c27223 */ /* 0x000fe200000008c2 */
[CC--:B------:R-:W-:Y:S01]  /*23e80*/  FFMA R195, R14.reuse, -R148.reuse, R195 ;  /* 0x800000940ec37223 */ /* 0x0c0fe200000000c3 */
[----:B------:R-:W-:Y:S01]  /*23e90*/  FADD R17, R17, R193 ;  /* 0x000000c111117221 */ /* 0x000fe20000000000 */
[-C--:B------:R-:W-:Y:S01]  /*23ea0*/  FFMA R147, RZ, R148.reuse, R147 ;  /* 0x00000094ff937223 */ /* 0x080fe20000000093 */
[C---:B------:R-:W-:Y:S01]  /*23eb0*/  FFMA R148, R229.reuse, R148, R196 ;  /* 0x00000094e5947223 */ /* 0x040fe200000000c4 */
[----:B------:R-:W-:Y:S01]  /*23ec0*/  FFMA R194, R14, R11, R194 ;  /* 0x0000000b0ec27223 */ /* 0x000fe200000000c2 */
[-C--:B------:R-:W-:Y:S01]  /*23ed0*/  FFMA R229, R229, R149.reuse, R195 ;  /* 0x00000095e5e57223 */ /* 0x080fe200000000c3 */
[----:B------:R-:W-:Y:S01]  /*23ee0*/  FFMA R147, R13, -R149, R147 ;  /* 0x800000950d937223 */ /* 0x000fe20000000093 */
[----:B------:R-:W-:Y:S01]  /*23ef0*/  FFMA R13, R200, R191, RZ ;  /* 0x000000bfc80d7223 */ /* 0x000fe200000000ff */
[-C--:B------:R-:W-:Y:S01]  /*23f00*/  FFMA R14, R14, R149.reuse, R148 ;  /* 0x000000950e0e7223 */ /* 0x080fe20000000094 */
[----:B------:R-:W-:Y:S01]  /*23f10*/  FFMA R148, -RZ, R149, R194 ;  /* 0x00000095ff947223 */ /* 0x000fe200000001c2 */
[----:B------:R-:W-:Y:S01]  /*23f20*/  FFMA R149, R11, R11, RZ ;  /* 0x0000000b0b957223 */ /* 0x000fe200000000ff */
[----:B------:R-:W-:Y:S01]  /*23f30*/  FADD R13, R145, R13 ;  /* 0x0000000d910d7221 */ /* 0x000fe20000000000 */
[----:B------:R-:W-:Y:S01]  /*23f40*/  FFMA R145, R199, R191, RZ ;  /* 0x000000bfc7917223 */ /* 0x000fe200000000ff */
[----:B------:R-:W-:Y:S01]  /*23f50*/  FADD R14, RZ, R14 ;  /* 0x0000000eff0e7221 */ /* 0x000fe20000000000 */
[----:B------:R-:W-:-:S02]  /*23f60*/  FFMA R149, R150, R150, R149 ;  /* 0x0000009696957223 */ /* 0x000fc40000000095 */
[----:B------:R-:W-:Y:S01]  /*23f70*/  FADD R146, R146, R145 ;  /* 0x0000009192927221 */ /* 0x000fe20000000000 */
[-C--:B------:R-:W-:Y:S01]  /*23f80*/  FFMA R145, R198, R191.reuse, RZ ;  /* 0x000000bfc6917223 */ /* 0x080fe200000000ff */
[----:B------:R-:W-:Y:S01]  /*23f90*/  FFMA R191, R197, R191, RZ ;  /* 0x000000bfc5bf7223 */ /* 0x000fe200000000ff */
[----:B------:R-:W-:Y:S02]  /*23fa0*/  FADD R190, R190, R14 ;  /* 0x0000000ebebe7221 */ /* 0x000fe40000000000 */
[----:B------:R-:W-:Y:S01]  /*23fb0*/  FADD R13, R145, R13 ;  /* 0x0000000d910d7221 */ /* 0x000fe20000000000 */
[----:B------:R-:W-:Y:S01]  /*23fc0*/  FADD R146, R191, R146 ;  /* 0x00000092bf927221 */ /* 0x000fe20000000000 */
[----:B------:R-:W-:Y:S02]  /*23fd0*/  FADD R145, R144, R192 ;  /* 0x000000c090917221 */ /* 0x000fe40000000000 */
[----:B------:R-:W-:Y:S01]  /*23fe0*/  FADD R13, R13, R127 ;  /* 0x0000007f0d0d7221 */ /* 0x000fe20000000000 */
[----:B------:R-:W-:Y:S01]  /*23ff0*/  FADD R144, R146, R126 ;  /* 0x0000007e92907221 */ /* 0x000fe20000000000 */
[----:B------:R-:W-:Y:S01]  /*24000*/  IADD3 R126, R149, -0xd000000, RZ ;  /* 0xf3000000957e7810 */ /* 0x000fe20007ffe0ff */
[----:B------:R-:W-:-:S03]  /*24010*/  FADD R146, RZ, R229 ;  /* 0x000000e5ff927221 */ /* 0x000fc60000000000 */
[----:B------:R-:W-:Y:S01]  /*24020*/  ISETP.GT.U32.AND P1, PT, R126, 0x727fffff, PT ;  /* 0x727fffff7e00780c */ /* 0x000fe20003f24070 */
[----:B------:R-:W-:Y:S01]  /*24030*/  FADD R146, R15, -R146 ;  /* 0x800000920f927221 */ /* 0x000fe20000000000 */
[----:B------:R1:W2:Y:S11]  /*24040*/  MUFU.RSQ R126, R149 ;  /* 0x00000095007e7308 */ /* 0x0002b60000001400 */
[----:B------:R-:W-:Y:S05]  /*24050*/  @!P1 BRA `(.L_x_933) ;  /* 0x0000005000009947 */ /* 0x000fea0003800000 */
[----:B-1----:R-:W-:Y:S01]  /*24060*/  BMOV.32.CLEAR RZ, B11 ;  /* 0x000000000bff7355 */ /* 0x002fe20000100000 */
[----:B------:R-:W-:-:S02]  /*24070*/  MOV R14, R149 ;  /* 0x00000095000e7202 */ /* 0x000fc40000000f00 */
[----:B------:R-:W-:Y:S02]  /*24080*/  MOV R15, 0x240a0 ;  /* 0x000240a0000f7802 */ /* 0x000fe40000000f00 */
[----:B0-2--5:R-:W-:Y:S05]  /*24090*/  CALL.REL.NOINC `($__internal_10_$__cuda_sm20_sqrt_rn_f32_slowpath) ;  /* 0x000183f000007944 */ /* 0x025fea0003c00000 */
[----:B------:R-:W-:Y:S05]  /*240a0*/  BRA `(.L_x_934) ;  /* 0x0000004000007947 */ /* 0x000fea0003800000 */
.L_x_933:
[----:B-12---:R-:W-:Y:S01]  /*240b0*/  FMUL.FTZ R14, R149, R126 ;  /* 0x0000007e950e7220 */ /* 0x006fe20000410000 */
[----:B------:R-:W-:-:S03]  /*240c0*/  FMUL.FTZ R126, R126, 0.5 ;  /* 0x3f0000007e7e7820 */ /* 0x000fc60000410000 */
[----:B------:R-:W-:-:S04]  /*240d0*/  FFMA R149, -R14, R14, R149 ;  /* 0x0000000e0e957223 */ /* 0x000fc80000000195 */
[----:B------:R-:W-:Y:S02]  /*240e0*/  FFMA R126, R149, R126, R14 ;  /* 0x0000007e957e7223 */ /* 0x000fe4000000000e */
.L_x_934:
[----:B------:R-:W-:Y:S05]  /*240f0*/  BSYNC B0 ;  /* 0x0000000000007941 */ /* 0x000fea0003800000 */
.L_x_932:
[----:B------:R-:W-:Y:S01]  /*24100*/  FSETP.GT.AND P1, PT, R126, RZ, PT ;  /* 0x000000ff7e00720b */ /* 0x000fe20003f24000 */
[----:B------:R-:W-:Y:S01]  /*24110*/  BSSY B0, `(.L_x_935) ;  /* 0x0000023000007945 */ /* 0x000fe20003800000 */
[----:B------:R-:W-:-:S11]  /*24120*/  MOV R14, RZ ;  /* 0x000000ff000e7202 */ /* 0x000fd60000000f00 */
[----:B------:R-:W-:Y:S05]  /*24130*/  @!P1 BRA `(.L_x_936) ;  /* 0x0000020000009947 */ /* 0x000fea0003800000 */
[----:B------:R-:W-:Y:S01]  /*24140*/  IADD3 R14, R126, 0x1800000, RZ ;  /* 0x018000007e0e7810 */ /* 0x000fe20007ffe0ff */
[----:B------:R-:W-:Y:S01]  /*24150*/  FADD R15, RZ, R148 ;  /* 0x00000094ff0f7221 */ /* 0x000fe20000000000 */
[----:B------:R-:W-:Y:S02]  /*24160*/  BSSY B7, `(.L_x_937) ;  /* 0x0000010000077945 */ /* 0x000fe40003800000 */
[----:B------:R-:W-:Y:S01]  /*24170*/  LOP3.LUT R14, R14, 0x7f800000, RZ, 0xc0, !PT ;  /* 0x7f8000000e0e7812 */ /* 0x000fe200078ec0ff */
[----:B------:R-:W-:-:S03]  /*24180*/  FADD R15, RZ, -R15 ;  /* 0x8000000fff0f7221 */ /* 0x000fc60000000000 */
[----:B------:R-:W-:Y:S01]  /*24190*/  ISETP.GT.U32.AND P1, PT, R14, 0x1ffffff, PT ;  /* 0x01ffffff0e00780c */ /* 0x000fe20003f24070 */
[----:B------:R-:W-:-:S04]  /*241a0*/  FADD R14, RZ, R147 ;  /* 0x00000093ff0e7221 */ /* 0x000fc80000000000 */
[----:B------:R-:W-:-:S08]  /*241b0*/  FADD R14, RZ, -R14 ;  /* 0x8000000eff0e7221 */ /* 0x000fd00000000000 */
[----:B------:R-:W-:Y:S05]  /*241c0*/  @P1 BRA `(.L_x_938) ;  /* 0x0000005000001947 */ /* 0x000fea0003800000 */
[----:B------:R-:W-:Y:S01]  /*241d0*/  BMOV.32.CLEAR RZ, B11 ;  /* 0x000000000bff7355 */ /* 0x000fe20000100000 */
[----:B------:R-:W-:Y:S02]  /*241e0*/  MOV R127, 0x24200 ;  /* 0x00024200007f7802 */ /* 0x000fe40000000f00 */
[----:B0----5:R-:W-:Y:S05]  /*241f0*/  CALL.REL.NOINC `($__internal_9_$__cuda_sm20_rcp_rn_f32_slowpath) ;  /* 0x00017df000007944 */ /* 0x021fea0003c00000 */
[----:B-1----:R-:W-:Y:S01]  /*24200*/  MOV R126, R250 ;  /* 0x000000fa007e7202 */ /* 0x002fe20000000f00 */
[----:B------:R-:W-:Y:S05]  /*24210*/  BRA `(.L_x_939) ;  /* 0x0000004000007947 */ /* 0x000fea0003800000 */
.L_x_938:
[----:B------:R-:W1:Y:S02]  /*24220*/  MUFU.RCP R16, R126 ;  /* 0x0000007e00107308 */ /* 0x000e640000001000 */
[----:B-1----:R-:W-:-:S04]  /*24230*/  FFMA R126, R16, R126, -1 ;  /* 0xbf800000107e7423 */ /* 0x002fc8000000007e */
[----:B------:R-:W-:-:S04]  /*24240*/  FADD.FTZ R126, -R126, -RZ ;  /* 0x800000ff7e7e7221 */ /* 0x000fc80000010100 */
[----:B------:R-:W-:Y:S02]  /*24250*/  FFMA R126, R16, R126, R16 ;  /* 0x0000007e107e7223 */ /* 0x000fe40000000010 */
.L_x_939:
[----:B------:R-:W-:Y:S05]  /*24260*/  BSYNC B7 ;  /* 0x0000000000077941 */ /* 0x000fea0003800000 */
.L_x_937:
[----:B------:R-:W-:-:S04]  /*24270*/  FMUL R16, R146, R11 ;  /* 0x0000000b92107220 */ /* 0x000fc80000400000 */
[----:B------:R-:W-:-:S04]  /*24280*/  FFMA R15, RZ, R15, R16 ;  /* 0x0000000fff0f7223 */ /* 0x000fc80000000010 */
[----:B------:R-:W-:Y:S01]  /*24290*/  FFMA R14, RZ, R14, R15 ;  /* 0x0000000eff0e7223 */ /* 0x000fe2000000000f */
[----:B------:R-:W-:-:S03]  /*242a0*/  FMUL R15, R126, R126 ;  /* 0x0000007e7e0f7220 */ /* 0x000fc60000400000 */
[----:B------:R-:W-:Y:S01]  /*242b0*/  FFMA R14, R190, R150, R14 ;  /* 0x00000096be0e7223 */ /* 0x000fe2000000000e */
[----:B------:R-:W-:-:S04]  /*242c0*/  FMUL R15, R15, R126 ;  /* 0x0000007e0f0f7220 */ /* 0x000fc80000400000 */
[----:B------:R-:W-:-:S04]  /*242d0*/  FMUL R14, R15, R14 ;  /* 0x0000000e0f0e7220 */ /* 0x000fc80000400000 */
[C---:B------:R-:W-:Y:S01]  /*242e0*/  FMUL R11, R14.reuse, R11 ;  /* 0x0000000b0e0b7220 */ /* 0x040fe20000400000 */
[----:B------:R-:W-:-:S03]  /*242f0*/  FMUL R14, R14, R150 ;  /* 0x000000960e0e7220 */ /* 0x000fc60000400000 */
[-C--:B------:R-:W-:Y:S01]  /*24300*/  FFMA R11, R146, R126.reuse, -R11 ;  /* 0x0000007e920b7223 */ /* 0x080fe2000000080b */
[----:B------:R-:W-:-:S03]  /*24310*/  FFMA R16, R190, R126, -R14 ;  /* 0x0000007ebe107223 */ /* 0x000fc6000000080e */
[----:B------:R-:W-:Y:S01]  /*24320*/  FADD R14, RZ, R11 ;  /* 0x0000000bff0e7221 */ /* 0x000fe20000000000 */
[----:B------:R-:W-:Y:S02]  /*24330*/  FADD R16, RZ, R16 ;  /* 0x00000010ff107221 */ /* 0x000fe40000000000 */
.L_x_936:
[----:B------:R-:W-:Y:S05]  /*24340*/  BSYNC B0 ;  /* 0x0000000000007941 */ /* 0x000fea0003800000 */
.L_x_935:
[----:B------:R-:W2:Y:S04]  /*24350*/  LDL.LU R191, [R1+0xa4] ;  /* 0x0000a40001bf7983 */ /* 0x000ea80000300800 */
[----:B------:R-:W3:Y:S04]  /*24360*/  LDL.LU R190, [R1+0xd0] ;  /* 0x0000d00001be7983 */ /* 0x000ee80000300800 */
[----:B------:R-:W4:Y:S04]  /*24370*/  LDL.LU R203, [R1+0xd4] ;  /* 0x0000d40001cb7983 */ /* 0x000f280000300800 */
        /* <DEDUP_REMOVED lines=10> */
[----:B------:R-:W4:Y:S01]  /*24420*/  LDL.LU R148, [R1+0x100] ;  /* 0x0001000001947983 */ /* 0x000f220000300800 */
[----:B------:R-:W-:Y:S01]  /*24430*/  FADD R16, RZ, R16 ;  /* 0x00000010ff107221 */ /* 0x000fe20000000000 */
[----:B------:R-:W-:Y:S01]  /*24440*/  FADD R14, RZ, R14 ;  /* 0x0000000eff0e7221 */ /* 0x000fe20000000000 */
[----:B------:R-:W-:Y:S01]  /*24450*/  FMUL R126, R145, R154 ;  /* 0x0000009a917e7220 */ /* 0x000fe20000400000 */
[----:B------:R-:W4:Y:S01]  /*24460*/  LDL.LU R194, [R1+0x48] ;  /* 0x0000480001c27983 */ /* 0x000f220000300800 */
[----:B------:R-:W-:Y:S01]  /*24470*/  FADD R13, R13, R16 ;  /* 0x000000100d0d7221 */ /* 0x000fe20000000000 */
[----:B------:R-:W-:Y:S01]  /*24480*/  FADD R144, R144, R14 ;  /* 0x0000000e90907221 */ /* 0x000fe20000000000 */
[-C--:B------:R-:W-:Y:S01]  /*24490*/  FFMA R126, R17, R151.reuse, R126 ;  /* 0x00000097117e7223 */ /* 0x080fe2000000007e */
[----:B------:R-:W4:Y:S01]  /*244a0*/  LDL.LU R193, [R1+0x14] ;  /* 0x0000140001c17983 */ /* 0x000f220000300800 */
[CC--:B------:R-:W-:Y:S01]  /*244b0*/  FMUL R11, R13.reuse, R151.reuse ;  /* 0x000000970d0b7220 */ /* 0x0c0fe20000400000 */
[C---:B------:R-:W-:Y:S01]  /*244c0*/  FMUL R14, R144.reuse, R151 ;  /* 0x00000097900e7220 */ /* 0x040fe20000400000 */
[CC--:B------:R-:W-:Y:S01]  /*244d0*/  FFMA R126, R144.reuse, -R152.reuse, R126 ;  /* 0x80000098907e7223 */ /* 0x0c0fe2000000007e */
[----:B------:R-:W4:Y:S01]  /*244e0*/  LDL R192, [R1+0x6c8] ;  /* 0x0006c80001c07983 */ /* 0x000f220000100800 */
[C---:B------:R-:W-:Y:S01]  /*244f0*/  FMUL R15, R13.reuse, R152 ;  /* 0x000000980d0f7220 */ /* 0x040fe20000400000 */
[CC--:B------:R-:W-:Y:S01]  /*24500*/  FFMA R14, R13.reuse, R154.reuse, R14 ;  /* 0x0000009a0d0e7223 */ /* 0x0c0fe2000000000e */
[----:B------:R-:W-:Y:S01]  /*24510*/  FFMA R126, R13, -R153, R126 ;  /* 0x800000990d7e7223 */ /* 0x000fe2000000007e */
[-C--:B------:R-:W-:Y:S01]  /*24520*/  FFMA R11, R144, R154.reuse, -R11 ;  /* 0x0000009a900b7223 */ /* 0x080fe2000000080b */
[C---:B------:R-:W-:Y:S01]  /*24530*/  FFMA R15, R17.reuse, R154, -R15 ;  /* 0x0000009a110f7223 */ /* 0x040fe2000000080f */
[----:B------:R-:W-:-:S02]  /*24540*/  FFMA R14, R17, R152, R14 ;  /* 0x00000098110e7223 */ /* 0x000fc4000000000e */
[C---:B------:R-:W-:Y:S01]  /*24550*/  FFMA R11, R145.reuse, R152, R11 ;  /* 0x00000098910b7223 */ /* 0x040fe2000000000b */
[----:B------:R-:W-:-:S03]  /*24560*/  FFMA R15, R145, -R151, R15 ;  /* 0x80000097910f7223 */ /* 0x000fc6000000000f */
[C---:B------:R-:W-:Y:S01]  /*24570*/  FFMA R11, R17.reuse, -R153, R11 ;  /* 0x80000099110b7223 */ /* 0x040fe2000000000b */
[-C--:B--2---:R-:W-:Y:S01]  /*24580*/  FMUL R16, R17, R191.reuse ;  /* 0x000000bf11107220 */ /* 0x084fe20000400000 */
[CC--:B------:R-:W-:Y:S01]  /*24590*/  FMUL R127, R144.reuse, R191.reuse ;  /* 0x000000bf907f7220 */ /* 0x0c0fe20000400000 */
[CC--:B------:R-:W-:Y:S01]  /*245a0*/  FMUL R147, R13.reuse, R191.reuse ;  /* 0x000000bf0d937220 */ /* 0x0c0fe20000400000 */
[----:B---3--:R-:W-:Y:S01]  /*245b0*/  FMUL R146, R13, R190 ;  /* 0x000000be0d927220 */ /* 0x008fe20000400000 */
[-C--:B----4-:R-:W-:Y:S01]  /*245c0*/  FFMA R16, R145, R148.reuse, -R16 ;  /* 0x0000009491107223 */ /* 0x090fe20000000810 */
[-C--:B------:R-:W-:Y:S02]  /*245d0*/  FFMA R127, R13, R148.reuse, R127 ;  /* 0x000000940d7f7223 */ /* 0x080fe4000000007f */
[CC--:B------:R-:W-:Y:S01]  /*245e0*/  FFMA R146, R17.reuse, R148.reuse, -R146 ;  /* 0x0000009411927223 */ /* 0x0c0fe20000000892 */
[C---:B------:R-:W-:Y:S01]  /*245f0*/  FFMA R147, R144.reuse, R148, -R147 ;  /* 0x0000009490937223 */ /* 0x040fe20000000893 */
[-C--:B------:R-:W-:Y:S01]  /*24600*/  FFMA R16, R144, R190.reuse, R16 ;  /* 0x000000be90107223 */ /* 0x080fe20000000010 */
[----:B------:R-:W-:Y:S01]  /*24610*/  FFMA R127, R17, R190, R127 ;  /* 0x000000be117f7223 */ /* 0x000fe2000000007f */
[----:B------:R-:W-:-:S02]  /*24620*/  FFMA R146, R145, R191, R146 ;  /* 0x000000bf91927223 */ /* 0x000fc40000000092 */
[-C--:B------:R-:W-:Y:S01]  /*24630*/  FFMA R16, R13, -R203.reuse, R16 ;  /* 0x800000cb0d107223 */ /* 0x080fe20000000010 */
[----:B------:R-:W-:Y:S01]  /*24640*/  FADD R13, RZ, R202 ;  /* 0x000000caff0d7221 */ /* 0x000fe20000000000 */
[----:B------:R-:W-:Y:S01]  /*24650*/  FFMA R147, R145, -R190, R147 ;  /* 0x800000be91937223 */ /* 0x000fe20000000093 */
[----:B------:R-:W2:Y:S02]  /*24660*/  LDL.LU R191, [R1+0x2b0] ;  /* 0x0002b00001bf7983 */ /* 0x000ea40000300800 */
[----:B------:R-:W-:Y:S02]  /*24670*/  FADD R201, R201, R13 ;  /* 0x0000000dc9c97221 */ /* 0x000fe40000000000 */
[----:B------:R-:W3:Y:S01]  /*24680*/  LDL.LU R190, [R1+0x2a8] ;  /* 0x0002a80001be7983 */ /* 0x000ee20000300800 */
[----:B------:R-:W-:Y:S01]  /*24690*/  FADD R13, RZ, R200 ;  /* 0x000000c8ff0d7221 */ /* 0x000fe20000000000 */
[----:B------:R-:W-:Y:S02]  /*246a0*/  FFMA R147, R17, R203, R147 ;  /* 0x000000cb11937223 */ /* 0x000fe40000000093 */
[----:B------:R-:W4:Y:S01]  /*246b0*/  LDL.LU R154, [R1+0x2ac] ;  /* 0x0002ac00019a7983 */ /* 0x000f220000300800 */
[----:B------:R-:W-:-:S03]  /*246c0*/  FADD R17, RZ, R199 ;  /* 0x000000c7ff117221 */ /* 0x000fc60000000000 */
[----:B------:R-:W4:Y:S01]  /*246d0*/  LDL.LU R152, [R1+0x2b4] ;  /* 0x0002b40001987983 */ /* 0x000f220000300800 */
[----:B------:R-:W-:-:S03]  /*246e0*/  FADD R150, R150, R13 ;  /* 0x0000000d96967221 */ /* 0x000fc60000000000 */
[----:B------:R-:W-:Y:S04]  /*246f0*/  STL [R1+0x1f0], R201 ;  /* 0x0001f0c901007387 */ /* 0x000fe80000100800 */
[----:B------:R-:W4:Y:S01]  /*24700*/  LDL.LU R151, [R1+0x2b8] ;  /* 0x0002b80001977983 */ /* 0x000f220000300800 */
[----:B------:R-:W-:-:S03]  /*24710*/  FADD R149, R149, R17 ;  /* 0x0000001195957221 */ /* 0x000fc60000000000 */
[----:B------:R1:W-:Y:S04]  /*24720*/  STL [R1+0x204], R150 ;  /* 0x0002049601007387 */ /* 0x0003e80000100800 */
[----:B-1----:R-:W4:Y:S04]  /*24730*/  LDL.LU R150, [R1+0x2bc] ;  /* 0x0002bc0001967983 */ /* 0x002f280000300800 */
[----:B------:R1:W-:Y:S04]  /*24740*/  STL [R1+0x200], R149 ;  /* 0x0002009501007387 */ /* 0x0003e80000100800 */
[----:B-1----:R-:W4:Y:S01]  /*24750*/  LDL.LU R149, [R1+0x2c0] ;  /* 0x0002c00001957983 */ /* 0x002f220000300800 */
[----:B------:R-:W-:Y:S01]  /*24760*/  ISETP.NE.AND P1, PT, R192, RZ, PT ;  /* 0x000000ffc000720c */ /* 0x000fe20003f25270 */
[----:B------:R-:W-:Y:S01]  /*24770*/  FADD R16, R198, R16 ;  /* 0x00000010c6107221 */ /* 0x000fe20000000000 */
[----:B------:R-:W-:Y:S01]  /*24780*/  FADD R147, R197, R147 ;  /* 0x00000093c5937221 */ /* 0x000fe20000000000 */
[-C--:B------:R-:W-:Y:S01]  /*24790*/  FFMA R146, R144, -R203.reuse, R146 ;  /* 0x800000cb90927223 */ /* 0x080fe20000000092 */
[----:B------:R-:W-:Y:S01]  /*247a0*/  FFMA R127, R145, R203, R127 ;  /* 0x000000cb917f7223 */ /* 0x000fe2000000007f */
[----:B------:R-:W-:Y:S01]  /*247b0*/  FADD R16, RZ, R16 ;  /* 0x00000010ff107221 */ /* 0x000fe20000000000 */
[----:B------:R-:W-:Y:S01]  /*247c0*/  FADD R17, RZ, R147 ;  /* 0x00000093ff117221 */ /* 0x000fe20000000000 */
[----:B------:R-:W-:Y:S01]  /*247d0*/  FADD R146, R196, R146 ;  /* 0x00000092c4927221 */ /* 0x000fe20000000000 */
[----:B------:R-:W-:Y:S01]  /*247e0*/  FADD R127, R195, R127 ;  /* 0x0000007fc37f7221 */ /* 0x000fe20000000000 */
[-C--:B------:R-:W-:Y:S01]  /*247f0*/  FFMA R15, R144, R153.reuse, R15 ;  /* 0x00000099900f7223 */ /* 0x080fe2000000000f */
[----:B------:R-:W-:Y:S01]  /*24800*/  FFMA R14, R145, R153, R14 ;  /* 0x00000099910e7223 */ /* 0x000fe2000000000e */
[----:B------:R-:W-:Y:S01]  /*24810*/  FADD R13, RZ, R146 ;  /* 0x00000092ff0d7221 */ /* 0x000fe20000000000 */
[----:B------:R-:W-:Y:S01]  /*24820*/  FADD R127, RZ, R127 ;  /* 0x0000007fff7f7221 */ /* 0x000fe20000000000 */
[----:B------:R-:W-:-:S02]  /*24830*/  @P1 FSEL R144, R16, RZ, !P1 ;  /* 0x000000ff10901208 */ /* 0x000fc40004800000 */
[C---:B------:R-:W-:Y:S01]  /*24840*/  @P1 FSEL R145, R17.reuse, RZ, !P1 ;  /* 0x000000ff11911208 */ /* 0x040fe20004800000 */
[----:B------:R-:W-:Y:S01]  /*24850*/  FADD R126, RZ, R126 ;  /* 0x0000007eff7e7221 */ /* 0x000fe20000000000 */
[----:B------:R-:W-:Y:S01]  /*24860*/  FADD R11, RZ, R11 ;  /* 0x0000000bff0b7221 */ /* 0x000fe20000000000 */
[----:B------:R-:W-:Y:S01]  /*24870*/  @P1 FADD R16, -R16, R144 ;  /* 0x0000009010101221 */ /* 0x000fe20000000100 */
[----:B------:R-:W-:Y:S01]  /*24880*/  FADD R15, RZ, R15 ;  /* 0x0000000fff0f7221 */ /* 0x000fe20000000000 */
[----:B------:R-:W-:Y:S01]  /*24890*/  @P1 FADD R17, -R17, R145 ;  /* 0x0000009111111221 */ /* 0x000fe20000000100 */
[----:B------:R-:W-:Y:S01]  /*248a0*/  @P1 FSEL R144, R13, RZ, !P1 ;  /* 0x000000ff0d901208 */ /* 0x000fe20004800000 */
[----:B------:R-:W-:Y:S01]  /*248b0*/  FADD R126, R243, -R126 ;  /* 0x8000007ef37e7221 */ /* 0x000fe20000000000 */
[----:B------:R-:W-:Y:S01]  /*248c0*/  @P1 FSEL R145, R127, RZ, !P1 ;  /* 0x000000ff7f911208 */ /* 0x000fe20004800000 */
[----:B------:R-:W-:Y:S01]  /*248d0*/  FADD R14, RZ, R14 ;  /* 0x0000000eff0e7221 */ /* 0x000fe20000000000 */
[----:B------:R-:W-:Y:S01]  /*248e0*/  FADD R11, R194, -R11 ;  /* 0x8000000bc20b7221 */ /* 0x000fe20000000000 */
[----:B------:R-:W-:Y:S01]  /*248f0*/  FADD R15, R193, -R15 ;  /* 0x8000000fc10f7221 */ /* 0x000fe20000000000 */
[----:B------:R-:W-:Y:S01]  /*24900*/  @P1 FADD R13, -R13, R144 ;  /* 0x000000900d0d1221 */ /* 0x000fe20000000100 */
[----:B------:R-:W-:Y:S01]  /*24910*/  FADD R14, R244, R14 ;  /* 0x0000000ef40e7221 */ /* 0x000fe20000000000 */
[----:B------:R-:W-:Y:S01]  /*24920*/  @P1 FADD R127, -R127, R145 ;  /* 0x000000917f7f1221 */ /* 0x000fe20000000100 */
[----:B--2---:R-:W-:Y:S01]  /*24930*/  FFMA R126, RZ, R191, R126 ;  /* 0x000000bfff7e7223 */ /* 0x004fe2000000007e */
[----:B---3--:R-:W-:-:S03]  /*24940*/  FFMA R11, RZ, R190, R11 ;  /* 0x000000beff0b7223 */ /* 0x008fc6000000000b */
[----:B------:R-:W-:Y:S01]  /*24950*/  FADD R145, RZ, R126 ;  /* 0x0000007eff917221 */ /* 0x000fe20000000000 */
[----:B----4-:R-:W-:Y:S01]  /*24960*/  FFMA R15, RZ, R154, R15 ;  /* 0x0000009aff0f7223 */ /* 0x010fe2000000000f */
[----:B------:R-:W-:Y:S01]  /*24970*/  FADD R126, RZ, R11 ;  /* 0x0000000bff7e7221 */ /* 0x000fe20000000000 */
[----:B------:R-:W-:Y:S02]  /*24980*/  FFMA R14, RZ, R152, R14 ;  /* 0x00000098ff0e7223 */ /* 0x000fe4000000000e */
[----:B------:R-:W-:Y:S01]  /*24990*/  FADD R15, RZ, R15 ;  /* 0x0000000fff0f7221 */ /* 0x000fe20000000000 */
[----:B------:R-:W-:Y:S01]  /*249a0*/  FFMA R144, RZ, R151, R16 ;  /* 0x00000097ff907223 */ /* 0x000fe20000000010 */
[----:B------:R-:W-:-:S03]  /*249b0*/  FFMA R16, RZ, R148, R127 ;  /* 0x00000094ff107223 */ /* 0x000fc6000000007f */
[----:B------:R-:W-:Y:S01]  /*249c0*/  FADD R127, RZ, R144 ;  /* 0x00000090ff7f7221 */ /* 0x000fe20000000000 */
[----:B------:R-:W-:Y:S01]  /*249d0*/  FADD R11, RZ, R14 ;  /* 0x0000000eff0b7221 */ /* 0x000fe20000000000 */
[----:B------:R-:W-:Y:S04]  /*249e0*/  STL [R1+0x4c], R145 ;  /* 0x00004c9101007387 */ /* 0x000fe80000100800 */
[----:B------:R-:W-:Y:S01]  /*249f0*/  STL [R1+0x8c], R127 ;  /* 0x00008c7f01007387 */ /* 0x000fe20000100800 */
[----:B------:R-:W-:-:S03]  /*24a00*/  FFMA R17, RZ, R150, R17 ;  /* 0x00000096ff117223 */ /* 0x000fc60000000011 */
[----:B------:R-:W-:Y:S01]  /*24a10*/  STL [R1+0x20], R126 ;  /* 0x0000207e01007387 */ /* 0x000fe20000100800 */
[----:B------:R-:W-:-:S03]  /*24a20*/  FADD R14, RZ, R17 ;  /* 0x00000011ff0e7221 */ /* 0x000fc60000000000 */
[----:B------:R-:W-:Y:S04]  /*24a30*/  STL [R1+0x48], R15 ;  /* 0x0000480f01007387 */ /* 0x000fe80000100800 */
[----:B------:R1:W-:Y:S01]  /*24a40*/  STL [R1+0x50], R11 ;  /* 0x0000500b01007387 */ /* 0x0003e20000100800 */
[----:B------:R-:W-:-:S03]  /*24a50*/  FFMA R13, RZ, R149, R13 ;  /* 0x00000095ff0d7223 */ /* 0x000fc6000000000d */
[----:B------:R2:W-:Y:S01]  /*24a60*/  STL [R1+0x64], R14 ;  /* 0x0000640e01007387 */ /* 0x0005e20000100800 */
[----:B------:R-:W-:Y:S01]  /*24a70*/  FADD R13, RZ, R13 ;  /* 0x0000000dff0d7221 */ /* 0x000fe20000000000 */
[----:B-1----:R-:W-:-:S05]  /*24a80*/  FADD R11, RZ, R16 ;  /* 0x00000010ff0b7221 */ /* 0x002fca0000000000 */
[----:B------:R2:W-:Y:S04]  /*24a90*/  STL [R1+0x88], R11 ;  /* 0x0000880b01007387 */ /* 0x0005e80000100800 */
[----:B------:R2:W-:Y:S02]  /*24aa0*/  STL [R1+0x68], R13 ;  /* 0x0000680d01007387 */ /* 0x0005e40000100800 */
.L_x_765:
[----:B------:R-:W-:Y:S05]  /*24ab0*/  BSYNC B2 ;  /* 0x0000000000027941 */ /* 0x000fea0003800000 */
.L_x_764:
[----:B--2---:R-:W2:Y:S04]  /*24ac0*/  LDL.LU R126, [R1+0x1f0] ;  /* 0x0001f000017e7983 */ /* 0x004ea80000300800 */
[----:B---3--:R-:W3:Y:S04]  /*24ad0*/  LDL.LU R17, [R1+0x204] ;  /* 0x0002040001117983 */ /* 0x008ee80000300800 */
[----:B----4-:R-:W4:Y:S04]  /*24ae0*/  LDL.LU R13, [R1+0x200] ;  /* 0x00020000010d7983 */ /* 0x010f280000300800 */
[----:B------:R-:W4:Y:S04]  /*24af0*/  LDL.LU R11, [R1+0x1ec] ;  /* 0x0001ec00010b7983 */ /* 0x000f280000300800 */
[----:B------:R-:W4:Y:S04]  /*24b00*/  LDL.LU R14, [R1+0x1fc] ;  /* 0x0001fc00010e7983 */ /* 0x000f280000300800 */
[----:B------:R-:W4:Y:S04]  /*24b10*/  LDL.LU R147, [R1+0x1f4] ;  /* 0x0001f40001937983 */ /* 0x000f280000300800 */
[----:B------:R-:W4:Y:S04]  /*24b20*/  LDL.LU R15, [R1+0x388] ;  /* 0x00038800010f7983 */ /* 0x000f280000300800 */
[----:B------:R-:W4:Y:S04]  /*24b30*/  LDL.LU R16, [R1+0x38c] ;  /* 0x00038c0001107983 */ /* 0x000f280000300800 */
[----:B------:R-:W4:Y:S01]  /*24b40*/  LDL.LU R146, [R1+0x390] ;  /* 0x0003900001927983 */ /* 0x000f220000300800 */
[----:B--2---:R-:W-:-:S03]  /*24b50*/  MOV R145, R126 ;  /* 0x0000007e00917202 */ /* 0x004fc60000000f00 */
[----:B------:R-:W2:Y:S01]  /*24b60*/  LDL.LU R126, [R1+0x394] ;  /* 0x00039400017e7983 */ /* 0x000ea20000300800 */
[----:B---3--:R-:W-:-:S03]  /*24b70*/  MOV R144, R17 ;  /* 0x0000001100907202 */ /* 0x008fc60000000f00 */
[----:B------:R-:W3:Y:S01]  /*24b80*/  LDL.LU R17, [R1+0x378] ;  /* 0x0003780001117983 */ /* 0x000ee20000300800 */
[----:B----4-:R-:W-:-:S03]  /*24b90*/  MOV R127, R13 ;  /* 0x0000000d007f7202 */ /* 0x010fc60000000f00 */
[----:B------:R-:W4:Y:S01]  /*24ba0*/  LDL.LU R13, [R1+0x37c] ;  /* 0x00037c00010d7983 */ /* 0x000f220000300800 */
[----:B------:R-:W-:Y:S01]  /*24bb0*/  LOP3.LUT P1, RZ, R24, 0x20, RZ, 0xc0, !PT ;  /* 0x0000002018ff7812 */ /* 0x000fe2000782c0ff */
[----:B------:R-:W-:Y:S01]  /*24bc0*/  BSSY B2, `(.L_x_940) ;  /* 0x0000e87000027945 */ /* 0x000fe20003800000 */
[----:B------:R-:W-:Y:S01]  /*24bd0*/  FADD R148, RZ, R145 ;  /* 0x00000091ff947221 */ /* 0x000fe20000000000 */
[----:B------:R-:W-:Y:S01]  /*24be0*/  FADD R149, RZ, R144 ;  /* 0x00000090ff957221 */ /* 0x000fe20000000000 */
[----:B------:R-:W-:Y:S01]  /*24bf0*/  FADD R11, RZ, R11 ;  /* 0x0000000bff0b7221 */ /* 0x000fe20000000000 */
[----:B------:R-:W-:Y:S01]  /*24c00*/  FADD R14, RZ, R14 ;  /* 0x0000000eff0e7221 */ /* 0x000fe20000000000 */
[----:B------:R-:W-:Y:S01]  /*24c10*/  FADD R154, RZ, R127 ;  /* 0x0000007fff9a7221 */ /* 0x000fe20000000000 */
[----:B------:R-:W-:Y:S01]  /*24c20*/  MOV R212, RZ ;  /* 0x000000ff00d47202 */ /* 0x000fe20000000f00 */
[----:B------:R-:W-:Y:S01]  /*24c30*/  CS2R R206, SRZ ;  /* 0x0000000000ce7805 */ /* 0x000fe2000001ff00 */
[----:B------:R-:W-:Y:S01]  /*24c40*/  FADD R152, RZ, R147 ;  /* 0x00000093ff987221 */ /* 0x000fe20000000000 */
[----:B------:R-:W-:Y:S01]  /*24c50*/  MOV R191, RZ ;  /* 0x000000ff00bf7202 */ /* 0x000fe20000000f00 */
[----:B------:R-:W-:Y:S01]  /*24c60*/  CS2R R204, SRZ ;  /* 0x0000000000cc7805 */ /* 0x000fe2000001ff00 */
[----:B------:R-:W-:Y:S01]  /*24c70*/  CS2R R202, SRZ ;  /* 0x0000000000ca7805 */ /* 0x000fe2000001ff00 */
[----:B------:R-:W-:Y:S01]  /*24c80*/  FADD R15, RZ, R15 ;  /* 0x0000000fff0f7221 */ /* 0x000fe20000000000 */
[----:B------:R-:W-:Y:S01]  /*24c90*/  CS2R R196, SRZ ;  /* 0x0000000000c47805 */ /* 0x000fe2000001ff00 */
[----:B------:R-:W-:Y:S01]  /*24ca0*/  CS2R R194, SRZ ;  /* 0x0000000000c27805 */ /* 0x000fe2000001ff00 */
[----:B------:R-:W-:Y:S01]  /*24cb0*/  CS2R R192, SRZ ;  /* 0x0000000000c07805 */ /* 0x000fe2000001ff00 */
[----:B------:R-:W-:Y:S01]  /*24cc0*/  FADD R16, RZ, R16 ;  /* 0x00000010ff107221 */ /* 0x000fe20000000000 */
[----:B------:R-:W-:Y:S01]  /*24cd0*/  CS2R R200, SRZ ;  /* 0x0000000000c87805 */ /* 0x000fe2000001ff00 */
[----:B------:R-:W-:Y:S01]  /*24ce0*/  CS2R R198, SRZ ;  /* 0x0000000000c67805 */ /* 0x000fe2000001ff00 */
[----:B------:R-:W-:Y:S01]  /*24cf0*/  CS2R R144, SRZ ;  /* 0x0000000000907805 */ /* 0x000fe2000001ff00 */
[----:B------:R-:W-:-:S02]  /*24d00*/  FADD R153, RZ, R146 ;  /* 0x00000092ff997221 */ /* 0x000fc40000000000 */
[----:B------:R-:W-:Y:S01]  /*24d10*/  CS2R R146, SRZ ;  /* 0x0000000000927805 */ /* 0x000fe2000001ff00 */
[----:B--2---:R-:W-:Y:S01]  /*24d20*/  FADD R150, RZ, R126 ;  /* 0x0000007eff967221 */ /* 0x004fe20000000000 */
[----:B---3--:R-:W-:Y:S01]  /*24d30*/  FADD R151, RZ, R17 ;  /* 0x00000011ff977221 */ /* 0x008fe20000000000 */
[----:B------:R-:W-:Y:S01]  /*24d40*/  MOV R17, RZ ;  /* 0x000000ff00117202 */ /* 0x000fe20000000f00 */
[----:B----4-:R-:W-:Y:S01]  /*24d50*/  FADD R190, RZ, R13 ;  /* 0x0000000dffbe7221 */ /* 0x010fe20000000000 */
[----:B------:R-:W-:Y:S05]  /*24d60*/  @!P1 BRA `(.L_x_941) ;  /* 0x0000e6c000009947 */ /* 0x000fea0003800000 */
[----:B------:R-:W-:Y:S01]  /*24d70*/  LOP3.LUT P1, RZ, R24, 0x2000, RZ, 0xc0, !PT ;  /* 0x0000200018ff7812 */ /* 0x000fe2000782c0ff */
[----:B------:R-:W-:Y:S01]  /*24d80*/  BSSY B0, `(.L_x_942) ;  /* 0x00001f3000007945 */ /* 0x000fe20003800000 */
        /* <DEDUP_REMOVED lines=15> */
[----:B------:R-:W2:Y:S04]  /*24e80*/  LDL R209, [R1+0x26c] ;  /* 0x00026c0001d17983 */ /* 0x000ea80000100800 */
[----:B------:R-:W3:Y:S04]  /*24e90*/  LDL R235, [R1+0x278] ;  /* 0x0002780001eb7983 */ /* 0x000ee80000100800 */
[----:B------:R-:W4:Y:S04]  /*24ea0*/  LDL R208, [R1+0x288] ;  /* 0x0002880001d07983 */ /* 0x000f280000100800 */
[----:B------:R-:W4:Y:S04]  /*24eb0*/  LDL R229, [R1+0x47c] ;  /* 0x00047c0001e57983 */ /* 0x000f280000100800 */
[----:B------:R-:W4:Y:S04]  /*24ec0*/  LDL R234, [R1+0x374] ;  /* 0x0003740001ea7983 */ /* 0x000f280000100800 */
[----:B------:R-:W4:Y:S01]  /*24ed0*/  LDL R233, [R1+0x380] ;  /* 0x0003800001e97983 */ /* 0x000f220000100800 */
[----:B------:R-:W-:Y:S01]  /*24ee0*/  FMUL R13, R14, R156 ;  /* 0x0000009c0e0d7220 */ /* 0x000fe20000400000 */
[----:B------:R-:W-:Y:S01]  /*24ef0*/  FMUL R228, R37, R159 ;  /* 0x0000009f25e47220 */ /* 0x000fe20000400000 */
[----:B------:R-:W-:Y:S01]  /*24f00*/  FMUL R227, R36, R160 ;  /* 0x000000a024e37220 */ /* 0x000fe20000400000 */
[----:B------:R-:W-:Y:S01]  /*24f10*/  FMUL R203, R16, R161 ;  /* 0x000000a110cb7220 */ /* 0x000fe20000400000 */
[----:B------:R-:W-:-:S02]  /*24f20*/  FFMA R13, R152, R155, R13 ;  /* 0x0000009b980d7223 */ /* 0x000fc4000000000d */
[----:B------:R-:W-:Y:S01]  /*24f30*/  FADD R200, -R228, R227 ;  /* 0x000000e3e4c87221 */ /* 0x000fe20000000100 */
[----:B------:R-:W-:Y:S01]  /*24f40*/  FFMA R203, R153, R12, R203 ;  /* 0x0000000c99cb7223 */ /* 0x000fe200000000cb */
[----:B------:R-:W-:Y:S01]  /*24f50*/  FFMA R13, R11, R157, R13 ;  /* 0x0000009d0b0d7223 */ /* 0x000fe2000000000d */
[----:B------:R-:W-:Y:S01]  /*24f60*/  FMUL R226, R36, R159 ;  /* 0x0000009f24e27220 */ /* 0x000fe20000400000 */
[C---:B------:R-:W-:Y:S01]  /*24f70*/  FMUL R17, R38.reuse, R200 ;  /* 0x000000c826117220 */ /* 0x040fe20000400000 */
[----:B------:R-:W-:Y:S01]  /*24f80*/  FMUL R225, R35, R158 ;  /* 0x0000009e23e17220 */ /* 0x000fe20000400000 */
[----:B------:R-:W-:Y:S01]  /*24f90*/  FFMA R203, R15, R162, R203 ;  /* 0x000000a20fcb7223 */ /* 0x000fe200000000cb */
[----:B------:R-:W-:Y:S01]  /*24fa0*/  FADD R13, RZ, R13 ;  /* 0x0000000dff0d7221 */ /* 0x000fe20000000000 */
[----:B------:R-:W-:Y:S01]  /*24fb0*/  FFMA R200, R38, R200, R17 ;  /* 0x000000c826c87223 */ /* 0x000fe20000000011 */
[----:B------:R-:W-:Y:S01]  /*24fc0*/  FMUL R223, R35, R160 ;  /* 0x000000a023df7220 */ /* 0x000fe20000400000 */
[C---:B------:R-:W-:Y:S01]  /*24fd0*/  FMUL R222, R37.reuse, R158 ;  /* 0x0000009e25de7220 */ /* 0x040fe20000400000 */
[----:B------:R-:W-:Y:S01]  /*24fe0*/  FMUL R224, R37, R160 ;  /* 0x000000a025e07220 */ /* 0x000fe20000400000 */
[----:B------:R-:W-:Y:S01]  /*24ff0*/  FADD R17, R226, R225 ;  /* 0x000000e1e2117221 */ /* 0x000fe20000000000 */
[----:B------:R-:W-:Y:S01]  /*25000*/  FADD R203, RZ, R203 ;  /* 0x000000cbffcb7221 */ /* 0x000fe20000000000 */
[----:B------:R-:W-:Y:S01]  /*25010*/  FFMA R13, R13, c[0x0][0x650], RZ ;  /* 0x000194000d0d7a23 */ /* 0x000fe200000000ff */
[----:B------:R-:W-:Y:S01]  /*25020*/  FADD R199, -R223, R222 ;  /* 0x000000dedfc77221 */ /* 0x000fe20000000100 */
[----:B------:R-:W-:-:S02]  /*25030*/  FADD R17, R17, R224 ;  /* 0x000000e011117221 */ /* 0x000fc40000000000 */
[----:B------:R-:W-:Y:S01]  /*25040*/  FFMA R203, R203, c[0x0][0x654], R13 ;  /* 0x00019500cbcb7a23 */ /* 0x000fe2000000000d */
[-C--:B------:R-:W-:Y:S01]  /*25050*/  FMUL R13, R38, R199.reuse ;  /* 0x000000c7260d7220 */ /* 0x080fe20000400000 */
[----:B------:R-:W-:Y:S01]  /*25060*/  FADD R17, R17, R17 ;  /* 0x0000001111117221 */ /* 0x000fe20000000000 */
[----:B------:R-:W-:Y:S02]  /*25070*/  FMUL R221, R36, R158 ;  /* 0x0000009e24dd7220 */ /* 0x000fe40000400000 */
[----:B------:R-:W-:Y:S01]  /*25080*/  FFMA R199, R38, R199, R13 ;  /* 0x000000c726c77223 */ /* 0x000fe2000000000d */
[----:B------:R-:W-:Y:S01]  /*25090*/  FMUL R13, R36, R17 ;  /* 0x00000011240d7220 */ /* 0x000fe20000400000 */
[----:B------:R-:W-:-:S03]  /*250a0*/  FMUL R220, R35, R159 ;  /* 0x0000009f23dc7220 */ /* 0x000fc60000400000 */
[----:B------:R-:W-:Y:S01]  /*250b0*/  FFMA R13, R34, R159, R13 ;  /* 0x0000009f220d7223 */ /* 0x000fe2000000000d */
[----:B------:R-:W-:Y:S01]  /*250c0*/  FADD R198, -R221, R220 ;  /* 0x000000dcddc67221 */ /* 0x000fe20000000100 */
[----:B------:R-:W-:Y:S02]  /*250d0*/  FMUL R219, R79, R156 ;  /* 0x0000009c4fdb7220 */ /* 0x000fe40000400000 */
[----:B------:R-:W-:Y:S01]  /*250e0*/  FADD R199, R13, -R199 ;  /* 0x800000c70dc77221 */ /* 0x000fe20000000000 */
[----:B------:R-:W-:Y:S01]  /*250f0*/  FMUL R13, R38, R198 ;  /* 0x000000c6260d7220 */ /* 0x000fe20000400000 */
[----:B------:R-:W-:Y:S01]  /*25100*/  FMUL R218, R80, R155 ;  /* 0x0000009b50da7220 */ /* 0x000fe20000400000 */
[----:B------:R-:W-:Y:S01]  /*25110*/  FMUL R126, R35, R17 ;  /* 0x00000011237e7220 */ /* 0x000fe20000400000 */
[----:B------:R-:W-:Y:S01]  /*25120*/  FMUL R217, R78, R156 ;  /* 0x0000009c4ed97220 */ /* 0x000fe20000400000 */
[-C--:B------:R-:W-:Y:S01]  /*25130*/  FMUL R216, R79, R157.reuse ;  /* 0x0000009d4fd87220 */ /* 0x080fe20000400000 */
[----:B------:R-:W-:Y:S01]  /*25140*/  FFMA R198, R38, R198, R13 ;  /* 0x000000c626c67223 */ /* 0x000fe2000000000d */
[----:B------:R-:W-:Y:S01]  /*25150*/  FMUL R215, R78, R157 ;  /* 0x0000009d4ed77220 */ /* 0x000fe20000400000 */
[----:B------:R-:W-:Y:S01]  /*25160*/  FADD R13, R219, R218 ;  /* 0x000000dadb0d7221 */ /* 0x000fe20000000000 */
[----:B------:R-:W-:Y:S01]  /*25170*/  FFMA R126, R34, R158, R126 ;  /* 0x0000009e227e7223 */ /* 0x000fe2000000007e */
[----:B------:R-:W-:-:S02]  /*25180*/  FADD R197, -R217, R216 ;  /* 0x000000d8d9c57221 */ /* 0x000fc40000000100 */
[----:B------:R-:W-:Y:S01]  /*25190*/  FADD R13, R13, R215 ;  /* 0x000000d70d0d7221 */ /* 0x000fe20000000000 */
[----:B------:R-:W-:Y:S01]  /*251a0*/  FADD R200, R126, -R200 ;  /* 0x800000c87ec87221 */ /* 0x000fe20000000000 */
[-C--:B------:R-:W-:Y:S02]  /*251b0*/  FMUL R126, R77, R197.reuse ;  /* 0x000000c54d7e7220 */ /* 0x080fe40000400000 */
[----:B------:R-:W-:Y:S02]  /*251c0*/  FADD R13, R13, R13 ;  /* 0x0000000d0d0d7221 */ /* 0x000fe40000000000 */
[----:B------:R-:W-:Y:S01]  /*251d0*/  FFMA R197, R77, R197, R126 ;  /* 0x000000c54dc57223 */ /* 0x000fe2000000007e */
[----:B------:R-:W-:Y:S01]  /*251e0*/  FMUL R126, R37, R17 ;  /* 0x00000011257e7220 */ /* 0x000fe20000400000 */
[C---:B------:R-:W-:Y:S01]  /*251f0*/  FMUL R17, R80.reuse, R13 ;  /* 0x0000000d50117220 */ /* 0x040fe20000400000 */
[----:B------:R-:W-:Y:S01]  /*25200*/  FMUL R214, R80, R157 ;  /* 0x0000009d50d67220 */ /* 0x000fe20000400000 */
[----:B------:R-:W-:-:S02]  /*25210*/  FMUL R213, R78, R155 ;  /* 0x0000009b4ed57220 */ /* 0x000fc40000400000 */
[-C--:B------:R-:W-:Y:S02]  /*25220*/  FFMA R17, R46, R155.reuse, R17 ;  /* 0x0000009b2e117223 */ /* 0x080fe40000000011 */
[----:B------:R-:W-:Y:S01]  /*25230*/  FADD R196, -R214, R213 ;  /* 0x000000d5d6c47221 */ /* 0x000fe20000000100 */
[----:B------:R-:W-:Y:S01]  /*25240*/  FFMA R126, R34, R160, R126 ;  /* 0x000000a0227e7223 */ /* 0x000fe2000000007e */
[----:B------:R-:W-:Y:S01]  /*25250*/  FADD R197, R17, -R197 ;  /* 0x800000c511c57221 */ /* 0x000fe20000000000 */
[----:B------:R-:W-:Y:S01]  /*25260*/  FMUL R212, R79, R155 ;  /* 0x0000009b4fd47220 */ /* 0x000fe20000400000 */
[----:B------:R-:W-:Y:S01]  /*25270*/  FMUL R211, R80, R156 ;  /* 0x0000009c50d37220 */ /* 0x000fe20000400000 */
[CC--:B------:R-:W-:Y:S01]  /*25280*/  FMUL R17, R77.reuse, R196.reuse ;  /* 0x000000c44d117220 */ /* 0x0c0fe20000400000 */
[----:B------:R-:W-:Y:S02]  /*25290*/  FADD R198, R126, -R198 ;  /* 0x800000c67ec67221 */ /* 0x000fe40000000000 */
[----:B------:R-:W-:Y:S01]  /*252a0*/  FADD R126, -R212, R211 ;  /* 0x000000d3d47e7221 */ /* 0x000fe20000000100 */
[----:B------:R-:W-:Y:S01]  /*252b0*/  FFMA R196, R77, R196, R17 ;  /* 0x000000c44dc47223 */ /* 0x000fe20000000011 */
[----:B------:R-:W-:-:S02]  /*252c0*/  FMUL R17, R79, R13 ;  /* 0x0000000d4f117220 */ /* 0x000fc40000400000 */
[C---:B------:R-:W-:Y:S02]  /*252d0*/  FMUL R127, R77.reuse, R126 ;  /* 0x0000007e4d7f7220 */ /* 0x040fe40000400000 */
[----:B------:R-:W-:Y:S02]  /*252e0*/  FFMA R17, R46, R156, R17 ;  /* 0x0000009c2e117223 */ /* 0x000fe40000000011 */
[----:B------:R-:W-:Y:S01]  /*252f0*/  FFMA R127, R77, R126, R127 ;  /* 0x0000007e4d7f7223 */ /* 0x000fe2000000007f */
[----:B------:R-:W-:Y:S01]  /*25300*/  FMUL R126, R149, R159 ;  /* 0x0000009f957e7220 */ /* 0x000fe20000400000 */
[----:B------:R-:W-:Y:S01]  /*25310*/  FMUL R13, R78, R13 ;  /* 0x0000000d4e0d7220 */ /* 0x000fe20000400000 */
[----:B------:R-:W-:Y:S01]  /*25320*/  FADD R196, R17, -R196 ;  /* 0x800000c411c47221 */ /* 0x000fe20000000000 */
[C---:B------:R-:W-:Y:S01]  /*25330*/  FMUL R194, R199.reuse, R50 ;  /* 0x00000032c7c27220 */ /* 0x040fe20000400000 */
[----:B------:R-:W-:Y:S01]  /*25340*/  FFMA R126, R154, R158, R126 ;  /* 0x0000009e9a7e7223 */ /* 0x000fe2000000007e */
[----:B------:R-:W-:Y:S01]  /*25350*/  FFMA R13, R46, R157, R13 ;  /* 0x0000009d2e0d7223 */ /* 0x000fe2000000000d */
[----:B------:R-:W-:Y:S01]  /*25360*/  FMUL R193, R199, R55 ;  /* 0x00000037c7c17220 */ /* 0x000fe20000400000 */
[----:B------:R-:W-:Y:S01]  /*25370*/  FFMA R194, R200, R51, R194 ;  /* 0x00000033c8c27223 */ /* 0x000fe200000000c2 */
[----:B------:R-:W-:Y:S01]  /*25380*/  FMUL R146, R69, R196 ;  /* 0x000000c445927220 */ /* 0x000fe20000400000 */
[----:B------:R-:W-:Y:S01]  /*25390*/  FFMA R126, R148, R160, R126 ;  /* 0x000000a0947e7223 */ /* 0x000fe2000000007e */
[----:B------:R-:W-:Y:S01]  /*253a0*/  FADD R195, R13, -R127 ;  /* 0x8000007f0dc37221 */ /* 0x000fe20000000000 */
[----:B------:R-:W-:Y:S01]  /*253b0*/  FMUL R192, R12, R12 ;  /* 0x0000000c0cc07220 */ /* 0x000fe20000400000 */
[----:B------:R-:W-:Y:S01]  /*253c0*/  FFMA R193, R200, R61, R193 ;  /* 0x0000003dc8c17223 */ /* 0x000fe200000000c1 */
[----:B------:R-:W-:Y:S01]  /*253d0*/  FMUL R191, R199, R47 ;  /* 0x0000002fc7bf7220 */ /* 0x000fe20000400000 */
[----:B------:R-:W-:Y:S01]  /*253e0*/  FFMA R194, R198, R49, R194 ;  /* 0x00000031c6c27223 */ /* 0x000fe200000000c2 */
[----:B------:R-:W-:Y:S01]  /*253f0*/  FMUL R145, R72, R196 ;  /* 0x000000c448917220 */ /* 0x000fe20000400000 */
[----:B------:R-:W-:Y:S01]  /*25400*/  FFMA R146, R70, R197, R146 ;  /* 0x000000c546927223 */ /* 0x000fe20000000092 */
[----:B------:R-:W-:Y:S01]  /*25410*/  FADD R126, RZ, R126 ;  /* 0x0000007eff7e7221 */ /* 0x000fe20000000000 */
[----:B------:R-:W-:Y:S01]  /*25420*/  FFMA R192, R161, R161, R192 ;  /* 0x000000a1a1c07223 */ /* 0x000fe200000000c0 */
[----:B------:R-:W-:Y:S01]  /*25430*/  FFMA R191, R200, R48, R191 ;  /* 0x00000030c8bf7223 */ /* 0x000fe200000000bf */
[----:B------:R-:W-:Y:S01]  /*25440*/  FFMA R193, R198, R52, R193 ;  /* 0x00000034c6c17223 */ /* 0x000fe200000000c1 */
[----:B------:R-:W-:Y:S01]  /*25450*/  FMUL R13, R199, R194 ;  /* 0x000000c2c70d7220 */ /* 0x000fe20000400000 */
[----:B------:R-:W-:Y:S01]  /*25460*/  FFMA R145, R73, R197, R145 ;  /* 0x000000c549917223 */ /* 0x000fe20000000091 */
[----:B------:R-:W-:Y:S01]  /*25470*/  FMUL R144, R66, R196 ;  /* 0x000000c442907220 */ /* 0x000fe20000400000 */
[----:B------:R-:W-:Y:S01]  /*25480*/  FFMA R146, R68, R195, R146 ;  /* 0x000000c344927223 */ /* 0x000fe20000000092 */
[----:B------:R-:W-:Y:S01]  /*25490*/  FFMA R203, R126, c[0x0][0x650], R203 ;  /* 0x000194007ecb7a23 */ /* 0x000fe200000000cb */
[----:B------:R-:W-:Y:S01]  /*254a0*/  FFMA R192, R162, R162, R192 ;  /* 0x000000a2a2c07223 */ /* 0x000fe200000000c0 */
[----:B------:R-:W-:Y:S01]  /*254b0*/  FFMA R191, R198, R45, R191 ;  /* 0x0000002dc6bf7223 */ /* 0x000fe200000000bf */
[----:B------:R-:W-:Y:S01]  /*254c0*/  FFMA R13, R200, R193, R13 ;  /* 0x000000c1c80d7223 */ /* 0x000fe2000000000d */
[----:B------:R-:W-:Y:S01]  /*254d0*/  FFMA R144, R67, R197, R144 ;  /* 0x000000c543907223 */ /* 0x000fe20000000090 */
[----:B------:R-:W-:Y:S01]  /*254e0*/  FFMA R145, R71, R195, R145 ;  /* 0x000000c347917223 */ /* 0x000fe20000000091 */
[----:B------:R-:W-:Y:S01]  /*254f0*/  FMUL R126, R196, R146 ;  /* 0x00000092c47e7220 */ /* 0x000fe20000400000 */
[----:B------:R-:W-:Y:S01]  /*25500*/  FFMA R13, R198, R191, R13 ;  /* 0x000000bfc60d7223 */ /* 0x000fe2000000000d */
[----:B------:R-:W-:-:S02]  /*25510*/  FFMA R144, R65, R195, R144 ;  /* 0x000000c341907223 */ /* 0x000fc40000000090 */
[----:B------:R-:W-:-:S04]  /*25520*/  FFMA R126, R197, R145, R126 ;  /* 0x00000091c57e7223 */ /* 0x000fc8000000007e */
[----:B------:R-:W-:Y:S01]  /*25530*/  FFMA R126, R195, R144, R126 ;  /* 0x00000090c37e7223 */ /* 0x000fe2000000007e */
[----:B------:R-:W-:Y:S01]  /*25540*/  BSSY B1, `(.L_x_944) ;  /* 0x0000034000017945 */ /* 0x000fe20003800000 */
[----:B--2---:R-:W-:-:S04]  /*25550*/  FMUL R147, R209, R209 ;  /* 0x000000d1d1937220 */ /* 0x004fc80000400000 */
[----:B---3--:R-:W-:-:S04]  /*25560*/  FFMA R147, R235, R235, R147 ;  /* 0x000000ebeb937223 */ /* 0x008fc80000000093 */
[----:B----4-:R-:W-:-:S04]  /*25570*/  FFMA R147, R208, R208, R147 ;  /* 0x000000d0d0937223 */ /* 0x010fc80000000093 */
[----:B-----5:R-:W-:-:S04]  /*25580*/  FFMA R17, R5, R147, RZ ;  /* 0x0000009305117223 */ /* 0x020fc800000000ff */
[----:B------:R-:W-:-:S04]  /*25590*/  FFMA R17, R8, R192, R17 ;  /* 0x000000c008117223 */ /* 0x000fc80000000011 */
[----:B------:R-:W-:Y:S01]  /*255a0*/  FADD R17, R17, R13 ;  /* 0x0000000d11117221 */ /* 0x000fe20000000000 */
[----:B------:R-:W-:-:S03]  /*255b0*/  FMUL R13, R151, R235 ;  /* 0x000000eb970d7220 */ /* 0x000fc60000400000 */
[----:B------:R-:W-:Y:S01]  /*255c0*/  FADD R17, R17, R126 ;  /* 0x0000007e11117221 */ /* 0x000fe20000000000 */
[----:B------:R-:W-:-:S04]  /*255d0*/  FFMA R13, R190, R209, R13 ;  /* 0x000000d1be0d7223 */ /* 0x000fc8000000000d */
[----:B------:R-:W-:Y:S01]  /*255e0*/  FSETP.GT.AND P2, PT, R17, -R0, PT ;  /* 0x800000001100720b */ /* 0x000fe20003f44000 */
[----:B------:R-:W-:-:S04]  /*255f0*/  FFMA R13, R150, R208, R13 ;  /* 0x000000d0960d7223 */ /* 0x000fc8000000000d */
[----:B------:R-:W-:Y:S01]  /*25600*/  FADD R13, RZ, R13 ;  /* 0x0000000dff0d7221 */ /* 0x000fe20000000000 */
[C---:B------:R-:W-:Y:S01]  /*25610*/  FFMA R238, R234.reuse, R152, RZ ;  /* 0x00000098eaee7223 */ /* 0x040fe200000000ff */
[----:B------:R-:W-:Y:S02]  /*25620*/  FFMA R232, R234, R14, RZ ;  /* 0x0000000eeae87223 */ /* 0x000fe400000000ff */
[----:B------:R-:W-:Y:S01]  /*25630*/  FFMA R203, R13, c[0x0][0x654], R203 ;  /* 0x000195000dcb7a23 */ /* 0x000fe200000000cb */
[----:B------:R-:W-:Y:S01]  /*25640*/  FMUL R13, R0, R229 ;  /* 0x000000e5000d7220 */ /* 0x000fe20000400000 */
[C---:B------:R-:W-:Y:S01]  /*25650*/  FFMA R231, R234.reuse, R11, RZ ;  /* 0x0000000beae77223 */ /* 0x040fe200000000ff */
[C---:B------:R-:W-:Y:S01]  /*25660*/  FFMA R209, R233.reuse, R153, RZ ;  /* 0x00000099e9d17223 */ /* 0x040fe200000000ff */
[C---:B------:R-:W-:Y:S01]  /*25670*/  FFMA R208, R233.reuse, R16, RZ ;  /* 0x00000010e9d07223 */ /* 0x040fe200000000ff */
[C---:B------:R-:W-:Y:S01]  /*25680*/  FFMA R207, R233.reuse, R15, RZ ;  /* 0x0000000fe9cf7223 */ /* 0x040fe200000000ff */
[C---:B------:R-:W-:Y:S01]  /*25690*/  FFMA R230, R234.reuse, R154, RZ ;  /* 0x0000009aeae67223 */ /* 0x040fe200000000ff */
[C---:B------:R-:W-:Y:S01]  /*256a0*/  FFMA R201, R234.reuse, R149, RZ ;  /* 0x00000095eac97223 */ /* 0x040fe200000000ff */
[----:B------:R-:W-:Y:S01]  /*256b0*/  FFMA R202, R234, R148, RZ ;  /* 0x00000094eaca7223 */ /* 0x000fe200000000ff */
[C---:B------:R-:W-:Y:S01]  /*256c0*/  FFMA R206, R233.reuse, R190, RZ ;  /* 0x000000bee9ce7223 */ /* 0x040fe200000000ff */
[C---:B------:R-:W-:Y:S01]  /*256d0*/  FFMA R205, R233.reuse, R151, RZ ;  /* 0x00000097e9cd7223 */ /* 0x040fe200000000ff */
[----:B------:R-:W-:Y:S01]  /*256e0*/  FFMA R204, R233, R150, RZ ;  /* 0x00000096e9cc7223 */ /* 0x000fe200000000ff */
[----:B------:R-:W-:Y:S01]  /*256f0*/  FADD R229, R0, R17 ;  /* 0x0000001100e57221 */ /* 0x000fe20000000000 */
[----:B------:R-:W-:Y:S05]  /*25700*/  @!P2 BRA `(.L_x_945) ;  /* 0x000001700000a947 */ /* 0x000fea0003800000 */
[----:B------:R-:W2:Y:S04]  /*25710*/  LDL R233, [R1+0x440] ;  /* 0x0004400001e97983 */ /* 0x000ea80000100800 */
[----:B------:R-:W3:Y:S01]  /*25720*/  LDL R127, [R1+0x454] ;  /* 0x00045400017f7983 */ /* 0x000ee20000100800 */
[----:B------:R-:W-:-:S04]  /*25730*/  FADD R104, R13, c[0x0][0x658] ;  /* 0x000196000d687621 */ /* 0x000fc80000000000 */
[----:B------:R-:W-:-:S04]  /*25740*/  FMUL R126, R104, c[0x0][0x658] ;  /* 0x00019600687e7a20 */ /* 0x000fc80000400000 */
[----:B------:R-:W-:Y:S01]  /*25750*/  FFMA R104, R17, R126, R0 ;  /* 0x0000007e11687223 */ /* 0x000fe20000000000 */
[----:B------:R4:W-:Y:S03]  /*25760*/  STL [R1+0x62c], R126 ;  /* 0x00062c7e01007387 */ /* 0x0009e60000100800 */
[----:B----4-:R-:W4:Y:S01]  /*25770*/  MUFU.RCP R126, R104 ;  /* 0x00000068007e7308 */ /* 0x010f220000001000 */
[----:B--2---:R-:W-:-:S04]  /*25780*/  FFMA R250, RZ, R0, R233 ;  /* 0x00000000fffa7223 */ /* 0x004fc800000000e9 */
[----:B---3--:R-:W-:Y:S01]  /*25790*/  FFMA R250, R127, R13, R250 ;  /* 0x0000000d7ffa7223 */ /* 0x008fe200000000fa */
[----:B----4-:R-:W-:-:S03]  /*257a0*/  FFMA R127, -R104, R126, 1 ;  /* 0x3f800000687f7423 */ /* 0x010fc6000000017e */
[----:B------:R-:W-:Y:S01]  /*257b0*/  FADD R250, RZ, -R250 ;  /* 0x800000fafffa7221 */ /* 0x000fe20000000000 */
[----:B------:R-:W-:-:S03]  /*257c0*/  FFMA R126, R126, R127, R126 ;  /* 0x0000007f7e7e7223 */ /* 0x000fc6000000007e */
[----:B------:R-:W2:Y:S01]  /*257d0*/  FCHK P1, R250, R104 ;  /* 0x00000068fa007302 */ /* 0x000ea20000020000 */
[----:B------:R-:W-:-:S04]  /*257e0*/  FFMA R127, R250, R126, RZ ;  /* 0x0000007efa7f7223 */ /* 0x000fc800000000ff */
[----:B------:R-:W-:-:S04]  /*257f0*/  FFMA R233, -R104, R127, R250 ;  /* 0x0000007f68e97223 */ /* 0x000fc800000001fa */
[----:B------:R-:W-:-:S05]  /*25800*/  FFMA R126, R126, R233, R127 ;  /* 0x000000e97e7e7223 */ /* 0x000fca000000007f */
[----:B------:R3:W-:Y:S01]  /*25810*/  STL [R1+0x5c4], R126 ;  /* 0x0005c47e01007387 */ /* 0x0007e20000100800 */
[----:B--2---:R-:W-:Y:S05]  /*25820*/  @!P1 BRA `(.L_x_945) ;  /* 0x0000005000009947 */ /* 0x004fea0003800000 */
[----:B------:R-:W-:Y:S01]  /*25830*/  BMOV.32.CLEAR RZ, B11 ;  /* 0x000000000bff7355 */ /* 0x000fe20000100000 */
[----:B---3--:R-:W-:Y:S02]  /*25840*/  MOV R126, R104 ;  /* 0x00000068007e7202 */ /* 0x008fe40000000f00 */
[----:B------:R-:W-:Y:S02]  /*25850*/  MOV R127, 0x25870 ;  /* 0x00025870007f7802 */ /* 0x000fe40000000f00 */
[----:B01----:R-:W-:Y:S05]  /*25860*/  CALL.REL.NOINC `($__internal_11_$__cuda_sm3x_div_rn_noftz_f32_slowpath) ;  /* 0x00016d8000007944 */ /* 0x003fea0003c00000 */
[----:B-1----:R1:W-:Y:S02]  /*25870*/  STL [R1+0x5c4], R250 ;  /* 0x0005c4fa01007387 */ /* 0x0023e40000100800 */
.L_x_945:
[----:B------:R-:W-:Y:S05]  /*25880*/  BSYNC B1 ;  /* 0x0000000000017941 */ /* 0x000fea0003800000 */
.L_x_944:
[----:B------:R-:W-:Y:S01]  /*25890*/  BSSY B1, `(.L_x_946) ;  /* 0x0000031000017945 */ /* 0x000fe20003800000 */
[----:B------:R-:W-:Y:S01]  /*258a0*/  FSETP.GT.AND P1, PT, R229, RZ, PT ;  /* 0x000000ffe500720b */ /* 0x000fe20003f24000 */
[----:B------:R-:W-:Y:S01]  /*258b0*/  FADD R203, RZ, R203 ;  /* 0x000000cbffcb7221 */ /* 0x000fe20000000000 */
[----:B------:R-:W-:Y:S01]  /*258c0*/  MOV R229, RZ ;  /* 0x000000ff00e57202 */ /* 0x000fe20000000f00 */
[----:B---3--:R-:W-:Y:S01]  /*258d0*/  CS2R R126, SRZ ;  /* 0x00000000007e7805 */ /* 0x008fe2000001ff00 */
[----:B------:R-:W-:Y:S05]  /*258e0*/  @!P2 BRA `(.L_x_947) ;  /* 0x000002b00000a947 */ /* 0x000fea0003800000 */
[----:B------:R-:W3:Y:S01]  /*258f0*/  MUFU.RCP R127, R104 ;  /* 0x00000068007f7308 */ /* 0x000ee20000001000 */
[----:B------:R-:W-:Y:S01]  /*25900*/  FSEL R229, R203, RZ, P1 ;  /* 0x000000ffcbe57208 */ /* 0x000fe20000800000 */
[----:B------:R-:W-:Y:S06]  /*25910*/  BSSY B9, `(.L_x_948) ;  /* 0x000000e000097945 */ /* 0x000fec0003800000 */
[----:B------:R-:W4:Y:S01]  /*25920*/  FCHK P2, R229, R104 ;  /* 0x00000068e5007302 */ /* 0x000f220000040000 */
[----:B---3--:R-:W-:-:S04]  /*25930*/  FFMA R126, -R104, R127, 1 ;  /* 0x3f800000687e7423 */ /* 0x008fc8000000017f */
[----:B------:R-:W-:-:S04]  /*25940*/  FFMA R127, R127, R126, R127 ;  /* 0x0000007e7f7f7223 */ /* 0x000fc8000000007f */
[----:B------:R-:W-:-:S04]  /*25950*/  FFMA R126, R127, R229, RZ ;  /* 0x000000e57f7e7223 */ /* 0x000fc800000000ff */
[----:B------:R-:W-:-:S04]  /*25960*/  FFMA R233, -R104, R126, R229 ;  /* 0x0000007e68e97223 */ /* 0x000fc800000001e5 */
[----:B------:R-:W-:Y:S01]  /*25970*/  FFMA R127, R127, R233, R126 ;  /* 0x000000e97f7f7223 */ /* 0x000fe2000000007e */
[----:B----4-:R-:W-:Y:S05]  /*25980*/  @!P2 BRA `(.L_x_949) ;  /* 0x000000600000a947 */ /* 0x010fea0003800000 */
[----:B------:R-:W-:Y:S01]  /*25990*/  BMOV.32.CLEAR RZ, B11 ;  /* 0x000000000bff7355 */ /* 0x000fe20000100000 */
[----:B-1----:R-:W-:Y:S02]  /*259a0*/  MOV R250, R229 ;  /* 0x000000e500fa7202 */ /* 0x002fe40000000f00 */
[----:B------:R-:W-:Y:S02]  /*259b0*/  MOV R126, R104 ;  /* 0x00000068007e7202 */ /* 0x000fe40000000f00 */
[----:B------:R-:W-:Y:S02]  /*259c0*/  MOV R127, 0x259e0 ;  /* 0x000259e0007f7802 */ /* 0x000fe40000000f00 */
[----:B0-2--5:R-:W-:Y:S05]  /*259d0*/  CALL.REL.NOINC `($__internal_11_$__cuda_sm3x_div_rn_noftz_f32_slowpath) ;  /* 0x00016c1000007944 */ /* 0x025fea0003c00000 */
[----:B-1----:R-:W-:Y:S02]  /*259e0*/  MOV R127, R250 ;  /* 0x000000fa007f7202 */ /* 0x002fe40000000f00 */
.L_x_949:
[----:B------:R-:W-:Y:S05]  /*259f0*/  BSYNC B9 ;  /* 0x0000000000097941 */ /* 0x000fea0003800000 */
.L_x_948:
        /* <DEDUP_REMOVED lines=19> */
.L_x_951:
[----:B------:R-:W-:Y:S05]  /*25b30*/  BSYNC B9 ;  /* 0x0000000000097941 */ /* 0x000fea0003800000 */
.L_x_950:
[----:B------:R-:W3:Y:S01]  /*25b40*/  LDL R229, [R1+0x62c] ;  /* 0x00062c0001e57983 */ /* 0x000ee20000100800 */
[----:B------:R-:W-:-:S04]  /*25b50*/  FADD R126, RZ, -R126 ;  /* 0x8000007eff7e7221 */ /* 0x000fc80000000000 */
[----:B------:R-:W-:-:S04]  /*25b60*/  FADD R126, RZ, R126 ;  /* 0x0000007eff7e7221 */ /* 0x000fc80000000000 */
[----:B------:R-:W-:-:S04]  /*25b70*/  FFMA R17, R17, R126, RZ ;  /* 0x0000007e11117223 */ /* 0x000fc800000000ff */
[----:B------:R-:W-:Y:S01]  /*25b80*/  FFMA R127, R17, c[0x0][0x658], RZ ;  /* 0x00019600117f7a23 */ /* 0x000fe200000000ff */
[----:B---3--:R-:W-:Y:S02]  /*25b90*/  FFMA R229, R229, R126, RZ ;  /* 0x0000007ee5e57223 */ /* 0x008fe400000000ff */
.L_x_947:
[----:B------:R-:W-:Y:S05]  /*25ba0*/  BSYNC B1 ;  /* 0x0000000000017941 */ /* 0x000fea0003800000 */
.L_x_946:
[----:B------:R-:W3:Y:S04]  /*25bb0*/  LDL R242, [R1+0x26c] ;  /* 0x00026c0001f27983 */ /* 0x000ee80000100800 */
[----:B------:R-:W4:Y:S04]  /*25bc0*/  LDL R241, [R1+0x278] ;  /* 0x0002780001f17983 */ /* 0x000f280000100800 */
[----:B--2---:R-:W2:Y:S01]  /*25bd0*/  LDL R240, [R1+0x288] ;  /* 0x0002880001f07983 */ /* 0x004ea20000100800 */
[-C--:B------:R-:W-:Y:S01]  /*25be0*/  FFMA R234, R197, R229.reuse, RZ ;  /* 0x000000e5c5ea7223 */ /* 0x080fe200000000ff */
[-C--:B------:R-:W-:Y:S01]  /*25bf0*/  FFMA R233, R196, R229.reuse, RZ ;  /* 0x000000e5c4e97223 */ /* 0x080fe200000000ff */
[----:B------:R-:W-:Y:S01]  /*25c00*/  FFMA R17, R195, R229, RZ ;  /* 0x000000e5c3117223 */ /* 0x000fe200000000ff */
[----:B------:R-:W-:Y:S01]  /*25c10*/  FADD R212, R212, R212 ;  /* 0x000000d4d4d47221 */ /* 0x000fe20000000000 */
[CC--:B------:R-:W-:Y:S01]  /*25c20*/  FFMA R117, R196.reuse, R234.reuse, R117 ;  /* 0x000000eac4757223 */ /* 0x0c0fe20000000075 */
[C---:B------:R-:W-:Y:S01]  /*25c30*/  FFMA R120, R196.reuse, R233, R120 ;  /* 0x000000e9c4787223 */ /* 0x040fe20000000078 */
[----:B------:R-:W-:Y:S01]  /*25c40*/  FFMA R123, R196, R17, R123 ;  /* 0x00000011c47b7223 */ /* 0x000fe2000000007b */
[----:B------:R-:W-:Y:S01]  /*25c50*/  FADD R196, R219, R219 ;  /* 0x000000dbdbc47221 */ /* 0x000fe20000000000 */
[CC--:B------:R-:W-:Y:S01]  /*25c60*/  FFMA R118, R195.reuse, R234.reuse, R118 ;  /* 0x000000eac3767223 */ /* 0x0c0fe20000000076 */
[C---:B------:R-:W-:Y:S01]  /*25c70*/  FFMA R121, R195.reuse, R233, R121 ;  /* 0x000000e9c3797223 */ /* 0x040fe20000000079 */
[----:B------:R-:W-:Y:S01]  /*25c80*/  FFMA R128, R195, R17, R128 ;  /* 0x00000011c3807223 */ /* 0x000fe20000000080 */
[----:B------:R-:W-:Y:S01]  /*25c90*/  FFMA R196, R215, 2, R196 ;  /* 0x40000000d7c47823 */ /* 0x000fe200000000c4 */
[C---:B------:R-:W-:Y:S01]  /*25ca0*/  FADD R195, R218.reuse, R218 ;  /* 0x000000dadac37221 */ /* 0x040fe20000000000 */
[CC--:B------:R-:W-:Y:S01]  /*25cb0*/  FFMA R116, R197.reuse, R234.reuse, R116 ;  /* 0x000000eac5747223 */ /* 0x0c0fe20000000074 */
[----:B------:R-:W-:Y:S01]  /*25cc0*/  FFMA R119, R197, R233, R119 ;  /* 0x000000e9c5777223 */ /* 0x000fe20000000077 */
[----:B------:R-:W-:Y:S01]  /*25cd0*/  FFMA R218, R218, 4, R196 ;  /* 0x40800000dada7823 */ /* 0x000fe200000000c4 */
[--C-:B------:R-:W-:Y:S01]  /*25ce0*/  FFMA R196, R215, 2, R195.reuse ;  /* 0x40000000d7c47823 */ /* 0x100fe200000000c3 */
[----:B------:R-:W-:Y:S01]  /*25cf0*/  FFMA R195, R219, 2, R195 ;  /* 0x40000000dbc37823 */ /* 0x000fe200000000c3 */
[----:B------:R-:W-:Y:S01]  /*25d00*/  FFMA R122, R197, R17, R122 ;  /* 0x00000011c57a7223 */ /* 0x000fe2000000007a */
[-C--:B------:R-:W-:Y:S01]  /*25d10*/  FMUL R236, R70, R233.reuse ;  /* 0x000000e946ec7220 */ /* 0x080fe20000400000 */
[----:B------:R-:W-:Y:S01]  /*25d20*/  FMUL R197, R69, R233 ;  /* 0x000000e945c57220 */ /* 0x000fe20000400000 */
[----:B------:R-:W-:Y:S01]  /*25d30*/  FFMA R215, R215, 4, R195 ;  /* 0x40800000d7d77823 */ /* 0x000fe200000000c3 */
[----:B------:R-:W-:Y:S01]  /*25d40*/  FMUL R195, R77, R157 ;  /* 0x0000009d4dc37220 */ /* 0x000fe20000400000 */
[----:B------:R-:W-:Y:S01]  /*25d50*/  FMUL R233, R68, R233 ;  /* 0x000000e944e97220 */ /* 0x000fe20000400000 */
[----:B------:R-:W-:Y:S01]  /*25d60*/  FADD R211, R211, R211 ;  /* 0x000000d3d3d37221 */ /* 0x000fe20000000000 */
[-C--:B------:R-:W-:Y:S01]  /*25d70*/  FFMA R236, R73, R234.reuse, R236 ;  /* 0x000000ea49ec7223 */ /* 0x080fe200000000ec */
[----:B------:R-:W-:Y:S01]  /*25d80*/  FADD R235, R195, R195 ;  /* 0x000000c3c3eb7221 */ /* 0x000fe20000000000 */
[-C--:B------:R-:W-:Y:S01]  /*25d90*/  FFMA R197, R72, R234.reuse, R197 ;  /* 0x000000ea48c57223 */ /* 0x080fe200000000c5 */
[----:B------:R-:W-:Y:S01]  /*25da0*/  FFMA R234, R71, R234, R233 ;  /* 0x000000ea47ea7223 */ /* 0x000fe200000000e9 */
[----:B------:R-:W-:Y:S01]  /*25db0*/  FFMA R219, R219, 4, R196 ;  /* 0x40800000dbdb7823 */ /* 0x000fe200000000c4 */
[--C-:B------:R-:W-:Y:S01]  /*25dc0*/  FADD R196, R212, -R211.reuse ;  /* 0x800000d3d4c47221 */ /* 0x100fe20000000000 */
[C---:B------:R-:W-:Y:S01]  /*25dd0*/  FADD R233, R235.reuse, R212 ;  /* 0x000000d4ebe97221 */ /* 0x040fe20000000000 */
[----:B------:R-:W-:Y:S01]  /*25de0*/  FADD R212, R235, -R211 ;  /* 0x800000d3ebd47221 */ /* 0x000fe20000000000 */
[-C--:B------:R-:W-:Y:S01]  /*25df0*/  FFMA R211, R65, R17.reuse, R234 ;  /* 0x0000001141d37223 */ /* 0x080fe200000000ea */
[----:B------:R-:W-:Y:S01]  /*25e00*/  FMUL R234, R77, R156 ;  /* 0x0000009c4dea7220 */ /* 0x000fe20000400000 */
[-C--:B------:R-:W-:Y:S01]  /*25e10*/  FFMA R236, R67, R17.reuse, R236 ;  /* 0x0000001143ec7223 */ /* 0x080fe200000000ec */
[----:B------:R-:W-:Y:S01]  /*25e20*/  FFMA R197, R66, R17, R197 ;  /* 0x0000001142c57223 */ /* 0x000fe200000000c5 */
[----:B------:R-:W-:Y:S01]  /*25e30*/  FADD R213, R213, R213 ;  /* 0x000000d5d5d57221 */ /* 0x000fe20000000000 */
[C---:B------:R-:W-:Y:S01]  /*25e40*/  FMUL R17, R234.reuse, 4 ;  /* 0x40800000ea117820 */ /* 0x040fe20000400000 */
[----:B------:R-:W-:Y:S01]  /*25e50*/  FADD R234, R234, R234 ;  /* 0x000000eaeaea7221 */ /* 0x000fe20000000000 */
[----:B------:R-:W-:Y:S01]  /*25e60*/  FFMA R237, R145, R229, RZ ;  /* 0x000000e591ed7223 */ /* 0x000fe200000000ff */
[----:B------:R-:W-:Y:S01]  /*25e70*/  FMUL R235, R77, R79 ;  /* 0x0000004f4deb7220 */ /* 0x000fe20000400000 */
[C---:B------:R-:W-:Y:S01]  /*25e80*/  FFMA R17, R214.reuse, 2, R17 ;  /* 0x40000000d6117823 */ /* 0x040fe20000000011 */
[----:B------:R-:W-:Y:S01]  /*25e90*/  FFMA R214, R214, 2, R234 ;  /* 0x40000000d6d67823 */ /* 0x000fe200000000ea */
[----:B------:R-:W-:Y:S01]  /*25ea0*/  FADD R234, R234, -R213 ;  /* 0x800000d5eaea7221 */ /* 0x000fe20000000000 */
[----:B------:R-:W-:Y:S01]  /*25eb0*/  FADD R236, R237, R236 ;  /* 0x000000ecedec7221 */ /* 0x000fe20000000000 */
[----:B------:R-:W-:Y:S01]  /*25ec0*/  FADD R213, -R213, R17 ;  /* 0x00000011d5d57221 */ /* 0x000fe20000000100 */
[-C--:B------:R-:W-:Y:S01]  /*25ed0*/  FMUL R17, R80, R78.reuse ;  /* 0x0000004e50117220 */ /* 0x080fe20000400000 */
[-C--:B------:R-:W-:Y:S01]  /*25ee0*/  FFMA R146, R146, R229.reuse, RZ ;  /* 0x000000e592927223 */ /* 0x080fe200000000ff */
[----:B------:R-:W-:Y:S01]  /*25ef0*/  FFMA R237, R144, R229, RZ ;  /* 0x000000e590ed7223 */ /* 0x000fe200000000ff */
[----:B------:R-:W-:Y:S01]  /*25f00*/  FADD R229, RZ, R229 ;  /* 0x000000e5ffe57221 */ /* 0x000fe20000000000 */
[----:B------:R-:W-:Y:S01]  /*25f10*/  FFMA R235, R77, R79, R235 ;  /* 0x0000004f4deb7223 */ /* 0x000fe200000000eb */
[----:B------:R-:W-:Y:S01]  /*25f20*/  FFMA R17, R80, R78, R17 ;  /* 0x0000004e50117223 */ /* 0x000fe20000000011 */
[----:B------:R-:W-:Y:S01]  /*25f30*/  FADD R144, R161, R161 ;  /* 0x000000a1a1907221 */ /* 0x000fe20000000000 */
[----:B------:R-:W-:-:S02]  /*25f40*/  FFMA R239, R8, R229, RZ ;  /* 0x000000e508ef7223 */ /* 0x000fc400000000ff */
[C-C-:B------:R-:W-:Y:S01]  /*25f50*/  FADD R145, R235.reuse, R17.reuse ;  /* 0x00000011eb917221 */ /* 0x140fe20000000000 */
[----:B------:R-:W-:Y:S01]  /*25f60*/  FADD R235, R235, -R17 ;  /* 0x80000011ebeb7221 */ /* 0x000fe20000000000 */
[----:B------:R-:W-:Y:S01]  /*25f70*/  FFMA R144, R239, R144, R208 ;  /* 0x00000090ef907223 */ /* 0x000fe200000000d0 */
[----:B------:R-:W-:Y:S01]  /*25f80*/  FADD R17, R12, R12 ;  /* 0x0000000c0c117221 */ /* 0x000fe20000000000 */
[----:B------:R-:W-:-:S03]  /*25f90*/  FADD R208, R162, R162 ;  /* 0x000000a2a2d07221 */ /* 0x000fc60000000000 */
[C---:B------:R-:W-:Y:S01]  /*25fa0*/  FFMA R17, R239.reuse, R17, R209 ;  /* 0x00000011ef117223 */ /* 0x040fe200000000d1 */
[----:B------:R-:W-:Y:S01]  /*25fb0*/  FFMA R207, R239, R208, R207 ;  /* 0x000000d0efcf7223 */ /* 0x000fe200000000cf */
[----:B-----5:R-:W-:Y:S01]  /*25fc0*/  FFMA R208, R5, R229, RZ ;  /* 0x000000e505d07223 */ /* 0x020fe200000000ff */
[----:B------:R-:W2:Y:S01]  /*25fd0*/  LDL R239, [R1+0x47c] ;  /* 0x00047c0001ef7983 */ /* 0x000ea20000100800 */
[----:B------:R-:W-:Y:S01]  /*25fe0*/  FADD R211, R237, R211 ;  /* 0x000000d3edd37221 */ /* 0x000fe20000000000 */
[----:B------:R-:W-:-:S03]  /*25ff0*/  FADD R146, R146, R197 ;  /* 0x000000c592927221 */ /* 0x000fc60000000000 */
[----:B------:R-:W-:-:S04]  /*26000*/  FMUL R215, R211, R215 ;  /* 0x000000d7d3d77220 */ /* 0x000fc80000400000 */
[----:B------:R-:W-:Y:S01]  /*26010*/  FFMA R214, R236, R214, R215 ;  /* 0x000000d6ecd67223 */ /* 0x000fe200000000d7 */
[----:B------:R-:W-:-:S04]  /*26020*/  FMUL R215, R77, R77 ;  /* 0x0000004d4dd77220 */ /* 0x000fc80000400000 */
[----:B------:R-:W-:Y:S01]  /*26030*/  FFMA R215, R77, R77, R215 ;  /* 0x0000004d4dd77223 */ /* 0x000fe200000000d7 */
[----:B------:R-:W-:Y:S01]  /*26040*/  FMUL R145, R211, R145 ;  /* 0x00000091d3917220 */ /* 0x000fe20000400000 */
[----:B------:R-:W-:Y:S01]  /*26050*/  FADD R216, R216, R216 ;  /* 0x000000d8d8d87221 */ /* 0x000fe20000000000 */
[----:B------:R-:W-:Y:S01]  /*26060*/  FMUL R213, R146, R213 ;  /* 0x000000d592d57220 */ /* 0x000fe20000400000 */
[----:B------:R-:W-:Y:S01]  /*26070*/  FFMA R196, R195, 4, R196 ;  /* 0x40800000c3c47823 */ /* 0x000fe200000000c4 */
[----:B------:R-:W-:Y:S01]  /*26080*/  FMUL R195, R79, R78 ;  /* 0x0000004e4fc37220 */ /* 0x000fe20000400000 */
[----:B---3--:R-:W-:-:S04]  /*26090*/  FADD R209, R242, R242 ;  /* 0x000000f2f2d17221 */ /* 0x008fc80000000000 */
[----:B------:R-:W-:Y:S01]  /*260a0*/  FFMA R206, R208, R209, R206 ;  /* 0x000000d1d0ce7223 */ /* 0x000fe200000000ce */
[----:B----4-:R-:W-:-:S04]  /*260b0*/  FADD R209, R241, R241 ;  /* 0x000000f1f1d17221 */ /* 0x010fc80000000000 */
[----:B------:R-:W-:Y:S01]  /*260c0*/  FFMA R205, R208, R209, R205 ;  /* 0x000000d1d0cd7223 */ /* 0x000fe200000000cd */
[----:B--2---:R-:W-:Y:S02]  /*260d0*/  FADD R209, R240, R240 ;  /* 0x000000f0f0d17221 */ /* 0x004fe40000000000 */
[----:B------:R-:W2:Y:S02]  /*260e0*/  LDL R240, [R1+0x454] ;  /* 0x0004540001f07983 */ /* 0x000ea40000100800 */
[----:B------:R-:W-:Y:S01]  /*260f0*/  FFMA R204, R208, R209, R204 ;  /* 0x000000d1d0cc7223 */ /* 0x000fe200000000cc */
[----:B------:R-:W-:-:S04]  /*26100*/  FMUL R208, R77, R155 ;  /* 0x0000009b4dd07220 */ /* 0x000fc80000400000 */
[C---:B------:R-:W-:Y:S01]  /*26110*/  FMUL R197, R208.reuse, 4 ;  /* 0x40800000d0c57820 */ /* 0x040fe20000400000 */
[----:B------:R-:W-:-:S03]  /*26120*/  FADD R208, R208, R208 ;  /* 0x000000d0d0d07221 */ /* 0x000fc60000000000 */
[C---:B------:R-:W-:Y:S01]  /*26130*/  FFMA R197, R217.reuse, 2, R197 ;  /* 0x40000000d9c57823 */ /* 0x040fe200000000c5 */
[----:B------:R-:W-:Y:S01]  /*26140*/  FFMA R209, R217, 2, R208 ;  /* 0x40000000d9d17823 */ /* 0x000fe200000000d0 */
[----:B------:R-:W-:-:S04]  /*26150*/  FMUL R217, R80, R80 ;  /* 0x0000005050d97220 */ /* 0x000fc80000400000 */
[----:B------:R-:W-:Y:S01]  /*26160*/  FFMA R217, R217, 2, R215 ;  /* 0x40000000d9d97823 */ /* 0x000fe200000000d7 */
[----:B------:R-:W-:-:S03]  /*26170*/  FMUL R209, R211, R209 ;  /* 0x000000d1d3d17220 */ /* 0x000fc60000400000 */
[----:B------:R-:W-:Y:S01]  /*26180*/  FADD R217, R217, -1 ;  /* 0xbf800000d9d97421 */ /* 0x000fe20000000000 */
[----:B------:R-:W-:Y:S01]  /*26190*/  FFMA R209, R146, R219, R209 ;  /* 0x000000db92d17223 */ /* 0x000fe200000000d1 */
[----:B------:R-:W-:Y:S02]  /*261a0*/  FADD R197, -R216, R197 ;  /* 0x000000c5d8c57221 */ /* 0x000fe40000000100 */
[C---:B------:R-:W-:Y:S01]  /*261b0*/  FFMA R145, R236.reuse, R217, R145 ;  /* 0x000000d9ec917223 */ /* 0x040fe20000000091 */
[----:B------:R-:W-:Y:S01]  /*261c0*/  FMUL R217, R79, R79 ;  /* 0x0000004f4fd97220 */ /* 0x000fe20000400000 */
[C---:B------:R-:W-:Y:S01]  /*261d0*/  FFMA R197, R236.reuse, R197, R213 ;  /* 0x000000c5ecc57223 */ /* 0x040fe200000000d5 */
[----:B------:R-:W-:Y:S01]  /*261e0*/  FFMA R209, R236, -R212, R209 ;  /* 0x800000d4ecd17223 */ /* 0x000fe200000000d1 */
[-C--:B------:R-:W-:Y:S01]  /*261f0*/  FMUL R213, R77, R78.reuse ;  /* 0x0000004e4dd57220 */ /* 0x080fe20000400000 */
[----:B------:R-:W-:Y:S01]  /*26200*/  FFMA R217, R217, 2, R215 ;  /* 0x40000000d9d97823 */ /* 0x000fe200000000d7 */
[-C--:B------:R-:W-:Y:S01]  /*26210*/  FMUL R212, R80, R79.reuse ;  /* 0x0000004f50d47220 */ /* 0x080fe20000400000 */
[-C--:B------:R-:W-:Y:S01]  /*26220*/  FMUL R219, R78, R78.reuse ;  /* 0x0000004e4edb7220 */ /* 0x080fe20000400000 */
[----:B------:R-:W-:Y:S01]  /*26230*/  FFMA R213, R77, R78, R213 ;  /* 0x0000004e4dd57223 */ /* 0x000fe200000000d5 */
[----:B------:R-:W-:Y:S01]  /*26240*/  FADD R217, R217, -1 ;  /* 0xbf800000d9d97421 */ /* 0x000fe20000000000 */
[----:B------:R-:W-:Y:S01]  /*26250*/  FFMA R212, R80, R79, R212 ;  /* 0x0000004f50d47223 */ /* 0x000fe200000000d4 */
[----:B------:R-:W-:-:S02]  /*26260*/  FFMA R219, R219, 2, R215 ;  /* 0x40000000dbdb7823 */ /* 0x000fc400000000d7 */
[----:B------:R-:W-:Y:S01]  /*26270*/  FMUL R215, R146, R217 ;  /* 0x000000d992d77220 */ /* 0x000fe20000400000 */
[----:B------:R-:W-:-:S04]  /*26280*/  FADD R217, R213, R212 ;  /* 0x000000d4d5d97221 */ /* 0x000fc80000000000 */
[C---:B------:R-:W-:Y:S01]  /*26290*/  FFMA R215, R236.reuse, R217, R215 ;  /* 0x000000d9ecd77223 */ /* 0x040fe200000000d7 */
[----:B------:R-:W-:Y:S01]  /*262a0*/  FMUL R217, R77, R80 ;  /* 0x000000504dd97220 */ /* 0x000fe20000400000 */
[----:B------:R-:W-:Y:S01]  /*262b0*/  FFMA R195, R79, R78, R195 ;  /* 0x0000004e4fc37223 */ /* 0x000fe200000000c3 */
[----:B------:R-:W-:Y:S01]  /*262c0*/  FMUL R235, R236, R235 ;  /* 0x000000ebeceb7220 */ /* 0x000fe20000400000 */
[----:B------:R-:W-:Y:S01]  /*262d0*/  FADD R219, R219, -1 ;  /* 0xbf800000dbdb7421 */ /* 0x000fe20000000000 */
[----:B------:R-:W-:Y:S01]  /*262e0*/  FFMA R217, R77, R80, R217 ;  /* 0x000000504dd97223 */ /* 0x000fe200000000d9 */
[C---:B------:R-:W-:Y:S01]  /*262f0*/  FFMA R197, R211.reuse, R196, R197 ;  /* 0x000000c4d3c57223 */ /* 0x040fe200000000c5 */
[----:B------:R-:W-:Y:S01]  /*26300*/  FADD R208, R208, -R216 ;  /* 0x800000d8d0d07221 */ /* 0x000fe20000000000 */
[----:B------:R-:W-:Y:S01]  /*26310*/  FFMA R219, R211, R219, -R235 ;  /* 0x000000dbd3db7223 */ /* 0x000fe200000008eb */
[--C-:B------:R-:W-:Y:S01]  /*26320*/  FADD R196, R217, -R195.reuse ;  /* 0x800000c3d9c47221 */ /* 0x100fe20000000000 */
[----:B------:R-:W-:Y:S01]  /*26330*/  FADD R212, R213, -R212 ;  /* 0x800000d4d5d47221 */ /* 0x000fe20000000000 */
[----:B------:R-:W-:Y:S01]  /*26340*/  FADD R195, R217, R195 ;  /* 0x000000c3d9c37221 */ /* 0x000fe20000000000 */
[C---:B------:R-:W-:Y:S01]  /*26350*/  FMUL R233, R146.reuse, R233 ;  /* 0x000000e992e97220 */ /* 0x040fe20000400000 */
[----:B------:R-:W-:Y:S01]  /*26360*/  FFMA R215, R211, -R196, R215 ;  /* 0x800000c4d3d77223 */ /* 0x000fe200000000d7 */
[C---:B------:R-:W-:Y:S01]  /*26370*/  FFMA R214, R146.reuse, -R208, R214 ;  /* 0x800000d092d67223 */ /* 0x040fe200000000d6 */
[C---:B------:R-:W-:Y:S01]  /*26380*/  FFMA R145, R146.reuse, -R212, R145 ;  /* 0x800000d492917223 */ /* 0x040fe20000000091 */
[----:B------:R-:W-:Y:S01]  /*26390*/  FFMA R219, R146, R195, R219 ;  /* 0x000000c392db7223 */ /* 0x000fe200000000db */
[-C--:B------:R-:W-:Y:S01]  /*263a0*/  FFMA R196, R200, R229.reuse, RZ ;  /* 0x000000e5c8c47223 */ /* 0x080fe200000000ff */
[-C--:B------:R-:W-:Y:S01]  /*263b0*/  FFMA R195, R199, R229.reuse, RZ ;  /* 0x000000e5c7c37223 */ /* 0x080fe200000000ff */
[----:B------:R-:W-:-:S02]  /*263c0*/  FFMA R146, R198, R229, RZ ;  /* 0x000000e5c6927223 */ /* 0x000fc400000000ff */
[C---:B------:R-:W-:Y:S01]  /*263d0*/  FFMA R131, R198.reuse, R196, R131 ;  /* 0x000000c4c6837223 */ /* 0x040fe20000000083 */
[CC--:B------:R-:W-:Y:S01]  /*263e0*/  FFMA R134, R198.reuse, R195.reuse, R134 ;  /* 0x000000c3c6867223 */ /* 0x0c0fe20000000086 */
[----:B------:R-:W-:Y:S01]  /*263f0*/  FFMA R137, R198, R146, R137 ;  /* 0x00000092c6897223 */ /* 0x000fe20000000089 */
[----:B------:R-:W-:Y:S01]  /*26400*/  FADD R198, R226, R226 ;  /* 0x000000e2e2c67221 */ /* 0x000fe20000000000 */
[C---:B------:R-:W-:Y:S01]  /*26410*/  FFMA R129, R200.reuse, R196, R129 ;  /* 0x000000c4c8817223 */ /* 0x040fe20000000081 */
[C---:B------:R-:W-:Y:S01]  /*26420*/  FFMA R132, R200.reuse, R195, R132 ;  /* 0x000000c3c8847223 */ /* 0x040fe20000000084 */
[----:B------:R-:W-:Y:S01]  /*26430*/  FFMA R135, R200, R146, R135 ;  /* 0x00000092c8877223 */ /* 0x000fe20000000087 */
[----:B------:R-:W-:Y:S01]  /*26440*/  FFMA R198, R224, 2, R198 ;  /* 0x40000000e0c67823 */ /* 0x000fe200000000c6 */
[----:B------:R-:W-:-:S03]  /*26450*/  FADD R200, R225, R225 ;  /* 0x000000e1e1c87221 */ /* 0x000fc60000000000 */
[----:B------:R-:W-:Y:S01]  /*26460*/  FFMA R225, R225, 4, R198 ;  /* 0x40800000e1e17823 */ /* 0x000fe200000000c6 */
[--C-:B------:R-:W-:Y:S01]  /*26470*/  FFMA R198, R224, 2, R200.reuse ;  /* 0x40000000e0c67823 */ /* 0x100fe200000000c8 */
[C---:B------:R-:W-:Y:S01]  /*26480*/  FFMA R200, R226.reuse, 2, R200 ;  /* 0x40000000e2c87823 */ /* 0x040fe200000000c8 */
[C---:B------:R-:W-:Y:S01]  /*26490*/  FFMA R130, R199.reuse, R196, R130 ;  /* 0x000000c4c7827223 */ /* 0x040fe20000000082 */
[C---:B------:R-:W-:Y:S01]  /*264a0*/  FFMA R133, R199.reuse, R195, R133 ;  /* 0x000000c3c7857223 */ /* 0x040fe20000000085 */
[----:B------:R-:W-:Y:S01]  /*264b0*/  FFMA R136, R199, R146, R136 ;  /* 0x00000092c7887223 */ /* 0x000fe20000000088 */
[----:B------:R-:W-:Y:S01]  /*264c0*/  FFMA R226, R226, 4, R198 ;  /* 0x40800000e2e27823 */ /* 0x000fe200000000c6 */
[----:B------:R-:W-:Y:S01]  /*264d0*/  FMUL R199, R38, R36 ;  /* 0x0000002426c77220 */ /* 0x000fe20000400000 */
[----:B------:R-:W-:-:S03]  /*264e0*/  FMUL R198, R37, R35 ;  /* 0x0000002325c67220 */ /* 0x000fc60000400000 */
[----:B------:R-:W-:Y:S01]  /*264f0*/  FFMA R199, R38, R36, R199 ;  /* 0x0000002426c77223 */ /* 0x000fe200000000c7 */
[----:B------:R-:W-:Y:S01]  /*26500*/  FFMA R198, R37, R35, R198 ;  /* 0x0000002325c67223 */ /* 0x000fe200000000c6 */
[----:B------:R-:W-:Y:S01]  /*26510*/  FFMA R224, R224, 4, R200 ;  /* 0x40800000e0e07823 */ /* 0x000fe200000000c8 */
[----:B------:R-:W-:Y:S02]  /*26520*/  FFMA R218, R236, R218, R233 ;  /* 0x000000daecda7223 */ /* 0x000fe400000000e9 */
[C-C-:B------:R-:W-:Y:S01]  /*26530*/  FADD R200, R199.reuse, R198.reuse ;  /* 0x000000c6c7c87221 */ /* 0x140fe20000000000 */
[----:B------:R-:W-:Y:S01]  /*26540*/  FADD R199, R199, -R198 ;  /* 0x800000c6c7c77221 */ /* 0x000fe20000000000 */
[----:B------:R-:W-:Y:S01]  /*26550*/  FMUL R198, R38, R160 ;  /* 0x000000a026c67220 */ /* 0x000fe20000400000 */
[----:B------:R-:W-:Y:S01]  /*26560*/  FFMA R218, R211, -R234, R218 ;  /* 0x800000ead3da7223 */ /* 0x000fe200000000da */
[----:B------:R-:W-:Y:S01]  /*26570*/  FADD R208, R221, R221 ;  /* 0x000000ddddd07221 */ /* 0x000fe20000000000 */
[----:B------:R-:W-:Y:S01]  /*26580*/  FADD R217, R220, R220 ;  /* 0x000000dcdcd97221 */ /* 0x000fe20000000000 */
[----:B------:R-:W-:Y:S01]  /*26590*/  FADD R211, R198, R198 ;  /* 0x000000c6c6d37221 */ /* 0x000fe20000000000 */
[----:B------:R-:W-:-:S02]  /*265a0*/  FMUL R213, R36, R36 ;  /* 0x0000002424d57220 */ /* 0x000fc40000400000 */
[--C-:B------:R-:W-:Y:S01]  /*265b0*/  FADD R216, R208, -R217.reuse ;  /* 0x800000d9d0d87221 */ /* 0x100fe20000000000 */
[C---:B------:R-:W-:Y:S01]  /*265c0*/  FADD R208, R211.reuse, R208 ;  /* 0x000000d0d3d07221 */ /* 0x040fe20000000000 */
[----:B------:R-:W-:Y:S01]  /*265d0*/  FADD R217, R211, -R217 ;  /* 0x800000d9d3d97221 */ /* 0x000fe20000000000 */
[----:B------:R-:W-:Y:S01]  /*265e0*/  FMUL R211, R35, R35 ;  /* 0x0000002323d37220 */ /* 0x000fe20000400000 */
[----:B------:R-:W-:Y:S01]  /*265f0*/  FMUL R220, R37, R37 ;  /* 0x0000002525dc7220 */ /* 0x000fe20000400000 */
[----:B------:R-:W-:Y:S01]  /*26600*/  FFMA R213, R36, R36, R213 ;  /* 0x0000002424d57223 */ /* 0x000fe200000000d5 */
[----:B------:R-:W-:Y:S01]  /*26610*/  FMUL R212, R38, R38 ;  /* 0x0000002626d47220 */ /* 0x000fe20000400000 */
[----:B------:R-:W-:Y:S01]  /*26620*/  FFMA R211, R35, R35, R211 ;  /* 0x0000002323d37223 */ /* 0x000fe200000000d3 */
[----:B------:R-:W-:Y:S02]  /*26630*/  FFMA R220, R37, R37, R220 ;  /* 0x0000002525dc7223 */ /* 0x000fe400000000dc */
[C---:B------:R-:W-:Y:S01]  /*26640*/  FFMA R213, R212.reuse, 2, R213 ;  /* 0x40000000d4d57823 */ /* 0x040fe200000000d5 */
[C---:B------:R-:W-:Y:S01]  /*26650*/  FFMA R211, R212.reuse, 2, R211 ;  /* 0x40000000d4d37823 */ /* 0x040fe200000000d3 */
[----:B------:R-:W-:Y:S01]  /*26660*/  FFMA R212, R212, 2, R220 ;  /* 0x40000000d4d47823 */ /* 0x000fe200000000dc */
[C---:B------:R-:W-:Y:S01]  /*26670*/  FMUL R233, R195.reuse, R51 ;  /* 0x00000033c3e97220 */ /* 0x040fe20000400000 */
[C---:B------:R-:W-:Y:S01]  /*26680*/  FMUL R220, R195.reuse, R50 ;  /* 0x00000032c3dc7220 */ /* 0x040fe20000400000 */
[----:B------:R-:W-:-:S02]  /*26690*/  FMUL R221, R195, R49 ;  /* 0x00000031c3dd7220 */ /* 0x000fc40000400000 */
[C---:B------:R-:W-:Y:S01]  /*266a0*/  FFMA R195, R196.reuse, R61, R233 ;  /* 0x0000003dc4c37223 */ /* 0x040fe200000000e9 */
[C---:B------:R-:W-:Y:S01]  /*266b0*/  FFMA R220, R196.reuse, R55, R220 ;  /* 0x00000037c4dc7223 */ /* 0x040fe200000000dc */
[----:B------:R-:W-:Y:S01]  /*266c0*/  FFMA R196, R196, R52, R221 ;  /* 0x00000034c4c47223 */ /* 0x000fe200000000dd */
[----:B------:R-:W-:-:S03]  /*266d0*/  FFMA R191, R191, R229, RZ ;  /* 0x000000e5bfbf7223 */ /* 0x000fc600000000ff */
[C---:B------:R-:W-:Y:S01]  /*266e0*/  FFMA R196, R146.reuse, R45, R196 ;  /* 0x0000002d92c47223 */ /* 0x040fe200000000c4 */
[C---:B------:R-:W-:Y:S01]  /*266f0*/  FFMA R195, R146.reuse, R48, R195 ;  /* 0x0000003092c37223 */ /* 0x040fe200000000c3 */
[----:B------:R-:W-:Y:S01]  /*26700*/  FFMA R220, R146, R47, R220 ;  /* 0x0000002f92dc7223 */ /* 0x000fe200000000dc */
[----:B------:R-:W-:Y:S01]  /*26710*/  FFMA R193, R193, R229, RZ ;  /* 0x000000e5c1c17223 */ /* 0x000fe200000000ff */
[----:B------:R-:W-:Y:S01]  /*26720*/  FADD R191, R191, R196 ;  /* 0x000000c4bfbf7221 */ /* 0x000fe20000000000 */
[C---:B------:R-:W-:Y:S01]  /*26730*/  FMUL R146, R38.reuse, R158 ;  /* 0x0000009e26927220 */ /* 0x040fe20000400000 */
[----:B------:R-:W-:Y:S01]  /*26740*/  FMUL R221, R38, R159 ;  /* 0x0000009f26dd7220 */ /* 0x000fe20000400000 */
[----:B------:R-:W-:Y:S01]  /*26750*/  FADD R193, R193, R195 ;  /* 0x000000c3c1c17221 */ /* 0x000fe20000000000 */
[----:B------:R-:W-:Y:S01]  /*26760*/  FADD R211, R211, -1 ;  /* 0xbf800000d3d37421 */ /* 0x000fe20000000000 */
[C---:B------:R-:W-:Y:S01]  /*26770*/  FMUL R195, R146.reuse, 4 ;  /* 0x4080000092c37820 */ /* 0x040fe20000400000 */
[----:B------:R-:W-:Y:S01]  /*26780*/  FMUL R200, R191, R200 ;  /* 0x000000c8bfc87220 */ /* 0x000fe20000400000 */
[----:B------:R-:W-:Y:S01]  /*26790*/  FMUL R233, R221, 4 ;  /* 0x40800000dde97820 */ /* 0x000fe20000400000 */
[----:B------:R-:W-:Y:S01]  /*267a0*/  FADD R146, R146, R146 ;  /* 0x0000009292927221 */ /* 0x000fe20000000000 */
[----:B------:R-:W-:Y:S01]  /*267b0*/  FFMA R195, R228, 2, R195 ;  /* 0x40000000e4c37823 */ /* 0x000fe200000000c3 */
[----:B------:R-:W-:Y:S01]  /*267c0*/  FFMA R200, R193, R211, R200 ;  /* 0x000000d3c1c87223 */ /* 0x000fe200000000c8 */
[----:B------:R-:W-:Y:S01]  /*267d0*/  FADD R222, R222, R222 ;  /* 0x000000dedede7221 */ /* 0x000fe20000000000 */
[----:B------:R-:W-:Y:S01]  /*267e0*/  FFMA R233, R223, 2, R233 ;  /* 0x40000000dfe97823 */ /* 0x000fe200000000e9 */
[----:B------:R-:W-:Y:S01]  /*267f0*/  FFMA R194, R194, R229, RZ ;  /* 0x000000e5c2c27223 */ /* 0x000fe200000000ff */
[----:B------:R-:W-:Y:S01]  /*26800*/  FFMA R228, R228, 2, R146 ;  /* 0x40000000e4e47823 */ /* 0x000fe20000000092 */
[----:B------:R-:W-:Y:S01]  /*26810*/  FMUL R196, R38, R37 ;  /* 0x0000002526c47220 */ /* 0x000fe20000400000 */
[----:B------:R-:W-:Y:S01]  /*26820*/  FMUL R211, R36, R35 ;  /* 0x0000002324d37220 */ /* 0x000fe20000400000 */
[----:B------:R-:W-:Y:S01]  /*26830*/  FADD R221, R221, R221 ;  /* 0x000000dddddd7221 */ /* 0x000fe20000000000 */
[----:B------:R-:W-:Y:S01]  /*26840*/  FADD R233, -R222, R233 ;  /* 0x000000e9dee97221 */ /* 0x000fe20000000100 */
[----:B------:R-:W-:Y:S01]  /*26850*/  FADD R194, R194, R220 ;  /* 0x000000dcc2c27221 */ /* 0x000fe20000000000 */
[----:B------:R-:W-:Y:S01]  /*26860*/  FMUL R228, R191, R228 ;  /* 0x000000e4bfe47220 */ /* 0x000fe20000400000 */
[----:B------:R-:W-:Y:S01]  /*26870*/  FADD R227, R227, R227 ;  /* 0x000000e3e3e37221 */ /* 0x000fe20000000000 */
[----:B------:R-:W-:Y:S01]  /*26880*/  FFMA R196, R38, R37, R196 ;  /* 0x0000002526c47223 */ /* 0x000fe200000000c4 */
[----:B------:R-:W-:Y:S01]  /*26890*/  FADD R213, R213, -1 ;  /* 0xbf800000d5d57421 */ /* 0x000fe20000000000 */
[----:B------:R-:W-:Y:S01]  /*268a0*/  FFMA R211, R36, R35, R211 ;  /* 0x0000002324d37223 */ /* 0x000fe200000000d3 */
[----:B------:R-:W-:Y:S01]  /*268b0*/  FFMA R223, R223, 2, R221 ;  /* 0x40000000dfdf7823 */ /* 0x000fe200000000dd */
[C---:B------:R-:W-:Y:S01]  /*268c0*/  FFMA R226, R194.reuse, R226, R228 ;  /* 0x000000e2c2e27223 */ /* 0x040fe200000000e4 */
[----:B------:R-:W-:Y:S01]  /*268d0*/  FADD R195, -R227, R195 ;  /* 0x000000c3e3c37221 */ /* 0x000fe20000000100 */
[----:B------:R-:W-:Y:S01]  /*268e0*/  FMUL R224, R191, R224 ;  /* 0x000000e0bfe07220 */ /* 0x000fe20000400000 */
[C---:B------:R-:W-:Y:S01]  /*268f0*/  FMUL R233, R194.reuse, R233 ;  /* 0x000000e9c2e97220 */ /* 0x040fe20000400000 */
[C---:B------:R-:W-:Y:S01]  /*26900*/  FMUL R208, R194.reuse, R208 ;  /* 0x000000d0c2d07220 */ /* 0x040fe20000400000 */
[----:B------:R-:W-:Y:S01]  /*26910*/  FMUL R213, R194, R213 ;  /* 0x000000d5c2d57220 */ /* 0x000fe20000400000 */
[----:B------:R-:W-:Y:S01]  /*26920*/  FADD R220, R196, R211 ;  /* 0x000000d3c4dc7221 */ /* 0x000fe20000000000 */
[C---:B------:R-:W-:Y:S01]  /*26930*/  FFMA R223, R193.reuse, R223, R224 ;  /* 0x000000dfc1df7223 */ /* 0x040fe200000000e0 */
[C---:B------:R-:W-:Y:S01]  /*26940*/  FFMA R195, R193.reuse, R195, R233 ;  /* 0x000000c3c1c37223 */ /* 0x040fe200000000e9 */
[C---:B------:R-:W-:Y:S01]  /*26950*/  FFMA R208, R193.reuse, R225, R208 ;  /* 0x000000e1c1d07223 */ /* 0x040fe200000000d0 */
[C---:B------:R-:W-:Y:S01]  /*26960*/  FFMA R217, R193.reuse, -R217, R226 ;  /* 0x800000d9c1d97223 */ /* 0x040fe200000000e2 */
[C---:B------:R-:W-:Y:S01]  /*26970*/  FFMA R213, R193.reuse, R220, R213 ;  /* 0x000000dcc1d57223 */ /* 0x040fe200000000d5 */
[----:B------:R-:W-:Y:S01]  /*26980*/  FMUL R199, R193, R199 ;  /* 0x000000c7c1c77220 */ /* 0x000fe20000400000 */
[----:B------:R-:W-:Y:S01]  /*26990*/  FFMA R216, R198, 4, R216 ;  /* 0x40800000c6d87823 */ /* 0x000fe200000000d8 */
[-C--:B------:R-:W-:Y:S01]  /*269a0*/  FMUL R193, R38, R35.reuse ;  /* 0x0000002326c17220 */ /* 0x080fe20000400000 */
[CC--:B------:R-:W-:Y:S01]  /*269b0*/  FMUL R198, R37.reuse, R36.reuse ;  /* 0x0000002425c67220 */ /* 0x0c0fe20000400000 */
[----:B------:R-:W-:Y:S01]  /*269c0*/  FADD R238, R238, R145 ;  /* 0x00000091eeee7221 */ /* 0x000fe20000000000 */
[----:B------:R-:W-:Y:S01]  /*269d0*/  FADD R145, RZ, -R203 ;  /* 0x800000cbff917221 */ /* 0x000fe20000000000 */
[----:B------:R-:W-:Y:S01]  /*269e0*/  FADD R212, R212, -1 ;  /* 0xbf800000d4d47421 */ /* 0x000fe20000000000 */
[----:B------:R-:W-:Y:S01]  /*269f0*/  FFMA R193, R38, R35, R193 ;  /* 0x0000002326c17223 */ /* 0x000fe200000000c1 */
[----:B------:R-:W-:Y:S01]  /*26a00*/  FFMA R198, R37, R36, R198 ;  /* 0x0000002425c67223 */ /* 0x000fe200000000c6 */
[----:B------:R-:W-:Y:S01]  /*26a10*/  FADD R145, RZ, R145 ;  /* 0x00000091ff917221 */ /* 0x000fe20000000000 */
[----:B------:R-:W-:Y:S01]  /*26a20*/  FADD R221, R221, -R222 ;  /* 0x800000dedddd7221 */ /* 0x000fe20000000000 */
[----:B------:R-:W-:Y:S01]  /*26a30*/  FADD R146, R146, -R227 ;  /* 0x800000e392927221 */ /* 0x000fe20000000000 */
[----:B------:R-:W-:Y:S01]  /*26a40*/  FFMA R199, R191, R212, -R199 ;  /* 0x000000d4bfc77223 */ /* 0x000fe200000008c7 */
[----:B------:R-:W-:Y:S01]  /*26a50*/  FADD R212, R193, -R198 ;  /* 0x800000c6c1d47221 */ /* 0x000fe20000000000 */
[C---:B------:R-:W-:Y:S01]  /*26a60*/  FFMA R208, R191.reuse, -R221, R208 ;  /* 0x800000ddbfd07223 */ /* 0x040fe200000000d0 */
[----:B------:R-:W-:Y:S01]  /*26a70*/  FFMA R195, R191, R216, R195 ;  /* 0x000000d8bfc37223 */ /* 0x000fe200000000c3 */
[----:B------:R-:W-:Y:S01]  /*26a80*/  FADD R196, R196, -R211 ;  /* 0x800000d3c4c47221 */ /* 0x000fe20000000000 */
[----:B------:R-:W-:Y:S01]  /*26a90*/  FADD R193, R193, R198 ;  /* 0x000000c6c1c17221 */ /* 0x000fe20000000000 */
[C---:B------:R-:W-:Y:S01]  /*26aa0*/  FFMA R223, R194.reuse, -R146, R223 ;  /* 0x80000092c2df7223 */ /* 0x040fe200000000df */
[----:B------:R-:W-:Y:S01]  /*26ab0*/  FFMA R213, R191, -R212, R213 ;  /* 0x800000d4bfd57223 */ /* 0x000fe200000000d5 */
[----:B------:R-:W-:Y:S01]  /*26ac0*/  FFMA R126, RZ, R145, R126 ;  /* 0x00000091ff7e7223 */ /* 0x000fe2000000007e */
[C---:B------:R-:W-:Y:S01]  /*26ad0*/  FFMA R200, R194.reuse, -R196, R200 ;  /* 0x800000c4c2c87223 */ /* 0x040fe200000000c8 */
[----:B------:R-:W-:Y:S01]  /*26ae0*/  FFMA R199, R194, R193, R199 ;  /* 0x000000c1c2c77223 */ /* 0x000fe200000000c7 */
        /* <DEDUP_REMOVED lines=8> */
[-C--:B------:R-:W-:Y:S01]  /*26b70*/  FFMA R146, R192, R229.reuse, RZ ;  /* 0x000000e5c0927223 */ /* 0x080fe200000000ff */
[----:B------:R-:W-:Y:S01]  /*26b80*/  FFMA R147, R147, R229, RZ ;  /* 0x000000e593937223 */ /* 0x000fe200000000ff */
        /* <DEDUP_REMOVED lines=13> */
[----:B--2---:R-:W-:-:S04]  /*26c60*/  FFMA R127, R240, R145, R127 ;  /* 0x00000091f07f7223 */ /* 0x004fc8000000007f */
[-C--:B------:R-:W-:Y:S01]  /*26c70*/  FFMA R191, R239, R127.reuse, RZ ;  /* 0x0000007fefbf7223 */ /* 0x080fe200000000ff */
[----:B------:R-:W-:-:S03]  /*26c80*/  FFMA R194, R0, R127, RZ ;  /* 0x0000007f00c27223 */ /* 0x000fc600000000ff */
[----:B------:R-:W-:Y:S01]  /*26c90*/  FADD R126, R126, R191 ;  /* 0x000000bf7e7e7221 */ /* 0x000fe20000000000 */
[----:B------:R-:W-:Y:S02]  /*26ca0*/  FFMA R191, R13, R145, RZ ;  /* 0x000000910dbf7223 */ /* 0x000fe400000000ff */
.L_x_943:
[----:B------:R-:W-:Y:S05]  /*26cb0*/  BSYNC B0 ;  /* 0x0000000000007941 */ /* 0x000fea0003800000 */
.L_x_942:
[----:B------:R-:W2:Y:S04]  /*26cc0*/  LDL R13, [R1+0x440] ;  /* 0x00044000010d7983 */ /* 0x000ea80000100800 */
[----:B------:R-:W3:Y:S01]  /*26cd0*/  LDL R127, [R1+0x4f4] ;  /* 0x0004f400017f7983 */ /* 0x000ee20000100800 */
[----:B------:R-:W-:Y:S01]  /*26ce0*/  BSSY B1, `(.L_x_952) ;  /* 0x00000a8000017945 */ /* 0x000fe20003800000 */
[----:B------:R-:W-:Y:S01]  /*26cf0*/  CS2R R208, SRZ ;  /* 0x0000000000d07805 */ /* 0x000fe2000001ff00 */
[----:B------:R-:W-:Y:S02]  /*26d00*/  MOV R193, RZ ;  /* 0x000000ff00c17202 */ /* 0x000fe40000000f00 */
[----:B------:R-:W-:-:S02]  /*26d10*/  MOV R197, RZ ;  /* 0x000000ff00c57202 */ /* 0x000fc40000000f00 */
[----:B--2---:R-:W-:Y:S01]  /*26d20*/  FSETP.GEU.AND P1, PT, R13, RZ, PT ;  /* 0x000000ff0d00720b */ /* 0x004fe20003f2e000 */
[----:B------:R-:W-:Y:S01]  /*26d30*/  FADD R13, RZ, R126 ;  /* 0x0000007eff0d7221 */ /* 0x000fe20000000000 */
[----:B---3--:R-:W-:-:S11]  /*26d40*/  ISETP.NE.AND P2, PT, R127, RZ, PT ;  /* 0x000000ff7f00720c */ /* 0x008fd60003f45270 */
[----:B------:R-:W-:Y:S01]  /*26d50*/  @P1 FADD R145, RZ, R145 ;  /* 0x00000091ff911221 */ /* 0x000fe20000000000 */
[----:B------:R-:W-:Y:S02]  /*26d60*/  ISETP.NE.AND P1, PT, R127, RZ, PT ;  /* 0x000000ff7f00720c */ /* 0x000fe40003f25270 */
[----:B------:R-:W-:Y:S01]  /*26d70*/  CS2R R126, SRZ ;  /* 0x00000000007e7805 */ /* 0x000fe2000001ff00 */
[----:B------:R-:W-:-:S10]  /*26d80*/  FADD R145, RZ, R145 ;  /* 0x00000091ff917221 */ /* 0x000fd40000000000 */
[----:B------:R-:W-:Y:S05]  /*26d90*/  @P1 BRA `(.L_x_953) ;  /* 0x000009c000001947 */ /* 0x000fea0003800000 */
[----:B------:R-:W2:Y:S01]  /*26da0*/  LDL R192, [R1+0x550] ;  /* 0x0005500001c07983 */ /* 0x000ea20000100800 */
[----:B------:R-:W-:Y:S01]  /*26db0*/  BSSY B0, `(.L_x_954) ;  /* 0x000008e000007945 */ /* 0x000fe20003800000 */
[----:B------:R-:W-:Y:S01]  /*26dc0*/  MOV R210, RZ ;  /* 0x000000ff00d27202 */ /* 0x000fe20000000f00 */
[----:B------:R-:W-:Y:S01]  /*26dd0*/  CS2R R208, SRZ ;  /* 0x0000000000d07805 */ /* 0x000fe2000001ff00 */
[----:B------:R-:W-:Y:S01]  /*26de0*/  MOV R197, RZ ;  /* 0x000000ff00c57202 */ /* 0x000fe20000000f00 */
[----:B------:R-:W-:Y:S01]  /*26df0*/  CS2R R126, SRZ ;  /* 0x00000000007e7805 */ /* 0x000fe2000001ff00 */
[----:B------:R-:W-:Y:S02]  /*26e00*/  MOV R193, R145 ;  /* 0x0000009100c17202 */ /* 0x000fe40000000f00 */
[C---:B--2---:R-:W-:Y:S02]  /*26e10*/  ISETP.NE.AND P3, PT, R192.reuse, RZ, PT ;  /* 0x000000ffc000720c */ /* 0x044fe40003f65270 */
[----:B------:R-:W-:-:S02]  /*26e20*/  ISETP.NE.AND P1, PT, R192, RZ, PT ;  /* 0x000000ffc000720c */ /* 0x000fc40003f25270 */
[----:B------:R-:W-:-:S09]  /*26e30*/  MOV R192, R13 ;  /* 0x0000000d00c07202 */ /* 0x000fd20000000f00 */
[----:B------:R-:W-:Y:S05]  /*26e40*/  @P3 BRA `(.L_x_955) ;  /* 0x0000084000003947 */ /* 0x000fea0003800000 */
[----:B------:R-:W2:Y:S01]  /*26e50*/  LDL R195, [R1+0x524] ;  /* 0x0005240001c37983 */ /* 0x000ea20000100800 */
[----:B------:R-:W-:Y:S01]  /*26e60*/  BSSY B9, `(.L_x_956) ;  /* 0x0000034000097945 */ /* 0x000fe20003800000 */
[----:B------:R-:W-:Y:S01]  /*26e70*/  FADD R192, RZ, R194 ;  /* 0x000000c2ffc07221 */ /* 0x000fe20000000000 */
[----:B------:R-:W-:Y:S01]  /*26e80*/  CS2R R208, SRZ ;  /* 0x0000000000d07805 */ /* 0x000fe2000001ff00 */
[----:B------:R-:W-:Y:S02]  /*26e90*/  MOV R210, RZ ;  /* 0x000000ff00d27202 */ /* 0x000fe40000000f00 */
[----:B------:R-:W-:Y:S02]  /*26ea0*/  MOV R126, R145 ;  /* 0x00000091007e7202 */ /* 0x000fe40000000f00 */
        /* <DEDUP_REMOVED lines=18> */
[----:B-1----:R-:W-:Y:S01]  /*26fd0*/  FSEL R250, R13, RZ, P3 ;  /* 0x000000ff0dfa7208 */ /* 0x002fe20001800000 */
[----:B------:R-:W-:Y:S01]  /*26fe0*/  BMOV.32.CLEAR RZ, B11 ;  /* 0x000000000bff7355 */ /* 0x000fe20000100000 */
[----:B------:R-:W-:Y:S01]  /*26ff0*/  BSSY B11, `(.L_x_960) ;  /* 0x000000e0000b7945 */ /* 0x000fe20003800000 */
[----:B--2---:R-:W1:Y:S02]  /*27000*/  MUFU.RCP R126, R195 ;  /* 0x000000c3007e7308 */ /* 0x004e640000001000 */
[----:B---3--:R-:W-:-:S06]  /*27010*/  FMUL R250, R196, R250 ;  /* 0x000000fac4fa7220 */ /* 0x008fcc0000400000 */
[----:B------:R-:W2:Y:S01]  /*27020*/  FCHK P4, R250, R195 ;  /* 0x000000c3fa007302 */ /* 0x000ea20000080000 */
[----:B-1----:R-:W-:-:S04]  /*27030*/  FFMA R127, -R195, R126, 1 ;  /* 0x3f800000c37f7423 */ /* 0x002fc8000000017e */
[----:B------:R-:W-:-:S04]  /*27040*/  FFMA R126, R126, R127, R126 ;  /* 0x0000007f7e7e7223 */ /* 0x000fc8000000007e */
[----:B------:R-:W-:-:S04]  /*27050*/  FFMA R127, R250, R126, RZ ;  /* 0x0000007efa7f7223 */ /* 0x000fc800000000ff */
[----:B------:R-:W-:-:S04]  /*27060*/  FFMA R193, -R195, R127, R250 ;  /* 0x0000007fc3c17223 */ /* 0x000fc800000001fa */
[----:B------:R-:W-:Y:S01]  /*27070*/  FFMA R127, R126, R193, R127 ;  /* 0x000000c17e7f7223 */ /* 0x000fe2000000007f */
[----:B--2---:R-:W-:Y:S05]  /*27080*/  @!P4 BRA `(.L_x_961) ;  /* 0x000000400000c947 */ /* 0x004fea0003800000 */
[----:B------:R-:W-:Y:S02]  /*27090*/  MOV R126, R195 ;  /* 0x000000c3007e7202 */ /* 0x000fe40000000f00 */
[----:B------:R-:W-:Y:S02]  /*270a0*/  MOV R127, 0x270c0 ;  /* 0x000270c0007f7802 */ /* 0x000fe40000000f00 */
[----:B0----5:R-:W-:Y:S05]  /*270b0*/  CALL.REL.NOINC `($__internal_11_$__cuda_sm3x_div_rn_noftz_f32_slowpath) ;  /* 0x0001553000007944 */ /* 0x021fea0003c00000 */
[----:B-1----:R-:W-:Y:S02]  /*270c0*/  MOV R127, R250 ;  /* 0x000000fa007f7202 */ /* 0x002fe40000000f00 */
.L_x_961:
[----:B------:R-:W-:Y:S05]  /*270d0*/  BSYNC B11 ;  /* 0x00000000000b7941 */ /* 0x000fea0003800000 */
.L_x_960:
[----:B------:R-:W-:Y:S01]  /*270e0*/  FSEL R126, R145, RZ, P3 ;  /* 0x000000ff917e7208 */ /* 0x000fe20001800000 */
[----:B------:R-:W-:-:S04]  /*270f0*/  FADD R127, RZ, -R127 ;  /* 0x8000007fff7f7221 */ /* 0x000fc80000000000 */
[----:B------:R-:W-:Y:S01]  /*27100*/  FFMA R126, R126, c[0x0][0x658], RZ ;  /* 0x000196007e7e7a23 */ /* 0x000fe200000000ff */
[----:B------:R-:W-:-:S03]  /*27110*/  FADD R210, RZ, R127 ;  /* 0x0000007fffd27221 */ /* 0x000fc60000000000 */
[--C-:B------:R-:W-:Y:S01]  /*27120*/  FADD R191, R191, R126.reuse ;  /* 0x0000007ebfbf7221 */ /* 0x100fe20000000000 */
[----:B------:R-:W-:Y:S02]  /*27130*/  FADD R208, RZ, -R126 ;  /* 0x8000007effd07221 */ /* 0x000fe40000000000 */
.L_x_959:
[----:B------:R-:W-:Y:S05]  /*27140*/  BSYNC B10 ;  /* 0x00000000000a7941 */ /* 0x000fea0003800000 */
.L_x_958:
[----:B------:R-:W-:Y:S01]  /*27150*/  MOV R209, R192 ;  /* 0x000000c000d17202 */ /* 0x000fe20000000f00 */
[----:B------:R-:W-:Y:S01]  /*27160*/  FADD R210, RZ, R210 ;  /* 0x000000d2ffd27221 */ /* 0x000fe20000000000 */
[----:B------:R-:W-:Y:S02]  /*27170*/  FSEL R126, R145, RZ, !P3 ;  /* 0x000000ff917e7208 */ /* 0x000fe40005800000 */
[----:B------:R-:W-:Y:S02]  /*27180*/  FSEL R127, R13, RZ, !P3 ;  /* 0x000000ff0d7f7208 */ /* 0x000fe40005800000 */
[----:B------:R-:W-:Y:S02]  /*27190*/  MOV R192, RZ ;  /* 0x000000ff00c07202 */ /* 0x000fe40000000f00 */
.L_x_957:
[----:B------:R-:W-:Y:S05]  /*271a0*/  BSYNC B9 ;  /* 0x0000000000097941 */ /* 0x000fea0003800000 */
.L_x_956:
[----:B------:R-:W3:Y:S01]  /*271b0*/  LDL R193, [R1+0x524] ;  /* 0x0005240001c17983 */ /* 0x000ee20000100800 */
[----:B------:R-:W-:Y:S01]  /*271c0*/  FSEL R198, R13, RZ, P1 ;  /* 0x000000ff0dc67208 */ /* 0x000fe20000800000 */
[----:B------:R-:W-:Y:S01]  /*271d0*/  FADD R196, RZ, R192 ;  /* 0x000000c0ffc47221 */ /* 0x000fe20000000000 */
[----:B------:R-:W-:Y:S01]  /*271e0*/  FSEL R200, R145, RZ, P1 ;  /* 0x000000ff91c87208 */ /* 0x000fe20000800000 */
[----:B------:R-:W-:Y:S01]  /*271f0*/  FADD R208, RZ, R208 ;  /* 0x000000d0ffd07221 */ /* 0x000fe20000000000 */
[--C-:B------:R-:W-:Y:S01]  /*27200*/  FADD R199, RZ, R127.reuse ;  /* 0x0000007fffc77221 */ /* 0x100fe20000000000 */
[----:B------:R-:W-:Y:S01]  /*27210*/  FADD R192, R198, R127 ;  /* 0x0000007fc6c07221 */ /* 0x000fe20000000000 */
[----:B------:R-:W-:Y:S01]  /*27220*/  FADD R203, RZ, R126 ;  /* 0x0000007effcb7221 */ /* 0x000fe20000000000 */
[----:B------:R-:W-:Y:S01]  /*27230*/  BSSY B9, `(.L_x_962) ;  /* 0x0000044000097945 */ /* 0x000fe20003800000 */
[----:B------:R-:W-:-:S02]  /*27240*/  MOV R197, RZ ;  /* 0x000000ff00c57202 */ /* 0x000fc40000000f00 */
[----:B---3--:R-:W-:-:S04]  /*27250*/  PRMT R193, R193, 0x9910, RZ ;  /* 0x00009910c1c17816 */ /* 0x008fc800000000ff */
[----:B------:R-:W-:Y:S01]  /*27260*/  ISETP.NE.AND P3, PT, R193, RZ, PT ;  /* 0x000000ffc100720c */ /* 0x000fe20003f65270 */
[----:B------:R-:W-:Y:S02]  /*27270*/  FADD R193, R200, R126 ;  /* 0x0000007ec8c17221 */ /* 0x000fe40000000000 */
[----:B------:R-:W-:Y:S01]  /*27280*/  CS2R R126, SRZ ;  /* 0x00000000007e7805 */ /* 0x000fe2000001ff00 */
        /* <DEDUP_REMOVED lines=9> */
[----:B------:R-:W-:Y:S01]  /*27320*/  FADD R209, R209, R196 ;  /* 0x000000c4d1d17221 */ /* 0x000fe20000000000 */
[----:B------:R-:W-:Y:S01]  /*27330*/  MOV R192, R198 ;  /* 0x000000c600c07202 */ /* 0x000fe20000000f00 */
[----:B-1----:R-:W-:Y:S01]  /*27340*/  FADD R250, RZ, R199 ;  /* 0x000000c7fffa7221 */ /* 0x002fe20000000000 */
[----:B------:R-:W-:Y:S01]  /*27350*/  MOV R193, R200 ;  /* 0x000000c800c17202 */ /* 0x000fe20000000f00 */
[----:B------:R-:W-:Y:S01]  /*27360*/  FADD R196, RZ, R203 ;  /* 0x000000cbffc47221 */ /* 0x000fe20000000000 */
[----:B------:R-:W-:Y:S01]  /*27370*/  BSSY B10, `(.L_x_964) ;  /* 0x000001e0000a7945 */ /* 0x000fe20003800000 */
        /* <DEDUP_REMOVED lines=24> */
.L_x_967:
[----:B------:R-:W-:Y:S05]  /*27500*/  BSYNC B11 ;  /* 0x00000000000b7941 */ /* 0x000fea0003800000 */
.L_x_966:
[----:B------:R-:W-:Y:S01]  /*27510*/  FADD R126, RZ, -R126 ;  /* 0x8000007eff7e7221 */ /* 0x000fe20000000000 */
[--C-:B------:R-:W-:Y:S01]  /*27520*/  FADD R208, R195, -R196.reuse ;  /* 0x800000c4c3d07221 */ /* 0x100fe20000000000 */
[----:B------:R-:W-:Y:S02]  /*27530*/  FADD R197, RZ, R196 ;  /* 0x000000c4ffc57221 */ /* 0x000fe40000000000 */
[----:B------:R-:W-:Y:S02]  /*27540*/  FADD R210, R210, R126 ;  /* 0x0000007ed2d27221 */ /* 0x000fe40000000000 */
.L_x_965:
[----:B------:R-:W-:Y:S05]  /*27550*/  BSYNC B10 ;  /* 0x00000000000a7941 */ /* 0x000fea0003800000 */
.L_x_964:
[----:B------:R-:W3:Y:S04]  /*27560*/  LDL R127, [R1+0x42c] ;  /* 0x00042c00017f7983 */ /* 0x000ee80000100800 */
[----:B------:R-:W3:Y:S01]  /*27570*/  LDL R126, [R1+0x50c] ;  /* 0x00050c00017e7983 */ /* 0x000ee20000100800 */
[----:B------:R-:W-:Y:S01]  /*27580*/  FADD R210, RZ, R210 ;  /* 0x000000d2ffd27221 */ /* 0x000fe20000000000 */
[----:B---3--:R-:W-:-:S02]  /*27590*/  FSETP.GEU.AND P3, PT, R126, R127, PT ;  /* 0x0000007f7e00720b */ /* 0x008fc40003f6e000 */
        /* <DEDUP_REMOVED lines=10> */
.L_x_968:
[----:B------:R-:W-:Y:S01]  /*27640*/  FADD R127, RZ, R208 ;  /* 0x000000d0ff7f7221 */ /* 0x000fe20000000000 */
[----:B------:R-:W-:Y:S02]  /*27650*/  MOV R126, RZ ;  /* 0x000000ff007e7202 */ /* 0x000fe40000000f00 */
[----:B------:R-:W-:Y:S02]  /*27660*/  MOV R208, RZ ;  /* 0x000000ff00d07202 */ /* 0x000fe40000000f00 */
.L_x_963:
[----:B------:R-:W-:Y:S05]  /*27670*/  BSYNC B9 ;  /* 0x0000000000097941 */ /* 0x000fea0003800000 */
.L_x_962:
[----:B------:R-:W-:Y:S02]  /*27680*/  FADD R208, RZ, R208 ;  /* 0x000000d0ffd07221 */ /* 0x000fe40000000000 */
.L_x_955:
[----:B------:R-:W-:Y:S05]  /*27690*/  BSYNC B0 ;  /* 0x0000000000007941 */ /* 0x000fea0003800000 */
.L_x_954:
[----:B------:R-:W-:Y:S01]  /*276a0*/  FADD R194, RZ, R193 ;  /* 0x000000c1ffc27221 */ /* 0x000fe20000000000 */
[----:B------:R-:W-:-:S02]  /*276b0*/  FSEL R145, R145, RZ, P2 ;  /* 0x000000ff91917208 */ /* 0x000fc40001000000 */
        /* <DEDUP_REMOVED lines=8> */
[----:B------:R-:W-:Y:S02]  /*27740*/  @P1 MOV R145, RZ ;  /* 0x000000ff00911202 */ /* 0x000fe40000000f00 */
[----:B------:R-:W-:-:S02]  /*27750*/  @P1 MOV R13, RZ ;  /* 0x000000ff000d1202 */ /* 0x000fc40000000f00 */
.L_x_953:
[----:B------:R-:W-:Y:S05]  /*27760*/  BSYNC B1 ;  /* 0x0000000000017941 */ /* 0x000fea0003800000 */
.L_x_952:
[----:B------:R-:W3:Y:S04]  /*27770*/  LDL.LU R200, [R1+0x2c] ;  /* 0x00002c0001c87983 */ /* 0x000ee80000300800 */
[----:B------:R-:W4:Y:S04]  /*27780*/  LDL.LU R199, [R1+0x30] ;  /* 0x0000300001c77983 */ /* 0x000f280000300800 */
[----:B--2---:R-:W2:Y:S04]  /*27790*/  LDL.LU R198, [R1+0x34] ;  /* 0x0000340001c67983 */ /* 0x004ea80000300800 */
[----:B------:R-:W2:Y:S04]  /*277a0*/  LDL.LU R195, [R1+0x3c] ;  /* 0x00003c0001c37983 */ /* 0x000ea80000300800 */
[----:B------:R-:W2:Y:S04]  /*277b0*/  LDL.LU R192, [R1+0x40] ;  /* 0x0000400001c07983 */ /* 0x000ea80000300800 */
[----:B------:R-:W2:Y:S01]  /*277c0*/  LDL.LU R196, [R1+0x44] ;  /* 0x0000440001c47983 */ /* 0x000ea20000300800 */
[----:B------:R-:W-:Y:S01]  /*277d0*/  MOV R194, R197 ;  /* 0x000000c500c27202 */ /* 0x000fe20000000f00 */
[----:B------:R-:W-:Y:S01]  /*277e0*/  FADD R191, RZ, R191 ;  /* 0x000000bfffbf7221 */ /* 0x000fe20000000000 */
[----:B------:R-:W-:Y:S01]  /*277f0*/  FADD R145, RZ, R145 ;  /* 0x00000091ff917221 */ /* 0x000fe20000000000 */
[----:B------:R-:W2:Y:S03]  /*27800*/  LDL R212, [R1+0x284] ;  /* 0x0002840001d47983 */ /* 0x000ea60000100800 */
[C---:B------:R-:W-:Y:S01]  /*27810*/  @P2 FADD R194, R145.reuse, R194 ;  /* 0x000000c291c22221 */ /* 0x040fe20000000000 */
[----:B------:R-:W-:Y:S01]  /*27820*/  @P2 FADD R127, -R145, R127 ;  /* 0x0000007f917f2221 */ /* 0x000fe20000000100 */
[----:B------:R-:W2:Y:S04]  /*27830*/  LDL R211, [R1+0x248] ;  /* 0x0002480001d37983 */ /* 0x000ea80000100800 */
[----:B------:R-:W2:Y:S01]  /*27840*/  LDL R203, [R1+0x280] ;  /* 0x0002800001cb7983 */ /* 0x000ea20000100800 */
[C---:B---3--:R-:W-:Y:S01]  /*27850*/  FFMA R155, R191.reuse, R155, R200 ;  /* 0x0000009bbf9b7223 */ /* 0x048fe200000000c8 */
[----:B----4-:R-:W-:-:S04]  /*27860*/  FFMA R145, R191, R156, R199 ;  /* 0x0000009cbf917223 */ /* 0x010fc800000000c7 */
[----:B------:R3:W-:Y:S01]  /*27870*/  STL [R1+0x5c], R155 ;  /* 0x00005c9b01007387 */ /* 0x0007e20000100800 */
[----:B--2---:R-:W-:-:S03]  /*27880*/  FFMA R156, R191, R157, R198 ;  /* 0x0000009dbf9c7223 */ /* 0x004fc600000000c6 */
[----:B------:R2:W-:Y:S04]  /*27890*/  STL [R1+0x30], R145 ;  /* 0x0000309101007387 */ /* 0x0005e80000100800 */
[----:B------:R-:W-:Y:S01]  /*278a0*/  STL [R1+0x14], R156 ;  /* 0x0000149c01007387 */ /* 0x000fe20000100800 */
[----:B---3--:R-:W-:-:S03]  /*278b0*/  FFMA R155, R191, R158, R195 ;  /* 0x0000009ebf9b7223 */ /* 0x008fc600000000c3 */
[----:B------:R-:W3:Y:S01]  /*278c0*/  LDL R200, [R1+0x28c] ;  /* 0x00028c0001c87983 */ /* 0x000ee20000100800 */
[----:B--2---:R-:W-:-:S03]  /*278d0*/  FFMA R145, R191, R159, R192 ;  /* 0x0000009fbf917223 */ /* 0x004fc600000000c0 */
[----:B------:R-:W-:Y:S04]  /*278e0*/  STL [R1+0xc], R155 ;  /* 0x00000c9b01007387 */ /* 0x000fe80000100800 */
[----:B------:R-:W2:Y:S04]  /*278f0*/  LDL R199, [R1+0x24c] ;  /* 0x00024c0001c77983 */ /* 0x000ea80000100800 */
[----:B------:R4:W-:Y:S04]  /*27900*/  STL [R1+0x8], R145 ;  /* 0x0000089101007387 */ /* 0x0009e80000100800 */
[----:B------:R-:W2:Y:S04]  /*27910*/  LDL R198, [R1+0x294] ;  /* 0x0002940001c67983 */ /* 0x000ea80000100800 */
[----:B------:R-:W2:Y:S04]  /*27920*/  LDL.LU R195, [R1+0x26c] ;  /* 0x00026c0001c37983 */ /* 0x000ea80000300800 */
[----:B------:R-:W2:Y:S04]  /*27930*/  LDL.LU R192, [R1+0x278] ;  /* 0x0002780001c07983 */ /* 0x000ea80000300800 */
[----:B------:R-:W2:Y:S01]  /*27940*/  LDL.LU R158, [R1+0x288] ;  /* 0x00028800019e7983 */ /* 0x000ea20000300800 */
[----:B----4-:R-:W-:-:S05]  /*27950*/  FFMA R145, R191, R160, R196 ;  /* 0x000000a0bf917223 */ /* 0x010fca00000000c4 */
[----:B------:R4:W-:Y:S04]  /*27960*/  STL [R1], R145 ;  /* 0x0000009101007387 */ /* 0x0009e80000100800 */
[----:B------:R-:W2:Y:S01]  /*27970*/  LDL R160, [R1+0x6d4] ;  /* 0x0006d40001a07983 */ /* 0x000ea20000100800 */
[-C--:B------:R-:W-:Y:S01]  /*27980*/  FFMA R232, R63, R191.reuse, R232 ;  /* 0x000000bf3fe87223 */ /* 0x080fe200000000e8 */
[-C--:B------:R-:W-:Y:S01]  /*27990*/  FFMA R231, R62, R191.reuse, R231 ;  /* 0x000000bf3ee77223 */ /* 0x080fe200000000e7 */
[----:B------:R-:W-:Y:S02]  /*279a0*/  FFMA R238, R64, R191, R238 ;  /* 0x000000bf40ee7223 */ /* 0x000fe400000000ee */
[----:B------:R-:W-:Y:S01]  /*279b0*/  FMUL R155, R232, R183 ;  /* 0x000000b7e89b7220 */ /* 0x000fe20000400000 */
[C---:B----4-:R-:W-:Y:S01]  /*279c0*/  FMUL R145, R231.reuse, R181 ;  /* 0x000000b5e7917220 */ /* 0x050fe20000400000 */
[-C--:B------:R-:W-:Y:S01]  /*279d0*/  FMUL R156, R238, R182.reuse ;  /* 0x000000b6ee9c7220 */ /* 0x080fe20000400000 */
[----:B------:R-:W-:Y:S01]  /*279e0*/  FFMA R17, R212, R191, R17 ;  /* 0x000000bfd4117223 */ /* 0x000fe20000000011 */
[----:B------:R-:W-:Y:S01]  /*279f0*/  FFMA R155, R231, R182, -R155 ;  /* 0x000000b6e79b7223 */ /* 0x000fe2000000089b */
[----:B------:R-:W-:Y:S01]  /*27a00*/  FFMA R145, R238, R183, -R145 ;  /* 0x000000b7ee917223 */ /* 0x000fe20000000891 */
[----:B------:R-:W-:Y:S01]  /*27a10*/  FFMA R144, R211, R191, R144 ;  /* 0x000000bfd3907223 */ /* 0x000fe20000000090 */
[----:B------:R-:W-:Y:S01]  /*27a20*/  FFMA R156, R232, R181, -R156 ;  /* 0x000000b5e89c7223 */ /* 0x000fe2000000089c */
[-C--:B------:R-:W-:Y:S01]  /*27a30*/  FFMA R207, R203, R191.reuse, R207 ;  /* 0x000000bfcbcf7223 */ /* 0x080fe200000000cf */
[-C--:B------:R-:W-:Y:S01]  /*27a40*/  FFMA R157, R42, R191.reuse, R230 ;  /* 0x000000bf2a9d7223 */ /* 0x080fe200000000e6 */
[----:B------:R-:W-:Y:S01]  /*27a50*/  FADD R17, R17, -R155 ;  /* 0x8000009b11117221 */ /* 0x000fe20000000000 */
[----:B------:R-:W-:Y:S01]  /*27a60*/  FADD R144, R144, -R145 ;  /* 0x8000009190907221 */ /* 0x000fe20000000000 */
[----:B------:R-:W-:Y:S01]  /*27a70*/  FADD R145, R207, -R156 ;  /* 0x8000009ccf917221 */ /* 0x000fe20000000000 */
[-C--:B------:R-:W-:Y:S01]  /*27a80*/  FFMA R155, R44, R191.reuse, R202 ;  /* 0x000000bf2c9b7223 */ /* 0x080fe200000000ca */
[----:B------:R-:W-:Y:S01]  /*27a90*/  FFMA R156, R43, R191, R201 ;  /* 0x000000bf2b9c7223 */ /* 0x000fe200000000c9 */
[----:B------:R-:W-:Y:S01]  /*27aa0*/  FADD R157, RZ, -R157 ;  /* 0x8000009dff9d7221 */ /* 0x000fe20000000000 */
[----:B------:R-:W-:Y:S01]  /*27ab0*/  FMUL R196, R231, R12 ;  /* 0x0000000ce7c47220 */ /* 0x000fe20000400000 */
[C---:B------:R-:W-:Y:S01]  /*27ac0*/  FMUL R197, R238.reuse, R161 ;  /* 0x000000a1eec57220 */ /* 0x040fe20000400000 */
[----:B------:R-:W-:Y:S01]  /*27ad0*/  FADD R155, RZ, -R155 ;  /* 0x8000009bff9b7221 */ /* 0x000fe20000000000 */
[----:B------:R-:W-:Y:S01]  /*27ae0*/  FADD R156, RZ, -R156 ;  /* 0x8000009cff9c7221 */ /* 0x000fe20000000000 */
[----:B------:R-:W-:Y:S01]  /*27af0*/  FFMA R196, R238, R162, -R196 ;  /* 0x000000a2eec47223 */ /* 0x000fe200000008c4 */
[-C--:B------:R-:W-:Y:S01]  /*27b00*/  FFMA R197, R232, R12.reuse, -R197 ;  /* 0x0000000ce8c57223 */ /* 0x080fe200000008c5 */
[-C--:B------:R-:W-:Y:S01]  /*27b10*/  FMUL R252, R155, R12.reuse ;  /* 0x0000000c9bfc7220 */ /* 0x080fe20000400000 */
[----:B------:R-:W-:Y:S01]  /*27b20*/  FFMA R238, R191, R12, RZ ;  /* 0x0000000cbfee7223 */ /* 0x000fe200000000ff */
[----:B------:R-:W-:-:S02]  /*27b30*/  FMUL R159, R156, R186 ;  /* 0x000000ba9c9f7220 */ /* 0x000fc40000400000 */
[-C--:B------:R-:W-:Y:S01]  /*27b40*/  FFMA R252, R157, R162.reuse, -R252 ;  /* 0x000000a29dfc7223 */ /* 0x080fe200000008fc */
[----:B------:R-:W-:Y:S01]  /*27b50*/  FADD R13, RZ, R13 ;  /* 0x0000000dff0d7221 */ /* 0x000fe20000000000 */
[----:B------:R-:W-:Y:S01]  /*27b60*/  FFMA R159, R155, R185, -R159 ;  /* 0x000000b99b9f7223 */ /* 0x000fe2000000089f */
[-C--:B------:R-:W-:Y:S02]  /*27b70*/  FMUL R251, R156, R162.reuse ;  /* 0x000000a29cfb7220 */ /* 0x080fe40000400000 */
[----:B------:R-:W-:Y:S01]  /*27b80*/  @P2 FADD R193, R13, R193 ;  /* 0x000000c10dc12221 */ /* 0x000fe20000000000 */
[----:B------:R-:W-:Y:S01]  /*27b90*/  FADD R17, R17, -R159 ;  /* 0x8000009f11117221 */ /* 0x000fe20000000000 */
[----:B------:R-:W-:Y:S01]  /*27ba0*/  FSEL R13, R13, RZ, !P2 ;  /* 0x000000ff0d0d7208 */ /* 0x000fe20005000000 */
[-C--:B------:R-:W-:Y:S01]  /*27bb0*/  FFMA R251, R155, R161.reuse, -R251 ;  /* 0x000000a19bfb7223 */ /* 0x080fe200000008fb */
[-C--:B------:R-:W-:Y:S01]  /*27bc0*/  FMUL R236, R232, R162.reuse ;  /* 0x000000a2e8ec7220 */ /* 0x080fe20000400000 */
[----:B------:R-:W-:Y:S03]  /*27bd0*/  BSSY B0, `(.L_x_969) ;  /* 0x0000212000007945 */ /* 0x000fe60003800000 */
[-C--:B------:R-:W-:Y:S01]  /*27be0*/  FFMA R236, R231, R161.reuse, -R236 ;  /* 0x000000a1e7ec7223 */ /* 0x080fe200000008ec */
[C---:B------:R-:W-:Y:S01]  /*27bf0*/  FFMA R243, R191.reuse, R162, RZ ;  /* 0x000000a2bff37223 */ /* 0x040fe200000000ff */
[----:B------:R-:W-:Y:S01]  /*27c00*/  FFMA R237, R191, R161, RZ ;  /* 0x000000a1bfed7223 */ /* 0x000fe200000000ff */
[----:B------:R-:W-:Y:S01]  /*27c10*/  FADD R196, RZ, R196 ;  /* 0x000000c4ffc47221 */ /* 0x000fe20000000000 */
[----:B------:R-:W-:Y:S01]  /*27c20*/  FADD R236, RZ, R236 ;  /* 0x000000ecffec7221 */ /* 0x000fe20000000000 */
[----:B------:R-:W-:Y:S01]  /*27c30*/  FADD R197, RZ, R197 ;  /* 0x000000c5ffc57221 */ /* 0x000fe20000000000 */
[----:B------:R-:W-:Y:S01]  /*27c40*/  FADD R251, RZ, R251 ;  /* 0x000000fbfffb7221 */ /* 0x000fe20000000000 */
[----:B------:R-:W-:Y:S01]  /*27c50*/  FADD R252, RZ, R252 ;  /* 0x000000fcfffc7221 */ /* 0x000fe20000000000 */
[----:B------:R-:W-:Y:S01]  /*27c60*/  MOV R211, RZ ;  /* 0x000000ff00d37202 */ /* 0x000fe20000000f00 */
[----:B------:R-:W-:Y:S01]  /*27c70*/  CS2R R228, SRZ ;  /* 0x0000000000e47805 */ /* 0x000fe2000001ff00 */
[----:B------:R-:W-:Y:S01]  /*27c80*/  CS2R R226, SRZ ;  /* 0x0000000000e27805 */ /* 0x000fe2000001ff00 */
[----:B------:R-:W-:Y:S01]  /*27c90*/  MOV R234, RZ ;  /* 0x000000ff00ea7202 */ /* 0x000fe20000000f00 */
[----:B------:R-:W-:Y:S01]  /*27ca0*/  CS2R R232, SRZ ;  /* 0x0000000000e87805 */ /* 0x000fe2000001ff00 */
[----:B------:R-:W-:Y:S01]  /*27cb0*/  CS2R R230, SRZ ;  /* 0x0000000000e67805 */ /* 0x000fe2000001ff00 */
[----:B------:R-:W-:Y:S01]  /*27cc0*/  MOV R223, RZ ;  /* 0x000000ff00df7202 */ /* 0x000fe20000000f00 */
[-C--:B---3--:R-:W-:Y:S01]  /*27cd0*/  FFMA R206, R200, R191.reuse, R206 ;  /* 0x000000bfc8ce7223 */ /* 0x088fe200000000ce */
[----:B--2---:R-:W-:Y:S01]  /*27ce0*/  FFMA R205, R199, R191, R205 ;  /* 0x000000bfc7cd7223 */ /* 0x004fe200000000cd */
[----:B------:R-:W-:Y:S01]  /*27cf0*/  FFMA R245, R191, R158, RZ ;  /* 0x0000009ebff57223 */ /* 0x000fe200000000ff */
[----:B------:R-:W-:-:S04]  /*27d00*/  FMUL R158, R157, R161 ;  /* 0x000000a19d9e7220 */ /* 0x000fc80000400000 */
[----:B------:R-:W-:Y:S01]  /*27d10*/  FFMA R12, R156, R12, -R158 ;  /* 0x0000000c9c0c7223 */ /* 0x000fe2000000089e */
[----:B------:R-:W-:-:S04]  /*27d20*/  FMUL R158, R155, R184 ;  /* 0x000000b89b9e7220 */ /* 0x000fc80000400000 */
[C---:B------:R-:W-:Y:S01]  /*27d30*/  FFMA R158, R157.reuse, R186, -R158 ;  /* 0x000000ba9d9e7223 */ /* 0x040fe2000000089e */
[----:B------:R-:W-:Y:S01]  /*27d40*/  FMUL R157, R157, R185 ;  /* 0x000000b99d9d7220 */ /* 0x000fe20000400000 */
[----:B------:R-:W-:-:S03]  /*27d50*/  ISETP.NE.AND P1, PT, R160, RZ, PT ;  /* 0x000000ffa000720c */ /* 0x000fc60003f25270 */
[----:B------:R-:W-:Y:S01]  /*27d60*/  FFMA R157, R156, R184, -R157 ;  /* 0x000000b89c9d7223 */ /* 0x000fe2000000089d */
[----:B------:R-:W-:Y:S01]  /*27d70*/  FADD R144, R144, -R158 ;  /* 0x8000009e90907221 */ /* 0x000fe20000000000 */
[----:B------:R-:W-:Y:S02]  /*27d80*/  FFMA R204, R198, R191, R204 ;  /* 0x000000bfc6cc7223 */ /* 0x000fe400000000cc */
[----:B------:R-:W-:Y:S01]  /*27d90*/  FADD R145, R145, -R157 ;  /* 0x8000009d91917221 */ /* 0x000fe20000000000 */
[----:B------:R-:W-:Y:S01]  /*27da0*/  FFMA R249, R191, R195, RZ ;  /* 0x000000c3bff97223 */ /* 0x000fe200000000ff */
[----:B------:R-:W-:Y:S01]  /*27db0*/  FADD R155, -R206, R17 ;  /* 0x00000011ce9b7221 */ /* 0x000fe20000000100 */
[----:B------:R-:W-:Y:S01]  /*27dc0*/  FADD R195, R13, R193 ;  /* 0x000000c10dc37221 */ /* 0x000fe20000000000 */
[----:B------:R-:W-:Y:S01]  /*27dd0*/  FADD R17, -R205, R144 ;  /* 0x00000090cd117221 */ /* 0x000fe20000000100 */
[----:B------:R-:W-:Y:S01]  /*27de0*/  FADD R13, -R204, R145 ;  /* 0x00000091cc0d7221 */ /* 0x000fe20000000100 */
[----:B------:R-:W-:Y:S01]  /*27df0*/  FADD R12, RZ, R12 ;  /* 0x0000000cff0c7221 */ /* 0x000fe20000000000 */
[----:B------:R-:W-:Y:S01]  /*27e00*/  STL [R1+0x18], R155 ;  /* 0x0000189b01007387 */ /* 0x000fe20000100800 */
[----:B------:R-:W-:Y:S01]  /*27e10*/  FFMA R246, R191, R192, RZ ;  /* 0x000000c0bff67223 */ /* 0x000fe200000000ff */
[----:B------:R-:W-:-:S02]  /*27e20*/  FADD R157, RZ, R126 ;  /* 0x0000007eff9d7221 */ /* 0x000fc40000000000 */
[----:B------:R-:W-:Y:S01]  /*27e30*/  STL [R1+0x1c], R17 ;  /* 0x00001c1101007387 */ /* 0x000fe20000100800 */
[----:B------:R-:W-:Y:S01]  /*27e40*/  FADD R156, RZ, R127 ;  /* 0x0000007fff9c7221 */ /* 0x000fe20000000000 */
[----:B------:R-:W-:Y:S02]  /*27e50*/  MOV R144, RZ ;  /* 0x000000ff00907202 */ /* 0x000fe40000000f00 */
[----:B------:R-:W-:Y:S01]  /*27e60*/  STL [R1+0x2c], R13 ;  /* 0x00002c0d01007387 */ /* 0x000fe20000100800 */
[----:B------:R-:W-:Y:S01]  /*27e70*/  CS2R R192, SRZ ;  /* 0x0000000000c07805 */ /* 0x000fe2000001ff00 */
[----:B------:R-:W-:Y:S02]  /*27e80*/  MOV R126, RZ ;  /* 0x000000ff007e7202 */ /* 0x000fe40000000f00 */
[----:B------:R2:W-:Y:S02]  /*27e90*/  STL [R1+0x4], R12 ;  /* 0x0000040c01007387 */ /* 0x0005e40000100800 */
[----:B--2---:R-:W-:Y:S01]  /*27ea0*/  CS2R R12, SRZ ;  /* 0x00000000000c7805 */ /* 0x004fe2000001ff00 */
        /* <DEDUP_REMOVED lines=8> */
[----:B------:R-:W-:-:S03]  /*27f30*/  FMUL R222, R16, R170 ;  /* 0x000000aa10de7220 */ /* 0x000fc60000400000 */
[----:B------:R-:W-:Y:S01]  /*27f40*/  FFMA R13, R152, R163, R13 ;  /* 0x000000a3980d7223 */ /* 0x000fe2000000000d */
[----:B------:R-:W-:-:S03]  /*27f50*/  FFMA R222, R153, R169, R222 ;  /* 0x000000a999de7223 */ /* 0x000fc600000000de */
[----:B------:R-:W-:Y:S01]  /*27f60*/  FFMA R13, R11, R165, R13 ;  /* 0x000000a50b0d7223 */ /* 0x000fe2000000000d */
[----:B------:R-:W-:Y:S01]  /*27f70*/  FMUL R198, R37, R167 ;  /* 0x000000a725c67220 */ /* 0x000fe20000400000 */
[C---:B------:R-:W-:Y:S01]  /*27f80*/  FMUL R199, R36.reuse, R168 ;  /* 0x000000a824c77220 */ /* 0x040fe20000400000 */
[----:B------:R-:W-:Y:S01]  /*27f90*/  FFMA R222, R15, R171, R222 ;  /* 0x000000ab0fde7223 */ /* 0x000fe200000000de */
[----:B------:R-:W-:Y:S01]  /*27fa0*/  FADD R13, RZ, R13 ;  /* 0x0000000dff0d7221 */ /* 0x000fe20000000000 */
[----:B------:R-:W-:Y:S01]  /*27fb0*/  FMUL R200, R36, R167 ;  /* 0x000000a724c87220 */ /* 0x000fe20000400000 */
[----:B------:R-:W-:Y:S01]  /*27fc0*/  FMUL R201, R35, R166 ;  /* 0x000000a623c97220 */ /* 0x000fe20000400000 */
[----:B------:R-:W-:Y:S01]  /*27fd0*/  FADD R12, -R198, R199 ;  /* 0x000000c7c60c7221 */ /* 0x000fe20000000100 */
[----:B------:R-:W-:Y:S01]  /*27fe0*/  FADD R222, RZ, R222 ;  /* 0x000000deffde7221 */ /* 0x000fe20000000000 */
[----:B------:R-:W-:Y:S01]  /*27ff0*/  FFMA R13, R13, c[0x0][0x650], RZ ;  /* 0x000194000d0d7a23 */ /* 0x000fe200000000ff */
[----:B------:R-:W-:Y:S01]  /*28000*/  FMUL R203, R35, R168 ;  /* 0x000000a823cb7220 */ /* 0x000fe20000400000 */
[C---:B------:R-:W-:Y:S01]  /*28010*/  FMUL R204, R37.reuse, R166 ;  /* 0x000000a625cc7220 */ /* 0x040fe20000400000 */
[----:B------:R-:W-:Y:S01]  /*28020*/  FMUL R202, R37, R168 ;  /* 0x000000a825ca7220 */ /* 0x000fe20000400000 */
[----:B------:R-:W-:Y:S01]  /*28030*/  FADD R127, R200, R201 ;  /* 0x000000c9c87f7221 */ /* 0x000fe20000000000 */
[-C--:B------:R-:W-:Y:S01]  /*28040*/  FMUL R17, R38, R12.reuse ;  /* 0x0000000c26117220 */ /* 0x080fe20000400000 */
[----:B------:R-:W-:Y:S01]  /*28050*/  FFMA R222, R222, c[0x0][0x654], R13 ;  /* 0x00019500dede7a23 */ /* 0x000fe2000000000d */
[----:B------:R-:W-:Y:S01]  /*28060*/  FADD R13, -R203, R204 ;  /* 0x000000cccb0d7221 */ /* 0x000fe20000000100 */
[----:B------:R-:W-:Y:S01]  /*28070*/  FADD R127, R127, R202 ;  /* 0x000000ca7f7f7221 */ /* 0x000fe20000000000 */
[----:B------:R-:W-:-:S02]  /*28080*/  FFMA R12, R38, R12, R17 ;  /* 0x0000000c260c7223 */ /* 0x000fc40000000011 */
[----:B------:R-:W-:Y:S01]  /*28090*/  FMUL R17, R38, R13 ;  /* 0x0000000d26117220 */ /* 0x000fe20000400000 */
[----:B------:R-:W-:-:S03]  /*280a0*/  FADD R127, R127, R127 ;  /* 0x0000007f7f7f7221 */ /* 0x000fc60000000000 */
[----:B------:R-:W-:Y:S01]  /*280b0*/  FFMA R13, R38, R13, R17 ;  /* 0x0000000d260d7223 */ /* 0x000fe20000000011 */
[CC--:B------:R-:W-:Y:S01]  /*280c0*/  FMUL R17, R36.reuse, R127.reuse ;  /* 0x0000007f24117220 */ /* 0x0c0fe20000400000 */
[C---:B------:R-:W-:Y:S01]  /*280d0*/  FMUL R126, R35.reuse, R127 ;  /* 0x0000007f237e7220 */ /* 0x040fe20000400000 */
[-C--:B------:R-:W-:Y:S01]  /*280e0*/  FMUL R205, R36, R166.reuse ;  /* 0x000000a624cd7220 */ /* 0x080fe20000400000 */
[-C--:B------:R-:W-:Y:S01]  /*280f0*/  FMUL R206, R35, R167.reuse ;  /* 0x000000a723ce7220 */ /* 0x080fe20000400000 */
[C---:B------:R-:W-:Y:S01]  /*28100*/  FFMA R17, R34.reuse, R167, R17 ;  /* 0x000000a722117223 */ /* 0x040fe20000000011 */
[----:B------:R-:W-:-:S03]  /*28110*/  FFMA R126, R34, R166, R126 ;  /* 0x000000a6227e7223 */ /* 0x000fc6000000007e */
[----:B------:R-:W-:Y:S01]  /*28120*/  FADD R13, R17, -R13 ;  /* 0x8000000d110d7221 */ /* 0x000fe20000000000 */
[----:B------:R-:W-:Y:S01]  /*28130*/  FADD R17, -R205, R206 ;  /* 0x000000cecd117221 */ /* 0x000fe20000000100 */
[----:B------:R-:W-:Y:S01]  /*28140*/  FADD R12, R126, -R12 ;  /* 0x8000000c7e0c7221 */ /* 0x000fe20000000000 */
[-C--:B------:R-:W-:Y:S01]  /*28150*/  FMUL R213, R78, R164.reuse ;  /* 0x000000a44ed57220 */ /* 0x080fe20000400000 */
[C---:B------:R-:W-:Y:S01]  /*28160*/  FMUL R214, R79.reuse, R165 ;  /* 0x000000a54fd67220 */ /* 0x040fe20000400000 */
[----:B------:R-:W-:Y:S01]  /*28170*/  FMUL R126, R38, R17 ;  /* 0x00000011267e7220 */ /* 0x000fe20000400000 */
[----:B------:R-:W-:Y:S01]  /*28180*/  FMUL R207, R79, R164 ;  /* 0x000000a44fcf7220 */ /* 0x000fe20000400000 */
[----:B------:R-:W-:Y:S01]  /*28190*/  FMUL R212, R80, R163 ;  /* 0x000000a350d47220 */ /* 0x000fe20000400000 */
[----:B------:R-:W-:Y:S01]  /*281a0*/  FADD R144, -R213, R214 ;  /* 0x000000d6d5907221 */ /* 0x000fe20000000100 */
[----:B------:R-:W-:Y:S01]  /*281b0*/  FFMA R17, R38, R17, R126 ;  /* 0x0000001126117223 */ /* 0x000fe2000000007e */
[----:B------:R-:W-:Y:S01]  /*281c0*/  FMUL R215, R78, R165 ;  /* 0x000000a54ed77220 */ /* 0x000fe20000400000 */
[----:B------:R-:W-:Y:S01]  /*281d0*/  FADD R126, R207, R212 ;  /* 0x000000d4cf7e7221 */ /* 0x000fe20000000000 */
[----:B------:R-:W-:-:S03]  /*281e0*/  FMUL R145, R77, R144 ;  /* 0x000000904d917220 */ /* 0x000fc60000400000 */
[----:B------:R-:W-:Y:S01]  /*281f0*/  FADD R126, R126, R215 ;  /* 0x000000d77e7e7221 */ /* 0x000fe20000000000 */
[----:B------:R-:W-:Y:S01]  /*28200*/  FFMA R144, R77, R144, R145 ;  /* 0x000000904d907223 */ /* 0x000fe20000000091 */
[----:B------:R-:W-:Y:S02]  /*28210*/  FMUL R145, R37, R127 ;  /* 0x0000007f25917220 */ /* 0x000fe40000400000 */
[----:B------:R-:W-:Y:S01]  /*28220*/  FADD R126, R126, R126 ;  /* 0x0000007e7e7e7221 */ /* 0x000fe20000000000 */
[----:B------:R-:W-:Y:S01]  /*28230*/  FMUL R216, R80, R165 ;  /* 0x000000a550d87220 */ /* 0x000fe20000400000 */
[----:B------:R-:W-:Y:S01]  /*28240*/  FFMA R145, R34, R168, R145 ;  /* 0x000000a822917223 */ /* 0x000fe20000000091 */
[-C--:B------:R-:W-:Y:S01]  /*28250*/  FMUL R217, R78, R163.reuse ;  /* 0x000000a34ed97220 */ /* 0x080fe20000400000 */
[----:B------:R-:W-:Y:S02]  /*28260*/  FMUL R127, R80, R126 ;  /* 0x0000007e507f7220 */ /* 0x000fe40000400000 */
[----:B------:R-:W-:Y:S01]  /*28270*/  FADD R17, R145, -R17 ;  /* 0x8000001191117221 */ /* 0x000fe20000000000 */
[----:B------:R-:W-:Y:S01]  /*28280*/  FADD R145, -R216, R217 ;  /* 0x000000d9d8917221 */ /* 0x000fe20000000100 */
[-C--:B------:R-:W-:Y:S01]  /*28290*/  FFMA R127, R46, R163.reuse, R127 ;  /* 0x000000a32e7f7223 */ /* 0x080fe2000000007f */
[----:B------:R-:W-:-:S03]  /*282a0*/  FMUL R218, R79, R163 ;  /* 0x000000a34fda7220 */ /* 0x000fc60000400000 */
[----:B------:R-:W-:Y:S01]  /*282b0*/  FADD R144, R127, -R144 ;  /* 0x800000907f907221 */ /* 0x000fe20000000000 */
[----:B------:R-:W-:Y:S01]  /*282c0*/  FMUL R127, R77, R145 ;  /* 0x000000914d7f7220 */ /* 0x000fe20000400000 */
[----:B------:R-:W-:-:S03]  /*282d0*/  FMUL R219, R80, R164 ;  /* 0x000000a450db7220 */ /* 0x000fc60000400000 */
[----:B------:R-:W-:Y:S01]  /*282e0*/  FFMA R145, R77, R145, R127 ;  /* 0x000000914d917223 */ /* 0x000fe2000000007f */
[----:B------:R-:W-:Y:S01]  /*282f0*/  FMUL R127, R79, R126 ;  /* 0x0000007e4f7f7220 */ /* 0x000fe20000400000 */
[----:B------:R-:W-:-:S03]  /*28300*/  FADD R155, -R218, R219 ;  /* 0x000000dbda9b7221 */ /* 0x000fc60000000100 */
[----:B------:R-:W-:Y:S01]  /*28310*/  FFMA R127, R46, R164, R127 ;  /* 0x000000a42e7f7223 */ /* 0x000fe2000000007f */
[-C--:B------:R-:W-:Y:S01]  /*28320*/  FMUL R158, R77, R155.reuse ;  /* 0x0000009b4d9e7220 */ /* 0x080fe20000400000 */
[----:B------:R-:W-:Y:S02]  /*28330*/  FMUL R126, R78, R126 ;  /* 0x0000007e4e7e7220 */ /* 0x000fe40000400000 */
[----:B------:R-:W-:Y:S01]  /*28340*/  FADD R145, R127, -R145 ;  /* 0x800000917f917221 */ /* 0x000fe20000000000 */
[----:B------:R-:W-:Y:S01]  /*28350*/  FFMA R155, R77, R155, R158 ;  /* 0x0000009b4d9b7223 */ /* 0x000fe2000000009e */
[----:B------:R-:W-:Y:S01]  /*28360*/  FMUL R127, R149, R167 ;  /* 0x000000a7957f7220 */ /* 0x000fe20000400000 */
[C---:B------:R-:W-:Y:S01]  /*28370*/  FMUL R158, R13.reuse, R50 ;  /* 0x000000320d9e7220 */ /* 0x040fe20000400000 */
[----:B------:R-:W-:Y:S01]  /*28380*/  FFMA R126, R46, R165, R126 ;  /* 0x000000a52e7e7223 */ /* 0x000fe2000000007e */
[----:B------:R-:W-:Y:S01]  /*28390*/  FMUL R159, R13, R55 ;  /* 0x000000370d9f7220 */ /* 0x000fe20000400000 */
[----:B------:R-:W-:Y:S01]  /*283a0*/  FFMA R127, R154, R166, R127 ;  /* 0x000000a69a7f7223 */ /* 0x000fe2000000007f */
[----:B------:R-:W-:Y:S01]  /*283b0*/  FFMA R158, R12, R51, R158 ;  /* 0x000000330c9e7223 */ /* 0x000fe2000000009e */
[----:B------:R-:W-:Y:S01]  /*283c0*/  FMUL R161, R69, R145 ;  /* 0x0000009145a17220 */ /* 0x000fe20000400000 */
[----:B------:R-:W-:Y:S01]  /*283d0*/  FADD R155, R126, -R155 ;  /* 0x8000009b7e9b7221 */ /* 0x000fe20000000000 */
[----:B------:R-:W-:Y:S01]  /*283e0*/  FFMA R127, R148, R168, R127 ;  /* 0x000000a8947f7223 */ /* 0x000fe2000000007f */
[----:B------:R-:W-:Y:S01]  /*283f0*/  FMUL R221, R169, R169 ;  /* 0x000000a9a9dd7220 */ /* 0x000fe20000400000 */
[----:B------:R-:W-:Y:S01]  /*28400*/  FFMA R159, R12, R61, R159 ;  /* 0x0000003d0c9f7223 */ /* 0x000fe2000000009f */
[----:B------:R-:W-:Y:S01]  /*28410*/  FMUL R160, R13, R47 ;  /* 0x0000002f0da07220 */ /* 0x000fe20000400000 */
[C---:B------:R-:W-:Y:S01]  /*28420*/  FFMA R158, R17.reuse, R49, R158 ;  /* 0x00000031119e7223 */ /* 0x040fe2000000009e */
[-C--:B------:R-:W-:Y:S01]  /*28430*/  FMUL R162, R72, R145.reuse ;  /* 0x0000009148a27220 */ /* 0x080fe20000400000 */
[----:B------:R-:W-:Y:S01]  /*28440*/  FFMA R161, R70, R144, R161 ;  /* 0x0000009046a17223 */ /* 0x000fe200000000a1 */
[----:B------:R-:W-:Y:S01]  /*28450*/  FADD R127, RZ, R127 ;  /* 0x0000007fff7f7221 */ /* 0x000fe20000000000 */
[----:B------:R-:W-:Y:S01]  /*28460*/  FFMA R221, R170, R170, R221 ;  /* 0x000000aaaadd7223 */ /* 0x000fe200000000dd */
[----:B------:R-:W-:Y:S01]  /*28470*/  FFMA R160, R12, R48, R160 ;  /* 0x000000300ca07223 */ /* 0x000fe200000000a0 */
[----:B------:R-:W-:Y:S01]  /*28480*/  FFMA R159, R17, R52, R159 ;  /* 0x00000034119f7223 */ /* 0x000fe2000000009f */
[----:B------:R-:W-:Y:S01]  /*28490*/  FMUL R126, R13, R158 ;  /* 0x0000009e0d7e7220 */ /* 0x000fe20000400000 */
[-C--:B------:R-:W-:Y:S01]  /*284a0*/  FFMA R162, R73, R144.reuse, R162 ;  /* 0x0000009049a27223 */ /* 0x080fe200000000a2 */
        /* <DEDUP_REMOVED lines=19> */
[----:B------:R-:W-:-:S04]  /*285e0*/  FADD R192, R192, R126 ;  /* 0x0000007ec0c07221 */ /* 0x000fc80000000000 */
[----:B------:R-:W-:Y:S01]  /*285f0*/  FADD R192, R192, R127 ;  /* 0x0000007fc0c07221 */ /* 0x000fe20000000000 */
[----:B------:R-:W-:-:S04]  /*28600*/  FMUL R126, R151, R241 ;  /* 0x000000f1977e7220 */ /* 0x000fc80000400000 */
[----:B------:R-:W-:Y:S01]  /*28610*/  FSETP.GT.AND P2, PT, R192, -R2, PT ;  /* 0x80000002c000720b */ /* 0x000fe20003f44000 */
[----:B------:R-:W-:-:S04]  /*28620*/  FFMA R126, R190, R225, R126 ;  /* 0x000000e1be7e7223 */ /* 0x000fc8000000007e */
[----:B------:R-:W-:Y:S01]  /*28630*/  FFMA R126, R150, R224, R126 ;  /* 0x000000e0967e7223 */ /* 0x000fe2000000007e */
[----:B------:R-:W-:-:S03]  /*28640*/  FMUL R193, R2, R235 ;  /* 0x000000eb02c17220 */ /* 0x000fc60000400000 */
[----:B------:R-:W-:Y:S01]  /*28650*/  FADD R126, RZ, R126 ;  /* 0x0000007eff7e7221 */ /* 0x000fe20000000000 */
[C---:B------:R-:W-:Y:S01]  /*28660*/  FFMA R223, R240.reuse, R152, RZ ;  /* 0x00000098f0df7223 */ /* 0x040fe200000000ff */
[C---:B------:R-:W-:Y:S01]  /*28670*/  FFMA R224, R240.reuse, R14, RZ ;  /* 0x0000000ef0e07223 */ /* 0x040fe200000000ff */
[----:B------:R-:W-:Y:S01]  /*28680*/  FFMA R225, R240, R11, RZ ;  /* 0x0000000bf0e17223 */ /* 0x000fe200000000ff */
[----:B------:R-:W-:Y:S01]  /*28690*/  FFMA R222, R126, c[0x0][0x654], R222 ;  /* 0x000195007ede7a23 */ /* 0x000fe200000000de */
        /* <DEDUP_REMOVED lines=17> */
[----:B----4-:R-:W4:Y:S02]  /*287b0*/  MUFU.RCP R126, R105 ;  /* 0x00000069007e7308 */ /* 0x010f240000001000 */
[----:B----4-:R-:W-:-:S04]  /*287c0*/  FFMA R127, -R105, R126, 1 ;  /* 0x3f800000697f7423 */ /* 0x010fc8000000017e */
[----:B------:R-:W-:Y:S01]  /*287d0*/  FFMA R126, R126, R127, R126 ;  /* 0x0000007f7e7e7223 */ /* 0x000fe2000000007e */
[----:B-12---:R-:W-:-:S04]  /*287e0*/  FFMA R250, RZ, R2, R240 ;  /* 0x00000002fffa7223 */ /* 0x006fc800000000f0 */
[----:B---3--:R-:W-:-:S04]  /*287f0*/  FFMA R250, R239, R193, R250 ;  /* 0x000000c1effa7223 */ /* 0x008fc800000000fa */
[----:B------:R-:W-:-:S04]  /*28800*/  FADD R250, RZ, -R250 ;  /* 0x800000fafffa7221 */ /* 0x000fc80000000000 */
[----:B------:R-:W-:Y:S01]  /*28810*/  FFMA R127, R250, R126, RZ ;  /* 0x0000007efa7f7223 */ /* 0x000fe200000000ff */
[----:B------:R-:W1:Y:S03]  /*28820*/  FCHK P1, R250, R105 ;  /* 0x00000069fa007302 */ /* 0x000e660000020000 */
[----:B------:R-:W-:-:S04]  /*28830*/  FFMA R239, -R105, R127, R250 ;  /* 0x0000007f69ef7223 */ /* 0x000fc800000001fa */
[----:B------:R-:W-:-:S05]  /*28840*/  FFMA R126, R126, R239, R127 ;  /* 0x000000ef7e7e7223 */ /* 0x000fca000000007f */
[----:B------:R2:W-:Y:S01]  /*28850*/  STL [R1+0x5c0], R126 ;  /* 0x0005c07e01007387 */ /* 0x0005e20000100800 */
[----:B-1----:R-:W-:Y:S05]  /*28860*/  @!P1 BRA `(.L_x_972) ;  /* 0x0000005000009947 */ /* 0x002fea0003800000 */
[----:B------:R-:W-:Y:S01]  /*28870*/  BMOV.32.CLEAR RZ, B11 ;  /* 0x000000000bff7355 */ /* 0x000fe20000100000 */
[----:B--2---:R-:W-:Y:S02]  /*28880*/  MOV R126, R105 ;  /* 0x00000069007e7202 */ /* 0x004fe40000000f00 */
[----:B------:R-:W-:Y:S02]  /*28890*/  MOV R127, 0x288b0 ;  /* 0x000288b0007f7802 */ /* 0x000fe40000000f00 */
[----:B0-----:R-:W-:Y:S05]  /*288a0*/  CALL.REL.NOINC `($__internal_11_$__cuda_sm3x_div_rn_noftz_f32_slowpath) ;  /* 0x00013d4000007944 */ /* 0x001fea0003c00000 */
[----:B-1----:R1:W-:Y:S02]  /*288b0*/  STL [R1+0x5c0], R250 ;  /* 0x0005c0fa01007387 */ /* 0x0023e40000100800 */
.L_x_972:
[----:B------:R-:W-:Y:S05]  /*288c0*/  BSYNC B1 ;  /* 0x0000000000017941 */ /* 0x000fea0003800000 */
.L_x_971:
[----:B------:R-:W-:Y:S01]  /*288d0*/  BSSY B1, `(.L_x_973) ;  /* 0x0000031000017945 */ /* 0x000fe20003800000 */
[----:B------:R-:W-:Y:S01]  /*288e0*/  FSETP.GT.AND P1, PT, R235, RZ, PT ;  /* 0x000000ffeb00720b */ /* 0x000fe20003f24000 */
[----:B------:R-:W-:Y:S01]  /*288f0*/  FADD R222, RZ, R222 ;  /* 0x000000deffde7221 */ /* 0x000fe20000000000 */
[----:B------:R-:W-:Y:S01]  /*28900*/  MOV R235, RZ ;  /* 0x000000ff00eb7202 */ /* 0x000fe20000000f00 */
[----:B--2---:R-:W-:Y:S01]  /*28910*/  CS2R R126, SRZ ;  /* 0x00000000007e7805 */ /* 0x004fe2000001ff00 */
[----:B------:R-:W-:Y:S05]  /*28920*/  @!P2 BRA `(.L_x_974) ;  /* 0x000002b00000a947 */ /* 0x000fea0003800000 */
[----:B------:R-:W2:Y:S01]  /*28930*/  MUFU.RCP R127, R105 ;  /* 0x00000069007f7308 */ /* 0x000ea20000001000 */
[----:B------:R-:W-:Y:S01]  /*28940*/  FSEL R235, R222, RZ, P1 ;  /* 0x000000ffdeeb7208 */ /* 0x000fe20000800000 */
[----:B------:R-:W-:Y:S06]  /*28950*/  BSSY B9, `(.L_x_975) ;  /* 0x000000e000097945 */ /* 0x000fec0003800000 */
[----:B------:R-:W3:Y:S01]  /*28960*/  FCHK P2, R235, R105 ;  /* 0x00000069eb007302 */ /* 0x000ee20000040000 */
[----:B--2---:R-:W-:-:S04]  /*28970*/  FFMA R126, -R105, R127, 1 ;  /* 0x3f800000697e7423 */ /* 0x004fc8000000017f */
[----:B------:R-:W-:-:S04]  /*28980*/  FFMA R127, R127, R126, R127 ;  /* 0x0000007e7f7f7223 */ /* 0x000fc8000000007f */
        /* <DEDUP_REMOVED lines=8> */
[----:B0----5:R-:W-:Y:S05]  /*28a10*/  CALL.REL.NOINC `($__internal_11_$__cuda_sm3x_div_rn_noftz_f32_slowpath) ;  /* 0x00013bd000007944 */ /* 0x021fea0003c00000 */
[----:B-1----:R-:W-:Y:S02]  /*28a20*/  MOV R127, R250 ;  /* 0x000000fa007f7202 */ /* 0x002fe40000000f00 */
.L_x_976:
[----:B------:R-:W-:Y:S05]  /*28a30*/  BSYNC B9 ;  /* 0x0000000000097941 */ /* 0x000fea0003800000 */
.L_x_975:
        /* <DEDUP_REMOVED lines=19> */
.L_x_978:
[----:B------:R-:W-:Y:S05]  /*28b70*/  BSYNC B9 ;  /* 0x0000000000097941 */ /* 0x000fea0003800000 */
.L_x_977:
[----:B------:R-:W3:Y:S01]  /*28b80*/  LDL R235, [R1+0x628] ;  /* 0x0006280001eb7983 */ /* 0x000ee20000100800 */
[----:B------:R-:W-:-:S04]  /*28b90*/  FADD R126, RZ, -R126 ;  /* 0x8000007eff7e7221 */ /* 0x000fc80000000000 */
[----:B------:R-:W-:-:S04]  /*28ba0*/  FADD R126, RZ, R126 ;  /* 0x0000007eff7e7221 */ /* 0x000fc80000000000 */
[----:B------:R-:W-:-:S04]  /*28bb0*/  FFMA R127, R192, R126, RZ ;  /* 0x0000007ec07f7223 */ /* 0x000fc800000000ff */
[----:B------:R-:W-:Y:S01]  /*28bc0*/  FFMA R127, R127, c[0x0][0x658], RZ ;  /* 0x000196007f7f7a23 */ /* 0x000fe200000000ff */
[----:B---3--:R-:W-:Y:S02]  /*28bd0*/  FFMA R235, R235, R126, RZ ;  /* 0x0000007eebeb7223 */ /* 0x008fe400000000ff */
.L_x_974:
[----:B------:R-:W-:Y:S05]  /*28be0*/  BSYNC B1 ;  /* 0x0000000000017941 */ /* 0x000fea0003800000 */
.L_x_973:
[CC--:B------:R-:W-:Y:S01]  /*28bf0*/  FFMA R242, R144.reuse, R235.reuse, RZ ;  /* 0x000000eb90f27223 */ /* 0x0c0fe200000000ff */
[-C--:B------:R-:W-:Y:S01]  /*28c00*/  FFMA R239, R145, R235.reuse, RZ ;  /* 0x000000eb91ef7223 */ /* 0x080fe200000000ff */
[----:B------:R-:W-:Y:S01]  /*28c10*/  FFMA R192, R155, R235, RZ ;  /* 0x000000eb9bc07223 */ /* 0x000fe200000000ff */
[----:B-1----:R-:W3:Y:S01]  /*28c20*/  LDL R250, [R1+0x2d8] ;  /* 0x0002d80001fa7983 */ /* 0x002ee20000100800 */
[C---:B------:R-:W-:Y:S01]  /*28c30*/  FFMA R117, R145.reuse, R242, R117 ;  /* 0x000000f291757223 */ /* 0x040fe20000000075 */
[CC--:B------:R-:W-:Y:S01]  /*28c40*/  FFMA R120, R145.reuse, R239.reuse, R120 ;  /* 0x000000ef91787223 */ /* 0x0c0fe20000000078 */
[----:B------:R-:W-:Y:S01]  /*28c50*/  FFMA R123, R145, R192, R123 ;  /* 0x000000c0917b7223 */ /* 0x000fe2000000007b */
[----:B------:R-:W-:Y:S01]  /*28c60*/  FADD R145, R207, R207 ;  /* 0x000000cfcf917221 */ /* 0x000fe20000000000 */
[C---:B------:R-:W-:Y:S01]  /*28c70*/  FFMA R116, R144.reuse, R242, R116 ;  /* 0x000000f290747223 */ /* 0x040fe20000000074 */
[CC--:B------:R-:W-:Y:S01]  /*28c80*/  FFMA R119, R144.reuse, R239.reuse, R119 ;  /* 0x000000ef90777223 */ /* 0x0c0fe20000000077 */
[----:B------:R-:W-:Y:S01]  /*28c90*/  FFMA R122, R144, R192, R122 ;  /* 0x000000c0907a7223 */ /* 0x000fe2000000007a */
[----:B------:R-:W-:Y:S01]  /*28ca0*/  FFMA R145, R215, 2, R145 ;  /* 0x40000000d7917823 */ /* 0x000fe20000000091 */
[----:B------:R-:W-:Y:S01]  /*28cb0*/  FADD R144, R212, R212 ;  /* 0x000000d4d4907221 */ /* 0x000fe20000000000 */
[C---:B------:R-:W-:Y:S01]  /*28cc0*/  FFMA R118, R155.reuse, R242, R118 ;  /* 0x000000f29b767223 */ /* 0x040fe20000000076 */
[CC--:B------:R-:W-:Y:S01]  /*28cd0*/  FFMA R121, R155.reuse, R239.reuse, R121 ;  /* 0x000000ef9b797223 */ /* 0x0c0fe20000000079 */
[----:B------:R-:W-:Y:S01]  /*28ce0*/  FFMA R128, R155, R192, R128 ;  /* 0x000000c09b807223 */ /* 0x000fe20000000080 */
[-C--:B------:R-:W-:Y:S01]  /*28cf0*/  FMUL R155, R70, R239.reuse ;  /* 0x000000ef469b7220 */ /* 0x080fe20000400000 */
[-C--:B------:R-:W-:Y:S01]  /*28d00*/  FMUL R244, R69, R239.reuse ;  /* 0x000000ef45f47220 */ /* 0x080fe20000400000 */
[----:B------:R-:W-:Y:S01]  /*28d10*/  FFMA R212, R212, 4, R145 ;  /* 0x40800000d4d47823 */ /* 0x000fe20000000091 */
[----:B------:R-:W-:Y:S01]  /*28d20*/  FMUL R239, R68, R239 ;  /* 0x000000ef44ef7220 */ /* 0x000fe20000400000 */
[--C-:B------:R-:W-:Y:S01]  /*28d30*/  FFMA R145, R215, 2, R144.reuse ;  /* 0x40000000d7917823 */ /* 0x100fe20000000090 */
[----:B------:R-:W-:Y:S01]  /*28d40*/  FFMA R144, R207, 2, R144 ;  /* 0x40000000cf907823 */ /* 0x000fe20000000090 */
[-C--:B------:R-:W-:Y:S01]  /*28d50*/  FFMA R155, R73, R242.reuse, R155 ;  /* 0x000000f2499b7223 */ /* 0x080fe2000000009b */
[-C--:B------:R-:W-:Y:S01]  /*28d60*/  FFMA R244, R72, R242.reuse, R244 ;  /* 0x000000f248f47223 */ /* 0x080fe200000000f4 */
[----:B------:R-:W-:Y:S01]  /*28d70*/  FFMA R242, R71, R242, R239 ;  /* 0x000000f247f27223 */ /* 0x000fe200000000ef */
[----:B------:R-:W-:Y:S01]  /*28d80*/  FFMA R215, R215, 4, R144 ;  /* 0x40800000d7d77823 */ /* 0x000fe20000000090 */
[----:B------:R-:W-:Y:S01]  /*28d90*/  FADD R240, R219, R219 ;  /* 0x000000dbdbf07221 */ /* 0x000fe20000000000 */
[C---:B------:R-:W-:Y:S01]  /*28da0*/  FMUL R239, R77.reuse, R165 ;  /* 0x000000a54def7220 */ /* 0x040fe20000400000 */
[-C--:B------:R-:W-:Y:S01]  /*28db0*/  FMUL R144, R77, R79.reuse ;  /* 0x0000004f4d907220 */ /* 0x080fe20000400000 */
[-C--:B------:R-:W-:Y:S01]  /*28dc0*/  FMUL R219, R80, R78.reuse ;  /* 0x0000004e50db7220 */ /* 0x080fe20000400000 */
[----:B------:R-:W-:Y:S01]  /*28dd0*/  FADD R218, R218, R218 ;  /* 0x000000dadada7221 */ /* 0x000fe20000000000 */
[----:B------:R-:W-:Y:S01]  /*28de0*/  FADD R247, R239, R239 ;  /* 0x000000efeff77221 */ /* 0x000fe20000000000 */
[----:B------:R-:W-:Y:S01]  /*28df0*/  FFMA R144, R77, R79, R144 ;  /* 0x0000004f4d907223 */ /* 0x000fe20000000090 */
[----:B------:R-:W-:Y:S01]  /*28e00*/  FFMA R219, R80, R78, R219 ;  /* 0x0000004e50db7223 */ /* 0x000fe200000000db */
[----:B------:R-:W-:Y:S01]  /*28e10*/  FFMA R207, R207, 4, R145 ;  /* 0x40800000cfcf7823 */ /* 0x000fe20000000091 */
[----:B------:R-:W-:Y:S01]  /*28e20*/  FADD R145, R218, -R240 ;  /* 0x800000f0da917221 */ /* 0x000fe20000000000 */
[----:B------:R-:W-:Y:S01]  /*28e30*/  FADD R241, R247, R218 ;  /* 0x000000daf7f17221 */ /* 0x000fe20000000000 */
[C-C-:B------:R-:W-:Y:S01]  /*28e40*/  FADD R218, R144.reuse, R219.reuse ;  /* 0x000000db90da7221 */ /* 0x140fe20000000000 */
[----:B------:R-:W-:Y:S01]  /*28e50*/  FADD R144, R144, -R219 ;  /* 0x800000db90907221 */ /* 0x000fe20000000000 */
[----:B------:R-:W-:Y:S01]  /*28e60*/  FFMA R219, R66, R192, R244 ;  /* 0x000000c042db7223 */ /* 0x000fe200000000f4 */
[----:B------:R-:W-:Y:S01]  /*28e70*/  FMUL R244, R77, R164 ;  /* 0x000000a44df47220 */ /* 0x000fe20000400000 */
[----:B------:R-:W-:Y:S01]  /*28e80*/  FADD R240, R247, -R240 ;  /* 0x800000f0f7f07221 */ /* 0x000fe20000000000 */
[----:B------:R-:W-:Y:S01]  /*28e90*/  FADD R247, R217, R217 ;  /* 0x000000d9d9f77221 */ /* 0x000fe20000000000 */
[-C--:B------:R-:W-:Y:S01]  /*28ea0*/  FFMA R162, R162, R235.reuse, RZ ;  /* 0x000000eba2a27223 */ /* 0x080fe200000000ff */
[C---:B------:R-:W-:Y:S01]  /*28eb0*/  FMUL R248, R244.reuse, 4 ;  /* 0x40800000f4f87820 */ /* 0x040fe20000400000 */
[----:B------:R-:W-:Y:S01]  /*28ec0*/  FADD R244, R244, R244 ;  /* 0x000000f4f4f47221 */ /* 0x000fe20000000000 */
[-C--:B------:R-:W-:Y:S01]  /*28ed0*/  FFMA R161, R161, R235.reuse, RZ ;  /* 0x000000eba1a17223 */ /* 0x080fe200000000ff */
[----:B------:R-:W-:Y:S01]  /*28ee0*/  FFMA R191, R191, R235, RZ ;  /* 0x000000ebbfbf7223 */ /* 0x000fe200000000ff */
[C---:B------:R-:W-:Y:S01]  /*28ef0*/  FFMA R248, R216.reuse, 2, R248 ;  /* 0x40000000d8f87823 */ /* 0x040fe200000000f8 */
[-C--:B------:R-:W-:Y:S01]  /*28f00*/  FFMA R155, R67, R192.reuse, R155 ;  /* 0x000000c0439b7223 */ /* 0x080fe2000000009b */
[----:B------:R-:W-:Y:S01]  /*28f10*/  FADD R235, RZ, R235 ;  /* 0x000000ebffeb7221 */ /* 0x000fe20000000000 */
[----:B------:R-:W-:Y:S01]  /*28f20*/  FFMA R192, R65, R192, R242 ;  /* 0x000000c041c07223 */ /* 0x000fe200000000f2 */
[----:B------:R-:W-:Y:S01]  /*28f30*/  FFMA R242, R216, 2, R244 ;  /* 0x40000000d8f27823 */ /* 0x000fe200000000f4 */
[----:B------:R-:W-:Y:S01]  /*28f40*/  FADD R217, R244, -R247 ;  /* 0x800000f7f4d97221 */ /* 0x000fe20000000000 */
[----:B------:R-:W-:Y:S01]  /*28f50*/  FADD R216, -R247, R248 ;  /* 0x000000f8f7d87221 */ /* 0x000fe20000000100 */
[----:B------:R-:W-:Y:S01]  /*28f60*/  FADD R247, R169, R169 ;  /* 0x000000a9a9f77221 */ /* 0x000fe20000000000 */
[----:B------:R-:W-:Y:S01]  /*28f70*/  FFMA R244, R8, R235, RZ ;  /* 0x000000eb08f47223 */ /* 0x000fe200000000ff */
[----:B------:R-:W4:Y:S03]  /*28f80*/  LDL R248, [R1+0x2cc] ;  /* 0x0002cc0001f87983 */ /* 0x000f260000100800 */
[----:B------:R-:W-:Y:S01]  /*28f90*/  FFMA R226, R244, R247, R226 ;  /* 0x000000f7f4e27223 */ /* 0x000fe200000000e2 */
[----:B------:R-:W-:-:S04]  /*28fa0*/  FADD R247, R170, R170 ;  /* 0x000000aaaaf77221 */ /* 0x000fc80000000000 */
[----:B------:R-:W-:Y:S01]  /*28fb0*/  FFMA R227, R244, R247, R227 ;  /* 0x000000f7f4e37223 */ /* 0x000fe200000000e3 */
[----:B------:R-:W-:-:S04]  /*28fc0*/  FADD R247, R171, R171 ;  /* 0x000000ababf77221 */ /* 0x000fc80000000000 */
[----:B------:R-:W-:Y:S02]  /*28fd0*/  FFMA R228, R244, R247, R228 ;  /* 0x000000f7f4e47223 */ /* 0x000fe400000000e4 */
[----:B--2---:R-:W2:Y:S01]  /*28fe0*/  LDL R247, [R1+0x2c4] ;  /* 0x0002c40001f77983 */ /* 0x004ea20000100800 */
[----:B-----5:R-:W-:Y:S01]  /*28ff0*/  FFMA R244, R5, R235, RZ ;  /* 0x000000eb05f47223 */ /* 0x020fe200000000ff */
[----:B------:R-:W-:Y:S01]  /*29000*/  FADD R155, R162, R155 ;  /* 0x0000009ba29b7221 */ /* 0x000fe20000000000 */
[----:B------:R-:W-:Y:S01]  /*29010*/  FMUL R162, R77, R163 ;  /* 0x000000a34da27220 */ /* 0x000fe20000400000 */
[----:B------:R-:W-:-:S03]  /*29020*/  FADD R191, R191, R192 ;  /* 0x000000c0bfbf7221 */ /* 0x000fc60000000000 */
[C---:B------:R-:W-:Y:S01]  /*29030*/  FMUL R192, R162.reuse, 4 ;  /* 0x40800000a2c07820 */ /* 0x040fe20000400000 */
[----:B------:R-:W-:Y:S01]  /*29040*/  FADD R162, R162, R162 ;  /* 0x000000a2a2a27221 */ /* 0x000fe20000000000 */
[----:B------:R-:W-:Y:S02]  /*29050*/  FMUL R215, R191, R215 ;  /* 0x000000d7bfd77220 */ /* 0x000fe40000400000 */
[C---:B------:R-:W-:Y:S01]  /*29060*/  FFMA R192, R213.reuse, 2, R192 ;  /* 0x40000000d5c07823 */ /* 0x040fe200000000c0 */
[----:B------:R-:W-:Y:S01]  /*29070*/  FFMA R213, R213, 2, R162 ;  /* 0x40000000d5d57823 */ /* 0x000fe200000000a2 */
[----:B------:R-:W-:Y:S01]  /*29080*/  FADD R161, R161, R219 ;  /* 0x000000dba1a17221 */ /* 0x000fe20000000000 */
[----:B------:R-:W-:Y:S01]  /*29090*/  FFMA R242, R155, R242, R215 ;  /* 0x000000f29bf27223 */ /* 0x000fe200000000d7 */
[----:B------:R-:W-:Y:S01]  /*290a0*/  FMUL R215, R77, R77 ;  /* 0x0000004d4dd77220 */ /* 0x000fe20000400000 */
[----:B------:R-:W-:Y:S01]  /*290b0*/  FMUL R213, R191, R213 ;  /* 0x000000d5bfd57220 */ /* 0x000fe20000400000 */
[----:B------:R-:W-:-:S02]  /*290c0*/  FADD R214, R214, R214 ;  /* 0x000000d6d6d67221 */ /* 0x000fc40000000000 */
[----:B------:R-:W-:Y:S01]  /*290d0*/  FFMA R215, R77, R77, R215 ;  /* 0x0000004d4dd77223 */ /* 0x000fe200000000d7 */
[C---:B------:R-:W-:Y:S01]  /*290e0*/  FFMA R207, R161.reuse, R207, R213 ;  /* 0x000000cfa1cf7223 */ /* 0x040fe200000000d5 */
[----:B------:R-:W-:Y:S01]  /*290f0*/  FMUL R213, R80, R80 ;  /* 0x0000005050d57220 */ /* 0x000fe20000400000 */
[----:B------:R-:W-:Y:S01]  /*29100*/  FADD R192, -R214, R192 ;  /* 0x000000c0d6c07221 */ /* 0x000fe20000000100 */
[----:B------:R-:W-:Y:S02]  /*29110*/  FMUL R216, R161, R216 ;  /* 0x000000d8a1d87220 */ /* 0x000fe40000400000 */
[----:B------:R-:W-:Y:S01]  /*29120*/  FFMA R213, R213, 2, R215 ;  /* 0x40000000d5d57823 */ /* 0x000fe200000000d7 */
[----:B------:R-:W-:Y:S01]  /*29130*/  FMUL R218, R191, R218 ;  /* 0x000000dabfda7220 */ /* 0x000fe20000400000 */
[----:B------:R-:W-:Y:S01]  /*29140*/  FFMA R192, R155, R192, R216 ;  /* 0x000000c09bc07223 */ /* 0x000fe200000000d8 */
[-C--:B------:R-:W-:Y:S01]  /*29150*/  FMUL R216, R79, R79.reuse ;  /* 0x0000004f4fd87220 */ /* 0x080fe20000400000 */
[----:B------:R-:W-:Y:S01]  /*29160*/  FADD R213, R213, -1 ;  /* 0xbf800000d5d57421 */ /* 0x000fe20000000000 */
[C---:B------:R-:W-:Y:S01]  /*29170*/  FFMA R207, R155.reuse, -R240, R207 ;  /* 0x800000f09bcf7223 */ /* 0x040fe200000000cf */
[----:B------:R-:W-:Y:S01]  /*29180*/  FMUL R240, R80, R79 ;  /* 0x0000004f50f07220 */ /* 0x000fe20000400000 */
[--C-:B------:R-:W-:Y:S01]  /*29190*/  FFMA R216, R216, 2, R215.reuse ;  /* 0x40000000d8d87823 */ /* 0x100fe200000000d7 */
[----:B------:R-:W-:Y:S01]  /*291a0*/  FFMA R213, R155, R213, R218 ;  /* 0x000000d59bd57223 */ /* 0x000fe200000000da */
[CC--:B------:R-:W-:Y:S01]  /*291b0*/  FMUL R218, R77.reuse, R78.reuse ;  /* 0x0000004e4dda7220 */ /* 0x0c0fe20000400000 */
[-C--:B------:R-:W-:Y:S01]  /*291c0*/  FMUL R219, R78, R78.reuse ;  /* 0x0000004e4edb7220 */ /* 0x080fe20000400000 */
[----:B------:R-:W-:Y:S01]  /*291d0*/  FADD R216, R216, -1 ;  /* 0xbf800000d8d87421 */ /* 0x000fe20000000000 */
[----:B------:R-:W-:Y:S01]  /*291e0*/  FFMA R240, R80, R79, R240 ;  /* 0x0000004f50f07223 */ /* 0x000fe200000000f0 */
[----:B------:R-:W-:Y:S01]  /*291f0*/  FFMA R218, R77, R78, R218 ;  /* 0x0000004e4dda7223 */ /* 0x000fe200000000da */
[----:B------:R-:W-:Y:S01]  /*29200*/  FFMA R219, R219, 2, R215 ;  /* 0x40000000dbdb7823 */ /* 0x000fe200000000d7 */
[C---:B------:R-:W-:Y:S01]  /*29210*/  FMUL R241, R161.reuse, R241 ;  /* 0x000000f1a1f17220 */ /* 0x040fe20000400000 */
[----:B------:R-:W-:Y:S01]  /*29220*/  FMUL R216, R161, R216 ;  /* 0x000000d8a1d87220 */ /* 0x000fe20000400000 */
[----:B------:R-:W-:Y:S01]  /*29230*/  FADD R215, R218, R240 ;  /* 0x000000f0dad77221 */ /* 0x000fe20000000000 */
[C---:B------:R-:W-:Y:S01]  /*29240*/  FMUL R144, R155.reuse, R144 ;  /* 0x000000909b907220 */ /* 0x040fe20000400000 */
[----:B------:R-:W-:-:S02]  /*29250*/  FFMA R212, R155, R212, R241 ;  /* 0x000000d49bd47223 */ /* 0x000fc400000000f1 */
[----:B------:R-:W-:Y:S01]  /*29260*/  FFMA R215, R155, R215, R216 ;  /* 0x000000d79bd77223 */ /* 0x000fe200000000d8 */
[----:B------:R-:W-:Y:S01]  /*29270*/  FMUL R155, R77, R80 ;  /* 0x000000504d9b7220 */ /* 0x000fe20000400000 */
[----:B------:R-:W-:Y:S01]  /*29280*/  FMUL R216, R79, R78 ;  /* 0x0000004e4fd87220 */ /* 0x000fe20000400000 */
[----:B------:R-:W-:Y:S01]  /*29290*/  FFMA R145, R239, 4, R145 ;  /* 0x40800000ef917823 */ /* 0x000fe20000000091 */
[----:B------:R-:W-:Y:S01]  /*292a0*/  FADD R219, R219, -1 ;  /* 0xbf800000dbdb7421 */ /* 0x000fe20000000000 */
[----:B------:R-:W-:Y:S01]  /*292b0*/  FFMA R155, R77, R80, R155 ;  /* 0x000000504d9b7223 */ /* 0x000fe2000000009b */
[----:B------:R-:W-:Y:S01]  /*292c0*/  FFMA R216, R79, R78, R216 ;  /* 0x0000004e4fd87223 */ /* 0x000fe200000000d8 */
[C---:B------:R-:W-:Y:S01]  /*292d0*/  FFMA R145, R191.reuse, R145, R192 ;  /* 0x00000091bf917223 */ /* 0x040fe200000000c0 */
[----:B------:R-:W-:Y:S01]  /*292e0*/  FFMA R144, R191, R219, -R144 ;  /* 0x000000dbbf907223 */ /* 0x000fe20000000890 */
[----:B------:R-:W-:Y:S01]  /*292f0*/  FADD R162, R162, -R214 ;  /* 0x800000d6a2a27221 */ /* 0x000fe20000000000 */
[C---:B------:R-:W-:Y:S01]  /*29300*/  FADD R192, R155.reuse, -R216 ;  /* 0x800000d89bc07221 */ /* 0x040fe20000000000 */
[----:B------:R-:W-:Y:S01]  /*29310*/  FADD R218, R218, -R240 ;  /* 0x800000f0dada7221 */ /* 0x000fe20000000000 */
[----:B------:R-:W-:Y:S01]  /*29320*/  FADD R155, R155, R216 ;  /* 0x000000d89b9b7221 */ /* 0x000fe20000000000 */
[----:B------:R-:W-:Y:S01]  /*29330*/  FFMA R242, R161, -R162, R242 ;  /* 0x800000a2a1f27223 */ /* 0x000fe200000000f2 */
[----:B------:R-:W-:Y:S01]  /*29340*/  FFMA R146, R221, R235, R146 ;  /* 0x000000ebdd927223 */ /* 0x000fe20000000092 */
[C---:B------:R-:W-:Y:S01]  /*29350*/  FFMA R213, R161.reuse, -R218, R213 ;  /* 0x800000daa1d57223 */ /* 0x040fe200000000d5 */
[----:B------:R-:W-:Y:S01]  /*29360*/  FFMA R144, R161, R155, R144 ;  /* 0x0000009ba1907223 */ /* 0x000fe20000000090 */
[-C--:B------:R-:W-:Y:S01]  /*29370*/  FFMA R147, R220, R235.reuse, R147 ;  /* 0x000000ebdc937223 */ /* 0x080fe20000000093 */
[-C--:B------:R-:W-:Y:S01]  /*29380*/  FFMA R159, R159, R235.reuse, RZ ;  /* 0x000000eb9f9f7223 */ /* 0x080fe200000000ff */
[-C--:B------:R-:W-:Y:S01]  /*29390*/  FFMA R158, R158, R235.reuse, RZ ;  /* 0x000000eb9e9e7223 */ /* 0x080fe200000000ff */
[-C--:B------:R-:W-:Y:S01]  /*293a0*/  FFMA R160, R160, R235.reuse, RZ ;  /* 0x000000eba0a07223 */ /* 0x080fe200000000ff */
[-C--:B------:R-:W-:Y:S01]  /*293b0*/  FFMA R161, R12, R235.reuse, RZ ;  /* 0x000000eb0ca17223 */ /* 0x080fe200000000ff */
[-C--:B------:R-:W-:Y:S01]  /*293c0*/  FFMA R155, R13, R235.reuse, RZ ;  /* 0x000000eb0d9b7223 */ /* 0x080fe200000000ff */
[----:B------:R-:W-:-:S02]  /*293d0*/  FFMA R235, R17, R235, RZ ;  /* 0x000000eb11eb7223 */ /* 0x000fc400000000ff */
[C---:B------:R-:W-:Y:S01]  /*293e0*/  FFMA R129, R12.reuse, R161, R129 ;  /* 0x000000a10c817223 */ /* 0x040fe20000000081 */
[C---:B------:R-:W-:Y:S01]  /*293f0*/  FFMA R132, R12.reuse, R155, R132 ;  /* 0x0000009b0c847223 */ /* 0x040fe20000000084 */
        /* <DEDUP_REMOVED lines=9> */
[----:B------:R-:W-:Y:S01]  /*29490*/  FFMA R17, R200, 2, R17 ;  /* 0x40000000c8117823 */ /* 0x000fe20000000011 */
[C---:B------:R-:W-:Y:S01]  /*294a0*/  FFMA R130, R13.reuse, R161, R130 ;  /* 0x000000a10d827223 */ /* 0x040fe20000000082 */
[C---:B------:R-:W-:Y:S01]  /*294b0*/  FFMA R133, R13.reuse, R155, R133 ;  /* 0x0000009b0d857223 */ /* 0x040fe20000000085 */
[----:B------:R-:W-:Y:S01]  /*294c0*/  FFMA R136, R13, R235, R136 ;  /* 0x000000eb0d887223 */ /* 0x000fe20000000088 */
[----:B--2---:R-:W-:-:S04]  /*294d0*/  FADD R247, R247, R247 ;  /* 0x000000f7f7f77221 */ /* 0x004fc80000000000 */
[----:B------:R-:W-:Y:S01]  /*294e0*/  FFMA R232, R244, R247, R232 ;  /* 0x000000f7f4e87223 */ /* 0x000fe200000000e8 */
[----:B----4-:R-:W-:Y:S02]  /*294f0*/  FADD R247, R248, R248 ;  /* 0x000000f8f8f77221 */ /* 0x010fe40000000000 */
[----:B------:R-:W2:Y:S02]  /*29500*/  LDL R248, [R1+0x480] ;  /* 0x0004800001f87983 */ /* 0x000ea40000100800 */
[----:B------:R-:W-:Y:S01]  /*29510*/  FFMA R233, R244, R247, R233 ;  /* 0x000000f7f4e97223 */ /* 0x000fe200000000e9 */
[----:B---3--:R-:W-:Y:S02]  /*29520*/  FADD R247, R250, R250 ;  /* 0x000000fafaf77221 */ /* 0x008fe40000000000 */
[----:B------:R-:W3:Y:S01]  /*29530*/  LDL R250, [R1+0x45c] ;  /* 0x00045c0001fa7983 */ /* 0x000ee20000100800 */
[----:B------:R-:W-:Y:S01]  /*29540*/  FFMA R200, R200, 4, R12 ;  /* 0x40800000c8c87823 */ /* 0x000fe2000000000c */
[----:B------:R-:W-:Y:S01]  /*29550*/  FMUL R13, R38, R36 ;  /* 0x00000024260d7220 */ /* 0x000fe20000400000 */
[----:B------:R-:W-:-:S03]  /*29560*/  FMUL R12, R37, R35 ;  /* 0x00000023250c7220 */ /* 0x000fc60000400000 */
[----:B------:R-:W-:Y:S01]  /*29570*/  FFMA R13, R38, R36, R13 ;  /* 0x00000024260d7223 */ /* 0x000fe2000000000d */
[----:B------:R-:W-:Y:S01]  /*29580*/  FFMA R12, R37, R35, R12 ;  /* 0x00000023250c7223 */ /* 0x000fe2000000000c */
[----:B------:R-:W-:-:S03]  /*29590*/  FFMA R202, R202, 4, R17 ;  /* 0x40800000caca7823 */ /* 0x000fc60000000011 */
[C-C-:B------:R-:W-:Y:S01]  /*295a0*/  FADD R17, R13.reuse, R12.reuse ;  /* 0x0000000c0d117221 */ /* 0x140fe20000000000 */
[----:B------:R-:W-:Y:S01]  /*295b0*/  FADD R13, R13, -R12 ;  /* 0x8000000c0d0d7221 */ /* 0x000fe20000000000 */
[----:B------:R-:W-:Y:S01]  /*295c0*/  FMUL R12, R38, R168 ;  /* 0x000000a8260c7220 */ /* 0x000fe20000400000 */
[----:B------:R-:W-:Y:S01]  /*295d0*/  FFMA R192, R191, -R192, R215 ;  /* 0x800000c0bfc07223 */ /* 0x000fe200000000d7 */
[----:B------:R-:W-:Y:S01]  /*295e0*/  FADD R162, R205, R205 ;  /* 0x000000cdcda27221 */ /* 0x000fe20000000000 */
[----:B------:R-:W-:Y:S01]  /*295f0*/  FADD R206, R206, R206 ;  /* 0x000000cecece7221 */ /* 0x000fe20000000000 */
[----:B------:R-:W-:Y:S01]  /*29600*/  FADD R215, R12, R12 ;  /* 0x0000000c0cd77221 */ /* 0x000fe20000000000 */
[----:B------:R-:W-:Y:S02]  /*29610*/  FFMA R212, R191, -R217, R212 ;  /* 0x800000d9bfd47223 */ /* 0x000fe400000000d4 */
[----:B------:R-:W-:Y:S01]  /*29620*/  FADD R214, R162, -R206 ;  /* 0x800000cea2d67221 */ /* 0x000fe20000000000 */
[C---:B------:R-:W-:Y:S01]  /*29630*/  FADD R162, R215.reuse, R162 ;  /* 0x000000a2d7a27221 */ /* 0x040fe20000000000 */
[----:B------:R-:W-:Y:S01]  /*29640*/  FADD R215, R215, -R206 ;  /* 0x800000ced7d77221 */ /* 0x000fe20000000000 */
[----:B------:R-:W-:Y:S01]  /*29650*/  FMUL R191, R35, R35 ;  /* 0x0000002323bf7220 */ /* 0x000fe20000400000 */
[----:B------:R-:W-:Y:S01]  /*29660*/  FMUL R206, R36, R36 ;  /* 0x0000002424ce7220 */ /* 0x000fe20000400000 */
[----:B------:R-:W-:Y:S01]  /*29670*/  FMUL R216, R37, R37 ;  /* 0x0000002525d87220 */ /* 0x000fe20000400000 */
[----:B------:R-:W-:Y:S01]  /*29680*/  FMUL R205, R38, R38 ;  /* 0x0000002626cd7220 */ /* 0x000fe20000400000 */
[----:B------:R-:W-:Y:S01]  /*29690*/  FFMA R191, R35, R35, R191 ;  /* 0x0000002323bf7223 */ /* 0x000fe200000000bf */
[----:B------:R-:W-:Y:S01]  /*296a0*/  FFMA R206, R36, R36, R206 ;  /* 0x0000002424ce7223 */ /* 0x000fe200000000ce */
[----:B------:R-:W-:Y:S01]  /*296b0*/  FFMA R216, R37, R37, R216 ;  /* 0x0000002525d87223 */ /* 0x000fe200000000d8 */
[----:B------:R-:W-:Y:S01]  /*296c0*/  FMUL R218, R155, R51 ;  /* 0x000000339bda7220 */ /* 0x000fe20000400000 */
[C---:B------:R-:W-:Y:S01]  /*296d0*/  FFMA R191, R205.reuse, 2, R191 ;  /* 0x40000000cdbf7823 */ /* 0x040fe200000000bf */
[C---:B------:R-:W-:Y:S01]  /*296e0*/  FFMA R206, R205.reuse, 2, R206 ;  /* 0x40000000cdce7823 */ /* 0x040fe200000000ce */
[----:B------:R-:W-:Y:S01]  /*296f0*/  FFMA R205, R205, 2, R216 ;  /* 0x40000000cdcd7823 */ /* 0x000fe200000000d8 */
[C---:B------:R-:W-:Y:S01]  /*29700*/  FMUL R216, R155.reuse, R50 ;  /* 0x000000329bd87220 */ /* 0x040fe20000400000 */
[----:B------:R-:W-:Y:S01]  /*29710*/  FMUL R217, R155, R49 ;  /* 0x000000319bd97220 */ /* 0x000fe20000400000 */
[----:B------:R-:W-:-:S02]  /*29720*/  FFMA R155, R161, R61, R218 ;  /* 0x0000003da19b7223 */ /* 0x000fc400000000da */
[C---:B------:R-:W-:Y:S01]  /*29730*/  FFMA R216, R161.reuse, R55, R216 ;  /* 0x00000037a1d87223 */ /* 0x040fe200000000d8 */
[----:B------:R-:W-:Y:S01]  /*29740*/  FFMA R161, R161, R52, R217 ;  /* 0x00000034a1a17223 */ /* 0x000fe200000000d9 */
[----:B------:R-:W-:-:S03]  /*29750*/  FFMA R155, R235, R48, R155 ;  /* 0x00000030eb9b7223 */ /* 0x000fc6000000009b */
[----:B------:R-:W-:Y:S01]  /*29760*/  FFMA R161, R235, R45, R161 ;  /* 0x0000002deba17223 */ /* 0x000fe200000000a1 */
[----:B------:R-:W-:Y:S01]  /*29770*/  FADD R155, R159, R155 ;  /* 0x0000009b9f9b7221 */ /* 0x000fe20000000000 */
[----:B------:R-:W-:Y:S02]  /*29780*/  FMUL R159, R38, R166 ;  /* 0x000000a6269f7220 */ /* 0x000fe40000400000 */
[----:B------:R-:W-:Y:S02]  /*29790*/  FADD R160, R160, R161 ;  /* 0x000000a1a0a07221 */ /* 0x000fe40000000000 */
[C---:B------:R-:W-:Y:S01]  /*297a0*/  FMUL R161, R159.reuse, 4 ;  /* 0x408000009fa17820 */ /* 0x040fe20000400000 */
[----:B------:R-:W-:Y:S01]  /*297b0*/  FADD R159, R159, R159 ;  /* 0x0000009f9f9f7221 */ /* 0x000fe20000000000 */
[----:B------:R-:W-:Y:S02]  /*297c0*/  FFMA R216, R235, R47, R216 ;  /* 0x0000002febd87223 */ /* 0x000fe400000000d8 */
[C---:B------:R-:W-:Y:S01]  /*297d0*/  FFMA R161, R198.reuse, 2, R161 ;  /* 0x40000000c6a17823 */ /* 0x040fe200000000a1 */
[----:B------:R-:W-:Y:S01]  /*297e0*/  FFMA R198, R198, 2, R159 ;  /* 0x40000000c6c67823 */ /* 0x000fe2000000009f */
[----:B------:R-:W-:Y:S01]  /*297f0*/  FMUL R217, R38, R167 ;  /* 0x000000a726d97220 */ /* 0x000fe20000400000 */
[----:B------:R-:W-:Y:S01]  /*29800*/  FADD R158, R158, R216 ;  /* 0x000000d89e9e7221 */ /* 0x000fe20000000000 */
[----:B------:R-:W-:Y:S01]  /*29810*/  FADD R191, R191, -1 ;  /* 0xbf800000bfbf7421 */ /* 0x000fe20000000000 */
[C---:B------:R-:W-:Y:S01]  /*29820*/  FMUL R198, R160.reuse, R198 ;  /* 0x000000c6a0c67220 */ /* 0x040fe20000400000 */
[----:B------:R-:W-:Y:S01]  /*29830*/  FMUL R17, R160, R17 ;  /* 0x00000011a0117220 */ /* 0x000fe20000400000 */
[----:B------:R-:W-:Y:S01]  /*29840*/  FMUL R218, R217, 4 ;  /* 0x40800000d9da7820 */ /* 0x000fe20000400000 */
[----:B------:R-:W-:Y:S01]  /*29850*/  FADD R204, R204, R204 ;  /* 0x000000cccccc7221 */ /* 0x000fe20000000000 */
[----:B------:R-:W-:Y:S01]  /*29860*/  FFMA R198, R158, R200, R198 ;  /* 0x000000c89ec67223 */ /* 0x000fe200000000c6 */
[----:B------:R-:W-:Y:S01]  /*29870*/  FFMA R17, R155, R191, R17 ;  /* 0x000000bf9b117223 */ /* 0x000fe20000000011 */
[----:B------:R-:W-:Y:S01]  /*29880*/  FFMA R218, R203, 2, R218 ;  /* 0x40000000cbda7823 */ /* 0x000fe200000000da */
[----:B------:R-:W-:Y:S01]  /*29890*/  FMUL R191, R38, R37 ;  /* 0x0000002526bf7220 */ /* 0x000fe20000400000 */
[----:B------:R-:W-:Y:S01]  /*298a0*/  FMUL R200, R36, R35 ;  /* 0x0000002324c87220 */ /* 0x000fe20000400000 */
[----:B------:R-:W-:Y:S01]  /*298b0*/  FMUL R162, R158, R162 ;  /* 0x000000a29ea27220 */ /* 0x000fe20000400000 */
[----:B------:R-:W-:Y:S01]  /*298c0*/  FADD R217, R217, R217 ;  /* 0x000000d9d9d97221 */ /* 0x000fe20000000000 */
[----:B------:R-:W-:Y:S01]  /*298d0*/  FADD R218, -R204, R218 ;  /* 0x000000daccda7221 */ /* 0x000fe20000000100 */
[----:B------:R-:W-:Y:S01]  /*298e0*/  FADD R199, R199, R199 ;  /* 0x000000c7c7c77221 */ /* 0x000fe20000000000 */
[----:B------:R-:W-:Y:S01]  /*298f0*/  FFMA R191, R38, R37, R191 ;  /* 0x0000002526bf7223 */ /* 0x000fe200000000bf */
[----:B------:R-:W-:Y:S01]  /*29900*/  FADD R206, R206, -1 ;  /* 0xbf800000cece7421 */ /* 0x000fe20000000000 */
[----:B------:R-:W-:Y:S01]  /*29910*/  FFMA R200, R36, R35, R200 ;  /* 0x0000002324c87223 */ /* 0x000fe200000000c8 */
[----:B------:R-:W-:Y:S01]  /*29920*/  FFMA R162, R155, R201, R162 ;  /* 0x000000c99ba27223 */ /* 0x000fe200000000a2 */
[----:B------:R-:W-:Y:S01]  /*29930*/  FFMA R203, R203, 2, R217 ;  /* 0x40000000cbcb7823 */ /* 0x000fe200000000d9 */
[----:B------:R-:W-:Y:S01]  /*29940*/  FADD R161, -R199, R161 ;  /* 0x000000a1c7a17221 */ /* 0x000fe20000000100 */
[----:B------:R-:W-:Y:S01]  /*29950*/  FMUL R202, R160, R202 ;  /* 0x000000caa0ca7220 */ /* 0x000fe20000400000 */
[C---:B------:R-:W-:Y:S01]  /*29960*/  FMUL R218, R158.reuse, R218 ;  /* 0x000000da9eda7220 */ /* 0x040fe20000400000 */
[----:B------:R-:W-:Y:S01]  /*29970*/  FMUL R206, R158, R206 ;  /* 0x000000ce9ece7220 */ /* 0x000fe20000400000 */
[----:B------:R-:W-:Y:S01]  /*29980*/  FADD R201, R191, R200 ;  /* 0x000000c8bfc97221 */ /* 0x000fe20000000000 */
[C---:B------:R-:W-:Y:S01]  /*29990*/  FFMA R202, R155.reuse, R203, R202 ;  /* 0x000000cb9bca7223 */ /* 0x040fe200000000ca */
[C---:B------:R-:W-:Y:S01]  /*299a0*/  FFMA R161, R155.reuse, R161, R218 ;  /* 0x000000a19ba17223 */ /* 0x040fe200000000da */
[C---:B------:R-:W-:Y:S01]  /*299b0*/  FFMA R198, R155.reuse, -R215, R198 ;  /* 0x800000d79bc67223 */ /* 0x040fe200000000c6 */
[C---:B------:R-:W-:Y:S01]  /*299c0*/  FFMA R201, R155.reuse, R201, R206 ;  /* 0x000000c99bc97223 */ /* 0x040fe200000000ce */
[----:B------:R-:W-:Y:S01]  /*299d0*/  FMUL R13, R155, R13 ;  /* 0x0000000d9b0d7220 */ /* 0x000fe20000400000 */
[----:B------:R-:W-:Y:S01]  /*299e0*/  FFMA R214, R12, 4, R214 ;  /* 0x408000000cd67823 */ /* 0x000fe200000000d6 */
[----:B------:R-:W-:Y:S01]  /*299f0*/  FMUL R12, R38, R35 ;  /* 0x00000023260c7220 */ /* 0x000fe20000400000 */
[----:B------:R-:W-:Y:S01]  /*29a00*/  FMUL R155, R37, R36 ;  /* 0x00000024259b7220 */ /* 0x000fe20000400000 */
[----:B------:R-:W-:-:S02]  /*29a10*/  FADD R205, R205, -1 ;  /* 0xbf800000cdcd7421 */ /* 0x000fc40000000000 */
[----:B------:R-:W-:Y:S01]  /*29a20*/  FFMA R12, R38, R35, R12 ;  /* 0x00000023260c7223 */ /* 0x000fe2000000000c */
[----:B------:R-:W-:Y:S01]  /*29a30*/  FFMA R155, R37, R36, R155 ;  /* 0x00000024259b7223 */ /* 0x000fe2000000009b */
[----:B------:R-:W-:-:S03]  /*29a40*/  FFMA R13, R160, R205, -R13 ;  /* 0x000000cda00d7223 */ /* 0x000fc6000000080d */
[C-C-:B------:R-:W-:Y:S01]  /*29a50*/  FADD R203, R12.reuse, -R155.reuse ;  /* 0x8000009b0ccb7221 */ /* 0x140fe20000000000 */
[----:B------:R-:W-:-:S04]  /*29a60*/  FADD R12, R12, R155 ;  /* 0x0000009b0c0c7221 */ /* 0x000fc80000000000 */
[----:B------:R-:W-:-:S04]  /*29a70*/  FFMA R12, R158, R12, R13 ;  /* 0x0000000c9e0c7223 */ /* 0x000fc8000000000d */
[----:B------:R-:W-:Y:S01]  /*29a80*/  FADD R231, R231, R12 ;  /* 0x0000000ce7e77221 */ /* 0x000fe20000000000 */
[----:B------:R-:W-:Y:S01]  /*29a90*/  FADD R12, RZ, -R222 ;  /* 0x800000deff0c7221 */ /* 0x000fe20000000000 */
[----:B------:R-:W-:Y:S01]  /*29aa0*/  FADD R191, R191, -R200 ;  /* 0x800000c8bfbf7221 */ /* 0x000fe20000000000 */
[----:B------:R-:W-:Y:S01]  /*29ab0*/  FADD R217, R217, -R204 ;  /* 0x800000ccd9d97221 */ /* 0x000fe20000000000 */
[----:B------:R-:W-:Y:S01]  /*29ac0*/  FADD R159, R159, -R199 ;  /* 0x800000c79f9f7221 */ /* 0x000fe20000000000 */
[----:B------:R-:W-:Y:S01]  /*29ad0*/  FADD R12, RZ, R12 ;  /* 0x0000000cff0c7221 */ /* 0x000fe20000000000 */
[----:B------:R-:W-:Y:S01]  /*29ae0*/  FFMA R17, R158, -R191, R17 ;  /* 0x800000bf9e117223 */ /* 0x000fe20000000011 */
[C---:B------:R-:W-:Y:S01]  /*29af0*/  FFMA R162, R160.reuse, -R217, R162 ;  /* 0x800000d9a0a27223 */ /* 0x040fe200000000a2 */
[----:B------:R-:W-:Y:S01]  /*29b00*/  FFMA R161, R160, R214, R161 ;  /* 0x000000d6a0a17223 */ /* 0x000fe200000000a1 */
[----:B------:R-:W-:Y:S01]  /*29b10*/  FFMA R202, R158, -R159, R202 ;  /* 0x8000009f9eca7223 */ /* 0x000fe200000000ca */
[----:B------:R-:W-:Y:S01]  /*29b20*/  FADD R229, R229, R17 ;  /* 0x00000011e5e57221 */ /* 0x000fe20000000000 */
[----:B------:R-:W-:Y:S01]  /*29b30*/  FFMA R201, R160, -R203, R201 ;  /* 0x800000cba0c97223 */ /* 0x000fe200000000c9 */
        /* <DEDUP_REMOVED lines=8> */
[-C--:B------:R-:W-:Y:S01]  /*29bc0*/  FFMA R13, RZ, R12.reuse, R126 ;  /* 0x0000000cff0d7223 */ /* 0x080fe2000000007e */
[----:B------:R-:W-:Y:S01]  /*29bd0*/  FFMA R234, R244, R247, R234 ;  /* 0x000000f7f4ea7223 */ /* 0x000fe200000000ea */
        /* <DEDUP_REMOVED lines=12> */
[-C--:B------:R-:W-:Y:S01]  /*29ca0*/  FFMA R193, R193, R12.reuse, RZ ;  /* 0x0000000cc1c17223 */ /* 0x080fe200000000ff */
[----:B---3--:R-:W-:-:S04]  /*29cb0*/  FFMA R127, R250, R12, R127 ;  /* 0x0000000cfa7f7223 */ /* 0x008fc8000000007f */
[-C--:B--2---:R-:W-:Y:S01]  /*29cc0*/  FFMA R17, R248, R127.reuse, RZ ;  /* 0x0000007ff8117223 */ /* 0x084fe200000000ff */
[----:B------:R-:W-:-:S03]  /*29cd0*/  FFMA R126, R2, R127, RZ ;  /* 0x0000007f027e7223 */ /* 0x000fc600000000ff */
[----:B------:R-:W-:Y:S02]  /*29ce0*/  FADD R13, R13, R17 ;  /* 0x000000110d0d7221 */ /* 0x000fe40000000000 */
.L_x_970:
[----:B------:R-:W-:Y:S05]  /*29cf0*/  BSYNC B0 ;  /* 0x0000000000007941 */ /* 0x000fea0003800000 */
.L_x_969:
[----:B------:R-:W2:Y:S04]  /*29d00*/  LDL R17, [R1+0x444] ;  /* 0x0004440001117983 */ /* 0x000ea80000100800 */
[----:B------:R-:W3:Y:S01]  /*29d10*/  LDL R127, [R1+0x4f8] ;  /* 0x0004f800017f7983 */ /* 0x000ee20000100800 */
[----:B------:R-:W-:Y:S01]  /*29d20*/  BSSY B1, `(.L_x_979) ;  /* 0x00000ac000017945 */ /* 0x000fe20003800000 */
[----:B------:R-:W-:Y:S01]  /*29d30*/  MOV R214, RZ ;  /* 0x000000ff00d67202 */ /* 0x000fe20000000f00 */
[----:B------:R-:W-:Y:S01]  /*29d40*/  CS2R R212, SRZ ;  /* 0x0000000000d47805 */ /* 0x000fe2000001ff00 */
[----:B------:R-:W-:Y:S02]  /*29d50*/  MOV R159, RZ ;  /* 0x000000ff009f7202 */ /* 0x000fe40000000f00 */
[----:B------:R-:W-:-:S02]  /*29d60*/  MOV R160, RZ ;  /* 0x000000ff00a07202 */ /* 0x000fc40000000f00 */
[----:B--2---:R-:W-:Y:S02]  /*29d70*/  FSETP.GEU.AND P1, PT, R17, RZ, PT ;  /* 0x000000ff1100720b */ /* 0x004fe40003f2e000 */
[----:B------:R-:W-:Y:S01]  /*29d80*/  MOV R17, R12 ;  /* 0x0000000c00117202 */ /* 0x000fe20000000f00 */
[----:B------:R-:W-:Y:S01]  /*29d90*/  FADD R12, RZ, R13 ;  /* 0x0000000dff0c7221 */ /* 0x000fe20000000000 */
[----:B---3--:R-:W-:-:S09]  /*29da0*/  ISETP.NE.AND P2, PT, R127, RZ, PT ;  /* 0x000000ff7f00720c */ /* 0x008fd20003f45270 */
[----:B------:R-:W-:Y:S01]  /*29db0*/  @P1 FADD R17, RZ, R17 ;  /* 0x00000011ff111221 */ /* 0x000fe20000000000 */
[----:B------:R-:W-:-:S03]  /*29dc0*/  ISETP.NE.AND P1, PT, R127, RZ, PT ;  /* 0x000000ff7f00720c */ /* 0x000fc60003f25270 */
[----:B------:R-:W-:-:S10]  /*29dd0*/  FADD R13, RZ, R17 ;  /* 0x00000011ff0d7221 */ /* 0x000fd40000000000 */
[----:B------:R-:W-:Y:S05]  /*29de0*/  @P1 BRA `(.L_x_980) ;  /* 0x000009f000001947 */ /* 0x000fea0003800000 */
[----:B------:R-:W2:Y:S01]  /*29df0*/  LDL R127, [R1+0x554] ;  /* 0x00055400017f7983 */ /* 0x000ea20000100800 */
[----:B------:R-:W-:Y:S01]  /*29e00*/  BSSY B0, `(.L_x_981) ;  /* 0x0000091000007945 */ /* 0x000fe20003800000 */
[----:B------:R-:W-:Y:S01]  /*29e10*/  MOV R211, RZ ;  /* 0x000000ff00d37202 */ /* 0x000fe20000000f00 */
[----:B------:R-:W-:Y:S01]  /*29e20*/  CS2R R212, SRZ ;  /* 0x0000000000d47805 */ /* 0x000fe2000001ff00 */
[----:B------:R-:W-:Y:S02]  /*29e30*/  MOV R214, RZ ;  /* 0x000000ff00d67202 */ /* 0x000fe40000000f00 */
[----:B------:R-:W-:Y:S02]  /*29e40*/  MOV R159, RZ ;  /* 0x000000ff009f7202 */ /* 0x000fe40000000f00 */
[----:B------:R-:W-:Y:S02]  /*29e50*/  MOV R160, RZ ;  /* 0x000000ff00a07202 */ /* 0x000fe40000000f00 */
[----:B------:R-:W-:-:S02]  /*29e60*/  MOV R145, R13 ;  /* 0x0000000d00917202 */ /* 0x000fc40000000f00 */
[----:B------:R-:W-:Y:S02]  /*29e70*/  MOV R17, R12 ;  /* 0x0000000c00117202 */ /* 0x000fe40000000f00 */
[C---:B--2---:R-:W-:Y:S02]  /*29e80*/  ISETP.NE.AND P3, PT, R127.reuse, RZ, PT ;  /* 0x000000ff7f00720c */ /* 0x044fe40003f65270 */
[----:B------:R-:W-:-:S11]  /*29e90*/  ISETP.NE.AND P1, PT, R127, RZ, PT ;  /* 0x000000ff7f00720c */ /* 0x000fd60003f25270 */
[----:B------:R-:W-:Y:S05]  /*29ea0*/  @P3 BRA `(.L_x_982) ;  /* 0x0000086000003947 */ /* 0x000fea0003800000 */
[----:B------:R-:W2:Y:S01]  /*29eb0*/  LDL R127, [R1+0x528] ;  /* 0x00052800017f7983 */ /* 0x000ea20000100800 */
[----:B------:R-:W-:Y:S01]  /*29ec0*/  BSSY B9, `(.L_x_983) ;  /* 0x0000035000097945 */ /* 0x000fe20003800000 */
[----:B------:R-:W-:Y:S01]  /*29ed0*/  FADD R17, RZ, R126 ;  /* 0x0000007eff117221 */ /* 0x000fe20000000000 */
[----:B------:R-:W-:Y:S02]  /*29ee0*/  MOV R213, RZ ;  /* 0x000000ff00d57202 */ /* 0x000fe40000000f00 */
[----:B------:R-:W-:Y:S02]  /*29ef0*/  MOV R211, RZ ;  /* 0x000000ff00d37202 */ /* 0x000fe40000000f00 */
[----:B------:R-:W-:Y:S02]  /*29f00*/  MOV R214, RZ ;  /* 0x000000ff00d67202 */ /* 0x000fe40000000f00 */
[----:B------:R-:W-:Y:S02]  /*29f10*/  MOV R126, R13 ;  /* 0x0000000d007e7202 */ /* 0x000fe40000000f00 */
[----:B------:R-:W-:-:S02]  /*29f20*/  MOV R145, R12 ;  /* 0x0000000c00917202 */ /* 0x000fc40000000f00 */
        /* <DEDUP_REMOVED lines=33> */
.L_x_988:
[----:B------:R-:W-:Y:S05]  /*2a140*/  BSYNC B11 ;  /* 0x00000000000b7941 */ /* 0x000fea0003800000 */
.L_x_987:
[----:B------:R-:W-:Y:S01]  /*2a150*/  FSEL R126, R13, RZ, P3 ;  /* 0x000000ff0d7e7208 */ /* 0x000fe20001800000 */
[----:B------:R-:W-:-:S04]  /*2a160*/  FADD R127, RZ, -R127 ;  /* 0x8000007fff7f7221 */ /* 0x000fc80000000000 */
[----:B------:R-:W-:Y:S01]  /*2a170*/  FFMA R126, R126, c[0x0][0x658], RZ ;  /* 0x000196007e7e7a23 */ /* 0x000fe200000000ff */
[----:B------:R-:W-:-:S03]  /*2a180*/  FADD R211, RZ, R127 ;  /* 0x0000007fffd37221 */ /* 0x000fc60000000000 */
[--C-:B------:R-:W-:Y:S01]  /*2a190*/  FADD R193, R193, R126.reuse ;  /* 0x0000007ec1c17221 */ /* 0x100fe20000000000 */
[----:B------:R-:W-:Y:S02]  /*2a1a0*/  FADD R213, RZ, -R126 ;  /* 0x8000007effd57221 */ /* 0x000fe40000000000 */
.L_x_986:
[----:B------:R-:W-:Y:S05]  /*2a1b0*/  BSYNC B10 ;  /* 0x00000000000a7941 */ /* 0x000fea0003800000 */
.L_x_985:
[----:B------:R-:W-:Y:S01]  /*2a1c0*/  MOV R214, R17 ;  /* 0x0000001100d67202 */ /* 0x000fe20000000f00 */
[----:B------:R-:W-:Y:S01]  /*2a1d0*/  FADD R211, RZ, R211 ;  /* 0x000000d3ffd37221 */ /* 0x000fe20000000000 */
[----:B------:R-:W-:Y:S02]  /*2a1e0*/  FSEL R126, R13, RZ, !P3 ;  /* 0x000000ff0d7e7208 */ /* 0x000fe40005800000 */
[----:B------:R-:W-:Y:S02]  /*2a1f0*/  FSEL R145, R12, RZ, !P3 ;  /* 0x000000ff0c917208 */ /* 0x000fe40005800000 */
[----:B------:R-:W-:Y:S02]  /*2a200*/  MOV R17, RZ ;  /* 0x000000ff00117202 */ /* 0x000fe40000000f00 */
.L_x_984:
[----:B------:R-:W-:Y:S05]  /*2a210*/  BSYNC B9 ;  /* 0x0000000000097941 */ /* 0x000fea0003800000 */
.L_x_983:
        /* <DEDUP_REMOVED lines=8> */
[----:B------:R-:W-:Y:S02]  /*2a2a0*/  MOV R159, RZ ;  /* 0x000000ff009f7202 */ /* 0x000fe40000000f00 */
[----:B------:R-:W-:Y:S02]  /*2a2b0*/  MOV R160, RZ ;  /* 0x000000ff00a07202 */ /* 0x000fe40000000f00 */
        /* <DEDUP_REMOVED lines=10> */
[----:B------:R-:W-:Y:S02]  /*2a360*/  FSEL R162, R145, R162, !P3 ;  /* 0x000000a291a27208 */ /* 0x000fe40005800000 */
[----:B------:R-:W-:Y:S01]  /*2a370*/  FSEL R158, R213, RZ, P3 ;  /* 0x000000ffd59e7208 */ /* 0x000fe20001800000 */
[----:B------:R-:W-:Y:S05]  /*2a380*/  @!P3 BRA `(.L_x_990) ;  /* 0x000003600000b947 */ /* 0x000fea0003800000 */
[----:B------:R-:W3:Y:S01]  /*2a390*/  LDL R198, [R1+0x89c] ;  /* 0x00089c0001c67983 */ /* 0x000ee20000100800 */
[----:B------:R-:W-:Y:S01]  /*2a3a0*/  MOV R17, R127 ;  /* 0x0000007f00117202 */ /* 0x000fe20000000f00 */
[----:B-1----:R-:W-:Y:S01]  /*2a3b0*/  FADD R250, RZ, R161 ;  /* 0x000000a1fffa7221 */ /* 0x002fe20000000000 */
        /* <DEDUP_REMOVED lines=28> */
.L_x_994:
[----:B------:R-:W-:Y:S05]  /*2a580*/  BSYNC B11 ;  /* 0x00000000000b7941 */ /* 0x000fea0003800000 */
.L_x_993:
[----:B------:R-:W-:Y:S01]  /*2a590*/  FADD R126, RZ, -R126 ;  /* 0x8000007eff7e7221 */ /* 0x000fe20000000000 */
[--C-:B------:R-:W-:Y:S01]  /*2a5a0*/  FADD R213, R158, -R159.reuse ;  /* 0x8000009f9ed57221 */ /* 0x100fe20000000000 */
[----:B------:R-:W-:Y:S02]  /*2a5b0*/  FADD R212, RZ, R159 ;  /* 0x0000009fffd47221 */ /* 0x000fe40000000000 */
[----:B------:R-:W-:Y:S02]  /*2a5c0*/  FADD R211, R211, R126 ;  /* 0x0000007ed3d37221 */ /* 0x000fe40000000000 */
.L_x_992:
[----:B------:R-:W-:Y:S05]  /*2a5d0*/  BSYNC B10 ;  /* 0x00000000000a7941 */ /* 0x000fea0003800000 */
.L_x_991:
[----:B------:R-:W3:Y:S04]  /*2a5e0*/  LDL R126, [R1+0x428] ;  /* 0x00042800017e7983 */ /* 0x000ee80000100800 */
[----:B------:R-:W3:Y:S01]  /*2a5f0*/  LDL R127, [R1+0x510] ;  /* 0x00051000017f7983 */ /* 0x000ee20000100800 */
[----:B------:R-:W-:Y:S01]  /*2a600*/  FADD R211, RZ, R211 ;  /* 0x000000d3ffd37221 */ /* 0x000fe20000000000 */
[----:B---3--:R-:W-:-:S02]  /*2a610*/  FSETP.GEU.AND P3, PT, R127, R126, PT ;  /* 0x0000007e7f00720b */ /* 0x008fc40003f6e000 */
[----:B------:R-:W-:-:S11]  /*2a620*/  MOV R126, R213 ;  /* 0x000000d5007e7202 */ /* 0x000fd60000000f00 */
[----:B------:R-:W-:Y:S05]  /*2a630*/  @!P3 BRA `(.L_x_995) ;  /* 0x000000800000b947 */ /* 0x000fea0003800000 */
[----:B------:R-:W3:Y:S01]  /*2a640*/  LDL R158, [R1+0x3ec] ;  /* 0x0003ec00019e7983 */ /* 0x000ee20000100800 */
[----:B------:R-:W-:Y:S02]  /*2a650*/  MOV R159, RZ ;  /* 0x000000ff009f7202 */ /* 0x000fe40000000f00 */
[----:B---3--:R-:W-:-:S13]  /*2a660*/  FSETP.GT.AND P3, PT, R127, R158, PT ;  /* 0x0000009e7f00720b */ /* 0x008fda0003f64000 */
[----:B------:R-:W-:Y:S01]  /*2a670*/  @!P3 FADD R213, R155, R213 ;  /* 0x000000d59bd5b221 */ /* 0x000fe20000000000 */
[----:B------:R-:W-:Y:S01]  /*2a680*/  @!P3 MOV R160, RZ ;  /* 0x000000ff00a0b202 */ /* 0x000fe20000000f00 */
[----:B------:R-:W-:Y:S01]  /*2a690*/  @P3 FADD R160, RZ, R126 ;  /* 0x0000007effa03221 */ /* 0x000fe20000000000 */
[----:B------:R-:W-:Y:S01]  /*2a6a0*/  @P3 MOV R213, RZ ;  /* 0x000000ff00d53202 */ /* 0x000fe20000000f00 */
[----:B------:R-:W-:Y:S05]  /*2a6b0*/  BRA `(.L_x_990) ;  /* 0x0000003000007947 */ /* 0x000fea0003800000 */
.L_x_995:
[----:B------:R-:W-:Y:S01]  /*2a6c0*/  FADD R159, RZ, R213 ;  /* 0x000000d5ff9f7221 */ /* 0x000fe20000000000 */
[----:B------:R-:W-:Y:S02]  /*2a6d0*/  MOV R160, RZ ;  /* 0x000000ff00a07202 */ /* 0x000fe40000000f00 */
[----:B------:R-:W-:Y:S02]  /*2a6e0*/  MOV R213, RZ ;  /* 0x000000ff00d57202 */ /* 0x000fe40000000f00 */
.L_x_990:
[----:B------:R-:W-:Y:S05]  /*2a6f0*/  BSYNC B9 ;  /* 0x0000000000097941 */ /* 0x000fea0003800000 */
.L_x_989:
[----:B------:R-:W-:Y:S02]  /*2a700*/  FADD R213, RZ, R213 ;  /* 0x000000d5ffd57221 */ /* 0x000fe40000000000 */
.L_x_982:
[----:B------:R-:W-:Y:S05]  /*2a710*/  BSYNC B0 ;  /* 0x0000000000007941 */ /* 0x000fea0003800000 */
.L_x_981:
[----:B------:R-:W-:Y:S01]  /*2a720*/  FADD R126, RZ, R145 ;  /* 0x00000091ff7e7221 */ /* 0x000fe20000000000 */
[----:B------:R-:W-:Y:S01]  /*2a730*/  FADD R127, RZ, R17 ;  /* 0x00000011ff7f7221 */ /* 0x000fe20000000000 */
[----:B------:R-:W-:Y:S02]  /*2a740*/  FSEL R13, R13, RZ, P2 ;  /* 0x000000ff0d0d7208 */ /* 0x000fe40001000000 */
[----:B------:R-:W-:-:S02]  /*2a750*/  FSEL R12, R12, RZ, P2 ;  /* 0x000000ff0c0c7208 */ /* 0x000fc40001000000 */
[----:B------:R-:W-:Y:S01]  /*2a760*/  FSEL R127, R127, RZ, P1 ;  /* 0x000000ff7f7f7208 */ /* 0x000fe20000800000 */
[----:B------:R-:W-:Y:S01]  /*2a770*/  FADD R13, R13, R145 ;  /* 0x000000910d0d7221 */ /* 0x000fe20000000000 */
[----:B------:R-:W-:Y:S01]  /*2a780*/  FSEL R126, R126, RZ, P1 ;  /* 0x000000ff7e7e7208 */ /* 0x000fe20000800000 */
[----:B------:R-:W-:Y:S02]  /*2a790*/  FADD R12, R12, R17 ;  /* 0x000000110c0c7221 */ /* 0x000fe40000000000 */
[----:B------:R-:W-:Y:S01]  /*2a7a0*/  @P1 FADD R195, R195, R127 ;  /* 0x0000007fc3c31221 */ /* 0x000fe20000000000 */
[----:B------:R-:W-:Y:S01]  /*2a7b0*/  @P1 CS2R R12, SRZ ;  /* 0x00000000000c1805 */ /* 0x000fe2000001ff00 */
[--C-:B------:R-:W-:Y:S01]  /*2a7c0*/  @P1 FADD R212, R212, R126.reuse ;  /* 0x0000007ed4d41221 */ /* 0x100fe20000000000 */
[----:B------:R-:W-:Y:S02]  /*2a7d0*/  @P1 FADD R160, R160, -R126 ;  /* 0x8000007ea0a01221 */ /* 0x000fe40000000000 */
.L_x_980:
[----:B------:R-:W-:Y:S05]  /*2a7e0*/  BSYNC B1 ;  /* 0x0000000000017941 */ /* 0x000fea0003800000 */
.L_x_979:
[----:B------:R-:W3:Y:S04]  /*2a7f0*/  LDL.LU R127, [R1+0x5c] ;  /* 0x00005c00017f7983 */ /* 0x000ee80000300800 */
[----:B------:R-:W4:Y:S01]  /*2a800*/  LDL.LU R126, [R1+0x30] ;  /* 0x00003000017e7983 */ /* 0x000f220000300800 */
[----:B------:R-:W-:Y:S01]  /*2a810*/  FADD R13, RZ, R13 ;  /* 0x0000000dff0d7221 */ /* 0x000fe20000000000 */
[----:B------:R-:W-:-:S02]  /*2a820*/  FADD R193, RZ, R193 ;  /* 0x000000c1ffc17221 */ /* 0x000fc40000000000 */
[----:B--2---:R-:W2:Y:S01]  /*2a830*/  LDL.LU R17, [R1+0x14] ;  /* 0x0000140001117983 */ /* 0x004ea20000300800 */
[C---:B------:R-:W-:Y:S01]  /*2a840*/  @P2 FADD R212, R13.reuse, R212 ;  /* 0x000000d40dd42221 */ /* 0x040fe20000000000 */
[----:B------:R-:W-:Y:S02]  /*2a850*/  @P2 FADD R159, -R13, R159 ;  /* 0x0000009f0d9f2221 */ /* 0x000fe40000000100 */
[----:B------:R-:W2:Y:S04]  /*2a860*/  LDL.LU R199, [R1+0xc] ;  /* 0x00000c0001c77983 */ /* 0x000ea80000300800 */
[----:B------:R-:W2:Y:S04]  /*2a870*/  LDL.LU R198, [R1+0x8] ;  /* 0x0000080001c67983 */ /* 0x000ea80000300800 */
[----:B------:R-:W2:Y:S04]  /*2a880*/  LDL.LU R191, [R1] ;  /* 0x0000000001bf7983 */ /* 0x000ea80000300800 */
[----:B------:R-:W2:Y:S04]  /*2a890*/  LDL.LU R162, [R1+0x2c4] ;  /* 0x0002c40001a27983 */ /* 0x000ea80000300800 */
[----:B------:R-:W2:Y:S04]  /*2a8a0*/  LDL.LU R161, [R1+0x2cc] ;  /* 0x0002cc0001a17983 */ /* 0x000ea80000300800 */
[----:B------:R-:W2:Y:S04]  /*2a8b0*/  LDL.LU R158, [R1+0x2d8] ;  /* 0x0002d800019e7983 */ /* 0x000ea80000300800 */
[----:B------:R-:W2:Y:S04]  /*2a8c0*/  LDL R155, [R1+0x284] ;  /* 0x00028400019b7983 */ /* 0x000ea80000100800 */
[----:B------:R-:W2:Y:S01]  /*2a8d0*/  LDL R145, [R1+0x248] ;  /* 0x0002480001917983 */ /* 0x000ea20000100800 */
[----:B---3--:R-:W-:-:S05]  /*2a8e0*/  FFMA R13, R193, R163, R127 ;  /* 0x000000a3c10d7223 */ /* 0x008fca000000007f */
[----:B------:R4:W-:Y:S04]  /*2a8f0*/  STL [R1+0x40], R13 ;  /* 0x0000400d01007387 */ /* 0x0009e80000100800 */
[----:B------:R-:W3:Y:S01]  /*2a900*/  LDL R127, [R1+0x280] ;  /* 0x00028000017f7983 */ /* 0x000ee20000100800 */
[----:B----4-:R-:W-:-:S03]  /*2a910*/  FFMA R13, R193, R164, R126 ;  /* 0x000000a4c10d7223 */ /* 0x010fc6000000007e */
[----:B------:R-:W4:Y:S01]  /*2a920*/  LDL R126, [R1+0x28c] ;  /* 0x00028c00017e7983 */ /* 0x000f220000100800 */
[C---:B--2---:R-:W-:Y:S01]  /*2a930*/  FFMA R163, R193.reuse, R165, R17 ;  /* 0x000000a5c1a37223 */ /* 0x044fe20000000011 */
[C---:B------:R-:W-:Y:S02]  /*2a940*/  FFMA R165, R193.reuse, R166, R199 ;  /* 0x000000a6c1a57223 */ /* 0x040fe400000000c7 */
[----:B------:R2:W-:Y:S01]  /*2a950*/  STL [R1+0x30], R13 ;  /* 0x0000300d01007387 */ /* 0x0005e20000100800 */
[----:B------:R-:W-:-:S03]  /*2a960*/  FFMA R164, R193, R167, R198 ;  /* 0x000000a7c1a47223 */ /* 0x000fc600000000c6 */
[----:B------:R-:W4:Y:S01]  /*2a970*/  LDL R17, [R1+0x24c] ;  /* 0x00024c0001117983 */ /* 0x000f220000100800 */
[----:B------:R-:W-:-:S03]  /*2a980*/  FFMA R162, R193, R162, R249 ;  /* 0x000000a2c1a27223 */ /* 0x000fc600000000f9 */
[----:B--2---:R-:W3:Y:S01]  /*2a990*/  LDL R13, [R1+0x294] ;  /* 0x00029400010d7983 */ /* 0x004ee20000100800 */
[----:B------:R-:W-:-:S03]  /*2a9a0*/  FFMA R161, R193, R161, R246 ;  /* 0x000000a1c1a17223 */ /* 0x000fc600000000f6 */
[----:B------:R0:W-:Y:S01]  /*2a9b0*/  STL [R1+0x34], R163 ;  /* 0x000034a301007387 */ /* 0x0001e20000100800 */
[----:B------:R-:W-:-:S03]  /*2a9c0*/  FFMA R158, R193, R158, R245 ;  /* 0x0000009ec19e7223 */ /* 0x000fc600000000f5 */
[----:B------:R-:W-:Y:S01]  /*2a9d0*/  STL [R1+0x3c], R165 ;  /* 0x00003ca501007387 */ /* 0x000fe20000100800 */
[----:B0-----:R-:W-:-:S03]  /*2a9e0*/  FFMA R163, R193, R168, R191 ;  /* 0x000000a8c1a37223 */ /* 0x001fc600000000bf */
[----:B------:R-:W-:Y:S04]  /*2a9f0*/  STL [R1+0xc], R164 ;  /* 0x00000ca401007387 */ /* 0x000fe80000100800 */
[----:B------:R-:W-:Y:S04]  /*2aa00*/  STL [R1+0x8], R163 ;  /* 0x000008a301007387 */ /* 0x000fe80000100800 */
[----:B------:R-:W-:Y:S01]  /*2aa10*/  STL [R1+0x60], R162 ;  /* 0x000060a201007387 */ /* 0x000fe20000100800 */
[----:B------:R-:W-:-:S03]  /*2aa20*/  FFMA R226, R155, R193, R226 ;  /* 0x000000c19be27223 */ /* 0x000fc600000000e2 */
[----:B------:R-:W-:Y:S01]  /*2aa30*/  STL [R1+0x5c], R161 ;  /* 0x00005ca101007387 */ /* 0x000fe20000100800 */
[----:B------:R-:W-:-:S03]  /*2aa40*/  FFMA R227, R145, R193, R227 ;  /* 0x000000c191e37223 */ /* 0x000fc600000000e3 */
[----:B------:R0:W-:Y:S01]  /*2aa50*/  STL [R1+0x14], R158 ;  /* 0x0000149e01007387 */ /* 0x0001e20000100800 */
[----:B---3--:R-:W-:Y:S01]  /*2aa60*/  FFMA R228, R127, R193, R228 ;  /* 0x000000c17fe47223 */ /* 0x008fe200000000e4 */
[----:B------:R-:W-:-:S05]  /*2aa70*/  FFMA R127, R193, R169, R238 ;  /* 0x000000a9c17f7223 */ /* 0x000fca00000000ee */
[----:B------:R3:W-:Y:S04]  /*2aa80*/  STL [R1], R127 ;  /* 0x0000007f01007387 */ /* 0x0007e80000100800 */
[----:B0-----:R-:W2:Y:S01]  /*2aa90*/  LDL.LU R158, [R1+0x4] ;  /* 0x00000400019e7983 */ /* 0x001ea20000300800 */
[----:B----4-:R-:W-:-:S03]  /*2aaa0*/  FFMA R200, R126, R193, R232 ;  /* 0x000000c17ec87223 */ /* 0x010fc600000000e8 */
[----:B------:R-:W4:Y:S04]  /*2aab0*/  LDL.LU R155, [R1+0x18] ;  /* 0x00001800019b7983 */ /* 0x000f280000300800 */
[----:B------:R-:W4:Y:S04]  /*2aac0*/  LDL.LU R145, [R1+0x1c] ;  /* 0x00001c0001917983 */ /* 0x000f280000300800 */
[----:B---3--:R-:W3:Y:S04]  /*2aad0*/  LDL.LU R127, [R1+0x2c] ;  /* 0x00002c00017f7983 */ /* 0x008ee80000300800 */
[----:B------:R-:W3:Y:S01]  /*2aae0*/  LDL R126, [R1+0x6d8] ;  /* 0x0006d800017e7983 */ /* 0x000ee20000100800 */
[----:B------:R-:W-:Y:S01]  /*2aaf0*/  MOV R191, R195 ;  /* 0x000000c300bf7202 */ /* 0x000fe20000000f00 */
[----:B------:R-:W-:Y:S01]  /*2ab00*/  FADD R12, RZ, R12 ;  /* 0x0000000cff0c7221 */ /* 0x000fe20000000000 */
[-C--:B------:R-:W-:Y:S01]  /*2ab10*/  FFMA R223, R64, R193.reuse, R223 ;  /* 0x000000c140df7223 */ /* 0x080fe200000000df */
[----:B------:R-:W-:-:S02]  /*2ab20*/  FFMA R198, R13, R193, R234 ;  /* 0x000000c10dc67223 */ /* 0x000fc400000000ea */
[C---:B------:R-:W-:Y:S01]  /*2ab30*/  @P2 FADD R191, R12.reuse, R191 ;  /* 0x000000bf0cbf2221 */ /* 0x040fe20000000000 */
[----:B------:R-:W-:Y:S01]  /*2ab40*/  FSEL R12, R12, RZ, !P2 ;  /* 0x000000ff0c0c7208 */ /* 0x000fe20005000000 */
[-C--:B------:R-:W-:Y:S01]  /*2ab50*/  FFMA R192, R63, R193.reuse, R192 ;  /* 0x000000c13fc07223 */ /* 0x080fe200000000c0 */
[----:B------:R-:W-:Y:S01]  /*2ab60*/  FMUL R13, R223, R170 ;  /* 0x000000aadf0d7220 */ /* 0x000fe20000400000 */
[-C--:B------:R-:W-:Y:S01]  /*2ab70*/  FFMA R144, R62, R193.reuse, R144 ;  /* 0x000000c13e907223 */ /* 0x080fe20000000090 */
[----:B------:R-:W-:Y:S01]  /*2ab80*/  FFMA R231, R44, R193, R231 ;  /* 0x000000c12ce77223 */ /* 0x000fe200000000e7 */
[----:B------:R-:W-:Y:S01]  /*2ab90*/  FADD R191, R12, R191 ;  /* 0x000000bf0cbf7221 */ /* 0x000fe20000000000 */
[----:B------:R-:W-:Y:S01]  /*2aba0*/  FFMA R13, R192, R169, -R13 ;  /* 0x000000a9c00d7223 */ /* 0x000fe2000000080d */
[----:B------:R-:W-:Y:S01]  /*2abb0*/  FFMA R229, R42, R193, R229 ;  /* 0x000000c12ae57223 */ /* 0x000fe200000000e5 */
[----:B------:R-:W-:Y:S01]  /*2abc0*/  FMUL R12, R144, R181 ;  /* 0x000000b5900c7220 */ /* 0x000fe20000400000 */
[----:B------:R-:W-:Y:S01]  /*2abd0*/  FADD R231, RZ, -R231 ;  /* 0x800000e7ffe77221 */ /* 0x000fe20000000000 */
[-C--:B------:R-:W-:Y:S01]  /*2abe0*/  FFMA R249, R193, R171.reuse, R243 ;  /* 0x000000abc1f97223 */ /* 0x080fe200000000f3 */
[----:B------:R-:W-:Y:S01]  /*2abf0*/  FMUL R245, R192, R171 ;  /* 0x000000abc0f57220 */ /* 0x000fe20000400000 */
[----:B------:R-:W-:Y:S01]  /*2ac00*/  FFMA R230, R43, R193, R230 ;  /* 0x000000c12be67223 */ /* 0x000fe200000000e6 */
[C---:B------:R-:W-:Y:S01]  /*2ac10*/  FMUL R243, R144.reuse, R169 ;  /* 0x000000a990f37220 */ /* 0x040fe20000400000 */
[----:B------:R-:W-:Y:S01]  /*2ac20*/  FADD R239, R197, R13 ;  /* 0x0000000dc5ef7221 */ /* 0x000fe20000000000 */
[----:B------:R-:W-:Y:S01]  /*2ac30*/  FFMA R12, R223, R183, -R12 ;  /* 0x000000b7df0c7223 */ /* 0x000fe2000000080c */
[----:B------:R-:W-:Y:S01]  /*2ac40*/  FADD R229, RZ, -R229 ;  /* 0x800000e5ffe57221 */ /* 0x000fe20000000000 */
[----:B------:R-:W-:Y:S01]  /*2ac50*/  FMUL R13, R231, R184 ;  /* 0x000000b8e70d7220 */ /* 0x000fe20000400000 */
[-C--:B------:R-:W-:Y:S01]  /*2ac60*/  FFMA R244, R193, R170.reuse, R237 ;  /* 0x000000aac1f47223 */ /* 0x080fe200000000ed */
[----:B------:R-:W-:Y:S01]  /*2ac70*/  FFMA R199, R17, R193, R233 ;  /* 0x000000c111c77223 */ /* 0x000fe200000000e9 */
[----:B------:R-:W-:Y:S01]  /*2ac80*/  FFMA R245, R144, R170, -R245 ;  /* 0x000000aa90f57223 */ /* 0x000fe200000008f5 */
[----:B------:R-:W-:Y:S01]  /*2ac90*/  FFMA R243, R223, R171, -R243 ;  /* 0x000000abdff37223 */ /* 0x000fe200000008f3 */
[----:B------:R-:W-:Y:S01]  /*2aca0*/  FMUL R17, R192, R183 ;  /* 0x000000b7c0117220 */ /* 0x000fe20000400000 */
[----:B------:R-:W-:Y:S01]  /*2acb0*/  FADD R230, RZ, -R230 ;  /* 0x800000e6ffe67221 */ /* 0x000fe20000000000 */
[----:B------:R-:W-:Y:S01]  /*2acc0*/  FMUL R237, R231, R169 ;  /* 0x000000a9e7ed7220 */ /* 0x000fe20000400000 */
[----:B------:R-:W-:Y:S01]  /*2acd0*/  FMUL R223, R223, R182 ;  /* 0x000000b6dfdf7220 */ /* 0x000fe20000400000 */
[----:B------:R-:W-:Y:S01]  /*2ace0*/  FADD R12, R227, -R12 ;  /* 0x8000000ce30c7221 */ /* 0x000fe20000000000 */
[C---:B------:R-:W-:Y:S01]  /*2acf0*/  FFMA R13, R229.reuse, R186, -R13 ;  /* 0x000000bae50d7223 */ /* 0x040fe2000000080d */
[----:B------:R-:W-:Y:S01]  /*2ad00*/  FADD R245, R236, R245 ;  /* 0x000000f5ecf57221 */ /* 0x000fe20000000000 */
[----:B------:R-:W-:Y:S01]  /*2ad10*/  FFMA R144, R144, R182, -R17 ;  /* 0x000000b690907223 */ /* 0x000fe20000000811 */
[-C--:B------:R-:W-:Y:S01]  /*2ad20*/  FMUL R238, R230, R171.reuse ;  /* 0x000000abe6ee7220 */ /* 0x080fe20000400000 */
[C---:B------:R-:W-:Y:S01]  /*2ad30*/  FMUL R236, R229.reuse, R170 ;  /* 0x000000aae5ec7220 */ /* 0x040fe20000400000 */
[C---:B------:R-:W-:Y:S01]  /*2ad40*/  FFMA R237, R229.reuse, R171, -R237 ;  /* 0x000000abe5ed7223 */ /* 0x040fe200000008ed */
[----:B------:R-:W-:Y:S01]  /*2ad50*/  FFMA R223, R192, R181, -R223 ;  /* 0x000000b5c0df7223 */ /* 0x000fe200000008df */
[-C--:B------:R-:W-:Y:S01]  /*2ad60*/  FMUL R229, R229, R185.reuse ;  /* 0x000000b9e5e57220 */ /* 0x080fe20000400000 */
[----:B------:R-:W-:Y:S01]  /*2ad70*/  FMUL R17, R230, R186 ;  /* 0x000000bae6117220 */ /* 0x000fe20000400000 */
[----:B------:R-:W-:Y:S01]  /*2ad80*/  FADD R12, R12, -R13 ;  /* 0x8000000d0c0c7221 */ /* 0x000fe20000000000 */
[C---:B------:R-:W-:Y:S01]  /*2ad90*/  FFMA R238, R231.reuse, R170, -R238 ;  /* 0x000000aae7ee7223 */ /* 0x040fe200000008ee */
[----:B------:R-:W-:Y:S01]  /*2ada0*/  FADD R144, R226, -R144 ;  /* 0x80000090e2907221 */ /* 0x000fe20000000000 */
[----:B------:R-:W-:Y:S01]  /*2adb0*/  FADD R223, R228, -R223 ;  /* 0x800000dfe4df7221 */ /* 0x000fe20000000000 */
[----:B------:R-:W-:Y:S01]  /*2adc0*/  FFMA R231, R231, R185, -R17 ;  /* 0x000000b9e7e77223 */ /* 0x000fe20000000811 */
[C---:B------:R-:W-:Y:S01]  /*2add0*/  FFMA R229, R230.reuse, R184, -R229 ;  /* 0x000000b8e6e57223 */ /* 0x040fe200000008e5 */
[----:B------:R-:W-:Y:S01]  /*2ade0*/  FADD R199, -R199, R12 ;  /* 0x0000000cc7c77221 */ /* 0x000fe20000000100 */
[----:B------:R-:W-:Y:S01]  /*2adf0*/  FADD R12, RZ, R194 ;  /* 0x000000c2ff0c7221 */ /* 0x000fe20000000000 */
[----:B------:R-:W-:Y:S01]  /*2ae00*/  FFMA R236, R230, R169, -R236 ;  /* 0x000000a9e6ec7223 */ /* 0x000fe200000008ec */
[----:B------:R-:W-:Y:S01]  /*2ae10*/  FADD R144, R144, -R231 ;  /* 0x800000e790907221 */ /* 0x000fe20000000000 */
[----:B------:R-:W-:Y:S01]  /*2ae20*/  FADD R223, R223, -R229 ;  /* 0x800000e5dfdf7221 */ /* 0x000fe20000000000 */
[----:B------:R-:W-:Y:S01]  /*2ae30*/  BSSY B0, `(.L_x_996) ;  /* 0x00001ff000007945 */ /* 0x000fe20003800000 */
[----:B------:R0:W-:Y:S01]  /*2ae40*/  STL [R1+0x464], R12 ;  /* 0x0004640c01007387 */ /* 0x0001e20000100800 */
[----:B------:R-:W-:Y:S01]  /*2ae50*/  FADD R243, R196, R243 ;  /* 0x000000f3c4f37221 */ /* 0x000fe20000000000 */
[----:B------:R-:W-:Y:S01]  /*2ae60*/  FADD R238, R251, R238 ;  /* 0x000000eefbee7221 */ /* 0x000fe20000000000 */
[----:B------:R-:W-:Y:S01]  /*2ae70*/  FADD R237, R252, R237 ;  /* 0x000000edfced7221 */ /* 0x000fe20000000000 */
[----:B------:R-:W-:Y:S01]  /*2ae80*/  FADD R200, -R200, R144 ;  /* 0x00000090c8c87221 */ /* 0x000fe20000000100 */
[----:B------:R-:W-:Y:S01]  /*2ae90*/  FADD R198, -R198, R223 ;  /* 0x000000dfc6c67221 */ /* 0x000fe20000000100 */
        /* <DEDUP_REMOVED lines=8> */
[----:B------:R-:W-:-:S02]  /*2af20*/  MOV R164, RZ ;  /* 0x000000ff00a47202 */ /* 0x000fc40000000f00 */
[----:B------:R-:W-:Y:S02]  /*2af30*/  MOV R163, RZ ;  /* 0x000000ff00a37202 */ /* 0x000fe40000000f00 */
[----:B------:R-:W-:Y:S02]  /*2af40*/  MOV R206, RZ ;  /* 0x000000ff00ce7202 */ /* 0x000fe40000000f00 */
[----:B------:R-:W-:Y:S02]  /*2af50*/  MOV R167, RZ ;  /* 0x000000ff00a77202 */ /* 0x000fe40000000f00 */
[----:B0-----:R-:W-:Y:S02]  /*2af60*/  MOV R12, RZ ;  /* 0x000000ff000c7202 */ /* 0x001fe40000000f00 */
[----:B------:R-:W-:Y:S01]  /*2af70*/  MOV R17, RZ ;  /* 0x000000ff00117202 */ /* 0x000fe20000000f00 */
[----:B--2---:R-:W-:Y:S01]  /*2af80*/  FADD R236, R158, R236 ;  /* 0x000000ec9eec7221 */ /* 0x004fe20000000000 */
[----:B---3--:R-:W-:Y:S01]  /*2af90*/  ISETP.NE.AND P1, PT, R126, RZ, PT ;  /* 0x000000ff7e00720c */ /* 0x008fe20003f25270 */
[----:B------:R-:W-:Y:S01]  /*2afa0*/  FADD R169, RZ, R127 ;  /* 0x0000007fffa97221 */ /* 0x000fe20000000000 */
[----:B----4-:R-:W-:Y:S01]  /*2afb0*/  FADD R171, RZ, R155 ;  /* 0x0000009bffab7221 */ /* 0x010fe20000000000 */
[----:B------:R-:W-:Y:S01]  /*2afc0*/  FADD R170, RZ, R145 ;  /* 0x00000091ffaa7221 */ /* 0x000fe20000000000 */
[----:B------:R-:W-:-:S09]  /*2afd0*/  MOV R127, RZ ;  /* 0x000000ff007f7202 */ /* 0x000fd20000000f00 */
        /* <DEDUP_REMOVED lines=42> */
[----:B------:R-:W-:Y:S01]  /*2b280*/  FMUL R206, R78, R173 ;  /* 0x000000ad4ece7220 */ /* 0x000fe20000400000 */
        /* <DEDUP_REMOVED lines=15> */
[----:B------:R-:W-:Y:S01]  /*2b380*/  FMUL R217, R78, R172 ;  /* 0x000000ac4ed97220 */ /* 0x000fe20000400000 */
        /* <DEDUP_REMOVED lines=66> */
[C---:B------:R-:W-:Y:S01]  /*2b7b0*/  FFMA R225, R241.reuse, R11, RZ ;  /* 0x0000000bf1e17223 */ /* 0x040fe200000000ff */
        /* <DEDUP_REMOVED lines=18> */
[----:B0-----:R-:W0:Y:S02]  /*2b8e0*/  MUFU.RCP R126, R106 ;  /* 0x0000006a007e7308 */ /* 0x001e240000001000 */
[----:B0-----:R-:W-:-:S04]  /*2b8f0*/  FFMA R127, -R106, R126, 1 ;  /* 0x3f8000006a7f7423 */ /* 0x001fc8000000017e */
[----:B------:R-:W-:Y:S01]  /*2b900*/  FFMA R126, R126, R127, R126 ;  /* 0x0000007f7e7e7223 */ /* 0x000fe2000000007e */
[----:B-12---:R-:W-:-:S04]  /*2b910*/  FFMA R250, RZ, R3, R241 ;  /* 0x00000003fffa7223 */ /* 0x006fc800000000f1 */
[----:B---3--:R-:W-:-:S04]  /*2b920*/  FFMA R250, R240, R167, R250 ;  /* 0x000000a7f0fa7223 */ /* 0x008fc800000000fa */
[----:B------:R-:W-:-:S04]  /*2b930*/  FADD R250, RZ, -R250 ;  /* 0x800000fafffa7221 */ /* 0x000fc80000000000 */
[----:B------:R-:W-:Y:S01]  /*2b940*/  FFMA R127, R250, R126, RZ ;  /* 0x0000007efa7f7223 */ /* 0x000fe200000000ff */
[----:B------:R-:W0:Y:S03]  /*2b950*/  FCHK P1, R250, R106 ;  /* 0x0000006afa007302 */ /* 0x000e260000020000 */
[----:B------:R-:W-:-:S04]  /*2b960*/  FFMA R240, -R106, R127, R250 ;  /* 0x0000007f6af07223 */ /* 0x000fc800000001fa */
[----:B------:R-:W-:-:S05]  /*2b970*/  FFMA R126, R126, R240, R127 ;  /* 0x000000f07e7e7223 */ /* 0x000fca000000007f */
[----:B------:R1:W-:Y:S01]  /*2b980*/  STL [R1+0x5bc], R126 ;  /* 0x0005bc7e01007387 */ /* 0x0003e20000100800 */
[----:B0-----:R-:W-:Y:S05]  /*2b990*/  @!P1 BRA `(.L_x_999) ;  /* 0x0000005000009947 */ /* 0x001fea0003800000 */
[----:B------:R-:W-:Y:S01]  /*2b9a0*/  BMOV.32.CLEAR RZ, B11 ;  /* 0x000000000bff7355 */ /* 0x000fe20000100000 */
[----:B-1----:R-:W-:Y:S02]  /*2b9b0*/  MOV R126, R106 ;  /* 0x0000006a007e7202 */ /* 0x002fe40000000f00 */
[----:B------:R-:W-:Y:S02]  /*2b9c0*/  MOV R127, 0x2b9e0 ;  /* 0x0002b9e0007f7802 */ /* 0x000fe40000000f00 */
[----:B------:R-:W-:Y:S05]  /*2b9d0*/  CALL.REL.NOINC `($__internal_11_$__cuda_sm3x_div_rn_noftz_f32_slowpath) ;  /* 0x00010c1000007944 */ /* 0x000fea0003c00000 */
[----:B-1----:R1:W-:Y:S02]  /*2b9e0*/  STL [R1+0x5bc], R250 ;  /* 0x0005bcfa01007387 */ /* 0x0023e40000100800 */
.L_x_999:
[----:B------:R-:W-:Y:S05]  /*2b9f0*/  BSYNC B1 ;  /* 0x0000000000017941 */ /* 0x000fea0003800000 */
.L_x_998:
[----:B------:R-:W-:Y:S01]  /*2ba00*/  BSSY B1, `(.L_x_1000) ;  /* 0x0000031000017945 */ /* 0x000fe20003800000 */
[----:B------:R-:W-:Y:S01]  /*2ba10*/  FSETP.GT.AND P1, PT, R235, RZ, PT ;  /* 0x000000ffeb00720b */ /* 0x000fe20003f24000 */
[----:B------:R-:W-:Y:S01]  /*2ba20*/  FADD R222, RZ, R222 ;  /* 0x000000deffde7221 */ /* 0x000fe20000000000 */
[----:B------:R-:W-:Y:S01]  /*2ba30*/  MOV R235, RZ ;  /* 0x000000ff00eb7202 */ /* 0x000fe20000000f00 */
[----:B-1----:R-:W-:Y:S01]  /*2ba40*/  CS2R R126, SRZ ;  /* 0x00000000007e7805 */ /* 0x002fe2000001ff00 */
[----:B------:R-:W-:Y:S05]  /*2ba50*/  @!P2 BRA `(.L_x_1001) ;  /* 0x000002b00000a947 */ /* 0x000fea0003800000 */
[----:B------:R-:W1:Y:S01]  /*2ba60*/  MUFU.RCP R127, R106 ;  /* 0x0000006a007f7308 */ /* 0x000e620000001000 */
[----:B------:R-:W-:Y:S01]  /*2ba70*/  FSEL R235, R222, RZ, P1 ;  /* 0x000000ffdeeb7208 */ /* 0x000fe20000800000 */
[----:B------:R-:W-:Y:S06]  /*2ba80*/  BSSY B9, `(.L_x_1002) ;  /* 0x000000e000097945 */ /* 0x000fec0003800000 */
        /* <DEDUP_REMOVED lines=13> */
.L_x_1003:
[----:B------:R-:W-:Y:S05]  /*2bb60*/  BSYNC B9 ;  /* 0x0000000000097941 */ /* 0x000fea0003800000 */
.L_x_1002:
        /* <DEDUP_REMOVED lines=19> */
.L_x_1005:
[----:B------:R-:W-:Y:S05]  /*2bca0*/  BSYNC B9 ;  /* 0x0000000000097941 */ /* 0x000fea0003800000 */
.L_x_1004:
[----:B------:R-:W3:Y:S01]  /*2bcb0*/  LDL R235, [R1+0x624] ;  /* 0x0006240001eb7983 */ /* 0x000ee20000100800 */
[----:B------:R-:W-:-:S04]  /*2bcc0*/  FADD R126, RZ, -R126 ;  /* 0x8000007eff7e7221 */ /* 0x000fc80000000000 */
[----:B------:R-:W-:-:S04]  /*2bcd0*/  FADD R126, RZ, R126 ;  /* 0x0000007eff7e7221 */ /* 0x000fc80000000000 */
[----:B------:R-:W-:-:S04]  /*2bce0*/  FFMA R127, R166, R126, RZ ;  /* 0x0000007ea67f7223 */ /* 0x000fc800000000ff */
[----:B------:R-:W-:Y:S01]  /*2bcf0*/  FFMA R127, R127, c[0x0][0x658], RZ ;  /* 0x000196007f7f7a23 */ /* 0x000fe200000000ff */
[----:B---3--:R-:W-:Y:S02]  /*2bd00*/  FFMA R235, R235, R126, RZ ;  /* 0x0000007eebeb7223 */ /* 0x008fe400000000ff */
.L_x_1001:
[----:B------:R-:W-:Y:S05]  /*2bd10*/  BSYNC B1 ;  /* 0x0000000000017941 */ /* 0x000fea0003800000 */
.L_x_1000:
[----:B------:R-:W3:Y:S04]  /*2bd20*/  LDL R252, [R1+0x2fc] ;  /* 0x0002fc0001fc7983 */ /* 0x000ee80000100800 */
[----:B------:R-:W4:Y:S04]  /*2bd30*/  LDL R251, [R1+0x300] ;  /* 0x0003000001fb7983 */ /* 0x000f280000100800 */
[----:B--2---:R-:W2:Y:S01]  /*2bd40*/  LDL R250, [R1+0x304] ;  /* 0x0003040001fa7983 */ /* 0x004ea20000100800 */
[-C--:B------:R-:W-:Y:S01]  /*2bd50*/  FFMA R240, R144, R235.reuse, RZ ;  /* 0x000000eb90f07223 */ /* 0x080fe200000000ff */
[-C--:B------:R-:W-:Y:S01]  /*2bd60*/  FFMA R241, R145, R235.reuse, RZ ;  /* 0x000000eb91f17223 */ /* 0x080fe200000000ff */
[----:B------:R-:W-:Y:S01]  /*2bd70*/  FFMA R166, R155, R235, RZ ;  /* 0x000000eb9ba67223 */ /* 0x000fe200000000ff */
[----:B------:R-:W-:Y:S01]  /*2bd80*/  FADD R218, R218, R218 ;  /* 0x000000dadada7221 */ /* 0x000fe20000000000 */
        /* <DEDUP_REMOVED lines=10> */
[-C--:B------:R-:W-:Y:S01]  /*2be30*/  FFMA R121, R155, R241.reuse, R121 ;  /* 0x000000f19b797223 */ /* 0x080fe20000000079 */
[----:B------:R-:W-:Y:S01]  /*2be40*/  FFMA R205, R205, 4, R145 ;  /* 0x40800000cdcd7823 */ /* 0x000fe20000000091 */
[----:B------:R-:W-:Y:S01]  /*2be50*/  FFMA R145, R215, 2, R144 ;  /* 0x40000000d7917823 */ /* 0x000fe20000000090 */
[----:B------:R-:W-:Y:S01]  /*2be60*/  FFMA R128, R155, R166, R128 ;  /* 0x000000a69b807223 */ /* 0x000fe20000000080 */
[----:B------:R-:W-:Y:S01]  /*2be70*/  FFMA R144, R204, 2, R144 ;  /* 0x40000000cc907823 */ /* 0x000fe20000000090 */
[-C--:B------:R-:W-:Y:S01]  /*2be80*/  FMUL R242, R70, R241.reuse ;  /* 0x000000f146f27220 */ /* 0x080fe20000400000 */
[-C--:B------:R-:W-:Y:S01]  /*2be90*/  FMUL R155, R69, R241.reuse ;  /* 0x000000f1459b7220 */ /* 0x080fe20000400000 */
[----:B------:R-:W-:Y:S01]  /*2bea0*/  FMUL R241, R68, R241 ;  /* 0x000000f144f17220 */ /* 0x000fe20000400000 */
[----:B------:R-:W-:Y:S01]  /*2beb0*/  FFMA R215, R215, 4, R144 ;  /* 0x40800000d7d77823 */ /* 0x000fe20000000090 */
[-C--:B------:R-:W-:Y:S01]  /*2bec0*/  FFMA R242, R73, R240.reuse, R242 ;  /* 0x000000f049f27223 */ /* 0x080fe200000000f2 */
[----:B------:R-:W-:Y:S01]  /*2bed0*/  FFMA R155, R72, R240, R155 ;  /* 0x000000f0489b7223 */ /* 0x000fe2000000009b */
[----:B------:R-:W-:Y:S01]  /*2bee0*/  FMUL R144, R77, R174 ;  /* 0x000000ae4d907220 */ /* 0x000fe20000400000 */
[----:B------:R-:W-:Y:S01]  /*2bef0*/  FFMA R240, R71, R240, R241 ;  /* 0x000000f047f07223 */ /* 0x000fe200000000f1 */
[----:B------:R-:W-:Y:S01]  /*2bf00*/  FADD R241, R219, R219 ;  /* 0x000000dbdbf17221 */ /* 0x000fe20000000000 */
[-C--:B------:R-:W-:Y:S01]  /*2bf10*/  FFMA R242, R67, R166.reuse, R242 ;  /* 0x000000a643f27223 */ /* 0x080fe200000000f2 */
[----:B------:R-:W-:Y:S01]  /*2bf20*/  FADD R246, R144, R144 ;  /* 0x0000009090f67221 */ /* 0x000fe20000000000 */
[-C--:B------:R-:W-:Y:S01]  /*2bf30*/  FFMA R155, R66, R166.reuse, R155 ;  /* 0x000000a6429b7223 */ /* 0x080fe2000000009b */
[----:B------:R-:W-:Y:S01]  /*2bf40*/  FFMA R166, R65, R166, R240 ;  /* 0x000000a641a67223 */ /* 0x000fe200000000f0 */
[C---:B------:R-:W-:Y:S01]  /*2bf50*/  FMUL R240, R77.reuse, R173 ;  /* 0x000000ad4df07220 */ /* 0x040fe20000400000 */
[----:B------:R-:W-:Y:S01]  /*2bf60*/  FFMA R204, R204, 4, R145 ;  /* 0x40800000cccc7823 */ /* 0x000fe20000000091 */
[--C-:B------:R-:W-:Y:S01]  /*2bf70*/  FADD R145, R218, -R241.reuse ;  /* 0x800000f1da917221 */ /* 0x100fe20000000000 */
[C---:B------:R-:W-:Y:S01]  /*2bf80*/  FADD R219, R246.reuse, R218 ;  /* 0x000000daf6db7221 */ /* 0x040fe20000000000 */
[----:B------:R-:W-:Y:S01]  /*2bf90*/  FADD R218, R246, -R241 ;  /* 0x800000f1f6da7221 */ /* 0x000fe20000000000 */
[----:B------:R-:W-:Y:S01]  /*2bfa0*/  FMUL R241, R240, 4 ;  /* 0x40800000f0f17820 */ /* 0x000fe20000400000 */
[-C--:B------:R-:W-:Y:S01]  /*2bfb0*/  FMUL R246, R77, R79.reuse ;  /* 0x0000004f4df67220 */ /* 0x080fe20000400000 */
[-C--:B------:R-:W-:Y:S01]  /*2bfc0*/  FMUL R247, R80, R78.reuse ;  /* 0x0000004e50f77220 */ /* 0x080fe20000400000 */
[----:B------:R-:W-:Y:S01]  /*2bfd0*/  FADD R240, R240, R240 ;  /* 0x000000f0f0f07221 */ /* 0x000fe20000000000 */
[----:B------:R-:W-:Y:S01]  /*2bfe0*/  FADD R217, R217, R217 ;  /* 0x000000d9d9d97221 */ /* 0x000fe20000000000 */
[----:B------:R-:W-:Y:S01]  /*2bff0*/  FFMA R241, R216, 2, R241 ;  /* 0x40000000d8f17823 */ /* 0x000fe200000000f1 */
[----:B------:R-:W-:Y:S01]  /*2c000*/  FFMA R246, R77, R79, R246 ;  /* 0x0000004f4df67223 */ /* 0x000fe200000000f6 */
[----:B------:R-:W-:Y:S01]  /*2c010*/  FFMA R247, R80, R78, R247 ;  /* 0x0000004e50f77223 */ /* 0x000fe200000000f7 */
[-C--:B------:R-:W-:Y:S01]  /*2c020*/  FFMA R248, R164, R235.reuse, RZ ;  /* 0x000000eba4f87223 */ /* 0x080fe200000000ff */
[-C--:B------:R-:W-:Y:S01]  /*2c030*/  FFMA R163, R163, R235.reuse, RZ ;  /* 0x000000eba3a37223 */ /* 0x080fe200000000ff */
[----:B------:R-:W-:Y:S01]  /*2c040*/  FFMA R165, R165, R235, RZ ;  /* 0x000000eba5a57223 */ /* 0x000fe200000000ff */
[----:B------:R-:W-:Y:S01]  /*2c050*/  FFMA R216, R216, 2, R240 ;  /* 0x40000000d8d87823 */ /* 0x000fe200000000f0 */
[----:B------:R-:W-:Y:S01]  /*2c060*/  FADD R235, RZ, R235 ;  /* 0x000000ebffeb7221 */ /* 0x000fe20000000000 */
[----:B------:R-:W-:Y:S01]  /*2c070*/  FADD R240, R240, -R217 ;  /* 0x800000d9f0f07221 */ /* 0x000fe20000000000 */
[----:B------:R-:W-:Y:S01]  /*2c080*/  FADD R217, -R217, R241 ;  /* 0x000000f1d9d97221 */ /* 0x000fe20000000100 */
[C-C-:B------:R-:W-:Y:S01]  /*2c090*/  FADD R241, R246.reuse, R247.reuse ;  /* 0x000000f7f6f17221 */ /* 0x140fe20000000000 */
[----:B------:R-:W-:Y:S01]  /*2c0a0*/  FADD R164, R246, -R247 ;  /* 0x800000f7f6a47221 */ /* 0x000fe20000000000 */
[----:B------:R-:W-:Y:S01]  /*2c0b0*/  FADD R247, R178, R178 ;  /* 0x000000b2b2f77221 */ /* 0x000fe20000000000 */
[----:B------:R-:W-:Y:S01]  /*2c0c0*/  FFMA R246, R8, R235, RZ ;  /* 0x000000eb08f67223 */ /* 0x000fe200000000ff */
[----:B------:R-:W-:-:S02]  /*2c0d0*/  FADD R242, R248, R242 ;  /* 0x000000f2f8f27221 */ /* 0x000fc40000000000 */
[----:B------:R-:W2:Y:S01]  /*2c0e0*/  LDL R248, [R1+0x484] ;  /* 0x0004840001f87983 */ /* 0x000ea20000100800 */
[----:B------:R-:W-:Y:S01]  /*2c0f0*/  FFMA R226, R246, R247, R226 ;  /* 0x000000f7f6e27223 */ /* 0x000fe200000000e2 */
[----:B------:R-:W-:-:S04]  /*2c100*/  FADD R247, R179, R179 ;  /* 0x000000b3b3f77221 */ /* 0x000fc80000000000 */
[----:B------:R-:W-:Y:S01]  /*2c110*/  FFMA R227, R246, R247, R227 ;  /* 0x000000f7f6e37223 */ /* 0x000fe200000000e3 */
[----:B------:R-:W-:-:S04]  /*2c120*/  FADD R247, R180, R180 ;  /* 0x000000b4b4f77221 */ /* 0x000fc80000000000 */
[----:B------:R-:W-:Y:S01]  /*2c130*/  FFMA R228, R246, R247, R228 ;  /* 0x000000f7f6e47223 */ /* 0x000fe200000000e4 */
        /* <DEDUP_REMOVED lines=9> */
[----:B------:R-:W-:Y:S01]  /*2c1d0*/  FFMA R215, R242, R216, R215 ;  /* 0x000000d8f2d77223 */ /* 0x000fe200000000d7 */
[-C--:B------:R-:W-:Y:S02]  /*2c1e0*/  FMUL R216, R77, R77.reuse ;  /* 0x0000004d4dd87220 */ /* 0x080fe40000400000 */
[----:B------:R-:W-:Y:S01]  /*2c1f0*/  FMUL R206, R165, R206 ;  /* 0x000000cea5ce7220 */ /* 0x000fe20000400000 */
[----:B------:R-:W-:Y:S01]  /*2c200*/  FADD R207, R207, R207 ;  /* 0x000000cfcfcf7221 */ /* 0x000fe20000000000 */
[----:B------:R-:W-:-:S02]  /*2c210*/  FFMA R216, R77, R77, R216 ;  /* 0x0000004d4dd87223 */ /* 0x000fc400000000d8 */
[----:B------:R-:W-:Y:S01]  /*2c220*/  FFMA R204, R155, R204, R206 ;  /* 0x000000cc9bcc7223 */ /* 0x000fe200000000ce */
[----:B------:R-:W-:Y:S01]  /*2c230*/  FMUL R206, R80, R80 ;  /* 0x0000005050ce7220 */ /* 0x000fe20000400000 */
[----:B------:R-:W-:Y:S01]  /*2c240*/  FADD R163, -R207, R163 ;  /* 0x000000a3cfa37221 */ /* 0x000fe20000000100 */
[----:B------:R-:W-:Y:S02]  /*2c250*/  FMUL R217, R155, R217 ;  /* 0x000000d99bd97220 */ /* 0x000fe40000400000 */
[----:B------:R-:W-:Y:S01]  /*2c260*/  FFMA R206, R206, 2, R216 ;  /* 0x40000000cece7823 */ /* 0x000fe200000000d8 */
[----:B------:R-:W-:Y:S01]  /*2c270*/  FMUL R241, R165, R241 ;  /* 0x000000f1a5f17220 */ /* 0x000fe20000400000 */
[----:B------:R-:W-:Y:S01]  /*2c280*/  FFMA R163, R242, R163, R217 ;  /* 0x000000a3f2a37223 */ /* 0x000fe200000000d9 */
[----:B------:R-:W-:Y:S01]  /*2c290*/  FMUL R217, R79, R79 ;  /* 0x0000004f4fd97220 */ /* 0x000fe20000400000 */
[----:B------:R-:W-:Y:S01]  /*2c2a0*/  FADD R206, R206, -1 ;  /* 0xbf800000cece7421 */ /* 0x000fe20000000000 */
[----:B------:R-:W-:Y:S01]  /*2c2b0*/  FMUL R219, R155, R219 ;  /* 0x000000db9bdb7220 */ /* 0x000fe20000400000 */
[C---:B------:R-:W-:Y:S01]  /*2c2c0*/  FFMA R204, R242.reuse, -R218, R204 ;  /* 0x800000daf2cc7223 */ /* 0x040fe200000000cc */
[----:B------:R-:W-:Y:S01]  /*2c2d0*/  FFMA R217, R217, 2, R216 ;  /* 0x40000000d9d97823 */ /* 0x000fe200000000d8 */
[----:B------:R-:W-:Y:S01]  /*2c2e0*/  FFMA R206, R242, R206, R241 ;  /* 0x000000cef2ce7223 */ /* 0x000fe200000000f1 */
[CC--:B------:R-:W-:Y:S01]  /*2c2f0*/  FMUL R218, R77.reuse, R78.reuse ;  /* 0x0000004e4dda7220 */ /* 0x0c0fe20000400000 */
[----:B------:R-:W-:Y:S01]  /*2c300*/  FMUL R241, R80, R79 ;  /* 0x0000004f50f17220 */ /* 0x000fe20000400000 */
[----:B------:R-:W-:Y:S01]  /*2c310*/  FFMA R205, R242, R205, R219 ;  /* 0x000000cdf2cd7223 */ /* 0x000fe200000000db */
[-C--:B------:R-:W-:Y:S01]  /*2c320*/  FMUL R219, R78, R78.reuse ;  /* 0x0000004e4edb7220 */ /* 0x080fe20000400000 */
[----:B------:R-:W-:Y:S01]  /*2c330*/  FFMA R218, R77, R78, R218 ;  /* 0x0000004e4dda7223 */ /* 0x000fe200000000da */
[----:B------:R-:W-:Y:S01]  /*2c340*/  FADD R217, R217, -1 ;  /* 0xbf800000d9d97421 */ /* 0x000fe20000000000 */
[----:B------:R-:W-:Y:S01]  /*2c350*/  FFMA R241, R80, R79, R241 ;  /* 0x0000004f50f17223 */ /* 0x000fe200000000f1 */
[----:B------:R-:W-:-:S02]  /*2c360*/  FFMA R219, R219, 2, R216 ;  /* 0x40000000dbdb7823 */ /* 0x000fc400000000d8 */
[----:B------:R-:W-:Y:S01]  /*2c370*/  FMUL R217, R155, R217 ;  /* 0x000000d99bd97220 */ /* 0x000fe20000400000 */
[----:B------:R-:W-:Y:S01]  /*2c380*/  FADD R216, R218, R241 ;  /* 0x000000f1dad87221 */ /* 0x000fe20000000000 */
[----:B---3--:R-:W-:-:S04]  /*2c390*/  FADD R247, R252, R252 ;  /* 0x000000fcfcf77221 */ /* 0x008fc80000000000 */
[----:B------:R-:W-:Y:S01]  /*2c3a0*/  FFMA R232, R246, R247, R232 ;  /* 0x000000f7f6e87223 */ /* 0x000fe200000000e8 */
[----:B----4-:R-:W-:-:S04]  /*2c3b0*/  FADD R247, R251, R251 ;  /* 0x000000fbfbf77221 */ /* 0x010fc80000000000 */
[----:B------:R-:W-:Y:S01]  /*2c3c0*/  FFMA R233, R246, R247, R233 ;  /* 0x000000f7f6e97223 */ /* 0x000fe200000000e9 */
[----:B--2---:R-:W-:Y:S02]  /*2c3d0*/  FADD R247, R250, R250 ;  /* 0x000000fafaf77221 */ /* 0x004fe40000000000 */
[----:B------:R-:W2:Y:S01]  /*2c3e0*/  LDL R250, [R1+0x468] ;  /* 0x0004680001fa7983 */ /* 0x000ea20000100800 */
[----:B------:R-:W-:Y:S01]  /*2c3f0*/  FFMA R216, R242, R216, R217 ;  /* 0x000000d8f2d87223 */ /* 0x000fe200000000d9 */
[----:B------:R-:W-:Y:S01]  /*2c400*/  FFMA R145, R144, 4, R145 ;  /* 0x4080000090917823 */ /* 0x000fe20000000091 */
[----:B------:R-:W-:Y:S01]  /*2c410*/  FMUL R144, R77, R80 ;  /* 0x000000504d907220 */ /* 0x000fe20000400000 */
[----:B------:R-:W-:Y:S01]  /*2c420*/  FMUL R217, R79, R78 ;  /* 0x0000004e4fd97220 */ /* 0x000fe20000400000 */
[----:B------:R-:W-:Y:S01]  /*2c430*/  FMUL R164, R242, R164 ;  /* 0x000000a4f2a47220 */ /* 0x000fe20000400000 */
[----:B------:R-:W-:Y:S01]  /*2c440*/  FADD R219, R219, -1 ;  /* 0xbf800000dbdb7421 */ /* 0x000fe20000000000 */
[----:B------:R-:W-:Y:S01]  /*2c450*/  FFMA R144, R77, R80, R144 ;  /* 0x000000504d907223 */ /* 0x000fe20000000090 */
[----:B------:R-:W-:Y:S01]  /*2c460*/  FFMA R217, R79, R78, R217 ;  /* 0x0000004e4fd97223 */ /* 0x000fe200000000d9 */
[C---:B------:R-:W-:Y:S01]  /*2c470*/  FFMA R145, R165.reuse, R145, R163 ;  /* 0x00000091a5917223 */ /* 0x040fe200000000a3 */
[----:B------:R-:W-:Y:S01]  /*2c480*/  FFMA R164, R165, R219, -R164 ;  /* 0x000000dba5a47223 */ /* 0x000fe200000008a4 */
[----:B------:R-:W-:Y:S01]  /*2c490*/  FADD R166, R166, -R207 ;  /* 0x800000cfa6a67221 */ /* 0x000fe20000000000 */
[----:B------:R-:W-:Y:S01]  /*2c4a0*/  FADD R163, R144, -R217 ;  /* 0x800000d990a37221 */ /* 0x000fe20000000000 */
[----:B------:R-:W-:Y:S01]  /*2c4b0*/  FADD R218, R218, -R241 ;  /* 0x800000f1dada7221 */ /* 0x000fe20000000000 */
[----:B------:R-:W-:Y:S01]  /*2c4c0*/  FADD R144, R144, R217 ;  /* 0x000000d990907221 */ /* 0x000fe20000000000 */
[----:B------:R-:W-:Y:S01]  /*2c4d0*/  FFMA R215, R155, -R166, R215 ;  /* 0x800000a69bd77223 */ /* 0x000fe200000000d7 */
[-C--:B------:R-:W-:Y:S01]  /*2c4e0*/  FFMA R146, R221, R235.reuse, R146 ;  /* 0x000000ebdd927223 */ /* 0x080fe20000000092 */
        /* <DEDUP_REMOVED lines=33> */
[C---:B------:R-:W-:Y:S01]  /*2c700*/  FFMA R205, R165.reuse, -R240, R205 ;  /* 0x800000f0a5cd7223 */ /* 0x040fe200000000cd */
[----:B------:R-:W-:Y:S01]  /*2c710*/  FFMA R163, R165, -R163, R216 ;  /* 0x800000a3a5a37223 */ /* 0x000fe200000000d8 */
[----:B------:R-:W-:Y:S01]  /*2c720*/  FADD R165, R202, R202 ;  /* 0x000000cacaa57221 */ /* 0x000fe20000000000 */
[----:B------:R-:W-:Y:S01]  /*2c730*/  FADD R203, R203, R203 ;  /* 0x000000cbcbcb7221 */ /* 0x000fe20000000000 */
[----:B------:R-:W-:-:S03]  /*2c740*/  FADD R216, R12, R12 ;  /* 0x0000000c0cd87221 */ /* 0x000fc60000000000 */
        /* <DEDUP_REMOVED lines=76> */
[C---:B------:R-:W-:Y:S01]  /*2cc10*/  FFMA R17, R158.reuse, -R166, R17 ;  /* 0x800000a69e117223 */ /* 0x040fe20000000011 */
        /* <DEDUP_REMOVED lines=28> */
[----:B--2---:R-:W-:-:S04]  /*2cde0*/  FFMA R127, R250, R12, R127 ;  /* 0x0000000cfa7f7223 */ /* 0x004fc8000000007f */
[-C--:B------:R-:W-:Y:S01]  /*2cdf0*/  FFMA R13, R248, R127.reuse, RZ ;  /* 0x0000007ff80d7223 */ /* 0x080fe200000000ff */
[----:B------:R-:W-:-:S03]  /*2ce00*/  FFMA R127, R3, R127, RZ ;  /* 0x0000007f037f7223 */ /* 0x000fc600000000ff */
[----:B------:R-:W-:Y:S02]  /*2ce10*/  FADD R17, R17, R13 ;  /* 0x0000000d11117221 */ /* 0x000fe40000000000 */
.L_x_997:
[----:B------:R-:W-:Y:S05]  /*2ce20*/  BSYNC B0 ;  /* 0x0000000000007941 */ /* 0x000fea0003800000 */
.L_x_996:
[----:B------:R-:W2:Y:S04]  /*2ce30*/  LDL R145, [R1+0x44c] ;  /* 0x00044c0001917983 */ /* 0x000ea80000100800 */
[----:B------:R-:W3:Y:S01]  /*2ce40*/  LDL R144, [R1+0x4fc] ;  /* 0x0004fc0001907983 */ /* 0x000ee20000100800 */
[----:B------:R-:W-:Y:S01]  /*2ce50*/  LOP3.LUT P2, RZ, R24, 0x20, RZ, 0xc0, !PT ;  /* 0x0000002018ff7812 */ /* 0x000fe2000784c0ff */
[----:B------:R-:W-:Y:S01]  /*2ce60*/  BSSY B1, `(.L_x_1006) ;  /* 0x00000c3000017945 */ /* 0x000fe20003800000 */
[----:B------:R-:W-:Y:S01]  /*2ce70*/  FADD R17, RZ, R17 ;  /* 0x00000011ff117221 */ /* 0x000fe20000000000 */
[----:B------:R-:W-:Y:S02]  /*2ce80*/  MOV R162, RZ ;  /* 0x000000ff00a27202 */ /* 0x000fe40000000f00 */
[----:B------:R-:W-:-:S02]  /*2ce90*/  FSEL R13, R152, RZ, !P2 ;  /* 0x000000ff980d7208 */ /* 0x000fc40005000000 */
[----:B------:R-:W-:Y:S02]  /*2cea0*/  FSEL R126, R14, RZ, !P2 ;  /* 0x000000ff0e7e7208 */ /* 0x000fe40005000000 */
[----:B------:R-:W-:Y:S01]  /*2ceb0*/  MOV R161, RZ ;  /* 0x000000ff00a17202 */ /* 0x000fe20000000f00 */
[----:B------:R-:W-:Y:S01]  /*2cec0*/  FADD R152, R152, R13 ;  /* 0x0000000d98987221 */ /* 0x000fe20000000000 */
[----:B------:R-:W-:Y:S01]  /*2ced0*/  FSEL R13, R11, RZ, !P2 ;  /* 0x000000ff0b0d7208 */ /* 0x000fe20005000000 */
[----:B------:R-:W-:Y:S01]  /*2cee0*/  FADD R14, R14, R126 ;  /* 0x0000007e0e0e7221 */ /* 0x000fe20000000000 */
[----:B------:R-:W-:-:S03]  /*2cef0*/  FSEL R126, R153, RZ, !P2 ;  /* 0x000000ff997e7208 */ /* 0x000fc60005000000 */
        /* <DEDUP_REMOVED lines=16> */
[----:B------:R-:W-:Y:S02]  /*2d000*/  FADD R151, R151, R13 ;  /* 0x0000000d97977221 */ /* 0x000fe40000000000 */
[----:B------:R-:W-:Y:S01]  /*2d010*/  FADD R150, R150, R126 ;  /* 0x0000007e96967221 */ /* 0x000fe20000000000 */
[----:B------:R-:W-:Y:S02]  /*2d020*/  MOV R126, RZ ;  /* 0x000000ff007e7202 */ /* 0x000fe40000000f00 */
[----:B--2---:R-:W-:Y:S02]  /*2d030*/  FSETP.GEU.AND P1, PT, R145, RZ, PT ;  /* 0x000000ff9100720b */ /* 0x004fe40003f2e000 */
[----:B---3--:R-:W-:-:S11]  /*2d040*/  ISETP.NE.AND P2, PT, R144, RZ, PT ;  /* 0x000000ff9000720c */ /* 0x008fd60003f45270 */
[----:B------:R-:W-:Y:S01]  /*2d050*/  @P1 FADD R12, RZ, R12 ;  /* 0x0000000cff0c1221 */ /* 0x000fe20000000000 */
[----:B------:R-:W-:-:S03]  /*2d060*/  ISETP.NE.AND P1, PT, R144, RZ, PT ;  /* 0x000000ff9000720c */ /* 0x000fc60003f25270 */
[----:B------:R-:W-:Y:S02]  /*2d070*/  FADD R155, RZ, R12 ;  /* 0x0000000cff9b7221 */ /* 0x000fe40000000000 */
[----:B------:R-:W-:-:S08]  /*2d080*/  CS2R R12, SRZ ;  /* 0x00000000000c7805 */ /* 0x000fd0000001ff00 */
        /* <DEDUP_REMOVED lines=9> */
[C---:B--2---:R-:W-:Y:S02]  /*2d120*/  ISETP.NE.AND P3, PT, R144.reuse, RZ, PT ;  /* 0x000000ff9000720c */ /* 0x044fe40003f65270 */
[----:B------:R-:W-:Y:S02]  /*2d130*/  ISETP.NE.AND P1, PT, R144, RZ, PT ;  /* 0x000000ff9000720c */ /* 0x000fe40003f25270 */
[----:B------:R-:W-:-:S09]  /*2d140*/  MOV R144, R17 ;  /* 0x0000001100907202 */ /* 0x000fd20000000f00 */
        /* <DEDUP_REMOVED lines=42> */
.L_x_1015:
[----:B------:R-:W-:Y:S05]  /*2d3f0*/  BSYNC B11 ;  /* 0x00000000000b7941 */ /* 0x000fea0003800000 */
.L_x_1014:
[----:B------:R-:W-:Y:S01]  /*2d400*/  FSEL R13, R155, RZ, P3 ;  /* 0x000000ff9b0d7208 */ /* 0x000fe20001800000 */
[----:B------:R-:W-:-:S04]  /*2d410*/  FADD R126, RZ, -R126 ;  /* 0x8000007eff7e7221 */ /* 0x000fc80000000000 */
[----:B------:R-:W-:Y:S01]  /*2d420*/  FFMA R13, R13, c[0x0][0x658], RZ ;  /* 0x000196000d0d7a23 */ /* 0x000fe200000000ff */
[----:B------:R-:W-:-:S03]  /*2d430*/  FADD R168, RZ, R126 ;  /* 0x0000007effa87221 */ /* 0x000fc60000000000 */
[--C-:B------:R-:W-:Y:S01]  /*2d440*/  FADD R167, R167, R13.reuse ;  /* 0x0000000da7a77221 */ /* 0x100fe20000000000 */
[----:B------:R-:W-:Y:S02]  /*2d450*/  FADD R127, RZ, -R13 ;  /* 0x8000000dff7f7221 */ /* 0x000fe40000000000 */
.L_x_1013:
[----:B------:R-:W-:Y:S05]  /*2d460*/  BSYNC B10 ;  /* 0x00000000000a7941 */ /* 0x000fea0003800000 */
.L_x_1012:
[----:B------:R-:W-:Y:S01]  /*2d470*/  MOV R13, R12 ;  /* 0x0000000c000d7202 */ /* 0x000fe20000000f00 */
[----:B------:R-:W-:Y:S01]  /*2d480*/  FADD R168, RZ, R168 ;  /* 0x000000a8ffa87221 */ /* 0x000fe20000000000 */
[----:B------:R-:W-:Y:S02]  /*2d490*/  FSEL R126, R155, RZ, !P3 ;  /* 0x000000ff9b7e7208 */ /* 0x000fe40005800000 */
[----:B------:R-:W-:Y:S02]  /*2d4a0*/  FSEL R145, R17, RZ, !P3 ;  /* 0x000000ff11917208 */ /* 0x000fe40005800000 */
[----:B------:R-:W-:Y:S02]  /*2d4b0*/  MOV R12, RZ ;  /* 0x000000ff000c7202 */ /* 0x000fe40000000f00 */
.L_x_1011:
[----:B------:R-:W-:Y:S05]  /*2d4c0*/  BSYNC B9 ;  /* 0x0000000000097941 */ /* 0x000fea0003800000 */
.L_x_1010:
        /* <DEDUP_REMOVED lines=8> */
[----:B------:R-:W-:-:S02]  /*2d550*/  MOV R162, RZ ;  /* 0x000000ff00a27202 */ /* 0x000fc40000000f00 */
[----:B------:R-:W-:Y:S02]  /*2d560*/  MOV R161, RZ ;  /* 0x000000ff00a17202 */ /* 0x000fe40000000f00 */
[----:B---3--:R-:W-:-:S04]  /*2d570*/  PRMT R144, R144, 0x9910, RZ ;  /* 0x0000991090907816 */ /* 0x008fc800000000ff */
[----:B------:R-:W-:Y:S01]  /*2d580*/  ISETP.NE.AND P3, PT, R144, RZ, PT ;  /* 0x000000ff9000720c */ /* 0x000fe20003f65270 */
[----:B------:R-:W-:Y:S01]  /*2d590*/  FADD R144, R166, R145 ;  /* 0x00000091a6907221 */ /* 0x000fe20000000000 */
[----:B------:R-:W-:Y:S01]  /*2d5a0*/  FADD R145, R193, R126 ;  /* 0x0000007ec1917221 */ /* 0x000fe20000000000 */
[----:B------:R-:W-:Y:S02]  /*2d5b0*/  MOV R126, RZ ;  /* 0x000000ff007e7202 */ /* 0x000fe40000000f00 */
        /* <DEDUP_REMOVED lines=39> */
.L_x_1021:
[----:B------:R-:W-:Y:S05]  /*2d830*/  BSYNC B11 ;  /* 0x00000000000b7941 */ /* 0x000fea0003800000 */
.L_x_1020:
[----:B------:R-:W-:Y:S01]  /*2d840*/  FADD R126, RZ, -R126 ;  /* 0x8000007eff7e7221 */ /* 0x000fe20000000000 */
[--C-:B------:R-:W-:Y:S01]  /*2d850*/  FADD R127, R158, -R161.reuse ;  /* 0x800000a19e7f7221 */ /* 0x100fe20000000000 */
[----:B------:R-:W-:Y:S02]  /*2d860*/  FADD R162, RZ, R161 ;  /* 0x000000a1ffa27221 */ /* 0x000fe40000000000 */
[----:B------:R-:W-:Y:S02]  /*2d870*/  FADD R168, R168, R126 ;  /* 0x0000007ea8a87221 */ /* 0x000fe40000000000 */
.L_x_1019:
[----:B------:R-:W-:Y:S05]  /*2d880*/  BSYNC B10 ;  /* 0x00000000000a7941 */ /* 0x000fea0003800000 */
.L_x_1018:
[----:B------:R-:W3:Y:S04]  /*2d890*/  LDL R158, [R1+0x424] ;  /* 0x00042400019e7983 */ /* 0x000ee80000100800 */
[----:B------:R-:W3:Y:S01]  /*2d8a0*/  LDL R126, [R1+0x514] ;  /* 0x00051400017e7983 */ /* 0x000ee20000100800 */
[----:B------:R-:W-:Y:S01]  /*2d8b0*/  FADD R168, RZ, R168 ;  /* 0x000000a8ffa87221 */ /* 0x000fe20000000000 */
[----:B---3--:R-:W-:-:S02]  /*2d8c0*/  FSETP.GEU.AND P3, PT, R126, R158, PT ;  /* 0x0000009e7e00720b */ /* 0x008fc40003f6e000 */
        /* <DEDUP_REMOVED lines=10> */
.L_x_1022:
[----:B------:R-:W-:Y:S02]  /*2d970*/  FADD R161, RZ, R127 ;  /* 0x0000007fffa17221 */ /* 0x000fe40000000000 */
[----:B------:R-:W-:Y:S02]  /*2d980*/  CS2R R126, SRZ ;  /* 0x00000000007e7805 */ /* 0x000fe4000001ff00 */
.L_x_1017:
[----:B------:R-:W-:Y:S05]  /*2d990*/  BSYNC B9 ;  /* 0x0000000000097941 */ /* 0x000fea0003800000 */
.L_x_1016:
[----:B------:R-:W-:Y:S02]  /*2d9a0*/  FADD R12, RZ, R127 ;  /* 0x0000007fff0c7221 */ /* 0x000fe40000000000 */
.L_x_1009:
[----:B------:R-:W-:Y:S05]  /*2d9b0*/  BSYNC B0 ;  /* 0x0000000000007941 */ /* 0x000fea0003800000 */
.L_x_1008:
[----:B------:R-:W-:Y:S01]  /*2d9c0*/  FSEL R155, R155, RZ, P2 ;  /* 0x000000ff9b9b7208 */ /* 0x000fe20001000000 */
[----:B------:R-:W-:Y:S01]  /*2d9d0*/  FADD R127, RZ, R145 ;  /* 0x00000091ff7f7221 */ /* 0x000fe20000000000 */
[----:B------:R-:W-:-:S03]  /*2d9e0*/  FSEL R17, R17, RZ, P2 ;  /* 0x000000ff11117208 */ /* 0x000fc60001000000 */
[----:B------:R-:W-:Y:S01]  /*2d9f0*/  FADD R155, R155, R145 ;  /* 0x000000919b9b7221 */ /* 0x000fe20000000000 */
[--C-:B------:R-:W-:Y:S01]  /*2da00*/  FADD R145, RZ, R144.reuse ;  /* 0x00000090ff917221 */ /* 0x100fe20000000000 */
[----:B------:R-:W-:Y:S01]  /*2da10*/  FSEL R127, R127, RZ, P1 ;  /* 0x000000ff7f7f7208 */ /* 0x000fe20000800000 */
[----:B------:R-:W-:Y:S01]  /*2da20*/  FADD R17, R17, R144 ;  /* 0x0000009011117221 */ /* 0x000fe20000000000 */
[----:B------:R-:W-:Y:S02]  /*2da30*/  @P1 MOV R155, RZ ;  /* 0x000000ff009b1202 */ /* 0x000fe40000000f00 */
[----:B------:R-:W-:Y:S01]  /*2da40*/  FSEL R145, R145, RZ, P1 ;  /* 0x000000ff91917208 */ /* 0x000fe20000800000 */
[--C-:B------:R-:W-:Y:S01]  /*2da50*/  @P1 FADD R162, R162, R127.reuse ;  /* 0x0000007fa2a21221 */ /* 0x100fe20000000000 */
[----:B------:R-:W-:Y:S01]  /*2da60*/  @P1 FADD R126, R126, -R127 ;  /* 0x8000007f7e7e1221 */ /* 0x000fe20000000000 */
[----:B------:R-:W-:Y:S02]  /*2da70*/  @P1 MOV R17, RZ ;  /* 0x000000ff00111202 */ /* 0x000fe40000000f00 */
[----:B------:R-:W-:-:S02]  /*2da80*/  @P1 FADD R191, R191, R145 ;  /* 0x00000091bfbf1221 */ /* 0x000fc40000000000 */
.L_x_1007:
[----:B------:R-:W-:Y:S05]  /*2da90*/  BSYNC B1 ;  /* 0x0000000000017941 */ /* 0x000fea0003800000 */
.L_x_1006:
[----:B------:R-:W3:Y:S04]  /*2daa0*/  LDL.LU R193, [R1+0x40] ;  /* 0x0000400001c17983 */ /* 0x000ee80000300800 */
[----:B------:R-:W4:Y:S04]  /*2dab0*/  LDL.LU R192, [R1+0x30] ;  /* 0x0000300001c07983 */ /* 0x000f280000300800 */
[----:B--2---:R-:W2:Y:S04]  /*2dac0*/  LDL.LU R166, [R1+0x34] ;  /* 0x0000340001a67983 */ /* 0x004ea80000300800 */
[----:B------:R-:W2:Y:S04]  /*2dad0*/  LDL.LU R165, [R1+0x3c] ;  /* 0x00003c0001a57983 */ /* 0x000ea80000300800 */
[----:B------:R-:W2:Y:S04]  /*2dae0*/  LDL.LU R158, [R1+0xc] ;  /* 0x00000c00019e7983 */ /* 0x000ea80000300800 */
[----:B------:R-:W2:Y:S01]  /*2daf0*/  LDL.LU R145, [R1+0x8] ;  /* 0x0000080001917983 */ /* 0x000ea20000300800 */
[----:B------:R-:W-:Y:S01]  /*2db00*/  FADD R167, RZ, R167 ;  /* 0x000000a7ffa77221 */ /* 0x000fe20000000000 */
[----:B------:R-:W-:Y:S01]  /*2db10*/  MOV R127, R162 ;  /* 0x000000a2007f7202 */ /* 0x000fe20000000f00 */
[----:B------:R-:W-:Y:S01]  /*2db20*/  FADD R155, RZ, R155 ;  /* 0x0000009bff9b7221 */ /* 0x000fe20000000000 */
[----:B------:R-:W-:-:S03]  /*2db30*/  MOV R144, R161 ;  /* 0x000000a100907202 */ /* 0x000fc60000000f00 */
[C---:B------:R-:W-:Y:S02]  /*2db40*/  @P2 FADD R127, R155.reuse, R127 ;  /* 0x0000007f9b7f2221 */ /* 0x040fe40000000000 */
[----:B------:R-:W-:Y:S01]  /*2db50*/  @P2 FADD R144, -R155, R144 ;  /* 0x000000909b902221 */ /* 0x000fe20000000100 */
[C---:B---3--:R-:W-:Y:S01]  /*2db60*/  FFMA R161, R167.reuse, R172, R193 ;  /* 0x000000aca7a17223 */ /* 0x048fe200000000c1 */
[----:B----4-:R-:W-:-:S04]  /*2db70*/  FFMA R155, R167, R173, R192 ;  /* 0x000000ada79b7223 */ /* 0x010fc800000000c0 */
[----:B------:R3:W-:Y:S01]  /*2db80*/  STL [R1+0x2c], R161 ;  /* 0x00002ca101007387 */ /* 0x0007e20000100800 */
[----:B--2---:R-:W-:-:S03]  /*2db90*/  FFMA R162, R167, R174, R166 ;  /* 0x000000aea7a27223 */ /* 0x004fc600000000a6 */
[----:B------:R2:W-:Y:S04]  /*2dba0*/  STL [R1+0x30], R155 ;  /* 0x0000309b01007387 */ /* 0x0005e80000100800 */
[----:B------:R-:W-:Y:S01]  /*2dbb0*/  STL [R1+0x34], R162 ;  /* 0x000034a201007387 */ /* 0x000fe20000100800 */
[C---:B---3--:R-:W-:Y:S01]  /*2dbc0*/  FFMA R161, R167.reuse, R175, R165 ;  /* 0x000000afa7a17223 */ /* 0x048fe200000000a5 */
[----:B--2---:R-:W-:-:S04]  /*2dbd0*/  FFMA R155, R167, R176, R158 ;  /* 0x000000b0a79b7223 */ /* 0x004fc8000000009e */
[----:B------:R2:W-:Y:S01]  /*2dbe0*/  STL [R1+0x3c], R161 ;  /* 0x00003ca101007387 */ /* 0x0005e20000100800 */
[----:B------:R-:W-:-:S03]  /*2dbf0*/  FFMA R145, R167, R177, R145 ;  /* 0x000000b1a7917223 */ /* 0x000fc60000000091 */
[----:B------:R-:W3:Y:S04]  /*2dc00*/  LDL.LU R192, [R1] ;  /* 0x0000000001c07983 */ /* 0x000ee80000300800 */
[----:B------:R4:W-:Y:S04]  /*2dc10*/  STL [R1+0x40], R155 ;  /* 0x0000409b01007387 */ /* 0x0009e80000100800 */
[----:B------:R-:W3:Y:S04]  /*2dc20*/  LDL.LU R201, [R1+0x60] ;  /* 0x0000600001c97983 */ /* 0x000ee80000300800 */
[----:B------:R0:W-:Y:S04]  /*2dc30*/  STL [R1+0x44], R145 ;  /* 0x0000449101007387 */ /* 0x0001e80000100800 */
[----:B------:R-:W3:Y:S04]  /*2dc40*/  LDL.LU R195, [R1+0x2fc] ;  /* 0x0002fc0001c37983 */ /* 0x000ee80000300800 */
[----:B------:R-:W3:Y:S04]  /*2dc50*/  LDL.LU R197, [R1+0x5c] ;  /* 0x00005c0001c57983 */ /* 0x000ee80000300800 */
[----:B------:R-:W3:Y:S04]  /*2dc60*/  LDL.LU R196, [R1+0x300] ;  /* 0x0003000001c47983 */ /* 0x000ee80000300800 */
[----:B------:R-:W3:Y:S04]  /*2dc70*/  LDL.LU R176, [R1+0x14] ;  /* 0x0000140001b07983 */ /* 0x000ee80000300800 */
[----:B------:R-:W3:Y:S01]  /*2dc80*/  LDL.LU R175, [R1+0x304] ;  /* 0x0003040001af7983 */ /* 0x000ee20000300800 */
[-C--:B------:R-:W-:Y:S01]  /*2dc90*/  FFMA R172, R42, R167.reuse, R229 ;  /* 0x000000a72aac7223 */ /* 0x080fe200000000e5 */
[-C--:B--2---:R-:W-:Y:S01]  /*2dca0*/  FFMA R161, R63, R167.reuse, R163 ;  /* 0x000000a73fa17223 */ /* 0x084fe200000000a3 */
[-C--:B------:R-:W-:Y:S01]  /*2dcb0*/  FFMA R206, R64, R167.reuse, R206 ;  /* 0x000000a740ce7223 */ /* 0x080fe200000000ce */
[----:B------:R-:W2:Y:S01]  /*2dcc0*/  LDL R204, [R1+0x284] ;  /* 0x0002840001cc7983 */ /* 0x000ea20000100800 */
[----:B------:R-:W-:Y:S01]  /*2dcd0*/  FFMA R163, R43, R167, R230 ;  /* 0x000000a72ba37223 */ /* 0x000fe200000000e6 */
[----:B------:R-:W-:Y:S01]  /*2dce0*/  FADD R172, RZ, -R172 ;  /* 0x800000acffac7221 */ /* 0x000fe20000000000 */
[C---:B----4-:R-:W-:Y:S01]  /*2dcf0*/  FMUL R155, R206.reuse, R182 ;  /* 0x000000b6ce9b7220 */ /* 0x050fe20000400000 */
[----:B------:R-:W-:Y:S01]  /*2dd00*/  FMUL R158, R206, R179 ;  /* 0x000000b3ce9e7220 */ /* 0x000fe20000400000 */
[----:B------:R-:W-:Y:S01]  /*2dd10*/  FFMA R165, R62, R167, R164 ;  /* 0x000000a73ea57223 */ /* 0x000fe200000000a4 */
[C---:B0-----:R-:W-:Y:S01]  /*2dd20*/  FMUL R145, R161.reuse, R183 ;  /* 0x000000b7a1917220 */ /* 0x041fe20000400000 */
[----:B------:R-:W-:Y:S01]  /*2dd30*/  FFMA R166, R44, R167, R231 ;  /* 0x000000a72ca67223 */ /* 0x000fe200000000e7 */
[----:B------:R-:W-:Y:S01]  /*2dd40*/  FADD R163, RZ, -R163 ;  /* 0x800000a3ffa37221 */ /* 0x000fe20000000000 */
[C---:B------:R-:W-:Y:S01]  /*2dd50*/  FMUL R162, R161.reuse, R180 ;  /* 0x000000b4a1a27220 */ /* 0x040fe20000400000 */
[C---:B------:R-:W-:Y:S01]  /*2dd60*/  FMUL R164, R172.reuse, R179 ;  /* 0x000000b3aca47220 */ /* 0x040fe20000400000 */
[C---:B------:R-:W-:Y:S01]  /*2dd70*/  FFMA R158, R161.reuse, R178, -R158 ;  /* 0x000000b2a19e7223 */ /* 0x040fe2000000089e */
[----:B------:R-:W-:Y:S01]  /*2dd80*/  FFMA R155, R161, R181, -R155 ;  /* 0x000000b5a19b7223 */ /* 0x000fe2000000089b */
[----:B------:R-:W-:Y:S01]  /*2dd90*/  FMUL R173, R172, R185 ;  /* 0x000000b9acad7220 */ /* 0x000fe20000400000 */
[----:B------:R-:W-:Y:S01]  /*2dda0*/  FFMA R145, R165, R182, -R145 ;  /* 0x000000b6a5917223 */ /* 0x000fe20000000891 */
[----:B------:R-:W-:Y:S01]  /*2ddb0*/  FADD R166, RZ, -R166 ;  /* 0x800000a6ffa67221 */ /* 0x000fe20000000000 */
[----:B------:R-:W-:Y:S01]  /*2ddc0*/  FMUL R161, R163, R180 ;  /* 0x000000b4a3a17220 */ /* 0x000fe20000400000 */
[----:B------:R-:W-:Y:S01]  /*2ddd0*/  FFMA R162, R165, R179, -R162 ;  /* 0x000000b3a5a27223 */ /* 0x000fe200000008a2 */
[----:B------:R-:W-:Y:S01]  /*2dde0*/  FMUL R174, R163, R186 ;  /* 0x000000baa3ae7220 */ /* 0x000fe20000400000 */
[C---:B------:R-:W-:Y:S01]  /*2ddf0*/  FMUL R181, R165.reuse, R181 ;  /* 0x000000b5a5b57220 */ /* 0x040fe20000400000 */
[-C--:B------:R-:W-:Y:S01]  /*2de00*/  FMUL R165, R165, R178.reuse ;  /* 0x000000b2a5a57220 */ /* 0x080fe20000400000 */
[C---:B------:R-:W-:Y:S01]  /*2de10*/  FFMA R164, R163.reuse, R178, -R164 ;  /* 0x000000b2a3a47223 */ /* 0x040fe200000008a4 */
[----:B------:R-:W4:Y:S01]  /*2de20*/  LDL R203, [R1+0x248] ;  /* 0x0002480001cb7983 */ /* 0x000f220000100800 */
[-C--:B------:R-:W-:Y:S01]  /*2de30*/  FFMA R163, R163, R184.reuse, -R173 ;  /* 0x000000b8a3a37223 */ /* 0x080fe200000008ad */
[C---:B------:R-:W-:Y:S01]  /*2de40*/  FFMA R161, R166.reuse, R179, -R161 ;  /* 0x000000b3a6a17223 */ /* 0x040fe200000008a1 */
[C---:B------:R-:W-:Y:S01]  /*2de50*/  FFMA R185, R166.reuse, R185, -R174 ;  /* 0x000000b9a6b97223 */ /* 0x040fe200000008ae */
[----:B------:R-:W-:Y:S01]  /*2de60*/  FMUL R184, R166, R184 ;  /* 0x000000b8a6b87220 */ /* 0x000fe20000400000 */
[----:B------:R-:W-:Y:S01]  /*2de70*/  FFMA R183, R206, R183, -R181 ;  /* 0x000000b7ceb77223 */ /* 0x000fe200000008b5 */
[C---:B------:R-:W-:Y:S01]  /*2de80*/  FFMA R194, R167.reuse, R180, R249 ;  /* 0x000000b4a7c27223 */ /* 0x040fe200000000f9 */
[----:B------:R-:W-:Y:S01]  /*2de90*/  FMUL R173, R78, R74 ;  /* 0x0000004a4ead7220 */ /* 0x000fe20000400000 */
[----:B------:R-:W-:Y:S01]  /*2dea0*/  FFMA R186, R172, R186, -R184 ;  /* 0x000000baacba7223 */ /* 0x000fe200000008b8 */
[C---:B------:R-:W-:Y:S01]  /*2deb0*/  FFMA R193, R167.reuse, R179, R244 ;  /* 0x000000b3a7c17223 */ /* 0x040fe200000000f4 */
[-C--:B---3--:R-:W-:Y:S01]  /*2dec0*/  FFMA R192, R167, R178.reuse, R192 ;  /* 0x000000b2a7c07223 */ /* 0x088fe200000000c0 */
[----:B------:R-:W-:Y:S01]  /*2ded0*/  FMUL R178, R166, R178 ;  /* 0x000000b2a6b27220 */ /* 0x000fe20000400000 */
[----:B------:R-:W-:-:S02]  /*2dee0*/  FFMA R166, R206, R180, -R165 ;  /* 0x000000b4cea67223 */ /* 0x000fc400000008a5 */
[----:B------:R-:W3:Y:S01]  /*2def0*/  LDL R206, [R1+0x280] ;  /* 0x0002800001ce7983 */ /* 0x000ee20000100800 */
[----:B------:R-:W-:-:S03]  /*2df00*/  FFMA R165, R172, R180, -R178 ;  /* 0x000000b4aca57223 */ /* 0x000fc600000008b2 */
[----:B------:R-:W3:Y:S04]  /*2df10*/  LDL.LU R218, [R1+0x318] ;  /* 0x0003180001da7983 */ /* 0x000ee80000300800 */
[----:B------:R-:W3:Y:S04]  /*2df20*/  LDL.LU R229, [R1+0x31c] ;  /* 0x00031c0001e57983 */ /* 0x000ee80000300800 */
[----:B------:R-:W3:Y:S01]  /*2df30*/  LDL.LU R225, [R1+0x308] ;  /* 0x0003080001e17983 */ /* 0x000ee20000300800 */
[----:B------:R-:W-:Y:S01]  /*2df40*/  FMUL R177, R79, R74 ;  /* 0x0000004a4fb17220 */ /* 0x000fe20000400000 */
[----:B------:R-:W-:-:S02]  /*2df50*/  FFMA R195, R167, R195, R201 ;  /* 0x000000c3a7c37223 */ /* 0x000fc400000000c9 */
[----:B------:R-:W3:Y:S04]  /*2df60*/  LDL.LU R224, [R1+0x268] ;  /* 0x0002680001e07983 */ /* 0x000ee80000300800 */
[----:B------:R-:W3:Y:S01]  /*2df70*/  LDL R220, [R1+0x28c] ;  /* 0x00028c0001dc7983 */ /* 0x000ee20000100800 */
[----:B------:R-:W-:-:S03]  /*2df80*/  FFMA R196, R167, R196, R197 ;  /* 0x000000c4a7c47223 */ /* 0x000fc600000000c5 */
[----:B------:R-:W3:Y:S04]  /*2df90*/  LDL R215, [R1+0x24c] ;  /* 0x00024c0001d77983 */ /* 0x000ee80000100800 */
[----:B------:R-:W3:Y:S01]  /*2dfa0*/  LDL R219, [R1+0x294] ;  /* 0x0002940001db7983 */ /* 0x000ee20000100800 */
[----:B------:R-:W-:Y:S01]  /*2dfb0*/  FMUL R180, R79, R75 ;  /* 0x0000004b4fb47220 */ /* 0x000fe20000400000 */
[----:B------:R-:W-:Y:S01]  /*2dfc0*/  FFMA R197, R167, R175, R176 ;  /* 0x000000afa7c57223 */ /* 0x000fe200000000b0 */
[----:B------:R-:W-:Y:S01]  /*2dfd0*/  FADD R175, R173, R173 ;  /* 0x000000adadaf7221 */ /* 0x000fe20000000000 */
[----:B------:R-:W-:Y:S01]  /*2dfe0*/  FMUL R174, R80, R76 ;  /* 0x0000004c50ae7220 */ /* 0x000fe20000400000 */
[----:B------:R-:W-:-:S04]  /*2dff0*/  FADD R172, R180, R180 ;  /* 0x000000b4b4ac7221 */ /* 0x000fc80000000000 */
[----:B------:R-:W-:Y:S01]  /*2e000*/  FADD R176, R172, R175 ;  /* 0x000000afacb07221 */ /* 0x000fe20000000000 */
[----:B------:R-:W-:Y:S01]  /*2e010*/  FFMA R172, R174, 2, R172 ;  /* 0x40000000aeac7823 */ /* 0x000fe200000000ac */
[----:B------:R-:W-:-:S03]  /*2e020*/  FMUL R178, R78, R75 ;  /* 0x0000004b4eb27220 */ /* 0x000fc60000400000 */
[----:B------:R-:W-:Y:S01]  /*2e030*/  FFMA R173, R173, 4, R172 ;  /* 0x40800000adad7823 */ /* 0x000fe200000000ac */
[----:B------:R-:W-:Y:S01]  /*2e040*/  FMUL R172, R77, R76 ;  /* 0x0000004c4dac7220 */ /* 0x000fe20000400000 */
[----:B------:R-:W-:Y:S01]  /*2e050*/  FADD R177, R177, R177 ;  /* 0x000000b1b1b17221 */ /* 0x000fe20000000000 */
[----:B------:R-:W-:Y:S02]  /*2e060*/  FADD R178, R178, R178 ;  /* 0x000000b2b2b27221 */ /* 0x000fe40000000000 */
[----:B------:R-:W-:Y:S01]  /*2e070*/  FADD R179, R172, R172 ;  /* 0x000000acacb37221 */ /* 0x000fe20000000000 */
[----:B------:R-:W-:Y:S01]  /*2e080*/  FFMA R175, R174, 2, R175 ;  /* 0x40000000aeaf7823 */ /* 0x000fe200000000af */
[--C-:B------:R-:W-:Y:S01]  /*2e090*/  FFMA R172, R172, 4, R177.reuse ;  /* 0x40800000acac7823 */ /* 0x100fe200000000b1 */
[----:B------:R-:W-:Y:S01]  /*2e0a0*/  FFMA R174, R174, 4, R176 ;  /* 0x40800000aeae7823 */ /* 0x000fe200000000b0 */
[----:B------:R-:W-:Y:S01]  /*2e0b0*/  FADD R177, R179, R177 ;  /* 0x000000b1b3b17221 */ /* 0x000fe20000000000 */
[----:B------:R-:W-:Y:S01]  /*2e0c0*/  FMUL R176, R77, R75 ;  /* 0x0000004b4db07220 */ /* 0x000fe20000400000 */
[----:B------:R-:W-:Y:S01]  /*2e0d0*/  FADD R179, R179, -R178 ;  /* 0x800000b2b3b37221 */ /* 0x000fe20000000000 */
[----:B------:R-:W-:Y:S01]  /*2e0e0*/  FADD R178, -R178, R172 ;  /* 0x000000acb2b27221 */ /* 0x000fe20000000100 */
[----:B------:R-:W-:Y:S01]  /*2e0f0*/  FFMA R180, R180, 4, R175 ;  /* 0x40800000b4b47823 */ /* 0x000fe200000000af */
[----:B------:R-:W-:Y:S01]  /*2e100*/  FMUL R172, R80, R74 ;  /* 0x0000004a50ac7220 */ /* 0x000fe20000400000 */
[----:B------:R-:W-:Y:S01]  /*2e110*/  FMUL R175, R78, R76 ;  /* 0x0000004c4eaf7220 */ /* 0x000fe20000400000 */
[C---:B------:R-:W-:Y:S01]  /*2e120*/  FMUL R181, R176.reuse, 4 ;  /* 0x40800000b0b57820 */ /* 0x040fe20000400000 */
[----:B------:R-:W-:Y:S01]  /*2e130*/  FADD R176, R176, R176 ;  /* 0x000000b0b0b07221 */ /* 0x000fe20000000000 */
[----:B------:R-:W-:-:S02]  /*2e140*/  FADD R172, R172, R172 ;  /* 0x000000acacac7221 */ /* 0x000fc40000000000 */
[C---:B------:R-:W-:Y:S01]  /*2e150*/  FFMA R181, R175.reuse, 2, R181 ;  /* 0x40000000afb57823 */ /* 0x040fe200000000b5 */
[----:B------:R-:W-:Y:S01]  /*2e160*/  FFMA R175, R175, 2, R176 ;  /* 0x40000000afaf7823 */ /* 0x000fe200000000b0 */
[----:B------:R-:W-:Y:S01]  /*2e170*/  FADD R176, R176, -R172 ;  /* 0x800000acb0b07221 */ /* 0x000fe20000000000 */
[----:B------:R-:W-:Y:S01]  /*2e180*/  FMUL R182, R79, R76 ;  /* 0x0000004c4fb67220 */ /* 0x000fe20000400000 */
[----:B------:R-:W-:Y:S01]  /*2e190*/  FADD R172, -R172, R181 ;  /* 0x000000b5acac7221 */ /* 0x000fe20000000100 */
[----:B------:R-:W-:Y:S01]  /*2e1a0*/  FMUL R181, R80, R75 ;  /* 0x0000004b50b57220 */ /* 0x000fe20000400000 */
[----:B------:R-:W-:Y:S01]  /*2e1b0*/  FMUL R184, R77, R74 ;  /* 0x0000004a4db87220 */ /* 0x000fe20000400000 */
[----:B------:R-:W-:Y:S02]  /*2e1c0*/  FADD R182, R182, R182 ;  /* 0x000000b6b6b67221 */ /* 0x000fe40000000000 */
[----:B------:R-:W-:Y:S01]  /*2e1d0*/  FADD R181, R181, R181 ;  /* 0x000000b5b5b57221 */ /* 0x000fe20000000000 */
[----:B------:R-:W-:-:S03]  /*2e1e0*/  FADD R202, R184, R184 ;  /* 0x000000b8b8ca7221 */ /* 0x000fc60000000000 */
[--C-:B------:R-:W-:Y:S01]  /*2e1f0*/  FADD R201, -R182, R181.reuse ;  /* 0x000000b5b6c97221 */ /* 0x100fe20000000100 */
[C---:B------:R-:W-:Y:S01]  /*2e200*/  FADD R182, -R202.reuse, R182 ;  /* 0x000000b6cab67221 */ /* 0x040fe20000000100 */
[----:B------:R-:W-:Y:S01]  /*2e210*/  FADD R181, R202, R181 ;  /* 0x000000b5cab57221 */ /* 0x000fe20000000000 */
[----:B------:R-:W-:Y:S01]  /*2e220*/  FMUL R202, R80, R79 ;  /* 0x0000004f50ca7220 */ /* 0x000fe20000400000 */
[----:B------:R-:W-:Y:S01]  /*2e230*/  FFMA R184, R184, 4, R201 ;  /* 0x40800000b8b87823 */ /* 0x000fe200000000c9 */
[CC--:B------:R-:W-:Y:S01]  /*2e240*/  FMUL R201, R77.reuse, R78.reuse ;  /* 0x0000004e4dc97220 */ /* 0x0c0fe20000400000 */
[----:B--2---:R-:W-:Y:S01]  /*2e250*/  FFMA R205, R204, R167, R226 ;  /* 0x000000a7cccd7223 */ /* 0x004fe200000000e2 */
[----:B------:R-:W-:Y:S02]  /*2e260*/  FFMA R202, R80, R79, R202 ;  /* 0x0000004f50ca7223 */ /* 0x000fe400000000ca */
[----:B------:R-:W-:Y:S01]  /*2e270*/  FFMA R201, R77, R78, R201 ;  /* 0x0000004e4dc97223 */ /* 0x000fe200000000c9 */
[----:B------:R-:W-:Y:S01]  /*2e280*/  FADD R243, R243, R166 ;  /* 0x000000a6f3f37221 */ /* 0x000fe20000000000 */
[----:B------:R-:W-:-:S02]  /*2e290*/  FADD R205, R205, -R145 ;  /* 0x80000091cdcd7221 */ /* 0x000fc40000000000 */
[C-C-:B------:R-:W-:Y:S01]  /*2e2a0*/  FADD R166, R201.reuse, R202.reuse ;  /* 0x000000cac9a67221 */ /* 0x140fe20000000000 */
[----:B------:R-:W-:Y:S01]  /*2e2b0*/  FADD R201, R201, -R202 ;  /* 0x800000cac9c97221 */ /* 0x000fe20000000000 */
[----:B------:R-:W-:Y:S01]  /*2e2c0*/  FMUL R145, R77, R80 ;  /* 0x000000504d917220 */ /* 0x000fe20000400000 */
[----:B------:R-:W-:Y:S01]  /*2e2d0*/  FMUL R202, R79, R78 ;  /* 0x0000004e4fca7220 */ /* 0x000fe20000400000 */
[----:B----4-:R-:W-:Y:S02]  /*2e2e0*/  FFMA R207, R203, R167, R227 ;  /* 0x000000a7cbcf7223 */ /* 0x010fe400000000e3 */
[----:B------:R-:W-:Y:S01]  /*2e2f0*/  FFMA R145, R77, R80, R145 ;  /* 0x000000504d917223 */ /* 0x000fe20000000091 */
[-C--:B------:R-:W-:Y:S01]  /*2e300*/  FFMA R202, R79, R78.reuse, R202 ;  /* 0x0000004e4fca7223 */ /* 0x080fe200000000ca */
[----:B------:R-:W-:Y:S01]  /*2e310*/  FADD R239, R239, R158 ;  /* 0x0000009eefef7221 */ /* 0x000fe20000000000 */
[-C--:B------:R-:W-:Y:S01]  /*2e320*/  FMUL R203, R77, R79.reuse ;  /* 0x0000004f4dcb7220 */ /* 0x080fe20000400000 */
[CC--:B------:R-:W-:Y:S01]  /*2e330*/  FMUL R204, R80.reuse, R78.reuse ;  /* 0x0000004e50cc7220 */ /* 0x0c0fe20000400000 */
[C-C-:B------:R-:W-:Y:S01]  /*2e340*/  FADD R158, R145.reuse, R202.reuse ;  /* 0x000000ca919e7221 */ /* 0x140fe20000000000 */
[----:B------:R-:W-:Y:S01]  /*2e350*/  FADD R145, R145, -R202 ;  /* 0x800000ca91917221 */ /* 0x000fe20000000000 */
[----:B------:R-:W-:Y:S01]  /*2e360*/  FFMA R203, R77, R79, R203 ;  /* 0x0000004f4dcb7223 */ /* 0x000fe200000000cb */
[----:B------:R-:W-:Y:S01]  /*2e370*/  FFMA R204, R80, R78, R204 ;  /* 0x0000004e50cc7223 */ /* 0x000fe200000000cc */
[----:B------:R-:W-:Y:S01]  /*2e380*/  FADD R205, R205, -R185 ;  /* 0x800000b9cdcd7221 */ /* 0x000fe20000000000 */
[----:B------:R-:W-:-:S02]  /*2e390*/  FADD R207, R207, -R183 ;  /* 0x800000b7cfcf7221 */ /* 0x000fc40000000000 */
[----:B------:R-:W-:Y:S01]  /*2e3a0*/  FADD R183, R203, -R204 ;  /* 0x800000cccbb77221 */ /* 0x000fe20000000000 */
[----:B------:R-:W-:Y:S01]  /*2e3b0*/  FADD R162, R245, R162 ;  /* 0x000000a2f5a27221 */ /* 0x000fe20000000000 */
[----:B------:R-:W-:Y:S01]  /*2e3c0*/  FADD R207, R207, -R186 ;  /* 0x800000bacfcf7221 */ /* 0x000fe20000000000 */
[----:B------:R-:W-:Y:S01]  /*2e3d0*/  FADD R198, RZ, R198 ;  /* 0x000000c6ffc67221 */ /* 0x000fe20000000000 */
[----:B------:R-:W-:Y:S01]  /*2e3e0*/  FADD R200, RZ, R200 ;  /* 0x000000c8ffc87221 */ /* 0x000fe20000000000 */
[----:B---3--:R-:W-:-:S04]  /*2e3f0*/  FFMA R202, R206, R167, R228 ;  /* 0x000000a7ceca7223 */ /* 0x008fc800000000e4 */
[----:B------:R-:W-:Y:S01]  /*2e400*/  FADD R202, R202, -R155 ;  /* 0x8000009bcaca7221 */ /* 0x000fe20000000000 */
[----:B------:R-:W-:Y:S01]  /*2e410*/  FADD R155, R203, R204 ;  /* 0x000000cccb9b7221 */ /* 0x000fe20000000000 */
[----:B------:R-:W-:Y:S01]  /*2e420*/  FMUL R185, RZ, R229 ;  /* 0x000000e5ffb97220 */ /* 0x000fe20000400000 */
[----:B------:R-:W-:-:S03]  /*2e430*/  FADD R203, R218, R218 ;  /* 0x000000dadacb7221 */ /* 0x000fc60000000000 */
[----:B------:R-:W-:Y:S01]  /*2e440*/  FADD R206, R185, R185 ;  /* 0x000000b9b9ce7221 */ /* 0x000fe20000000000 */
[----:B------:R-:W-:Y:S01]  /*2e450*/  FADD R204, R224, R224 ;  /* 0x000000e0e0cc7221 */ /* 0x000fe20000000000 */
[----:B------:R-:W-:Y:S01]  /*2e460*/  FMUL R186, RZ, R225 ;  /* 0x000000e1ffba7220 */ /* 0x000fe20000400000 */
[-C--:B------:R-:W-:Y:S02]  /*2e470*/  FFMA R232, R220, R167.reuse, R232 ;  /* 0x000000a7dce87223 */ /* 0x080fe400000000e8 */
[C---:B------:R-:W-:Y:S01]  /*2e480*/  FADD R216, R206.reuse, R204 ;  /* 0x000000ccced87221 */ /* 0x040fe20000000000 */
[----:B------:R-:W-:Y:S01]  /*2e490*/  FADD R217, R206, R203 ;  /* 0x000000cbced97221 */ /* 0x000fe20000000000 */
[----:B------:R-:W-:Y:S01]  /*2e4a0*/  FADD R163, R202, -R163 ;  /* 0x800000a3caa37221 */ /* 0x000fe20000000000 */
[-C--:B------:R-:W-:Y:S01]  /*2e4b0*/  FFMA R215, R215, R167.reuse, R233 ;  /* 0x000000a7d7d77223 */ /* 0x080fe200000000e9 */
[----:B------:R-:W-:Y:S01]  /*2e4c0*/  FADD R202, -R232, R205 ;  /* 0x000000cde8ca7221 */ /* 0x000fe20000000100 */
[----:B------:R-:W-:Y:S01]  /*2e4d0*/  FADD R205, RZ, -R162 ;  /* 0x800000a2ffcd7221 */ /* 0x000fe20000000000 */
[----:B------:R-:W-:Y:S01]  /*2e4e0*/  FMUL R216, R198, R216 ;  /* 0x000000d8c6d87220 */ /* 0x000fe20000400000 */
[----:B------:R-:W-:Y:S01]  /*2e4f0*/  FFMA R217, R186, 4, R217 ;  /* 0x40800000bad97823 */ /* 0x000fe200000000d9 */
[----:B------:R-:W-:Y:S01]  /*2e500*/  FFMA R234, R219, R167, R234 ;  /* 0x000000a7dbea7223 */ /* 0x000fe200000000ea */
[----:B------:R-:W-:Y:S01]  /*2e510*/  FADD R215, -R215, R207 ;  /* 0x000000cfd7d77221 */ /* 0x000fe20000000100 */
[----:B------:R-:W-:Y:S01]  /*2e520*/  FMUL R174, R205, R174 ;  /* 0x000000aecdae7220 */ /* 0x000fe20000400000 */
[----:B------:R-:W-:Y:S01]  /*2e530*/  FADD R207, RZ, -R239 ;  /* 0x800000efffcf7221 */ /* 0x000fe20000000000 */
[----:B------:R-:W-:Y:S01]  /*2e540*/  FFMA R167, R200, R217, R216 ;  /* 0x000000d9c8a77223 */ /* 0x000fe200000000d8 */
[----:B------:R-:W-:Y:S01]  /*2e550*/  FADD R216, -R234, R163 ;  /* 0x000000a3ead87221 */ /* 0x000fe20000000100 */
[----:B------:R-:W-:Y:S01]  /*2e560*/  FADD R163, RZ, -R243 ;  /* 0x800000f3ffa37221 */ /* 0x000fe20000000000 */
[----:B------:R-:W-:-:S04]  /*2e570*/  FFMA R175, R207, R175, R174 ;  /* 0x000000afcfaf7223 */ /* 0x000fc800000000ae */
[C---:B------:R-:W-:Y:S02]  /*2e580*/  FFMA R175, R163.reuse, R182, R175 ;  /* 0x000000b6a3af7223 */ /* 0x040fe400000000af */
[----:B------:R-:W2:Y:S01]  /*2e590*/  LDL R182, [R1+0x6dc] ;  /* 0x0006dc0001b67983 */ /* 0x000ea20000100800 */
[C---:B------:R-:W-:Y:S01]  /*2e5a0*/  FMUL R172, R163.reuse, R172 ;  /* 0x000000aca3ac7220 */ /* 0x040fe20000400000 */
[----:B------:R-:W-:-:S03]  /*2e5b0*/  FMUL R177, R163, R177 ;  /* 0x000000b1a3b17220 */ /* 0x000fc60000400000 */
[----:B------:R-:W-:Y:S01]  /*2e5c0*/  FFMA R178, R205, R178, R172 ;  /* 0x000000b2cdb27223 */ /* 0x000fe200000000ac */
[----:B------:R-:W-:Y:S01]  /*2e5d0*/  FMUL R172, R77, R77 ;  /* 0x0000004d4dac7220 */ /* 0x000fe20000400000 */
[----:B------:R-:W-:Y:S01]  /*2e5e0*/  FFMA R173, R207, R173, R177 ;  /* 0x000000adcfad7223 */ /* 0x000fe200000000b1 */
[----:B------:R-:W-:Y:S02]  /*2e5f0*/  FMUL R177, R80, R80 ;  /* 0x0000005050b17220 */ /* 0x000fe40000400000 */
[----:B------:R-:W-:-:S04]  /*2e600*/  FFMA R172, R77, R77, R172 ;  /* 0x0000004d4dac7223 */ /* 0x000fc800000000ac */
[----:B------:R-:W-:-:S04]  /*2e610*/  FFMA R177, R177, 2, R172 ;  /* 0x40000000b1b17823 */ /* 0x000fc800000000ac */
[----:B------:R-:W-:Y:S01]  /*2e620*/  FADD R177, R177, -1 ;  /* 0xbf800000b1b17421 */ /* 0x000fe20000000000 */
[----:B------:R-:W-:Y:S01]  /*2e630*/  FMUL R174, R78, R78 ;  /* 0x0000004e4eae7220 */ /* 0x000fe20000400000 */
[----:B------:R-:W-:Y:S02]  /*2e640*/  FADD R217, R186, R186 ;  /* 0x000000babad97221 */ /* 0x000fe40000000000 */
[C---:B------:R-:W-:Y:S01]  /*2e650*/  FMUL R177, R205.reuse, R177 ;  /* 0x000000b1cdb17220 */ /* 0x040fe20000400000 */
[----:B------:R-:W-:Y:S01]  /*2e660*/  FMUL R201, R205, R201 ;  /* 0x000000c9cdc97220 */ /* 0x000fe20000400000 */
[----:B------:R-:W-:Y:S02]  /*2e670*/  FFMA R174, R174, 2, R172 ;  /* 0x40000000aeae7823 */ /* 0x000fe400000000ac */
[----:B------:R-:W-:Y:S01]  /*2e680*/  FFMA R166, R163, R166, R177 ;  /* 0x000000a6a3a67223 */ /* 0x000fe200000000b1 */
[----:B------:R-:W-:Y:S01]  /*2e690*/  FADD R177, R206, R217 ;  /* 0x000000d9ceb17221 */ /* 0x000fe20000000000 */
[----:B------:R-:W-:Y:S01]  /*2e6a0*/  FMUL R181, R205, R181 ;  /* 0x000000b5cdb57220 */ /* 0x000fe20000400000 */
[----:B------:R-:W-:Y:S01]  /*2e6b0*/  FFMA R158, R207, R158, -R201 ;  /* 0x0000009ecf9e7223 */ /* 0x000fe200000008c9 */
[----:B------:R-:W-:Y:S01]  /*2e6c0*/  FADD R174, R174, -1 ;  /* 0xbf800000aeae7421 */ /* 0x000fe20000000000 */
[----:B------:R-:W-:Y:S01]  /*2e6d0*/  FMUL R145, R163, R145 ;  /* 0x00000091a3917220 */ /* 0x000fe20000400000 */
[----:B------:R-:W-:Y:S01]  /*2e6e0*/  FFMA R177, R218, 4, R177 ;  /* 0x40800000dab17823 */ /* 0x000fe200000000b1 */
[----:B------:R-:W-:Y:S01]  /*2e6f0*/  FMUL R218, RZ, R218 ;  /* 0x000000daffda7220 */ /* 0x000fe20000400000 */
[----:B------:R-:W-:Y:S01]  /*2e700*/  FMUL R201, RZ, R224 ;  /* 0x000000e0ffc97220 */ /* 0x000fe20000400000 */
[----:B------:R-:W-:Y:S01]  /*2e710*/  FADD R221, R217, R203 ;  /* 0x000000cbd9dd7221 */ /* 0x000fe20000000000 */
[----:B------:R-:W-:Y:S01]  /*2e720*/  FFMA R180, R163, R180, R181 ;  /* 0x000000b4a3b47223 */ /* 0x000fe200000000b5 */
[----:B------:R-:W-:Y:S01]  /*2e730*/  FFMA R145, R207, R174, -R145 ;  /* 0x000000aecf917223 */ /* 0x000fe20000000891 */
[----:B------:R-:W-:Y:S01]  /*2e740*/  FADD R181, R201, R201 ;  /* 0x000000c9c9b57221 */ /* 0x000fe20000000000 */
[----:B------:R-:W-:Y:S01]  /*2e750*/  FADD R174, R218, R218 ;  /* 0x000000dadaae7221 */ /* 0x000fe20000000000 */
[----:B------:R-:W-:Y:S01]  /*2e760*/  FFMA R221, R185, 4, R221 ;  /* 0x40800000b9dd7823 */ /* 0x000fe200000000dd */
[----:B------:R-:W-:Y:S01]  /*2e770*/  FFMA R223, R224, 4, R206 ;  /* 0x40800000e0df7823 */ /* 0x000fe200000000ce */
[----:B------:R-:W-:Y:S01]  /*2e780*/  FADD R199, RZ, R199 ;  /* 0x000000c7ffc77221 */ /* 0x000fe20000000000 */
[--C-:B------:R-:W-:Y:S01]  /*2e790*/  FADD R219, -R181, R174.reuse ;  /* 0x000000aeb5db7221 */ /* 0x100fe20000000100 */
[----:B------:R-:W-:Y:S01]  /*2e7a0*/  FMUL R221, R198, R221 ;  /* 0x000000ddc6dd7220 */ /* 0x000fe20000400000 */
[----:B------:R-:W-:Y:S01]  /*2e7b0*/  FADD R223, -R217, R223 ;  /* 0x000000dfd9df7221 */ /* 0x000fe20000000100 */
[----:B------:R-:W-:Y:S01]  /*2e7c0*/  FADD R222, R181, R174 ;  /* 0x000000aeb5de7221 */ /* 0x000fe20000000000 */
[----:B------:R-:W-:Y:S01]  /*2e7d0*/  FFMA R173, R205, -R176, R173 ;  /* 0x800000b0cdad7223 */ /* 0x000fe200000000ad */
[----:B------:R-:W-:Y:S01]  /*2e7e0*/  FADD R176, R225, R225 ;  /* 0x000000e1e1b07221 */ /* 0x000fe20000000000 */
[C---:B------:R-:W-:Y:S01]  /*2e7f0*/  FFMA R167, R199.reuse, R219, R167 ;  /* 0x000000dbc7a77223 */ /* 0x040fe200000000a7 */
[C---:B------:R-:W-:Y:S01]  /*2e800*/  FMUL R223, R199.reuse, R223 ;  /* 0x000000dfc7df7220 */ /* 0x040fe20000400000 */
[C---:B------:R-:W-:Y:S01]  /*2e810*/  FFMA R221, R199.reuse, R222, R221 ;  /* 0x000000dec7dd7223 */ /* 0x040fe200000000dd */
[----:B------:R-:W-:Y:S01]  /*2e820*/  FMUL R177, R199, R177 ;  /* 0x000000b1c7b17220 */ /* 0x000fe20000400000 */
[----:B------:R-:W-:Y:S01]  /*2e830*/  FADD R199, R181, R176 ;  /* 0x000000b0b5c77221 */ /* 0x000fe20000000000 */
[----:B------:R-:W-:Y:S01]  /*2e840*/  FADD R219, R229, R229 ;  /* 0x000000e5e5db7221 */ /* 0x000fe20000000000 */
[----:B------:R-:W-:-:S02]  /*2e850*/  FFMA R220, R201, 4, R174 ;  /* 0x40800000c9dc7823 */ /* 0x000fc400000000ae */
[----:B------:R-:W-:Y:S01]  /*2e860*/  FFMA R177, R200, R199, R177 ;  /* 0x000000c7c8b17223 */ /* 0x000fe200000000b1 */
[----:B------:R-:W-:Y:S01]  /*2e870*/  FADD R199, -R217, R204 ;  /* 0x000000ccd9c77221 */ /* 0x000fe20000000100 */
[----:B------:R-:W-:-:S03]  /*2e880*/  FADD R220, -R219, R220 ;  /* 0x000000dcdbdc7221 */ /* 0x000fc60000000100 */
[----:B------:R-:W-:Y:S01]  /*2e890*/  FFMA R221, R200, -R199, R221 ;  /* 0x800000c7c8dd7223 */ /* 0x000fe200000000dd */
[----:B------:R-:W-:Y:S01]  /*2e8a0*/  FADD R199, -R174, R176 ;  /* 0x000000b0aec77221 */ /* 0x000fe20000000100 */
[----:B------:R-:W-:Y:S01]  /*2e8b0*/  FFMA R220, R200, R220, R223 ;  /* 0x000000dcc8dc7223 */ /* 0x000fe200000000df */
[----:B------:R-:W-:Y:S02]  /*2e8c0*/  FADD R200, R181, -R219 ;  /* 0x800000dbb5c87221 */ /* 0x000fe40000000000 */
[----:B------:R-:W-:Y:S02]  /*2e8d0*/  FFMA R199, R201, 4, R199 ;  /* 0x40800000c9c77823 */ /* 0x000fe400000000c7 */
[C---:B------:R-:W-:Y:S02]  /*2e8e0*/  FFMA R177, R198.reuse, -R200, R177 ;  /* 0x800000c8c6b17223 */ /* 0x040fe400000000b1 */
[----:B------:R-:W-:Y:S01]  /*2e8f0*/  FFMA R220, R198, R199, R220 ;  /* 0x000000c7c6dc7223 */ /* 0x000fe200000000dc */
[----:B------:R-:W-:-:S04]  /*2e900*/  FADD R198, R174, R219 ;  /* 0x000000dbaec67221 */ /* 0x000fc80000000000 */
[----:B------:R-:W-:Y:S01]  /*2e910*/  FFMA R186, R186, 4, R198 ;  /* 0x40800000baba7823 */ /* 0x000fe200000000c6 */
[----:B------:R-:W-:-:S04]  /*2e920*/  FADD R198, R206, R181 ;  /* 0x000000b5cec67221 */ /* 0x000fc80000000000 */
[----:B------:R-:W-:Y:S01]  /*2e930*/  FMUL R198, R169, R198 ;  /* 0x000000c6a9c67220 */ /* 0x000fe20000400000 */
[----:B------:R-:W-:-:S03]  /*2e940*/  FADD R222, R174, R217 ;  /* 0x000000d9aede7221 */ /* 0x000fc60000000000 */
[----:B------:R-:W-:Y:S01]  /*2e950*/  FFMA R186, R171, R186, R198 ;  /* 0x000000baabba7223 */ /* 0x000fe200000000c6 */
[----:B------:R-:W-:Y:S01]  /*2e960*/  FADD R198, R174, -R204 ;  /* 0x800000ccaec67221 */ /* 0x000fe20000000000 */
[----:B------:R-:W-:Y:S01]  /*2e970*/  FFMA R222, R229, 4, R222 ;  /* 0x40800000e5de7823 */ /* 0x000fe200000000de */
[----:B------:R-:W-:Y:S02]  /*2e980*/  FFMA R223, R201, 4, R206 ;  /* 0x40800000c9df7823 */ /* 0x000fe400000000ce */
[----:B------:R-:W-:Y:S01]  /*2e990*/  FFMA R186, R170, R198, R186 ;  /* 0x000000c6aaba7223 */ /* 0x000fe200000000ba */
[----:B------:R-:W-:Y:S01]  /*2e9a0*/  FADD R198, R217, R219 ;  /* 0x000000dbd9c67221 */ /* 0x000fe20000000000 */
[----:B------:R-:W-:Y:S01]  /*2e9b0*/  FADD R223, -R176, R223 ;  /* 0x000000dfb0df7221 */ /* 0x000fe20000000100 */
[----:B------:R-:W-:Y:S01]  /*2e9c0*/  FMUL R222, R169, R222 ;  /* 0x000000dea9de7220 */ /* 0x000fe20000400000 */
[----:B------:R-:W-:Y:S01]  /*2e9d0*/  FADD R200, R181, R203 ;  /* 0x000000cbb5c87221 */ /* 0x000fe20000000000 */
[----:B------:R-:W-:Y:S01]  /*2e9e0*/  FFMA R198, R218, 4, R198 ;  /* 0x40800000dac67823 */ /* 0x000fe200000000c6 */
[----:B------:R-:W-:-:S02]  /*2e9f0*/  FMUL R223, R170, R223 ;  /* 0x000000dfaadf7220 */ /* 0x000fc40000400000 */
[C---:B------:R-:W-:Y:S01]  /*2ea00*/  FFMA R200, R170.reuse, R200, R222 ;  /* 0x000000c8aac87223 */ /* 0x040fe200000000de */
[----:B------:R-:W-:Y:S01]  /*2ea10*/  FMUL R198, R170, R198 ;  /* 0x000000c6aac67220 */ /* 0x000fe20000400000 */
[----:B------:R-:W-:Y:S01]  /*2ea20*/  FADD R170, R217, R204 ;  /* 0x000000ccd9aa7221 */ /* 0x000fe20000000000 */
[----:B------:R-:W-:-:S03]  /*2ea30*/  FFMA R199, R201, 4, R203 ;  /* 0x40800000c9c77823 */ /* 0x000fc600000000cb */
[----:B------:R-:W-:Y:S01]  /*2ea40*/  FFMA R198, R171, R170, R198 ;  /* 0x000000aaabc67223 */ /* 0x000fe200000000c6 */
[----:B------:R-:W-:Y:S01]  /*2ea50*/  FADD R199, -R206, R199 ;  /* 0x000000c7cec77221 */ /* 0x000fe20000000100 */
[----:B------:R-:W-:-:S03]  /*2ea60*/  FADD R170, R181, -R176 ;  /* 0x800000b0b5aa7221 */ /* 0x000fc60000000000 */
[C---:B------:R-:W-:Y:S01]  /*2ea70*/  FFMA R199, R171.reuse, R199, R223 ;  /* 0x000000c7abc77223 */ /* 0x040fe200000000df */
[----:B------:R-:W-:Y:S01]  /*2ea80*/  FFMA R200, R171, -R170, R200 ;  /* 0x800000aaabc87223 */ /* 0x000fe200000000c8 */
[C---:B------:R-:W-:Y:S01]  /*2ea90*/  FADD R171, R206.reuse, R176 ;  /* 0x000000b0ceab7221 */ /* 0x040fe20000000000 */
[----:B------:R-:W-:Y:S01]  /*2eaa0*/  FADD R170, R206, R174 ;  /* 0x000000aeceaa7221 */ /* 0x000fe20000000000 */
[----:B------:R-:W-:Y:S02]  /*2eab0*/  FADD R216, RZ, R216 ;  /* 0x000000d8ffd87221 */ /* 0x000fe40000000000 */
[----:B------:R-:W-:Y:S01]  /*2eac0*/  FFMA R218, R218, 4, R171 ;  /* 0x40800000dada7823 */ /* 0x000fe200000000ab */
[----:B------:R-:W-:Y:S01]  /*2ead0*/  FADD R171, R181, R219 ;  /* 0x000000dbb5ab7221 */ /* 0x000fe20000000000 */
[----:B------:R-:W-:Y:S01]  /*2eae0*/  FFMA R170, R225, 4, R170 ;  /* 0x40800000e1aa7823 */ /* 0x000fe200000000aa */
[----:B------:R-:W-:Y:S02]  /*2eaf0*/  FADD R202, RZ, R202 ;  /* 0x000000caffca7221 */ /* 0x000fe40000000000 */
[----:B------:R-:W-:Y:S01]  /*2eb00*/  FMUL R171, R216, R171 ;  /* 0x000000abd8ab7220 */ /* 0x000fe20000400000 */
[----:B------:R-:W-:-:S03]  /*2eb10*/  FADD R215, RZ, R215 ;  /* 0x000000d7ffd77221 */ /* 0x000fc60000000000 */
[----:B------:R-:W-:Y:S01]  /*2eb20*/  FFMA R170, R202, R170, R171 ;  /* 0x000000aacaaa7223 */ /* 0x000fe200000000ab */
[----:B------:R-:W-:Y:S01]  /*2eb30*/  FMUL R171, R79, R79 ;  /* 0x0000004f4fab7220 */ /* 0x000fe20000400000 */
[----:B------:R-:W-:Y:S01]  /*2eb40*/  FFMA R179, R207, -R179, R180 ;  /* 0x800000b3cfb37223 */ /* 0x000fe200000000b4 */
[----:B------:R-:W-:Y:S02]  /*2eb50*/  FADD R180, R181, R217 ;  /* 0x000000d9b5b47221 */ /* 0x000fe40000000000 */
[----:B------:R-:W-:Y:S01]  /*2eb60*/  FFMA R172, R171, 2, R172 ;  /* 0x40000000abac7823 */ /* 0x000fe200000000ac */
[----:B------:R-:W-:Y:S01]  /*2eb70*/  FMUL R171, R215, R218 ;  /* 0x000000dad7ab7220 */ /* 0x000fe20000400000 */
[----:B------:R-:W-:-:S03]  /*2eb80*/  FADD R176, R174, R176 ;  /* 0x000000b0aeb07221 */ /* 0x000fc60000000000 */
[----:B------:R-:W-:Y:S01]  /*2eb90*/  FFMA R171, R202, R180, R171 ;  /* 0x000000b4caab7223 */ /* 0x000fe200000000ab */
[----:B------:R-:W-:Y:S01]  /*2eba0*/  FADD R180, -R181, R203 ;  /* 0x000000cbb5b47221 */ /* 0x000fe20000000100 */
[----:B------:R-:W-:-:S03]  /*2ebb0*/  FFMA R176, R185, 4, R176 ;  /* 0x40800000b9b07823 */ /* 0x000fc600000000b0 */
[----:B------:R-:W-:Y:S01]  /*2ebc0*/  FFMA R170, R215, R180, R170 ;  /* 0x000000b4d7aa7223 */ /* 0x000fe200000000aa */
[----:B------:R-:W-:Y:S01]  /*2ebd0*/  FMUL R176, R216, R176 ;  /* 0x000000b0d8b07220 */ /* 0x000fe20000400000 */
[----:B------:R-:W-:Y:S01]  /*2ebe0*/  FADD R180, R174, R204 ;  /* 0x000000ccaeb47221 */ /* 0x000fe20000000000 */
[----:B------:R-:W-:-:S03]  /*2ebf0*/  FFMA R219, R201, 4, R219 ;  /* 0x40800000c9db7823 */ /* 0x000fc600000000db */
[----:B------:R-:W-:Y:S01]  /*2ec00*/  FFMA R176, R215, R180, R176 ;  /* 0x000000b4d7b07223 */ /* 0x000fe200000000b0 */
[----:B------:R-:W-:Y:S01]  /*2ec10*/  FADD R180, R181, -R217 ;  /* 0x800000d9b5b47221 */ /* 0x000fe20000000000 */
[----:B------:R-:W-:-:S03]  /*2ec20*/  FADD R219, -R217, R219 ;  /* 0x000000dbd9db7221 */ /* 0x000fc60000000100 */
[----:B------:R-:W-:Y:S01]  /*2ec30*/  FFMA R176, R202, -R180, R176 ;  /* 0x800000b4cab07223 */ /* 0x000fe200000000b0 */
[----:B------:R-:W-:Y:S01]  /*2ec40*/  FFMA R180, R224, 4, R174 ;  /* 0x40800000e0b47823 */ /* 0x000fe200000000ae */
[----:B------:R-:W-:Y:S01]  /*2ec50*/  FMUL R219, R215, R219 ;  /* 0x000000dbd7db7220 */ /* 0x000fe20000400000 */
[----:B------:R-:W-:Y:S02]  /*2ec60*/  FADD R203, R217, -R203 ;  /* 0x800000cbd9cb7221 */ /* 0x000fe40000000000 */
[----:B------:R-:W-:Y:S01]  /*2ec70*/  FADD R180, -R206, R180 ;  /* 0x000000b4ceb47221 */ /* 0x000fe20000000100 */
[----:B------:R-:W-:Y:S01]  /*2ec80*/  FADD R172, R172, -1 ;  /* 0xbf800000acac7421 */ /* 0x000fe20000000000 */
[----:B------:R-:W-:Y:S02]  /*2ec90*/  FFMA R203, R201, 4, R203 ;  /* 0x40800000c9cb7823 */ /* 0x000fe400000000cb */
[----:B------:R-:W-:Y:S01]  /*2eca0*/  FFMA R180, R202, R180, R219 ;  /* 0x000000b4cab47223 */ /* 0x000fe200000000db */
[----:B------:R-:W-:-:S03]  /*2ecb0*/  FADD R204, -R206, R204 ;  /* 0x000000cccecc7221 */ /* 0x000fc60000000100 */
[----:B------:R-:W-:Y:S01]  /*2ecc0*/  FFMA R180, R216, R203, R180 ;  /* 0x000000cbd8b47223 */ /* 0x000fe200000000b4 */
[----:B------:R-:W-:Y:S01]  /*2ecd0*/  FFMA R203, R163, R172, R158 ;  /* 0x000000aca3cb7223 */ /* 0x000fe2000000009e */
[----:B------:R-:W-:Y:S01]  /*2ece0*/  FADD R158, RZ, R176 ;  /* 0x000000b0ff9e7221 */ /* 0x000fe20000000000 */
[----:B------:R-:W-:Y:S01]  /*2ecf0*/  FADD R174, -R174, R217 ;  /* 0x000000d9aeae7221 */ /* 0x000fe20000000100 */
[----:B------:R-:W-:Y:S01]  /*2ed00*/  FFMA R171, R216, -R204, R171 ;  /* 0x800000ccd8ab7223 */ /* 0x000fe200000000ab */
[----:B------:R-:W-:Y:S01]  /*2ed10*/  FADD R181, -R206, R181 ;  /* 0x000000b5ceb57221 */ /* 0x000fe20000000100 */
[----:B------:R-:W-:Y:S01]  /*2ed20*/  FADD R17, RZ, R17 ;  /* 0x00000011ff117221 */ /* 0x000fe20000000000 */
[----:B------:R-:W-:Y:S01]  /*2ed30*/  FADD R158, R221, R158 ;  /* 0x0000009edd9e7221 */ /* 0x000fe20000000000 */
[----:B------:R-:W-:Y:S01]  /*2ed40*/  FFMA R174, R224, 4, R174 ;  /* 0x40800000e0ae7823 */ /* 0x000fe200000000ae */
[----:B------:R-:W-:Y:S01]  /*2ed50*/  FADD R170, RZ, R170 ;  /* 0x000000aaffaa7221 */ /* 0x000fe20000000000 */
[----:B------:R-:W-:Y:S01]  /*2ed60*/  FADD R171, RZ, R171 ;  /* 0x000000abffab7221 */ /* 0x000fe20000000000 */
[----:B------:R-:W-:Y:S01]  /*2ed70*/  FADD R180, RZ, R180 ;  /* 0x000000b4ffb47221 */ /* 0x000fe20000000000 */
[----:B------:R-:W-:Y:S01]  /*2ed80*/  FFMA R181, R169, -R181, R198 ;  /* 0x800000b5a9b57223 */ /* 0x000fe200000000c6 */
[----:B------:R-:W-:Y:S01]  /*2ed90*/  FSEL R198, R17, RZ, !P2 ;  /* 0x000000ff11c67208 */ /* 0x000fe20005000000 */
[----:B------:R-:W-:Y:S01]  /*2eda0*/  FFMA R178, R207, R184, R178 ;  /* 0x000000b8cfb27223 */ /* 0x000fe200000000b2 */
[----:B------:R-:W-:Y:S01]  /*2edb0*/  @P2 FADD R191, R17, R191 ;  /* 0x000000bf11bf2221 */ /* 0x000fe20000000000 */
[----:B------:R-:W-:Y:S01]  /*2edc0*/  FFMA R204, R205, R155, R145 ;  /* 0x0000009bcdcc7223 */ /* 0x000fe20000000091 */
[----:B------:R-:W-:Y:S01]  /*2edd0*/  FADD R158, R158, R200 ;  /* 0x000000c89e9e7221 */ /* 0x000fe20000000000 */
[----:B------:R-:W-:Y:S01]  /*2ede0*/  FADD R161, R238, R161 ;  /* 0x000000a1eea17221 */ /* 0x000fe20000000000 */
[----:B------:R-:W-:Y:S01]  /*2edf0*/  FADD R165, R237, R165 ;  /* 0x000000a5eda57221 */ /* 0x000fe20000000000 */
[----:B------:R-:W-:Y:S01]  /*2ee00*/  FADD R164, R236, R164 ;  /* 0x000000a4eca47221 */ /* 0x000fe20000000000 */
[----:B------:R-:W-:Y:S01]  /*2ee10*/  FFMA R174, R169, R174, R199 ;  /* 0x000000aea9ae7223 */ /* 0x000fe200000000c7 */
[----:B------:R-:W-:Y:S01]  /*2ee20*/  FFMA R166, R207, -R183, R166 ;  /* 0x800000b7cfa67223 */ /* 0x000fe200000000a6 */
[----:B------:R-:W-:Y:S01]  /*2ee30*/  FADD R167, R167, R170 ;  /* 0x000000aaa7a77221 */ /* 0x000fe20000000000 */
[----:B------:R-:W-:Y:S01]  /*2ee40*/  FADD R177, R177, R171 ;  /* 0x000000abb1b17221 */ /* 0x000fe20000000000 */
[----:B------:R-:W-:Y:S01]  /*2ee50*/  FADD R155, R220, R180 ;  /* 0x000000b4dc9b7221 */ /* 0x000fe20000000000 */
[----:B------:R-:W-:Y:S01]  /*2ee60*/  FADD R201, RZ, R239 ;  /* 0x000000efffc97221 */ /* 0x000fe20000000000 */
[----:B------:R-:W-:Y:S01]  /*2ee70*/  FADD R162, RZ, R162 ;  /* 0x000000a2ffa27221 */ /* 0x000fe20000000000 */
[----:B------:R-:W-:Y:S01]  /*2ee80*/  FADD R200, RZ, R243 ;  /* 0x000000f3ffc87221 */ /* 0x000fe20000000000 */
[----:B------:R-:W-:Y:S01]  /*2ee90*/  BSSY B0, `(.L_x_1023) ;  /* 0x0000068000007945 */ /* 0x000fe20003800000 */
[----:B------:R-:W-:Y:S01]  /*2eea0*/  FADD R108, R175, R108 ;  /* 0x0000006caf6c7221 */ /* 0x000fe20000000000 */
[----:B------:R-:W-:Y:S01]  /*2eeb0*/  FADD R198, R198, R191 ;  /* 0x000000bfc6c67221 */ /* 0x000fe20000000000 */
[----:B------:R-:W-:Y:S01]  /*2eec0*/  FADD R111, R178, R111 ;  /* 0x0000006fb26f7221 */ /* 0x000fe20000000000 */
        /* <DEDUP_REMOVED lines=8> */
[----:B------:R-:W-:Y:S01]  /*2ef50*/  MOV R126, RZ ;  /* 0x000000ff007e7202 */ /* 0x000fe20000000f00 */
[----:B------:R-:W-:Y:S01]  /*2ef60*/  FADD R191, RZ, R127 ;  /* 0x0000007fffbf7221 */ /* 0x000fe20000000000 */
[----:B------:R-:W-:Y:S01]  /*2ef70*/  FADD R206, RZ, R163 ;  /* 0x000000a3ffce7221 */ /* 0x000fe20000000000 */
[----:B------:R-:W-:Y:S01]  /*2ef80*/  FADD R201, R164, R201 ;  /* 0x000000c9a4c97221 */ /* 0x000fe20000000000 */
[----:B------:R-:W-:Y:S01]  /*2ef90*/  FADD R205, RZ, R205 ;  /* 0x000000cdffcd7221 */ /* 0x000fe20000000000 */
[----:B------:R-:W-:Y:S01]  /*2efa0*/  FADD R207, RZ, R207 ;  /* 0x000000cfffcf7221 */ /* 0x000fe20000000000 */
[----:B------:R-:W-:Y:S01]  /*2efb0*/  FADD R145, RZ, -R164 ;  /* 0x800000a4ff917221 */ /* 0x000fe20000000000 */
[----:B------:R-:W-:Y:S01]  /*2efc0*/  FADD R200, R165, R200 ;  /* 0x000000c8a5c87221 */ /* 0x000fe20000000000 */
[----:B------:R-:W-:Y:S01]  /*2efd0*/  FADD R144, RZ, -R165 ;  /* 0x800000a5ff907221 */ /* 0x000fe20000000000 */
[----:B------:R-:W-:Y:S01]  /*2efe0*/  FADD R199, R161, R162 ;  /* 0x000000a2a1c77221 */ /* 0x000fe20000000000 */
[----:B------:R-:W-:Y:S01]  /*2eff0*/  FADD R17, RZ, -R161 ;  /* 0x800000a1ff117221 */ /* 0x000fe20000000000 */
[----:B------:R-:W-:Y:S01]  /*2f000*/  FADD R204, RZ, R204 ;  /* 0x000000ccffcc7221 */ /* 0x000fe20000000000 */
[----:B------:R-:W-:Y:S01]  /*2f010*/  FADD R202, RZ, R166 ;  /* 0x000000a6ffca7221 */ /* 0x000fe20000000000 */
[----:B------:R-:W-:Y:S01]  /*2f020*/  FADD R203, RZ, R203 ;  /* 0x000000cbffcb7221 */ /* 0x000fe20000000000 */
[----:B--2---:R-:W-:-:S13]  /*2f030*/  ISETP.NE.AND P1, PT, R182, RZ, PT ;  /* 0x000000ffb600720c */ /* 0x004fda0003f25270 */
[----:B------:R-:W-:Y:S05]  /*2f040*/  @!P1 BRA `(.L_x_1024) ;  /* 0x000004c000009947 */ /* 0x000fea0003800000 */
[----:B------:R-:W2:Y:S04]  /*2f050*/  LDL.LU R185, [R1+0x25c] ;  /* 0x00025c0001b97983 */ /* 0x000ea80000300800 */
[----:B------:R-:W3:Y:S04]  /*2f060*/  LDL.LU R184, [R1+0x258] ;  /* 0x0002580001b87983 */ /* 0x000ee80000300800 */
[----:B------:R-:W4:Y:S01]  /*2f070*/  LDL.LU R182, [R1+0x260] ;  /* 0x0002600001b67983 */ /* 0x000f220000300800 */
[----:B------:R-:W-:Y:S01]  /*2f080*/  FMUL R126, R18, R18 ;  /* 0x00000012127e7220 */ /* 0x000fe20000400000 */
[----:B------:R-:W-:Y:S01]  /*2f090*/  FADD R213, RZ, R213 ;  /* 0x000000d5ffd57221 */ /* 0x000fe20000000000 */
[----:B------:R-:W-:Y:S01]  /*2f0a0*/  FADD R12, RZ, R12 ;  /* 0x0000000cff0c7221 */ /* 0x000fe20000000000 */
[----:B------:R-:W-:Y:S01]  /*2f0b0*/  FADD R208, RZ, R208 ;  /* 0x000000d0ffd07221 */ /* 0x000fe20000000000 */
[----:B------:R-:W0:Y:S01]  /*2f0c0*/  MUFU.RCP R127, R126 ;  /* 0x0000007e007f7308 */ /* 0x000e220000001000 */
[----:B------:R-:W-:Y:S01]  /*2f0d0*/  BSSY B1, `(.L_x_1025) ;  /* 0x000000f000017945 */ /* 0x000fe20003800000 */
[----:B--2---:R-:W-:-:S04]  /*2f0e0*/  FMUL R161, R213, R185 ;  /* 0x000000b9d5a17220 */ /* 0x004fc80000400000 */
[----:B---3--:R-:W-:-:S04]  /*2f0f0*/  FFMA R161, R12, R184, R161 ;  /* 0x000000b80ca17223 */ /* 0x008fc800000000a1 */
[----:B-1--4-:R-:W-:Y:S01]  /*2f100*/  FFMA R250, R208, R182, R161 ;  /* 0x000000b6d0fa7223 */ /* 0x012fe200000000a1 */
[----:B0-----:R-:W-:-:S03]  /*2f110*/  FFMA R161, -R126, R127, 1 ;  /* 0x3f8000007ea17423 */ /* 0x001fc6000000017f */
[----:B------:R-:W0:Y:S01]  /*2f120*/  FCHK P1, R250, R126 ;  /* 0x0000007efa007302 */ /* 0x000e220000020000 */
[----:B------:R-:W-:-:S04]  /*2f130*/  FFMA R127, R127, R161, R127 ;  /* 0x000000a17f7f7223 */ /* 0x000fc8000000007f */
[----:B------:R-:W-:-:S04]  /*2f140*/  FFMA R161, R250, R127, RZ ;  /* 0x0000007ffaa17223 */ /* 0x000fc800000000ff */
[----:B------:R-:W-:-:S04]  /*2f150*/  FFMA R162, -R126, R161, R250 ;  /* 0x000000a17ea27223 */ /* 0x000fc800000001fa */
[----:B------:R-:W-:Y:S01]  /*2f160*/  FFMA R161, R127, R162, R161 ;  /* 0x000000a27fa17223 */ /* 0x000fe200000000a1 */
[----:B0-----:R-:W-:Y:S05]  /*2f170*/  @!P1 BRA `(.L_x_1026) ;  /* 0x0000004000009947 */ /* 0x001fea0003800000 */
[----:B------:R-:W-:Y:S01]  /*2f180*/  BMOV.32.CLEAR RZ, B11 ;  /* 0x000000000bff7355 */ /* 0x000fe20000100000 */
[----:B------:R-:W-:Y:S02]  /*2f190*/  MOV R127, 0x2f1b0 ;  /* 0x0002f1b0007f7802 */ /* 0x000fe40000000f00 */
[----:B-----5:R-:W-:Y:S05]  /*2f1a0*/  CALL.REL.NOINC `($__internal_11_$__cuda_sm3x_div_rn_noftz_f32_slowpath) ;  /* 0x0000d44000007944 */ /* 0x020fea0003c00000 */
[----:B-1----:R-:W-:Y:S02]  /*2f1b0*/  MOV R161, R250 ;  /* 0x000000fa00a17202 */ /* 0x002fe40000000f00 */
.L_x_1026:
[----:B------:R-:W-:Y:S05]  /*2f1c0*/  BSYNC B1 ;  /* 0x0000000000017941 */ /* 0x000fea0003800000 */
.L_x_1025:
        /* <DEDUP_REMOVED lines=15> */
.L_x_1028:
[----:B------:R-:W-:Y:S05]  /*2f2c0*/  BSYNC B1 ;  /* 0x0000000000017941 */ /* 0x000fea0003800000 */
.L_x_1027:
        /* <DEDUP_REMOVED lines=16> */
.L_x_1030:
[----:B------:R-:W-:Y:S05]  /*2f3d0*/  BSYNC B1 ;  /* 0x0000000000017941 */ /* 0x000fea0003800000 */
.L_x_1029:
        /* <DEDUP_REMOVED lines=16> */
.L_x_1032:
[----:B------:R-:W-:Y:S05]  /*2f4e0*/  BSYNC B1 ;  /* 0x0000000000017941 */ /* 0x000fea0003800000 */
.L_x_1031:
[----:B------:R-:W-:Y:S01]  /*2f4f0*/  FADD R126, RZ, -R161 ;  /* 0x800000a1ff7e7221 */ /* 0x000fe20000000000 */
[----:B------:R-:W-:Y:S02]  /*2f500*/  MOV R208, R162 ;  /* 0x000000a200d07202 */ /* 0x000fe40000000f00 */
.L_x_1024:
[----:B------:R-:W-:Y:S05]  /*2f510*/  BSYNC B0 ;  /* 0x0000000000007941 */ /* 0x000fea0003800000 */
.L_x_1023:
[----:B------:R-:W3:Y:S01]  /*2f520*/  LDL R127, [R1+0x6e0] ;  /* 0x0006e000017f7983 */ /* 0x000ee20000100800 */
        /* <DEDUP_REMOVED lines=11> */
[----:B---3--:R-:W-:-:S04]  /*2f5e0*/  ISETP.NE.AND P1, PT, R127, RZ, PT ;  /* 0x000000ff7f00720c */ /* 0x008fc80003f25270 */
        /* <DEDUP_REMOVED lines=16> */
[----:B------:R-:W3:Y:S01]  /*2f6f0*/  LDL R181, [R1+0x530] ;  /* 0x0005300001b57983 */ /* 0x000ee20000100800 */
[----:B------:R-:W-:Y:S01]  /*2f700*/  BSSY B1, `(.L_x_1035) ;  /* 0x0000018000017945 */ /* 0x000fe20003800000 */
[----:B------:R-:W-:Y:S02]  /*2f710*/  MOV R13, R209 ;  /* 0x000000d1000d7202 */ /* 0x000fe40000000f00 */
[----:B------:R-:W-:Y:S02]  /*2f720*/  MOV R12, R214 ;  /* 0x000000d6000c7202 */ /* 0x000fe40000000f00 */
[----:B------:R-:W-:-:S02]  /*2f730*/  MOV R182, R211 ;  /* 0x000000d300b67202 */ /* 0x000fc40000000f00 */
[----:B------:R-:W-:Y:S02]  /*2f740*/  MOV R183, R179 ;  /* 0x000000b300b77202 */ /* 0x000fe40000000f00 */
[C---:B---3--:R-:W-:Y:S02]  /*2f750*/  ISETP.NE.AND P2, PT, R181.reuse, RZ, PT ;  /* 0x000000ffb500720c */ /* 0x048fe40003f45270 */
[----:B------:R-:W-:-:S11]  /*2f760*/  ISETP.NE.AND P1, PT, R181, RZ, PT ;  /* 0x000000ffb500720c */ /* 0x000fd60003f25270 */
[----:B------:R-:W-:Y:S05]  /*2f770*/  @P2 BRA `(.L_x_1036) ;  /* 0x0000010000002947 */ /* 0x000fea0003800000 */
[----:B------:R-:W-:Y:S02]  /*2f780*/  MOV R127, R13 ;  /* 0x0000000d007f7202 */ /* 0x000fe40000000f00 */
[----:B------:R-:W-:Y:S02]  /*2f790*/  MOV R161, R12 ;  /* 0x0000000c00a17202 */ /* 0x000fe40000000f00 */
[----:B------:R-:W-:Y:S01]  /*2f7a0*/  MOV R162, R185 ;  /* 0x000000b900a27202 */ /* 0x000fe20000000f00 */
[----:B------:R-:W-:Y:S01]  /*2f7b0*/  CS2R R12, SRZ ;  /* 0x00000000000c7805 */ /* 0x000fe2000001ff00 */
[----:B------:R-:W-:Y:S02]  /*2f7c0*/  MOV R163, R186 ;  /* 0x000000ba00a37202 */ /* 0x000fe40000000f00 */
[----:B------:R-:W-:Y:S02]  /*2f7d0*/  MOV R164, R182 ;  /* 0x000000b600a47202 */ /* 0x000fe40000000f00 */
[----:B------:R-:W-:-:S02]  /*2f7e0*/  MOV R165, R183 ;  /* 0x000000b700a57202 */ /* 0x000fc40000000f00 */
[----:B------:R-:W-:Y:S01]  /*2f7f0*/  MOV R166, R208 ;  /* 0x000000d000a67202 */ /* 0x000fe20000000f00 */
[----:B------:R-:W-:Y:S01]  /*2f800*/  CS2R R182, SRZ ;  /* 0x0000000000b67805 */ /* 0x000fe2000001ff00 */
[----:B------:R-:W-:Y:S02]  /*2f810*/  MOV R167, R213 ;  /* 0x000000d500a77202 */ /* 0x000fe40000000f00 */
[----:B------:R-:W-:Y:S02]  /*2f820*/  MOV R168, R180 ;  /* 0x000000b400a87202 */ /* 0x000fe40000000f00 */
[----:B------:R-:W-:Y:S02]  /*2f830*/  MOV R185, RZ ;  /* 0x000000ff00b97202 */ /* 0x000fe40000000f00 */
[----:B------:R-:W-:Y:S02]  /*2f840*/  MOV R186, RZ ;  /* 0x000000ff00ba7202 */ /* 0x000fe40000000f00 */
[----:B------:R-:W-:-:S02]  /*2f850*/  MOV R208, RZ ;  /* 0x000000ff00d07202 */ /* 0x000fc40000000f00 */
[----:B------:R-:W-:Y:S02]  /*2f860*/  MOV R213, RZ ;  /* 0x000000ff00d57202 */ /* 0x000fe40000000f00 */
[----:B------:R-:W-:Y:S02]  /*2f870*/  MOV R180, RZ ;  /* 0x000000ff00b47202 */ /* 0x000fe40000000f00 */
.L_x_1036:
[----:B------:R-:W-:Y:S05]  /*2f880*/  BSYNC B1 ;  /* 0x0000000000017941 */ /* 0x000fea0003800000 */
.L_x_1035:
[----:B------:R-:W-:Y:S01]  /*2f890*/  BSSY B1, `(.L_x_1037) ;  /* 0x000008e000017945 */ /* 0x000fe20003800000 */
[----:B------:R-:W-:Y:S01]  /*2f8a0*/  CS2R R210, SRZ ;  /* 0x0000000000d27805 */ /* 0x000fe2000001ff00 */
[----:B------:R-:W-:Y:S01]  /*2f8b0*/  MOV R209, RZ ;  /* 0x000000ff00d17202 */ /* 0x000fe20000000f00 */
[----:B------:R-:W-:Y:S05]  /*2f8c0*/  @!P1 BRA `(.L_x_1038) ;  /* 0x000008a000009947 */ /* 0x000fea0003800000 */
[----:B------:R-:W3:Y:S04]  /*2f8d0*/  LDL R216, [R1+0x1c8] ;  /* 0x0001c80001d87983 */ /* 0x000ee80000100800 */
[----:B------:R-:W4:Y:S01]  /*2f8e0*/  LDL R217, [R1+0x368] ;  /* 0x0003680001d97983 */ /* 0x000f220000100800 */
[C---:B------:R-:W-:Y:S01]  /*2f8f0*/  FMUL R181, R19.reuse, R188 ;  /* 0x000000bc13b57220 */ /* 0x040fe20000400000 */
[----:B------:R-:W-:Y:S01]  /*2f900*/  FADD R179, RZ, R180 ;  /* 0x000000b4ffb37221 */ /* 0x000fe20000000000 */
[----:B------:R-:W-:Y:S01]  /*2f910*/  FADD R180, RZ, R213 ;  /* 0x000000d5ffb47221 */ /* 0x000fe20000000000 */
[----:B------:R-:W-:-:S02]  /*2f920*/  FMUL R215, R19, R187 ;  /* 0x000000bb13d77220 */ /* 0x000fc40000400000 */
[C---:B------:R-:W-:Y:S01]  /*2f930*/  FSETP.GEU.AND P2, PT, R181.reuse, RZ, PT ;  /* 0x000000ffb500720b */ /* 0x040fe20003f4e000 */
[----:B------:R-:W-:Y:S01]  /*2f940*/  FMUL R181, R181, R180 ;  /* 0x000000b4b5b57220 */ /* 0x000fe20000400000 */
[----:B------:R-:W-:Y:S01]  /*2f950*/  FMUL R184, R19, R189 ;  /* 0x000000bd13b87220 */ /* 0x000fe20000400000 */
[C---:B------:R-:W-:Y:S01]  /*2f960*/  FSETP.GEU.AND P3, PT, R215.reuse, RZ, PT ;  /* 0x000000ffd700720b */ /* 0x040fe20003f6e000 */
[----:B------:R-:W-:Y:S01]  /*2f970*/  FADD R182, RZ, R182 ;  /* 0x000000b6ffb67221 */ /* 0x000fe20000000000 */
[----:B------:R-:W-:Y:S01]  /*2f980*/  FFMA R215, R215, R179, R181 ;  /* 0x000000b3d7d77223 */ /* 0x000fe200000000b5 */
[----:B------:R-:W-:Y:S01]  /*2f990*/  FADD R181, RZ, R208 ;  /* 0x000000d0ffb57221 */ /* 0x000fe20000000000 */
[C---:B------:R-:W-:Y:S01]  /*2f9a0*/  FSETP.GEU.AND P1, PT, R184.reuse, RZ, PT ;  /* 0x000000ffb800720b */ /* 0x040fe20003f2e000 */
[----:B------:R-:W-:Y:S02]  /*2f9b0*/  FADD R213, RZ, -R182 ;  /* 0x800000b6ffd57221 */ /* 0x000fe40000000000 */
[----:B------:R-:W-:-:S03]  /*2f9c0*/  FFMA R215, R184, R181, R215 ;  /* 0x000000b5b8d77223 */ /* 0x000fc600000000d7 */
[----:B------:R-:W-:Y:S01]  /*2f9d0*/  FSEL R213, R213, R182, !P2 ;  /* 0x000000b6d5d57208 */ /* 0x000fe20005000000 */
[----:B------:R-:W-:Y:S01]  /*2f9e0*/  FADD R183, RZ, R183 ;  /* 0x000000b7ffb77221 */ /* 0x000fe20000000000 */
[----:B------:R-:W-:Y:S01]  /*2f9f0*/  FADD R186, RZ, R186 ;  /* 0x000000baffba7221 */ /* 0x000fe20000000000 */
[----:B------:R-:W-:Y:S02]  /*2fa00*/  FADD R185, RZ, R185 ;  /* 0x000000b9ffb97221 */ /* 0x000fe40000000000 */
[----:B------:R-:W-:Y:S02]  /*2fa10*/  FADD R211, RZ, -R183 ;  /* 0x800000b7ffd37221 */ /* 0x000fe40000000000 */
[----:B------:R-:W-:-:S03]  /*2fa20*/  FADD R210, RZ, -R185 ;  /* 0x800000b9ffd27221 */ /* 0x000fc60000000000 */
[----:B------:R-:W-:Y:S01]  /*2fa30*/  FSEL R211, R211, R183, !P3 ;  /* 0x000000b7d3d37208 */ /* 0x000fe20005800000 */
[----:B------:R-:W-:-:S04]  /*2fa40*/  FADD R213, RZ, R213 ;  /* 0x000000d5ffd57221 */ /* 0x000fc80000000000 */
[----:B------:R-:W-:Y:S01]  /*2fa50*/  FADD R211, RZ, R211 ;  /* 0x000000d3ffd37221 */ /* 0x000fe20000000000 */
[----:B------:R-:W-:Y:S01]  /*2fa60*/  FADD R215, RZ, R215 ;  /* 0x000000d7ffd77221 */ /* 0x000fe20000000000 */
[----:B---3--:R-:W-:-:S05]  /*2fa70*/  FMUL R184, R216, R188 ;  /* 0x000000bcd8b87220 */ /* 0x008fca0000400000 */
        /* <DEDUP_REMOVED lines=13> */
[----:B------:R-:W-:-:S02]  /*2fb50*/  FSEL R210, R210, R185, !P3 ;  /* 0x000000b9d2d27208 */ /* 0x000fc40005800000 */
[----:B------:R-:W-:Y:S01]  /*2fb60*/  ISETP.NE.U32.AND P1, PT, RZ, c[0x0][0xa50], PT ;  /* 0x00029400ff007a0c */ /* 0x000fe20003f25070 */
[----:B------:R-:W-:Y:S01]  /*2fb70*/  FMUL R13, R209, R188 ;  /* 0x000000bcd10d7220 */ /* 0x000fe20000400000 */
[C---:B----4-:R-:W-:Y:S01]  /*2fb80*/  FFMA R213, R217.reuse, R180, R213 ;  /* 0x000000b4d9d57223 */ /* 0x050fe200000000d5 */
[----:B------:R-:W-:Y:S01]  /*2fb90*/  FADD R210, RZ, R210 ;  /* 0x000000d2ffd27221 */ /* 0x000fe20000000000 */
[----:B------:R-:W-:Y:S01]  /*2fba0*/  ISETP.NE.AND.EX P1, PT, RZ, c[0x0][0xa54], PT, P1 ;  /* 0x00029500ff007a0c */ /* 0x000fe20003f25310 */
[----:B------:R-:W-:Y:S01]  /*2fbb0*/  FFMA R209, R216, R209, RZ ;  /* 0x000000d1d8d17223 */ /* 0x000fe200000000ff */
[----:B------:R-:W-:Y:S01]  /*2fbc0*/  FSEL R214, R214, R208, !P2 ;  /* 0x000000d0d6d67208 */ /* 0x000fe20005000000 */
[----:B------:R-:W-:Y:S01]  /*2fbd0*/  FFMA R13, R210, R187, R13 ;  /* 0x000000bbd20d7223 */ /* 0x000fe2000000000d */
[----:B------:R-:W-:Y:S01]  /*2fbe0*/  FFMA R211, R217, R179, R211 ;  /* 0x000000b3d9d37223 */ /* 0x000fe200000000d3 */
[----:B------:R-:W-:Y:S01]  /*2fbf0*/  FFMA R209, R19, R213, R209 ;  /* 0x000000d513d17223 */ /* 0x000fe200000000d1 */
[----:B------:R-:W-:Y:S01]  /*2fc00*/  FFMA R210, R216, R210, RZ ;  /* 0x000000d2d8d27223 */ /* 0x000fe200000000ff */
[----:B------:R-:W-:Y:S01]  /*2fc10*/  FMUL R213, R213, R188 ;  /* 0x000000bcd5d57220 */ /* 0x000fe20000400000 */
[----:B------:R-:W-:Y:S01]  /*2fc20*/  FADD R12, RZ, R12 ;  /* 0x0000000cff0c7221 */ /* 0x000fe20000000000 */
[----:B------:R-:W-:Y:S01]  /*2fc30*/  FADD R214, RZ, R214 ;  /* 0x000000d6ffd67221 */ /* 0x000fe20000000000 */
[----:B------:R-:W-:Y:S01]  /*2fc40*/  FFMA R210, R19, R211, R210 ;  /* 0x000000d313d27223 */ /* 0x000fe200000000d2 */
[----:B------:R-:W-:Y:S01]  /*2fc50*/  FFMA R213, R211, R187, R213 ;  /* 0x000000bbd3d57223 */ /* 0x000fe200000000d5 */
[----:B------:R-:W-:Y:S01]  /*2fc60*/  FFMA R12, R217, R181, R12 ;  /* 0x000000b5d90c7223 */ /* 0x000fe2000000000c */
[----:B------:R-:W-:Y:S01]  /*2fc70*/  FFMA R13, R214, R189, R13 ;  /* 0x000000bdd60d7223 */ /* 0x000fe2000000000d */
[----:B------:R-:W-:-:S02]  /*2fc80*/  FFMA R211, R216, R214, RZ ;  /* 0x000000d6d8d37223 */ /* 0x000fc400000000ff */
[----:B------:R-:W-:Y:S01]  /*2fc90*/  FFMA R213, R12, R189, R213 ;  /* 0x000000bd0cd57223 */ /* 0x000fe200000000d5 */
[----:B------:R-:W-:Y:S01]  /*2fca0*/  FADD R214, RZ, R13 ;  /* 0x0000000dffd67221 */ /* 0x000fe20000000000 */
        /* <DEDUP_REMOVED lines=10> */
.L_x_1039:
        /* <DEDUP_REMOVED lines=10> */
.L_x_1040:
[----:B------:R-:W-:-:S04]  /*2fdf0*/  ISETP.NE.U32.AND P1, PT, RZ, c[0x0][0xac0], PT ;  /* 0x0002b000ff007a0c */ /* 0x000fc80003f25070 */
[----:B------:R-:W-:-:S13]  /*2fe00*/  ISETP.NE.AND.EX P1, PT, RZ, c[0x0][0xac4], PT, P1 ;  /* 0x0002b100ff007a0c */ /* 0x000fda0003f25310 */
[----:B------:R-:W-:Y:S05]  /*2fe10*/  @!P1 BRA `(.L_x_1041) ;  /* 0x0000008000009947 */ /* 0x000fea0003800000 */
[----:B---3--:R-:W-:Y:S02]  /*2fe20*/  SHF.R.S32.HI R12, RZ, 0x1f, R20 ;  /* 0x0000001fff0c7819 */ /* 0x008fe40000011414 */
[----:B------:R-:W-:-:S03]  /*2fe30*/  MOV R13, c[0x0][0xae0] ;  /* 0x0002b800000d7a02 */ /* 0x000fc60000000f00 */
[----:B------:R-:W-:-:S04]  /*2fe40*/  IMAD R12, R12, c[0x0][0xae0], RZ ;  /* 0x0002b8000c0c7a24 */ /* 0x000fc800078e02ff */
[C---:B------:R-:W-:Y:S02]  /*2fe50*/  IMAD R215, R20.reuse, UR11, R12 ;  /* 0x0000000b14d77c24 */ /* 0x040fe4000f8e020c */
[----:B------:R-:W-:-:S05]  /*2fe60*/  IMAD.WIDE.U32 R12, R20, R13, c[0x0][0xac0] ;  /* 0x0002b000140c7625 */ /* 0x000fca00078e000d */
[----:B------:R-:W-:-:S05]  /*2fe70*/  IADD3 R13, R13, R215, RZ ;  /* 0x000000d70d0d7210 */ /* 0x000fca0007ffe0ff */
[----:B------:R3:W-:Y:S01]  /*2fe80*/  RED.E.ADD.F32.FTZ.RN.STRONG.GPU [R12.64], R214 ;  /* 0x000000d60c00798e */ /* 0x0007e2000c10e7a8 */
[----:B------:R-:W-:Y:S05]  /*2fe90*/  BRA `(.L_x_1042) ;  /* 0x000000a000007947 */ /* 0x000fea0003800000 */
.L_x_1041:
        /* <DEDUP_REMOVED lines=9> */
[----:B------:R3:W-:Y:S02]  /*2ff30*/  RED.E.ADD.F32.FTZ.RN.STRONG.GPU [R12.64], R214 ;  /* 0x000000d60c00798e */ /* 0x0007e4000c10e7a8 */
.L_x_1042:
        /* <DEDUP_REMOVED lines=25> */
.L_x_1043:
        /* <DEDUP_REMOVED lines=10> */
.L_x_1038:
[----:B------:R-:W-:Y:S05]  /*30170*/  BSYNC B1 ;  /* 0x0000000000017941 */ /* 0x000fea0003800000 */
.L_x_1037:
[----:B------:R-:W4:Y:S04]  /*30180*/  LDL.LU R181, [R1+0x338] ;  /* 0x0003380001b57983 */ /* 0x000f280000300800 */
[----:B--2---:R-:W2:Y:S04]  /*30190*/  LDL.LU R180, [R1+0x33c] ;  /* 0x00033c0001b47983 */ /* 0x004ea80000300800 */
[----:B---3--:R-:W3:Y:S04]  /*301a0*/  LDL.LU R183, [R1+0x340] ;  /* 0x0003400001b77983 */ /* 0x008ee80000300800 */
[----:B------:R-:W2:Y:S04]  /*301b0*/  LDL.LU R182, [R1+0x344] ;  /* 0x0003440001b67983 */ /* 0x000ea80000300800 */
[----:B------:R-:W2:Y:S04]  /*301c0*/  LDL R213, [R1+0x110] ;  /* 0x0001100001d57983 */ /* 0x000ea80000100800 */
[----:B------:R-:W3:Y:S04]  /*301d0*/  LDL R208, [R1+0x134] ;  /* 0x0001340001d07983 */ /* 0x000ee80000100800 */
[----:B------:R-:W4:Y:S04]  /*301e0*/  LDL.LU R215, [R1+0x34c] ;  /* 0x00034c0001d77983 */ /* 0x000f280000300800 */
[----:B------:R-:W4:Y:S01]  /*301f0*/  LDL.LU R214, [R1+0x350] ;  /* 0x0003500001d67983 */ /* 0x000f220000300800 */
[-C--:B--2---:R-:W-:Y:S01]  /*30200*/  FMUL R12, R213, R188.reuse ;  /* 0x000000bcd50c7220 */ /* 0x084fe20000400000 */
[----:B---3--:R-:W-:-:S05]  /*30210*/  FMUL R13, R208, R188 ;  /* 0x000000bcd00d7220 */ /* 0x008fca0000400000 */
[CC--:B------:R-:W-:Y:S02]  /*30220*/  FSETP.GT.AND P1, PT, R13.reuse, R12.reuse, PT ;  /* 0x0000000c0d00720b */ /* 0x0c0fe40003f24000 */
[CC--:B------:R-:W-:Y:S02]  /*30230*/  FSETP.GEU.AND P2, PT, R13.reuse, R12.reuse, PT ;  /* 0x0000000c0d00720b */ /* 0x0c0fe40003f4e000 */
[CC--:B------:R-:W-:Y:S02]  /*30240*/  FSEL R179, R13.reuse, R12.reuse, P1 ;  /* 0x0000000c0db37208 */ /* 0x0c0fe40000800000 */
[----:B------:R-:W-:Y:S02]  /*30250*/  FSEL R13, R13, R12, !P2 ;  /* 0x0000000c0d0d7208 */ /* 0x000fe40005000000 */
[----:B----4-:R-:W-:Y:S01]  /*30260*/  FSETP.GT.AND P3, PT, R181, R179, PT ;  /* 0x000000b3b500720b */ /* 0x010fe20003f64000 */
        /* <DEDUP_REMOVED lines=9> */
[----:B------:R-:W-:-:S04]  /*30300*/  FSETP.GT.AND P4, PT, R183, R159, PT ;  /* 0x0000009fb700720b */ /* 0x000fc80003f84000 */
[C---:B------:R-:W-:Y:S02]  /*30310*/  FSEL R159, R157.reuse, RZ, P4 ;  /* 0x000000ff9d9f7208 */ /* 0x040fe40002000000 */
[----:B------:R-:W-:Y:S02]  /*30320*/  FSEL R184, R157, RZ, !P4 ;  /* 0x000000ff9db87208 */ /* 0x000fe40006000000 */
[----:B------:R-:W-:-:S04]  /*30330*/  FSETP.GEU.AND P4, PT, R181, R180, PT ;  /* 0x000000b4b500720b */ /* 0x000fc80003f8e000 */
[----:B------:R-:W-:-:S04]  /*30340*/  FSEL R180, R181, R180, !P4 ;  /* 0x000000b4b5b47208 */ /* 0x000fc80006000000 */
[----:B------:R-:W-:Y:S01]  /*30350*/  FSETP.GEU.AND P5, PT, R182, R180, PT ;  /* 0x000000b4b600720b */ /* 0x000fe20003fae000 */
[----:B------:R-:W-:-:S03]  /*30360*/  FMUL R181, R213, R187 ;  /* 0x000000bbd5b57220 */ /* 0x000fc60000400000 */
[C---:B------:R-:W-:Y:S02]  /*30370*/  FSEL R157, R156.reuse, RZ, !P5 ;  /* 0x000000ff9c9d7208 */ /* 0x040fe40006800000 */
[----:B------:R-:W-:Y:S01]  /*30380*/  FSEL R180, R156, RZ, P5 ;  /* 0x000000ff9cb47208 */ /* 0x000fe20002800000 */
[----:B------:R-:W-:Y:S01]  /*30390*/  FMUL R156, R208, R187 ;  /* 0x000000bbd09c7220 */ /* 0x000fe20000400000 */
[C---:B------:R-:W-:Y:S02]  /*303a0*/  FSEL R185, R184.reuse, RZ, !P3 ;  /* 0x000000ffb8b97208 */ /* 0x040fe40005800000 */
[----:B------:R-:W-:Y:S02]  /*303b0*/  FSEL R184, R184, RZ, P3 ;  /* 0x000000ffb8b87208 */ /* 0x000fe40001800000 */
[----:B------:R-:W-:Y:S01]  /*303c0*/  FSETP.GT.AND P3, PT, R156, R181, PT ;  /* 0x000000b59c00720b */ /* 0x000fe20003f64000 */
[----:B------:R-:W-:Y:S01]  /*303d0*/  FADD R170, R170, R12 ;  /* 0x0000000caaaa7221 */ /* 0x000fe20000000000 */
[----:B------:R-:W-:-:S02]  /*303e0*/  FSEL R12, R179, RZ, !P2 ;  /* 0x000000ffb30c7208 */ /* 0x000fc40005000000 */
[-C--:B------:R-:W-:Y:S02]  /*303f0*/  FSEL R186, R156, R181.reuse, P3 ;  /* 0x000000b59cba7208 */ /* 0x080fe40001800000 */
[----:B------:R-:W-:Y:S02]  /*30400*/  FSEL R179, R179, RZ, P2 ;  /* 0x000000ffb3b37208 */ /* 0x000fe40001000000 */
[----:B------:R-:W-:Y:S02]  /*30410*/  FSEL R183, R160, RZ, !P1 ;  /* 0x000000ffa0b77208 */ /* 0x000fe40004800000 */
[----:B------:R-:W-:Y:S02]  /*30420*/  FSETP.GEU.AND P2, PT, R156, R181, PT ;  /* 0x000000b59c00720b */ /* 0x000fe40003f4e000 */
[----:B------:R-:W-:Y:S02]  /*30430*/  FSEL R160, R160, RZ, P1 ;  /* 0x000000ffa0a07208 */ /* 0x000fe40000800000 */
[----:B------:R-:W-:-:S02]  /*30440*/  FSETP.GT.AND P1, PT, R215, R186, PT ;  /* 0x000000bad700720b */ /* 0x000fc40003f24000 */
[----:B------:R-:W-:Y:S02]  /*30450*/  FSEL R181, R156, R181, !P2 ;  /* 0x000000b59cb57208 */ /* 0x000fe40005000000 */
[C---:B------:R-:W-:Y:S02]  /*30460*/  FSEL R156, R175.reuse, RZ, P1 ;  /* 0x000000ffaf9c7208 */ /* 0x040fe40000800000 */
[----:B------:R-:W-:Y:S02]  /*30470*/  FSEL R175, R175, RZ, !P1 ;  /* 0x000000ffafaf7208 */ /* 0x000fe40004800000 */
[----:B------:R-:W-:Y:S01]  /*30480*/  FSETP.GEU.AND P1, PT, R214, R181, PT ;  /* 0x000000b5d600720b */ /* 0x000fe20003f2e000 */
[----:B------:R-:W-:-:S03]  /*30490*/  FADD R173, R173, R13 ;  /* 0x0000000dadad7221 */ /* 0x000fc60000000000 */
[C---:B------:R-:W-:Y:S02]  /*304a0*/  FSEL R13, R176.reuse, RZ, !P1 ;  /* 0x000000ffb00d7208 */ /* 0x040fe40004800000 */
[----:B------:R-:W-:Y:S01]  /*304b0*/  FSEL R176, R176, RZ, P1 ;  /* 0x000000ffb0b07208 */ /* 0x000fe20000800000 */
[----:B------:R-:W-:Y:S02]  /*304c0*/  FADD R171, R171, R156 ;  /* 0x0000009cabab7221 */ /* 0x000fe40000000000 */
[----:B------:R-:W-:Y:S01]  /*304d0*/  FADD R174, R174, R13 ;  /* 0x0000000daeae7221 */ /* 0x000fe20000000000 */
[----:B------:R-:W-:Y:S02]  /*304e0*/  FSEL R13, R175, RZ, !P3 ;  /* 0x000000ffaf0d7208 */ /* 0x000fe40005800000 */
[----:B------:R-:W-:Y:S01]  /*304f0*/  FSEL R156, R176, RZ, P2 ;  /* 0x000000ffb09c7208 */ /* 0x000fe20001000000 */
[----:B------:R-:W-:Y:S01]  /*30500*/  FADD R179, R183, R179 ;  /* 0x000000b3b7b37221 */ /* 0x000fe20000000000 */
[----:B------:R-:W-:Y:S01]  /*30510*/  ISETP.NE.U32.AND P1, PT, RZ, c[0x0][0x938], PT ;  /* 0x00024e00ff007a0c */ /* 0x000fe20003f25070 */
[----:B------:R-:W-:Y:S01]  /*30520*/  FADD R12, R160, R12 ;  /* 0x0000000ca00c7221 */ /* 0x000fe20000000000 */
[----:B------:R-:W-:-:S02]  /*30530*/  FSEL R175, R175, RZ, P3 ;  /* 0x000000ffafaf7208 */ /* 0x000fc40001800000 */
[----:B------:R-:W-:Y:S01]  /*30540*/  FSEL R176, R176, RZ, !P2 ;  /* 0x000000ffb0b07208 */ /* 0x000fe20005000000 */
[----:B------:R-:W-:Y:S01]  /*30550*/  FADD R13, R13, R156 ;  /* 0x0000009c0d0d7221 */ /* 0x000fe20000000000 */
[----:B------:R-:W-:Y:S01]  /*30560*/  ISETP.NE.AND.EX P1, PT, RZ, c[0x0][0x93c], PT, P1 ;  /* 0x00024f00ff007a0c */ /* 0x000fe20003f25310 */
[----:B------:R-:W-:Y:S01]  /*30570*/  FFMA R156, R213, R179, R209 ;  /* 0x000000b3d59c7223 */ /* 0x000fe200000000d1 */
[C---:B------:R-:W-:Y:S01]  /*30580*/  FSEL R182, R180.reuse, RZ, !P4 ;  /* 0x000000ffb4b67208 */ /* 0x040fe20006000000 */
[-C--:B------:R-:W-:Y:S01]  /*30590*/  FMUL R179, R179, R188.reuse ;  /* 0x000000bcb3b37220 */ /* 0x080fe20000400000 */
[----:B------:R-:W-:Y:S01]  /*305a0*/  FSEL R180, R180, RZ, P4 ;  /* 0x000000ffb4b47208 */ /* 0x000fe20002000000 */
[----:B------:R-:W-:Y:S01]  /*305b0*/  FADD R175, R175, R176 ;  /* 0x000000b0afaf7221 */ /* 0x000fe20000000000 */
[----:B------:R-:W-:Y:S01]  /*305c0*/  FMUL R188, R12, R188 ;  /* 0x000000bc0cbc7220 */ /* 0x000fe20000400000 */
[----:B------:R-:W-:Y:S01]  /*305d0*/  FADD R182, R184, R182 ;  /* 0x000000b6b8b67221 */ /* 0x000fe20000000000 */
[-C--:B------:R-:W-:Y:S01]  /*305e0*/  FFMA R179, R13, R187.reuse, R179 ;  /* 0x000000bb0db37223 */ /* 0x080fe200000000b3 */
[----:B------:R-:W-:Y:S01]  /*305f0*/  FADD R180, R185, R180 ;  /* 0x000000b4b9b47221 */ /* 0x000fe20000000000 */
[----:B------:R-:W-:Y:S01]  /*30600*/  FFMA R188, R175, R187, R188 ;  /* 0x000000bbafbc7223 */ /* 0x000fe200000000bc */
[----:B------:R-:W-:Y:S01]  /*30610*/  FADD R169, R169, R159 ;  /* 0x0000009fa9a97221 */ /* 0x000fe20000000000 */
[----:B------:R-:W-:Y:S01]  /*30620*/  FADD R172, R172, R157 ;  /* 0x0000009dacac7221 */ /* 0x000fe20000000000 */
[C---:B------:R-:W-:Y:S01]  /*30630*/  FFMA R159, R213.reuse, R13, R210 ;  /* 0x0000000dd59f7223 */ /* 0x040fe200000000d2 */
[----:B------:R-:W-:Y:S01]  /*30640*/  FFMA R157, R213, R180, R211 ;  /* 0x000000b4d59d7223 */ /* 0x000fe200000000d3 */
[-C--:B------:R-:W-:Y:S01]  /*30650*/  FFMA R179, R180, R189.reuse, R179 ;  /* 0x000000bdb4b37223 */ /* 0x080fe200000000b3 */
[----:B------:R-:W-:Y:S01]  /*30660*/  FFMA R160, R182, R189, R188 ;  /* 0x000000bdb6a07223 */ /* 0x000fe200000000bc */
[C---:B------:R-:W-:Y:S01]  /*30670*/  FFMA R159, R208.reuse, R175, R159 ;  /* 0x000000afd09f7223 */ /* 0x040fe2000000009f */
        /* <DEDUP_REMOVED lines=13> */
.L_x_1044:
        /* <DEDUP_REMOVED lines=10> */
.L_x_1045:
[----:B------:R-:W-:-:S04]  /*307f0*/  ISETP.NE.U32.AND P1, PT, RZ, c[0x0][0x900], PT ;  /* 0x00024000ff007a0c */ /* 0x000fc80003f25070 */
[----:B------:R-:W-:-:S13]  /*30800*/  ISETP.NE.AND.EX P1, PT, RZ, c[0x0][0x904], PT, P1 ;  /* 0x00024100ff007a0c */ /* 0x000fda0003f25310 */
[----:B------:R-:W-:Y:S05]  /*30810*/  @!P1 BRA `(.L_x_1046) ;  /* 0x0000008000009947 */ /* 0x000fea0003800000 */
[----:B--2---:R-:W-:Y:S02]  /*30820*/  SHF.R.S32.HI R12, RZ, 0x1f, R20 ;  /* 0x0000001fff0c7819 */ /* 0x004fe40000011414 */
[----:B------:R-:W-:-:S03]  /*30830*/  MOV R13, c[0x0][0x920] ;  /* 0x00024800000d7a02 */ /* 0x000fc60000000f00 */
[----:B------:R-:W-:-:S04]  /*30840*/  IMAD R12, R12, c[0x0][0x920], RZ ;  /* 0x000248000c0c7a24 */ /* 0x000fc800078e02ff */
[C---:B------:R-:W-:Y:S02]  /*30850*/  IMAD R175, R20.reuse, UR35, R12 ;  /* 0x0000002314af7c24 */ /* 0x040fe4000f8e020c */
[----:B------:R-:W-:-:S05]  /*30860*/  IMAD.WIDE.U32 R12, R20, R13, c[0x0][0x900] ;  /* 0x00024000140c7625 */ /* 0x000fca00078e000d */
[----:B------:R-:W-:-:S05]  /*30870*/  IADD3 R13, R13, R175, RZ ;  /* 0x000000af0d0d7210 */ /* 0x000fca0007ffe0ff */
[----:B------:R2:W-:Y:S01]  /*30880*/  RED.E.ADD.F32.FTZ.RN.STRONG.GPU [R12.64], R160 ;  /* 0x000000a00c00798e */ /* 0x0005e2000c10e7a8 */
[----:B------:R-:W-:Y:S05]  /*30890*/  BRA `(.L_x_1047) ;  /* 0x000000a000007947 */ /* 0x000fea0003800000 */
.L_x_1046:
        /* <DEDUP_REMOVED lines=9> */
[----:B------:R2:W-:Y:S02]  /*30930*/  RED.E.ADD.F32.FTZ.RN.STRONG.GPU [R12.64], R160 ;  /* 0x000000a00c00798e */ /* 0x0005e4000c10e7a8 */
.L_x_1047:
[----:B------:R-:W-:Y:S01]  /*30940*/  ISETP.NE.U32.AND P1, PT, RZ, c[0x0][0xa18], PT ;  /* 0x00028600ff007a0c */ /* 0x000fe20003f25070 */
[----:B------:R-:W-:Y:S01]  /*30950*/  FADD R159, RZ, R159 ;  /* 0x0000009fff9f7221 */ /* 0x000fe20000000000 */
[----:B------:R-:W-:Y:S01]  /*30960*/  FADD R156, RZ, R156 ;  /* 0x0000009cff9c7221 */ /* 0x000fe20000000000 */
[----:B------:R-:W-:Y:S01]  /*30970*/  FADD R157, RZ, R157 ;  /* 0x0000009dff9d7221 */ /* 0x000fe20000000000 */
        /* <DEDUP_REMOVED lines=12> */
.L_x_1048:
        /* <DEDUP_REMOVED lines=12> */
.L_x_1034:
[----:B------:R-:W-:Y:S05]  /*30b00*/  BSYNC B0 ;  /* 0x0000000000007941 */ /* 0x000fea0003800000 */
.L_x_1033:
[----:B--2---:R-:W2:Y:S01]  /*30b10*/  LDL R13, [R1+0x6e4] ;  /* 0x0006e400010d7983 */ /* 0x004ea20000100800 */
        /* <DEDUP_REMOVED lines=45> */
[----:B------:R-:W-:Y:S02]  /*30df0*/  MOV R157, R186 ;  /* 0x000000ba009d7202 */ /* 0x000fe40000000f00 */
[----:B------:R-:W-:Y:S01]  /*30e00*/  MOV R159, R13 ;  /* 0x0000000d009f7202 */ /* 0x000fe20000000f00 */
[----:B------:R-:W-:Y:S01]  /*30e10*/  CS2R R186, SRZ ;  /* 0x0000000000ba7805 */ /* 0x000fe2000001ff00 */
[----:B------:R-:W-:Y:S01]  /*30e20*/  MOV R160, R209 ;  /* 0x000000d100a07202 */ /* 0x000fe20000000f00 */
[----:B------:R-:W-:Y:S01]  /*30e30*/  CS2R R12, SRZ ;  /* 0x00000000000c7805 */ /* 0x000fe2000001ff00 */
[----:B------:R-:W-:-:S02]  /*30e40*/  MOV R161, R189 ;  /* 0x000000bd00a17202 */ /* 0x000fc40000000f00 */
[----:B------:R-:W-:Y:S02]  /*30e50*/  MOV R162, R183 ;  /* 0x000000b700a27202 */ /* 0x000fe40000000f00 */
[----:B------:R-:W-:Y:S02]  /*30e60*/  MOV R163, R184 ;  /* 0x000000b800a37202 */ /* 0x000fe40000000f00 */
[----:B------:R-:W-:Y:S02]  /*30e70*/  MOV R164, R185 ;  /* 0x000000b900a47202 */ /* 0x000fe40000000f00 */
[----:B------:R-:W-:Y:S01]  /*30e80*/  MOV R209, RZ ;  /* 0x000000ff00d17202 */ /* 0x000fe20000000f00 */
[----:B------:R-:W-:Y:S01]  /*30e90*/  CS2R R184, SRZ ;  /* 0x0000000000b87805 */ /* 0x000fe2000001ff00 */
[----:B------:R-:W-:Y:S02]  /*30ea0*/  MOV R189, RZ ;  /* 0x000000ff00bd7202 */ /* 0x000fe40000000f00 */
[----:B------:R-:W-:-:S02]  /*30eb0*/  MOV R183, RZ ;  /* 0x000000ff00b77202 */ /* 0x000fc40000000f00 */
.L_x_1052:
[----:B------:R-:W-:Y:S05]  /*30ec0*/  BSYNC B1 ;  /* 0x0000000000017941 */ /* 0x000fea0003800000 */
.L_x_1051:
[----:B------:R-:W-:Y:S01]  /*30ed0*/  BSSY B1, `(.L_x_1053) ;  /* 0x000008f000017945 */ /* 0x000fe20003800000 */
[----:B------:R-:W-:-:S02]  /*30ee0*/  MOV R208, RZ ;  /* 0x000000ff00d07202 */ /* 0x000fc40000000f00 */
        /* <DEDUP_REMOVED lines=11> */
[----:B------:R-:W-:Y:S01]  /*30fa0*/  FSETP.GEU.AND P3, PT, R211, RZ, PT ;  /* 0x000000ffd300720b */ /* 0x000fe20003f6e000 */
[----:B------:R-:W-:Y:S01]  /*30fb0*/  FMUL R184, R21, R143 ;  /* 0x0000008f15b87220 */ /* 0x000fe20000400000 */
[----:B------:R-:W-:Y:S01]  /*30fc0*/  FADD R182, RZ, R209 ;  /* 0x000000d1ffb67221 */ /* 0x000fe20000000000 */
[----:B------:R-:W-:Y:S01]  /*30fd0*/  FFMA R211, R211, R179, R181 ;  /* 0x000000b3d3d37223 */ /* 0x000fe200000000b5 */
[----:B------:R-:W-:Y:S01]  /*30fe0*/  FADD R181, RZ, R183 ;  /* 0x000000b7ffb57221 */ /* 0x000fe20000000000 */
[----:B------:R-:W-:Y:S01]  /*30ff0*/  FADD R183, RZ, R189 ;  /* 0x000000bdffb77221 */ /* 0x000fe20000000000 */
[C---:B------:R-:W-:Y:S01]  /*31000*/  FSETP.GEU.AND P1, PT, R184.reuse, RZ, PT ;  /* 0x000000ffb800720b */ /* 0x040fe20003f2e000 */
[----:B------:R-:W-:Y:S01]  /*31010*/  FADD R188, RZ, -R182 ;  /* 0x800000b6ffbc7221 */ /* 0x000fe20000000000 */
[----:B------:R-:W-:Y:S01]  /*31020*/  FFMA R211, R184, R181, R211 ;  /* 0x000000b5b8d37223 */ /* 0x000fe200000000d3 */
[----:B------:R-:W-:-:S03]  /*31030*/  FADD R189, RZ, -R183 ;  /* 0x800000b7ffbd7221 */ /* 0x000fc60000000000 */
[----:B------:R-:W-:Y:S02]  /*31040*/  FSEL R188, R188, R182, !P2 ;  /* 0x000000b6bcbc7208 */ /* 0x000fe40005000000 */
[----:B------:R-:W-:Y:S01]  /*31050*/  FSEL R189, R189, R183, !P3 ;  /* 0x000000b7bdbd7208 */ /* 0x000fe20005800000 */
[----:B------:R-:W-:Y:S01]  /*31060*/  FADD R211, RZ, R211 ;  /* 0x000000d3ffd37221 */ /* 0x000fe20000000000 */
[C---:B--2---:R-:W-:Y:S01]  /*31070*/  FMUL R184, R213.reuse, R142 ;  /* 0x0000008ed5b87220 */ /* 0x044fe20000400000 */
[----:B------:R-:W-:-:S04]  /*31080*/  FMUL R185, R213, R141 ;  /* 0x0000008dd5b97220 */ /* 0x000fc80000400000 */
[----:B------:R-:W-:Y:S01]  /*31090*/  FSETP.GEU.AND P2, PT, R184, RZ, PT ;  /* 0x000000ffb800720b */ /* 0x000fe20003f4e000 */
[----:B------:R-:W-:Y:S01]  /*310a0*/  FADD R184, RZ, R187 ;  /* 0x000000bbffb87221 */ /* 0x000fe20000000000 */
[----:B------:R-:W-:Y:S01]  /*310b0*/  FSETP.GEU.AND P3, PT, R185, RZ, PT ;  /* 0x000000ffb900720b */ /* 0x000fe20003f6e000 */
[----:B------:R-:W-:Y:S01]  /*310c0*/  FADD R185, RZ, R186 ;  /* 0x000000baffb97221 */ /* 0x000fe20000000000 */
[----:B------:R-:W-:Y:S01]  /*310d0*/  FADD R186, RZ, R13 ;  /* 0x0000000dffba7221 */ /* 0x000fe20000000000 */
[----:B------:R-:W-:Y:S01]  /*310e0*/  FADD R208, RZ, -R184 ;  /* 0x800000b8ffd07221 */ /* 0x000fe20000000000 */
[----:B------:R-:W-:Y:S01]  /*310f0*/  FMUL R187, R213, R143 ;  /* 0x0000008fd5bb7220 */ /* 0x000fe20000400000 */
[----:B------:R-:W-:Y:S01]  /*31100*/  FADD R13, RZ, -R185 ;  /* 0x800000b9ff0d7221 */ /* 0x000fe20000000000 */
[----:B------:R-:W-:Y:S02]  /*31110*/  FADD R209, RZ, -R186 ;  /* 0x800000baffd17221 */ /* 0x000fe40000000000 */
[----:B------:R-:W-:-:S02]  /*31120*/  FSEL R208, R208, R184, !P2 ;  /* 0x000000b8d0d07208 */ /* 0x000fc40005000000 */
[----:B------:R-:W-:Y:S01]  /*31130*/  FSETP.GEU.AND P2, PT, R187, RZ, PT ;  /* 0x000000ffbb00720b */ /* 0x000fe20003f4e000 */
[----:B------:R-:W-:Y:S01]  /*31140*/  FADD R187, RZ, R12 ;  /* 0x0000000cffbb7221 */ /* 0x000fe20000000000 */
[----:B------:R-:W-:Y:S02]  /*31150*/  FSEL R13, R13, R185, !P3 ;  /* 0x000000b90d0d7208 */ /* 0x000fe40005800000 */
[----:B------:R-:W-:Y:S01]  /*31160*/  FSEL R12, R209, R186, !P1 ;  /* 0x000000bad10c7208 */ /* 0x000fe20004800000 */
[----:B------:R-:W-:Y:S01]  /*31170*/  FADD R209, RZ, R188 ;  /* 0x000000bcffd17221 */ /* 0x000fe20000000000 */
[----:B------:R-:W-:Y:S01]  /*31180*/  FADD R188, RZ, R208 ;  /* 0x000000d0ffbc7221 */ /* 0x000fe20000000000 */
[----:B------:R-:W-:Y:S01]  /*31190*/  ISETP.NE.U32.AND P1, PT, RZ, c[0x0][0xa50], PT ;  /* 0x00029400ff007a0c */ /* 0x000fe20003f25070 */
[----:B------:R-:W-:Y:S01]  /*311a0*/  FADD R210, RZ, -R187 ;  /* 0x800000bbffd27221 */ /* 0x000fe20000000000 */
[----:B------:R-:W-:Y:S01]  /*311b0*/  FADD R208, RZ, R189 ;  /* 0x000000bdffd07221 */ /* 0x000fe20000000000 */
[----:B------:R-:W-:Y:S01]  /*311c0*/  FADD R189, RZ, R13 ;  /* 0x0000000dffbd7221 */ /* 0x000fe20000000000 */
[----:B------:R-:W-:Y:S01]  /*311d0*/  FMUL R13, R188, R142 ;  /* 0x0000008ebc0d7220 */ /* 0x000fe20000400000 */
[----:B------:R-:W-:Y:S01]  /*311e0*/  ISETP.NE.AND.EX P1, PT, RZ, c[0x0][0xa54], PT, P1 ;  /* 0x00029500ff007a0c */ /* 0x000fe20003f25310 */
[----:B---3--:R-:W-:Y:S01]  /*311f0*/  FFMA R209, R214, R180, R209 ;  /* 0x000000b4d6d17223 */ /* 0x008fe200000000d1 */
        /* <DEDUP_REMOVED lines=26> */
.L_x_1055:
        /* <DEDUP_REMOVED lines=10> */
.L_x_1056:
        /* <DEDUP_REMOVED lines=11> */
.L_x_1057:
        /* <DEDUP_REMOVED lines=10> */
.L_x_1058:
        /* <DEDUP_REMOVED lines=25> */
.L_x_1059:
        /* <DEDUP_REMOVED lines=10> */
.L_x_1054:
[----:B------:R-:W-:Y:S05]  /*317c0*/  BSYNC B1 ;  /* 0x0000000000017941 */ /* 0x000fea0003800000 */
.L_x_1053:
[----:B------:R-:W3:Y:S04]  /*317d0*/  LDL.LU R182, [R1+0x3b8] ;  /* 0x0003b80001b67983 */ /* 0x000ee80000300800 */
[----:B------:R-:W4:Y:S04]  /*317e0*/  LDL.LU R181, [R1+0x3bc] ;  /* 0x0003bc0001b57983 */ /* 0x000f280000300800 */
[----:B--2---:R-:W2:Y:S04]  /*317f0*/  LDL.LU R184, [R1+0x3c0] ;  /* 0x0003c00001b87983 */ /* 0x004ea80000300800 */
        /* <DEDUP_REMOVED lines=15> */
[----:B----4-:R-:W-:Y:S01]  /*318f0*/  FSETP.GEU.AND P3, PT, R181, R13, PT ;  /* 0x0000000db500720b */ /* 0x010fe20003f6e000 */
        /* <DEDUP_REMOVED lines=15> */
[-C--:B------:R-:W-:Y:S01]  /*319f0*/  FSETP.GT.AND P3, PT, R181, R182.reuse, PT ;  /* 0x000000b6b500720b */ /* 0x080fe20003f64000 */
[----:B------:R-:W-:Y:S01]  /*31a00*/  FADD R169, R169, R13 ;  /* 0x0000000da9a97221 */ /* 0x000fe20000000000 */
[----:B------:R-:W-:Y:S01]  /*31a10*/  FSEL R13, R173, RZ, !P2 ;  /* 0x000000ffad0d7208 */ /* 0x000fe20005000000 */
[----:B------:R-:W-:Y:S01]  /*31a20*/  FADD R166, R166, R12 ;  /* 0x0000000ca6a67221 */ /* 0x000fe20000000000 */
[----:B------:R-:W-:-:S02]  /*31a30*/  FSEL R186, R181, R182, P3 ;  /* 0x000000b6b5ba7208 */ /* 0x000fc40001800000 */
[----:B------:R-:W-:Y:S02]  /*31a40*/  FSEL R173, R173, RZ, P2 ;  /* 0x000000ffadad7208 */ /* 0x000fe40001000000 */
[C---:B------:R-:W-:Y:S02]  /*31a50*/  FSEL R12, R176.reuse, RZ, !P1 ;  /* 0x000000ffb00c7208 */ /* 0x040fe40004800000 */
[C---:B------:R-:W-:Y:S02]  /*31a60*/  FSETP.GEU.AND P2, PT, R181.reuse, R182, PT ;  /* 0x000000b6b500720b */ /* 0x040fe40003f4e000 */
[----:B------:R-:W-:Y:S02]  /*31a70*/  FSEL R176, R176, RZ, P1 ;  /* 0x000000ffb0b07208 */ /* 0x000fe40000800000 */
[----:B------:R-:W-:Y:S02]  /*31a80*/  FSETP.GT.AND P1, PT, R210, R186, PT ;  /* 0x000000bad200720b */ /* 0x000fe40003f24000 */
[----:B------:R-:W-:-:S02]  /*31a90*/  FSEL R182, R181, R182, !P2 ;  /* 0x000000b6b5b67208 */ /* 0x000fc40005000000 */
[C---:B------:R-:W-:Y:S02]  /*31aa0*/  FSEL R181, R171.reuse, RZ, P1 ;  /* 0x000000ffabb57208 */ /* 0x040fe40000800000 */
[----:B------:R-:W-:Y:S02]  /*31ab0*/  FSEL R171, R171, RZ, !P1 ;  /* 0x000000ffabab7208 */ /* 0x000fe40004800000 */
[----:B------:R-:W-:Y:S01]  /*31ac0*/  FSETP.GEU.AND P1, PT, R209, R182, PT ;  /* 0x000000b6d100720b */ /* 0x000fe20003f2e000 */
[----:B------:R-:W-:Y:S01]  /*31ad0*/  FADD R12, R12, R173 ;  /* 0x000000ad0c0c7221 */ /* 0x000fe20000000000 */
[----:B------:R-:W-:Y:S02]  /*31ae0*/  FSEL R175, R172, RZ, !P5 ;  /* 0x000000ffacaf7208 */ /* 0x000fe40006800000 */
[C---:B------:R-:W-:Y:S02]  /*31af0*/  FSEL R173, R174.reuse, RZ, !P1 ;  /* 0x000000ffaead7208 */ /* 0x040fe40004800000 */
[----:B------:R-:W-:Y:S01]  /*31b00*/  FSEL R174, R174, RZ, P1 ;  /* 0x000000ffaeae7208 */ /* 0x000fe20000800000 */
[----:B------:R-:W-:Y:S01]  /*31b10*/  FADD R168, R168, R175 ;  /* 0x000000afa8a87221 */ /* 0x000fe20000000000 */
[C---:B------:R-:W-:Y:S01]  /*31b20*/  FSEL R175, R171.reuse, RZ, P3 ;  /* 0x000000ffabaf7208 */ /* 0x040fe20001800000 */
[----:B------:R-:W-:Y:S01]  /*31b30*/  FADD R170, R170, R173 ;  /* 0x000000adaaaa7221 */ /* 0x000fe20000000000 */
[----:B------:R-:W-:-:S02]  /*31b40*/  FSEL R173, R171, RZ, !P3 ;  /* 0x000000ffabad7208 */ /* 0x000fc40005800000 */
[----:B------:R-:W-:Y:S01]  /*31b50*/  FSEL R171, R174, RZ, P2 ;  /* 0x000000ffaeab7208 */ /* 0x000fe20001000000 */
[----:B------:R-:W-:Y:S01]  /*31b60*/  FFMA R188, R189, R12, R188 ;  /* 0x0000000cbdbc7223 */ /* 0x000fe200000000bc */
[----:B------:R-:W-:Y:S02]  /*31b70*/  FSEL R172, R172, RZ, P5 ;  /* 0x000000ffacac7208 */ /* 0x000fe40002800000 */
[----:B------:R-:W-:Y:S01]  /*31b80*/  ISETP.NE.U32.AND P1, PT, RZ, c[0x0][0x938], PT ;  /* 0x00024e00ff007a0c */ /* 0x000fe20003f25070 */
[----:B------:R-:W-:Y:S01]  /*31b90*/  FADD R171, R173, R171 ;  /* 0x000000abadab7221 */ /* 0x000fe20000000000 */
[----:B------:R-:W-:Y:S01]  /*31ba0*/  FSEL R174, R174, RZ, !P2 ;  /* 0x000000ffaeae7208 */ /* 0x000fe20005000000 */
[-C--:B------:R-:W-:Y:S01]  /*31bb0*/  FMUL R12, R12, R142.reuse ;  /* 0x0000008e0c0c7220 */ /* 0x080fe20000400000 */
[----:B------:R-:W-:Y:S01]  /*31bc0*/  FADD R13, R176, R13 ;  /* 0x0000000db00d7221 */ /* 0x000fe20000000000 */
[C---:B------:R-:W-:Y:S02]  /*31bd0*/  FSEL R183, R172.reuse, RZ, !P4 ;  /* 0x000000ffacb77208 */ /* 0x040fe40006000000 */
[----:B------:R-:W-:Y:S01]  /*31be0*/  ISETP.NE.AND.EX P1, PT, RZ, c[0x0][0x93c], PT, P1 ;  /* 0x00024f00ff007a0c */ /* 0x000fe20003f25310 */
[----:B------:R-:W-:Y:S01]  /*31bf0*/  FFMA R179, R189, R171, R179 ;  /* 0x000000abbdb37223 */ /* 0x000fe200000000b3 */
[----:B------:R-:W-:Y:S01]  /*31c00*/  FSEL R172, R172, RZ, P4 ;  /* 0x000000ffacac7208 */ /* 0x000fe20002000000 */
[----:B------:R-:W-:Y:S01]  /*31c10*/  FFMA R12, R171, R141, R12 ;  /* 0x0000008dab0c7223 */ /* 0x000fe2000000000c */
[----:B------:R-:W-:Y:S01]  /*31c20*/  FADD R174, R175, R174 ;  /* 0x000000aeafae7221 */ /* 0x000fe20000000000 */
[----:B------:R-:W-:Y:S01]  /*31c30*/  FMUL R171, R13, R142 ;  /* 0x0000008e0dab7220 */ /* 0x000fe20000400000 */
[----:B------:R-:W-:Y:S01]  /*31c40*/  FADD R183, R184, R183 ;  /* 0x000000b7b8b77221 */ /* 0x000fe20000000000 */
[----:B------:R-:W-:-:S02]  /*31c50*/  FADD R172, R185, R172 ;  /* 0x000000acb9ac7221 */ /* 0x000fc40000000000 */
[----:B------:R-:W-:Y:S02]  /*31c60*/  FFMA R171, R174, R141, R171 ;  /* 0x0000008daeab7223 */ /* 0x000fe400000000ab */
[----:B------:R-:W-:Y:S01]  /*31c70*/  FFMA R141, R189, R172, R208 ;  /* 0x000000acbd8d7223 */ /* 0x000fe200000000d0 */
[-C--:B------:R-:W-:Y:S01]  /*31c80*/  FFMA R172, R172, R143.reuse, R12 ;  /* 0x0000008facac7223 */ /* 0x080fe2000000000c */
[----:B------:R-:W-:Y:S01]  /*31c90*/  FFMA R171, R183, R143, R171 ;  /* 0x0000008fb7ab7223 */ /* 0x000fe200000000ab */
[----:B------:R-:W-:Y:S01]  /*31ca0*/  FADD R165, R165, R180 ;  /* 0x000000b4a5a57221 */ /* 0x000fe20000000000 */
[----:B------:R-:W-:Y:S01]  /*31cb0*/  FADD R167, R167, R181 ;  /* 0x000000b5a7a77221 */ /* 0x000fe20000000000 */
        /* <DEDUP_REMOVED lines=14> */
.L_x_1060:
        /* <DEDUP_REMOVED lines=10> */
.L_x_1061:
        /* <DEDUP_REMOVED lines=11> */
.L_x_1062:
        /* <DEDUP_REMOVED lines=10> */
.L_x_1063:
        /* <DEDUP_REMOVED lines=16> */
.L_x_1064:
        /* <DEDUP_REMOVED lines=12> */
.L_x_1050:
[----:B------:R-:W-:Y:S05]  /*32150*/  BSYNC B0 ;  /* 0x0000000000007941 */ /* 0x000fea0003800000 */
.L_x_1049:
[----:B--2---:R-:W2:Y:S01]  /*32160*/  LDL R12, [R1+0x6e8] ;  /* 0x0006e800010c7983 */ /* 0x004ea20000100800 */
[----:B------:R-:W-:Y:S01]  /*32170*/  BSSY B0, `(.L_x_1065) ;  /* 0x0000012000007945 */ /* 0x000fe20003800000 */
[----:B------:R-:W-:Y:S01]  /*32180*/  MOV R171, RZ ;  /* 0x000000ff00ab7202 */ /* 0x000fe20000000f00 */
[----:B------:R-:W-:Y:S01]  /*32190*/  CS2R R172, SRZ ;  /* 0x0000000000ac7805 */ /* 0x000fe2000001ff00 */
[----:B------:R-:W-:Y:S01]  /*321a0*/  CS2R R174, SRZ ;  /* 0x0000000000ae7805 */ /* 0x000fe2000001ff00 */
[----:B------:R-:W-:-:S02]  /*321b0*/  MOV R176, RZ ;  /* 0x000000ff00b07202 */ /* 0x000fc40000000f00 */
[----:B------:R-:W-:Y:S02]  /*321c0*/  MOV R179, RZ ;  /* 0x000000ff00b37202 */ /* 0x000fe40000000f00 */
        /* <DEDUP_REMOVED lines=12> */
.L_x_1066:
[----:B------:R-:W-:Y:S05]  /*32290*/  BSYNC B0 ;  /* 0x0000000000007941 */ /* 0x000fea0003800000 */
.L_x_1065:
[----:B------:R-:W2:Y:S04]  /*322a0*/  LDL.LU R143, [R1+0x20] ;  /* 0x00002000018f7983 */ /* 0x000ea80000300800 */
[----:B------:R-:W3:Y:S04]  /*322b0*/  LDL.LU R142, [R1+0x48] ;  /* 0x00004800018e7983 */ /* 0x000ee80000300800 */
[----:B------:R-:W4:Y:S04]  /*322c0*/  LDL.LU R141, [R1+0x4c] ;  /* 0x00004c00018d7983 */ /* 0x000f280000300800 */
[----:B------:R-:W4:Y:S01]  /*322d0*/  LDL.LU R127, [R1+0x50] ;  /* 0x00005000017f7983 */ /* 0x000f220000300800 */
[----:B------:R-:W-:Y:S01]  /*322e0*/  MOV R156, RZ ;  /* 0x000000ff009c7202 */ /* 0x000fe20000000f00 */
[----:B------:R-:W-:Y:S01]  /*322f0*/  @P1 FADD R156, RZ, R170 ;  /* 0x000000aaff9c1221 */ /* 0x000fe20000000000 */
[----:B--2---:R-:W-:Y:S01]  /*32300*/  FADD R143, R143, R178 ;  /* 0x000000b28f8f7221 */ /* 0x004fe20000000000 */
[----:B---3--:R-:W-:-:S04]  /*32310*/  FADD R142, R142, R177 ;  /* 0x000000b18e8e7221 */ /* 0x008fc80000000000 */
[----:B------:R-:W-:Y:S01]  /*32320*/  STL [R1+0x20], R143 ;  /* 0x0000208f01007387 */ /* 0x000fe20000100800 */
[----:B----4-:R-:W-:Y:S01]  /*32330*/  FADD R141, R141, R158 ;  /* 0x0000009e8d8d7221 */ /* 0x010fe20000000000 */
[----:B------:R-:W-:Y:S01]  /*32340*/  FADD R127, R127, R155 ;  /* 0x0000009b7f7f7221 */ /* 0x000fe20000000000 */
[----:B------:R-:W-:Y:S01]  /*32350*/  MOV R155, RZ ;  /* 0x000000ff009b7202 */ /* 0x000fe20000000f00 */
[----:B------:R-:W-:-:S03]  /*32360*/  @P1 FADD R155, RZ, R169 ;  /* 0x000000a9ff9b1221 */ /* 0x000fc60000000000 */
[----:B------:R2:W-:Y:S04]  /*32370*/  STL [R1+0x50], R127 ;  /* 0x0000507f01007387 */ /* 0x0005e80000100800 */
[----:B------:R3:W-:Y:S04]  /*32380*/  STL [R1+0x48], R142 ;  /* 0x0000488e01007387 */ /* 0x0007e80000100800 */
[----:B------:R4:W-:Y:S01]  /*32390*/  STL [R1+0x4c], R141 ;  /* 0x00004c8d01007387 */ /* 0x0009e20000100800 */
[----:B--2---:R-:W-:Y:S01]  /*323a0*/  MOV R127, RZ ;  /* 0x000000ff007f7202 */ /* 0x004fe20000000f00 */
[----:B------:R-:W-:Y:S01]  /*323b0*/  @P1 FADD R127, RZ, R165 ;  /* 0x000000a5ff7f1221 */ /* 0x000fe20000000000 */
[----:B---3--:R-:W-:-:S02]  /*323c0*/  CS2R R142, SRZ ;  /* 0x00000000008e7805 */ /* 0x008fc4000001ff00 */
[----:B------:R-:W-:Y:S01]  /*323d0*/  @P1 FADD R142, RZ, R167 ;  /* 0x000000a7ff8e1221 */ /* 0x000fe20000000000 */
[----:B------:R-:W-:Y:S01]  /*323e0*/  @P1 FADD R143, RZ, R168 ;  /* 0x000000a8ff8f1221 */ /* 0x000fe20000000000 */
[----:B----4-:R-:W-:Y:S01]  /*323f0*/  MOV R141, RZ ;  /* 0x000000ff008d7202 */ /* 0x010fe20000000f00 */
[----:B------:R-:W-:Y:S01]  /*32400*/  @P1 FADD R141, RZ, R166 ;  /* 0x000000a6ff8d1221 */ /* 0x000fe20000000000 */
[----:B------:R-:W-:Y:S05]  /*32410*/  @!P1 BRA `(.L_x_941) ;  /* 0x0000101000009947 */ /* 0x000fea0003800000 */
[----:B------:R-:W2:Y:S01]  /*32420*/  LDL R157, [R1+0x710] ;  /* 0x00071000019d7983 */ /* 0x000ea20000100800 */
[----:B------:R-:W-:Y:S01]  /*32430*/  BSSY B0, `(.L_x_1067) ;  /* 0x0000011000007945 */ /* 0x000fe20003800000 */
[----:B------:R-:W-:Y:S01]  /*32440*/  CS2R R158, SRZ ;  /* 0x00000000009e7805 */ /* 0x000fe2000001ff00 */
[----:B------:R-:W-:Y:S01]  /*32450*/  CS2R R160, SRZ ;  /* 0x0000000000a07805 */ /* 0x000fe2000001ff00 */
[----:B------:R-:W-:Y:S01]  /*32460*/  CS2R R162, SRZ ;  /* 0x0000000000a27805 */ /* 0x000fe2000001ff00 */
[----:B------:R-:W-:Y:S01]  /*32470*/  CS2R R164, SRZ ;  /* 0x0000000000a47805 */ /* 0x000fe2000001ff00 */
[----:B--2---:R-:W-:-:S02]  /*32480*/  ISETP.NE.AND P1, PT, R157, RZ, PT ;  /* 0x000000ff9d00720c */ /* 0x004fc40003f25270 */
[----:B------:R-:W-:-:S11]  /*32490*/  MOV R157, RZ ;  /* 0x000000ff009d7202 */ /* 0x000fd60000000f00 */
        /* <DEDUP_REMOVED lines=10> */
.L_x_1068:
[----:B------:R-:W-:Y:S05]  /*32540*/  BSYNC B0 ;  /* 0x0000000000007941 */ /* 0x000fea0003800000 */
.L_x_1067:
[----:B------:R-:W-:Y:S01]  /*32550*/  BSSY B0, `(.L_x_1069) ;  /* 0x0000079000007945 */ /* 0x000fe20003800000 */
[----:B------:R-:W-:Y:S01]  /*32560*/  CS2R R166, SRZ ;  /* 0x0000000000a67805 */ /* 0x000fe2000001ff00 */
        /* <DEDUP_REMOVED lines=55> */
[C---:B------:R-:W-:Y:S01]  /*328e0*/  FFMA R168, R23.reuse, R162, R168 ;  /* 0x000000a217a87223 */ /* 0x040fe200000000a8 */
[----:B------:R-:W-:Y:S01]  /*328f0*/  FADD R126, R126, R161 ;  /* 0x000000a17e7e7221 */ /* 0x000fe20000000000 */
[----:B------:R-:W-:Y:S01]  /*32900*/  FADD R158, RZ, R12 ;  /* 0x0000000cff9e7221 */ /* 0x000fe20000000000 */
[----:B------:R-:W-:Y:S01]  /*32910*/  FFMA R166, R23, R160, R166 ;  /* 0x000000a017a67223 */ /* 0x000fe200000000a6 */
[----:B------:R-:W-:Y:S01]  /*32920*/  FADD R157, RZ, R157 ;  /* 0x0000009dff9d7221 */ /* 0x000fe20000000000 */
        /* <DEDUP_REMOVED lines=8> */
.L_x_1071:
        /* <DEDUP_REMOVED lines=9> */
.L_x_1072:
[----:B------:R-:W-:-:S04]  /*32a40*/  ISETP.NE.U32.AND P1, PT, RZ, c[0x0][0xac0], PT ;  /* 0x0002b000ff007a0c */ /* 0x000fc80003f25070 */
[----:B------:R-:W-:-:S13]  /*32a50*/  ISETP.NE.AND.EX P1, PT, RZ, c[0x0][0xac4], PT, P1 ;  /* 0x0002b100ff007a0c */ /* 0x000fda0003f25310 */
[----:B------:R-:W-:Y:S05]  /*32a60*/  @!P1 BRA `(.L_x_1073) ;  /* 0x0000007000009947 */ /* 0x000fea0003800000 */
[----:B--2---:R-:W-:Y:S01]  /*32a70*/  MOV R12, c[0x0][0xae0] ;  /* 0x0002b800000c7a02 */ /* 0x004fe20000000f00 */
[----:B------:R-:W-:-:S04]  /*32a80*/  IMAD R158, R32, c[0x0][0xae0], RZ ;  /* 0x0002b800209e7a24 */ /* 0x000fc800078e02ff */
[C---:B------:R-:W-:Y:S02]  /*32a90*/  IMAD R158, R33.reuse, UR11, R158 ;  /* 0x0000000b219e7c24 */ /* 0x040fe4000f8e029e */
[----:B------:R-:W-:-:S05]  /*32aa0*/  IMAD.WIDE.U32 R12, R33, R12, c[0x0][0xac0] ;  /* 0x0002b000210c7625 */ /* 0x000fca00078e000c */
[----:B------:R-:W-:-:S05]  /*32ab0*/  IADD3 R13, R13, R158, RZ ;  /* 0x0000009e0d0d7210 */ /* 0x000fca0007ffe0ff */
[----:B------:R2:W-:Y:S01]  /*32ac0*/  RED.E.ADD.F32.FTZ.RN.STRONG.GPU [R12.64], R157 ;  /* 0x0000009d0c00798e */ /* 0x0005e2000c10e7a8 */
[----:B------:R-:W-:Y:S05]  /*32ad0*/  BRA `(.L_x_1074) ;  /* 0x0000009000007947 */ /* 0x000fea0003800000 */
.L_x_1073:
        /* <DEDUP_REMOVED lines=8> */
[----:B------:R2:W-:Y:S02]  /*32b60*/  RED.E.ADD.F32.FTZ.RN.STRONG.GPU [R12.64], R157 ;  /* 0x0000009d0c00798e */ /* 0x0005e4000c10e7a8 */
.L_x_1074:
[----:B------:R-:W-:Y:S01]  /*32b70*/  ISETP.NE.U32.AND P1, PT, RZ, c[0x0][0xa88], PT ;  /* 0x0002a200ff007a0c */ /* 0x000fe20003f25070 */
[----:B------:R-:W-:Y:S01]  /*32b80*/  FADD R166, RZ, R166 ;  /* 0x000000a6ffa67221 */ /* 0x000fe20000000000 */
[----:B------:R-:W-:Y:S01]  /*32b90*/  FADD R167, RZ, R167 ;  /* 0x000000a7ffa77221 */ /* 0x000fe20000000000 */
[----:B------:R-:W-:Y:S01]  /*32ba0*/  FADD R168, RZ, R168 ;  /* 0x000000a8ffa87221 */ /* 0x000fe20000000000 */
[----:B------:R-:W-:Y:S01]  /*32bb0*/  ISETP.NE.AND.EX P1, PT, RZ, c[0x0][0xa8c], PT, P1 ;  /* 0x0002a300ff007a0c */ /* 0x000fe20003f25310 */
[----:B------:R-:W-:-:S12]  /*32bc0*/  FADD R126, RZ, R126 ;  /* 0x0000007eff7e7221 */ /* 0x000fd80000000000 */
        /* <DEDUP_REMOVED lines=8> */
.L_x_1075:
        /* <DEDUP_REMOVED lines=9> */
.L_x_1070:
[----:B------:R-:W-:Y:S05]  /*32ce0*/  BSYNC B0 ;  /* 0x0000000000007941 */ /* 0x000fea0003800000 */
.L_x_1069:
[----:B--2---:R-:W2:Y:S04]  /*32cf0*/  LDL.LU R126, [R1+0x240] ;  /* 0x00024000017e7983 */ /* 0x004ea80000300800 */
[----:B------:R-:W2:Y:S04]  /*32d00*/  LDL.LU R12, [R1+0x234] ;  /* 0x00023400010c7983 */ /* 0x000ea80000300800 */
[----:B------:R-:W3:Y:S04]  /*32d10*/  LDL.LU R160, [R1+0x244] ;  /* 0x0002440001a07983 */ /* 0x000ee80000300800 */
[----:B------:R-:W3:Y:S04]  /*32d20*/  LDL.LU R13, [R1+0x238] ;  /* 0x00023800010d7983 */ /* 0x000ee80000300800 */
[----:B------:R-:W4:Y:S04]  /*32d30*/  LDL.LU R159, [R1+0x23c] ;  /* 0x00023c00019f7983 */ /* 0x000f280000300800 */
[----:B------:R-:W4:Y:S04]  /*32d40*/  LDL.LU R158, [R1+0x22c] ;  /* 0x00022c00019e7983 */ /* 0x000f280000300800 */
[----:B------:R-:W4:Y:S01]  /*32d50*/  LDL R157, [R1+0x384] ;  /* 0x00038400019d7983 */ /* 0x000f220000100800 */
[----:B------:R-:W-:Y:S01]  /*32d60*/  FADD R141, RZ, R141 ;  /* 0x0000008dff8d7221 */ /* 0x000fe20000000000 */
[----:B------:R-:W-:Y:S01]  /*32d70*/  FADD R155, RZ, R155 ;  /* 0x0000009bff9b7221 */ /* 0x000fe20000000000 */
[----:B------:R-:W-:Y:S01]  /*32d80*/  FADD R156, RZ, R156 ;  /* 0x0000009cff9c7221 */ /* 0x000fe20000000000 */
[----:B------:R-:W-:Y:S01]  /*32d90*/  FADD R127, RZ, R127 ;  /* 0x0000007fff7f7221 */ /* 0x000fe20000000000 */
[----:B--2---:R-:W-:-:S02]  /*32da0*/  FSETP.GT.AND P1, PT, R12, R126, PT ;  /* 0x0000007e0c00720b */ /* 0x004fc40003f24000 */
[----:B------:R-:W-:Y:S02]  /*32db0*/  FSETP.GEU.AND P3, PT, R12, R126, PT ;  /* 0x0000007e0c00720b */ /* 0x000fe40003f6e000 */
[C---:B------:R-:W-:Y:S02]  /*32dc0*/  FSEL R12, R141.reuse, RZ, !P1 ;  /* 0x000000ff8d0c7208 */ /* 0x040fe40004800000 */
[----:B------:R-:W-:Y:S01]  /*32dd0*/  FSEL R126, R141, RZ, P1 ;  /* 0x000000ff8d7e7208 */ /* 0x000fe20000800000 */
[----:B------:R-:W-:Y:S01]  /*32de0*/  FADD R141, RZ, R142 ;  /* 0x0000008eff8d7221 */ /* 0x000fe20000000000 */
[----:B------:R-:W-:Y:S02]  /*32df0*/  FSEL R142, R155, RZ, P3 ;  /* 0x000000ff9b8e7208 */ /* 0x000fe40001800000 */
[CC--:B---3--:R-:W-:Y:S02]  /*32e00*/  FSETP.GT.AND P2, PT, R13.reuse, R160.reuse, PT ;  /* 0x000000a00d00720b */ /* 0x0c8fe40003f44000 */
[----:B------:R-:W-:-:S02]  /*32e10*/  FSETP.GEU.AND P1, PT, R13, R160, PT ;  /* 0x000000a00d00720b */ /* 0x000fc40003f2e000 */
[----:B------:R-:W-:Y:S01]  /*32e20*/  FSEL R155, R155, RZ, !P3 ;  /* 0x000000ff9b9b7208 */ /* 0x000fe20005800000 */
[----:B------:R-:W-:Y:S01]  /*32e30*/  FADD R12, R12, R142 ;  /* 0x0000008e0c0c7221 */ /* 0x000fe20000000000 */
[C---:B------:R-:W-:Y:S02]  /*32e40*/  FSEL R13, R141.reuse, RZ, !P2 ;  /* 0x000000ff8d0d7208 */ /* 0x040fe40005000000 */
[----:B------:R-:W-:Y:S01]  /*32e50*/  FSEL R142, R156, RZ, P1 ;  /* 0x000000ff9c8e7208 */ /* 0x000fe20000800000 */
[----:B------:R-:W-:Y:S01]  /*32e60*/  FADD R126, R126, R155 ;  /* 0x0000009b7e7e7221 */ /* 0x000fe20000000000 */
[CC--:B----4-:R-:W-:Y:S01]  /*32e70*/  FSETP.GT.AND P3, PT, R158.reuse, R159.reuse, PT ;  /* 0x0000009f9e00720b */ /* 0x0d0fe20003f64000 */
[----:B------:R-:W-:Y:S01]  /*32e80*/  FADD R155, RZ, R143 ;  /* 0x0000008fff9b7221 */ /* 0x000fe20000000000 */
[----:B------:R-:W-:Y:S02]  /*32e90*/  FSEL R141, R141, RZ, P2 ;  /* 0x000000ff8d8d7208 */ /* 0x000fe40001000000 */
[----:B------:R-:W-:Y:S01]  /*32ea0*/  FSETP.GEU.AND P2, PT, R158, R159, PT ;  /* 0x0000009f9e00720b */ /* 0x000fe20003f4e000 */
[----:B------:R-:W-:Y:S01]  /*32eb0*/  FADD R13, R13, R142 ;  /* 0x0000008e0d0d7221 */ /* 0x000fe20000000000 */
[----:B------:R-:W-:-:S02]  /*32ec0*/  FSEL R156, R156, RZ, !P1 ;  /* 0x000000ff9c9c7208 */ /* 0x000fc40004800000 */
[C---:B------:R-:W-:Y:S02]  /*32ed0*/  FSEL R143, R127.reuse, RZ, !P3 ;  /* 0x000000ff7f8f7208 */ /* 0x040fe40005800000 */
[----:B------:R-:W-:Y:S02]  /*32ee0*/  FSEL R142, R127, RZ, P3 ;  /* 0x000000ff7f8e7208 */ /* 0x000fe40001800000 */
        /* <DEDUP_REMOVED lines=8> */
[----:B------:R-:W-:Y:S01]  /*32f70*/  FFMA R142, R143, R138, R142 ;  /* 0x0000008a8f8e7223 */ /* 0x000fe2000000008e */
[----:B------:R-:W-:Y:S01]  /*32f80*/  FADD R141, R141, R156 ;  /* 0x0000009c8d8d7221 */ /* 0x000fe20000000000 */
[C---:B------:R-:W-:Y:S01]  /*32f90*/  FFMA R168, R157.reuse, R13, R168 ;  /* 0x0000000d9da87223 */ /* 0x040fe200000000a8 */
[C---:B------:R-:W-:Y:S01]  /*32fa0*/  FFMA R167, R157.reuse, R12, R167 ;  /* 0x0000000c9da77223 */ /* 0x040fe200000000a7 */
        /* <DEDUP_REMOVED lines=10> */
.L_x_1076:
        /* <DEDUP_REMOVED lines=9> */
.L_x_1077:
[----:B--2---:R-:W2:Y:S01]  /*330e0*/  LDL R12, [R1+0x398] ;  /* 0x00039800010c7983 */ /* 0x004ea20000100800 */
        /* <DEDUP_REMOVED lines=17> */
.L_x_1078:
        /* <DEDUP_REMOVED lines=9> */
.L_x_1079:
[----:B------:R-:W-:Y:S01]  /*33290*/  ISETP.NE.U32.AND P1, PT, RZ, c[0x0][0xa18], PT ;  /* 0x00028600ff007a0c */ /* 0x000fe20003f25070 */
[----:B------:R-:W-:Y:S01]  /*332a0*/  FADD R168, RZ, R168 ;  /* 0x000000a8ffa87221 */ /* 0x000fe20000000000 */
[----:B------:R-:W-:Y:S01]  /*332b0*/  FADD R167, RZ, R167 ;  /* 0x000000a7ffa77221 */ /* 0x000fe20000000000 */
[----:B------:R-:W-:Y:S01]  /*332c0*/  FADD R166, RZ, R166 ;  /* 0x000000a6ffa67221 */ /* 0x000fe20000000000 */
[----:B------:R-:W-:-:S13]  /*332d0*/  ISETP.NE.AND.EX P1, PT, RZ, c[0x0][0xa1c], PT, P1 ;  /* 0x00028700ff007a0c */ /* 0x000fda0003f25310 */
[----:B------:R-:W-:Y:S05]  /*332e0*/  @!P1 BRA `(.L_x_1080) ;  /* 0x0000009000009947 */ /* 0x000fea0003800000 */
[----:B--2---:R-:W-:Y:S01]  /*332f0*/  MOV R12, c[0x0][0xa38] ;  /* 0x00028e00000c7a02 */ /* 0x004fe20000000f00 */
        /* <DEDUP_REMOVED lines=8> */
.L_x_1080:
        /* <DEDUP_REMOVED lines=10> */
[----:B------:R2:W-:Y:S02]  /*33420*/  RED.E.ADD.F32.FTZ.RN.STRONG.GPU [R12.64+0x8], R166 ;  /* 0x000008a60c00798e */ /* 0x0005e4000c10e7a8 */
.L_x_941:
[----:B------:R-:W-:Y:S05]  /*33430*/  BSYNC B2 ;  /* 0x0000000000027941 */ /* 0x000fea0003800000 */
.L_x_940:
[----:B--2---:R-:W2:Y:S04]  /*33440*/  LDL.LU R13, [R1+0x30c] ;  /* 0x00030c00010d7983 */ /* 0x004ea80000300800 */
[----:B------:R-:W3:Y:S01]  /*33450*/  LDL.LU R12, [R1+0x464] ;  /* 0x00046400010c7983 */ /* 0x000ee20000300800 */
[----:B------:R-:W-:Y:S01]  /*33460*/  FADD R212, RZ, R212 ;  /* 0x000000d4ffd47221 */ /* 0x000fe20000000000 */
[----:B------:R-:W-:Y:S01]  /*33470*/  FADD R155, RZ, R191 ;  /* 0x000000bfff9b7221 */ /* 0x000fe20000000000 */
[----:B------:R-:W-:Y:S01]  /*33480*/  CS2R R140, SRZ ;  /* 0x00000000008c7805 */ /* 0x000fe2000001ff00 */
[----:B------:R-:W-:Y:S01]  /*33490*/  CS2R R138, SRZ ;  /* 0x00000000008a7805 */ /* 0x000fe2000001ff00 */
[----:B------:R-:W-:Y:S01]  /*334a0*/  CS2R R142, SRZ ;  /* 0x00000000008e7805 */ /* 0x000fe2000001ff00 */
[----:B--2---:R-:W-:Y:S01]  /*334b0*/  ISETP.NE.AND P1, PT, R13, 0x7, PT ;  /* 0x000000070d00780c */ /* 0x004fe20003f25270 */
[----:B---3--:R-:W-:-:S12]  /*334c0*/  FADD R156, RZ, R12 ;  /* 0x0000000cff9c7221 */ /* 0x008fd80000000000 */
[----:B------:R-:W-:Y:S01]  /*334d0*/  @P1 BREAK B3 ;  /* 0x0000000000031942 */ /* 0x000fe20003800000 */
[----:B------:R-:W-:Y:S05]  /*334e0*/  @P1 BRA `(.L_x_1081) ;  /* 0x0000384000001947 */ /* 0x000fea0003800000 */
[----:B------:R-:W2:Y:S01]  /*334f0*/  LDL R12, [R1+0x6ec] ;  /* 0x0006ec00010c7983 */ /* 0x000ea20000100800 */
[----:B------:R-:W-:Y:S01]  /*33500*/  LOP3.LUT P2, RZ, R24, 0x20, RZ, 0xc0, !PT ;  /* 0x0000002018ff7812 */ /* 0x000fe2000784c0ff */
[----:B------:R-:W-:Y:S01]  /*33510*/  BSSY B0, `(.L_x_1082) ;  /* 0x00002b0000007945 */ /* 0x000fe20003800000 */
[----:B------:R-:W-:Y:S01]  /*33520*/  CS2R R142, SRZ ;  /* 0x00000000008e7805 */ /* 0x000fe2000001ff00 */
[----:B------:R-:W-:Y:S01]  /*33530*/  CS2R R140, SRZ ;  /* 0x00000000008c7805 */ /* 0x000fe2000001ff00 */
[----:B------:R-:W-:Y:S01]  /*33540*/  FSEL R162, R155, RZ, !P2 ;  /* 0x000000ff9ba27208 */ /* 0x000fe20005000000 */
[----:B------:R-:W-:Y:S01]  /*33550*/  CS2R R138, SRZ ;  /* 0x00000000008a7805 */ /* 0x000fe2000001ff00 */
[----:B------:R-:W-:Y:S02]  /*33560*/  FSEL R161, R212, RZ, !P2 ;  /* 0x000000ffd4a17208 */ /* 0x000fe40005000000 */
[----:B------:R-:W-:-:S02]  /*33570*/  FSEL R160, R156, RZ, !P2 ;  /* 0x000000ff9ca07208 */ /* 0x000fc40005000000 */
[----:B------:R-:W-:Y:S02]  /*33580*/  FSEL R159, R155, RZ, P2 ;  /* 0x000000ff9b9f7208 */ /* 0x000fe40001000000 */
[----:B------:R-:W-:Y:S02]  /*33590*/  FSEL R158, R212, RZ, P2 ;  /* 0x000000ffd49e7208 */ /* 0x000fe40001000000 */
[----:B------:R-:W-:Y:S02]  /*335a0*/  FSEL R157, R156, RZ, P2 ;  /* 0x000000ff9c9d7208 */ /* 0x000fe40001000000 */
[----:B------:R-:W-:Y:S02]  /*335b0*/  MOV R163, RZ ;  /* 0x000000ff00a37202 */ /* 0x000fe40000000f00 */
[----:B--2---:R-:W-:-:S13]  /*335c0*/  ISETP.NE.AND P1, PT, R12, RZ, PT ;  /* 0x000000ff0c00720c */ /* 0x004fda0003f25270 */
[----:B------:R-:W-:Y:S05]  /*335d0*/  @!P1 BRA `(.L_x_1083) ;  /* 0x00002a3000009947 */ /* 0x000fea0003800000 */
[----:B------:R-:W2:Y:S04]  /*335e0*/  LDL R188, [R1+0x74] ;  /* 0x0000740001bc7983 */ /* 0x000ea80000100800 */
[----:B------:R-:W3:Y:S01]  /*335f0*/  LDL R187, [R1+0x84] ;  /* 0x0000840001bb7983 */ /* 0x000ee20000100800 */
[-C--:B------:R-:W-:Y:S01]  /*33600*/  FMUL R156, R36, R30.reuse ;  /* 0x0000001e249c7220 */ /* 0x080fe20000400000 */
[----:B------:R-:W-:Y:S02]  /*33610*/  FMUL R155, R35, R29 ;  /* 0x0000001d239b7220 */ /* 0x000fe40000400000 */
[----:B------:R-:W4:Y:S01]  /*33620*/  LDL R184, [R1+0x80] ;  /* 0x0000800001b87983 */ /* 0x000f220000100800 */
[CC--:B------:R-:W-:Y:S01]  /*33630*/  FMUL R143, R37.reuse, R31.reuse ;  /* 0x0000001f258f7220 */ /* 0x0c0fe20000400000 */
[----:B------:R-:W-:Y:S01]  /*33640*/  FADD R12, R156, R155 ;  /* 0x0000009b9c0c7221 */ /* 0x000fe20000000000 */
[----:B------:R-:W-:Y:S01]  /*33650*/  FMUL R166, R37, R30 ;  /* 0x0000001e25a67220 */ /* 0x000fe20000400000 */
[----:B------:R-:W4:Y:S02]  /*33660*/  LDL R208, [R1+0x314] ;  /* 0x0003140001d07983 */ /* 0x000f240000100800 */
[----:B------:R-:W-:Y:S01]  /*33670*/  FADD R12, R12, R143 ;  /* 0x0000008f0c0c7221 */ /* 0x000fe20000000000 */
[----:B------:R-:W-:Y:S01]  /*33680*/  FMUL R165, R36, R31 ;  /* 0x0000001f24a57220 */ /* 0x000fe20000400000 */
[----:B------:R-:W-:Y:S01]  /*33690*/  FADD R186, RZ, R153 ;  /* 0x00000099ffba7221 */ /* 0x000fe20000000000 */
[----:B------:R-:W-:Y:S01]  /*336a0*/  FMUL R167, R79, R27 ;  /* 0x0000001b4fa77220 */ /* 0x000fe20000400000 */
[----:B------:R-:W-:Y:S01]  /*336b0*/  FADD R169, R12, R12 ;  /* 0x0000000c0ca97221 */ /* 0x000fe20000000000 */
[----:B------:R-:W-:Y:S01]  /*336c0*/  FMUL R153, R80, R26 ;  /* 0x0000001a50997220 */ /* 0x000fe20000400000 */
[----:B------:R-:W4:Y:S01]  /*336d0*/  LDL R209, [R1+0x320] ;  /* 0x0003200001d17983 */ /* 0x000f220000100800 */
[----:B------:R-:W-:Y:S01]  /*336e0*/  FADD R127, -R166, R165 ;  /* 0x000000a5a67f7221 */ /* 0x000fe20000000100 */
[-C--:B------:R-:W-:Y:S01]  /*336f0*/  FMUL R126, R35, R169.reuse ;  /* 0x000000a9237e7220 */ /* 0x080fe20000400000 */
[-C--:B------:R-:W-:Y:S01]  /*33700*/  FMUL R13, R36, R169.reuse ;  /* 0x000000a9240d7220 */ /* 0x080fe20000400000 */
[----:B------:R-:W-:Y:S01]  /*33710*/  FMUL R169, R37, R169 ;  /* 0x000000a925a97220 */ /* 0x000fe20000400000 */
[----:B------:R-:W-:Y:S01]  /*33720*/  FMUL R164, R35, R31 ;  /* 0x0000001f23a47220 */ /* 0x000fe20000400000 */
[-C--:B------:R-:W-:Y:S01]  /*33730*/  FMUL R163, R37, R29.reuse ;  /* 0x0000001d25a37220 */ /* 0x080fe20000400000 */
[----:B------:R-:W-:Y:S01]  /*33740*/  FADD R181, RZ, R152 ;  /* 0x00000098ffb57221 */ /* 0x000fe20000000000 */
[----:B------:R-:W-:Y:S01]  /*33750*/  FMUL R152, R78, R28 ;  /* 0x0000001c4e987220 */ /* 0x000fe20000400000 */
[----:B------:R-:W-:Y:S01]  /*33760*/  FADD R168, R167, R153 ;  /* 0x00000099a7a87221 */ /* 0x000fe20000000000 */
[----:B------:R-:W4:Y:S01]  /*33770*/  LDL R191, [R1+0x324] ;  /* 0x0003240001bf7983 */ /* 0x000f220000100800 */
[C---:B------:R-:W-:Y:S01]  /*33780*/  FFMA R126, R34.reuse, R29, R126 ;  /* 0x0000001d227e7223 */ /* 0x040fe2000000007e */
[C---:B------:R-:W-:Y:S01]  /*33790*/  FFMA R13, R34.reuse, R30, R13 ;  /* 0x0000001e220d7223 */ /* 0x040fe2000000000d */
[----:B------:R-:W-:Y:S01]  /*337a0*/  FFMA R169, R34, R31, R169 ;  /* 0x0000001f22a97223 */ /* 0x000fe200000000a9 */
[-C--:B------:R-:W-:Y:S01]  /*337b0*/  FMUL R12, R38, R127.reuse ;  /* 0x0000007f260c7220 */ /* 0x080fe20000400000 */
[----:B------:R-:W-:Y:S01]  /*337c0*/  FADD R34, -R164, R163 ;  /* 0x000000a3a4227221 */ /* 0x000fe20000000100 */
[----:B------:R-:W-:Y:S01]  /*337d0*/  FADD R168, R168, R152 ;  /* 0x00000098a8a87221 */ /* 0x000fe20000000000 */
[----:B------:R-:W-:Y:S01]  /*337e0*/  FADD R180, RZ, R11 ;  /* 0x0000000bffb47221 */ /* 0x000fe20000000000 */
[C---:B------:R-:W-:Y:S01]  /*337f0*/  FFMA R127, R38.reuse, R127, R12 ;  /* 0x0000007f267f7223 */ /* 0x040fe2000000000c */
[----:B------:R-:W-:Y:S01]  /*33800*/  FMUL R12, R38, R34 ;  /* 0x00000022260c7220 */ /* 0x000fe20000400000 */
[----:B------:R-:W-:Y:S01]  /*33810*/  FADD R168, R168, R168 ;  /* 0x000000a8a8a87221 */ /* 0x000fe20000000000 */
[----:B------:R-:W-:Y:S01]  /*33820*/  FMUL R177, R36, R29 ;  /* 0x0000001d24b17220 */ /* 0x000fe20000400000 */
[----:B------:R-:W-:Y:S01]  /*33830*/  FMUL R176, R35, R30 ;  /* 0x0000001e23b07220 */ /* 0x000fe20000400000 */
[----:B------:R-:W-:Y:S01]  /*33840*/  FFMA R34, R38, R34, R12 ;  /* 0x0000002226227223 */ /* 0x000fe2000000000c */
[-C--:B------:R-:W-:Y:S01]  /*33850*/  FMUL R12, R80, R168.reuse ;  /* 0x000000a8500c7220 */ /* 0x080fe20000400000 */
[-C--:B------:R-:W-:Y:S01]  /*33860*/  FMUL R11, R79, R168.reuse ;  /* 0x000000a84f0b7220 */ /* 0x080fe20000400000 */
[----:B------:R-:W-:Y:S01]  /*33870*/  FMUL R168, R78, R168 ;  /* 0x000000a84ea87220 */ /* 0x000fe20000400000 */
[----:B------:R-:W-:Y:S01]  /*33880*/  FADD R142, RZ, R15 ;  /* 0x0000000fff8e7221 */ /* 0x000fe20000000000 */
[C---:B------:R-:W-:Y:S01]  /*33890*/  FFMA R12, R46.reuse, R26, R12 ;  /* 0x0000001a2e0c7223 */ /* 0x040fe2000000000c */
[C---:B------:R-:W-:Y:S01]  /*338a0*/  FFMA R11, R46.reuse, R27, R11 ;  /* 0x0000001b2e0b7223 */ /* 0x040fe2000000000b */
[----:B------:R-:W-:Y:S01]  /*338b0*/  FFMA R168, R46, R28, R168 ;  /* 0x0000001c2ea87223 */ /* 0x000fe200000000a8 */
[----:B------:R-:W-:Y:S01]  /*338c0*/  FADD R46, -R177, R176 ;  /* 0x000000b0b12e7221 */ /* 0x000fe20000000100 */
[----:B------:R-:W-:Y:S01]  /*338d0*/  FADD R185, RZ, R16 ;  /* 0x00000010ffb97221 */ /* 0x000fe20000000000 */
[----:B------:R-:W4:Y:S02]  /*338e0*/  LDL R189, [R1+0x3ac] ;  /* 0x0003ac0001bd7983 */ /* 0x000f240000100800 */
[----:B------:R-:W-:-:S04]  /*338f0*/  FMUL R15, R38, R46 ;  /* 0x0000002e260f7220 */ /* 0x000fc80000400000 */
[----:B------:R-:W-:-:S04]  /*33900*/  FFMA R46, R38, R46, R15 ;  /* 0x0000002e262e7223 */ /* 0x000fc8000000000f */
[----:B------:R-:W-:Y:S01]  /*33910*/  FADD R169, R169, -R46 ;  /* 0x8000002ea9a97221 */ /* 0x000fe20000000000 */
[----:B------:R-:W-:Y:S01]  /*33920*/  FADD R46, RZ, R154 ;  /* 0x0000009aff2e7221 */ /* 0x000fe20000000000 */
[----:B------:R-:W-:Y:S01]  /*33930*/  FADD R182, RZ, R14 ;  /* 0x0000000effb67221 */ /* 0x000fe20000000000 */
[----:B--2---:R-:W-:Y:S01]  /*33940*/  FMUL R154, R188, R188 ;  /* 0x000000bcbc9a7220 */ /* 0x004fe20000400000 */
[----:B---3--:R-:W-:-:S03]  /*33950*/  FMUL R183, R185, R187 ;  /* 0x000000bbb9b77220 */ /* 0x008fc60000400000 */
[----:B------:R-:W-:Y:S02]  /*33960*/  FFMA R154, R187, R187, R154 ;  /* 0x000000bbbb9a7223 */ /* 0x000fe4000000009a */
[----:B------:R-:W2:Y:S01]  /*33970*/  LDL R187, [R1+0x494] ;  /* 0x0004940001bb7983 */ /* 0x000ea20000100800 */
[----:B------:R-:W-:-:S03]  /*33980*/  FFMA R183, R186, R188, R183 ;  /* 0x000000bcbab77223 */ /* 0x000fc600000000b7 */
[----:B------:R-:W3:Y:S01]  /*33990*/  LDL R188, [R1+0x3b0] ;  /* 0x0003b00001bc7983 */ /* 0x000ee20000100800 */
[-C--:B------:R-:W-:Y:S01]  /*339a0*/  FMUL R14, R182, R27.reuse ;  /* 0x0000001bb60e7220 */ /* 0x080fe20000400000 */
[-C--:B------:R-:W-:Y:S01]  /*339b0*/  FMUL R175, R78, R27.reuse ;  /* 0x0000001b4eaf7220 */ /* 0x080fe20000400000 */
[----:B------:R-:W-:Y:S01]  /*339c0*/  FMUL R174, R79, R28 ;  /* 0x0000001c4fae7220 */ /* 0x000fe20000400000 */
[----:B------:R-:W-:Y:S01]  /*339d0*/  FADD R13, R13, -R34 ;  /* 0x800000220d0d7221 */ /* 0x000fe20000000000 */
[----:B------:R-:W-:Y:S01]  /*339e0*/  FFMA R14, R181, R26, R14 ;  /* 0x0000001ab50e7223 */ /* 0x000fe2000000000e */
[----:B------:R-:W-:Y:S01]  /*339f0*/  FMUL R173, R80, R28 ;  /* 0x0000001c50ad7220 */ /* 0x000fe20000400000 */
[----:B------:R-:W-:Y:S01]  /*33a00*/  FADD R34, -R175, R174 ;  /* 0x000000aeaf227221 */ /* 0x000fe20000000100 */
[----:B------:R-:W-:Y:S01]  /*33a10*/  FMUL R172, R78, R26 ;  /* 0x0000001a4eac7220 */ /* 0x000fe20000400000 */
[----:B------:R-:W-:Y:S02]  /*33a20*/  FFMA R14, R180, R28, R14 ;  /* 0x0000001cb40e7223 */ /* 0x000fe4000000000e */
[----:B------:R-:W-:Y:S01]  /*33a30*/  FMUL R15, R77, R34 ;  /* 0x000000224d0f7220 */ /* 0x000fe20000400000 */
[----:B------:R-:W-:Y:S01]  /*33a40*/  FADD R16, -R173, R172 ;  /* 0x000000acad107221 */ /* 0x000fe20000000100 */
[----:B----4-:R-:W-:Y:S01]  /*33a50*/  FFMA R183, R142, R184, R183 ;  /* 0x000000b88eb77223 */ /* 0x010fe200000000b7 */
[----:B------:R-:W-:Y:S01]  /*33a60*/  FADD R14, RZ, R14 ;  /* 0x0000000eff0e7221 */ /* 0x000fe20000000000 */
[C---:B------:R-:W-:Y:S01]  /*33a70*/  FFMA R34, R77.reuse, R34, R15 ;  /* 0x000000224d227223 */ /* 0x040fe2000000000f */
[----:B------:R-:W-:Y:S01]  /*33a80*/  FMUL R15, R77, R16 ;  /* 0x000000104d0f7220 */ /* 0x000fe20000400000 */
[----:B------:R-:W-:Y:S01]  /*33a90*/  FMUL R171, R79, R26 ;  /* 0x0000001a4fab7220 */ /* 0x000fe20000400000 */
[----:B------:R-:W-:Y:S01]  /*33aa0*/  FMUL R170, R80, R27 ;  /* 0x0000001b50aa7220 */ /* 0x000fe20000400000 */
[----:B------:R-:W-:Y:S01]  /*33ab0*/  FADD R183, RZ, R183 ;  /* 0x000000b7ffb77221 */ /* 0x000fe20000000000 */
[----:B------:R-:W-:Y:S01]  /*33ac0*/  FFMA R14, R14, c[0x0][0x650], RZ ;  /* 0x000194000e0e7a23 */ /* 0x000fe200000000ff */
[----:B------:R-:W-:Y:S01]  /*33ad0*/  FFMA R16, R77, R16, R15 ;  /* 0x000000104d107223 */ /* 0x000fe2000000000f */
[----:B------:R-:W-:Y:S01]  /*33ae0*/  FADD R15, -R171, R170 ;  /* 0x000000aaab0f7221 */ /* 0x000fe20000000100 */
[----:B------:R-:W-:Y:S01]  /*33af0*/  FADD R179, RZ, R149 ;  /* 0x00000095ffb37221 */ /* 0x000fe20000000000 */
[----:B------:R-:W-:Y:S01]  /*33b00*/  FFMA R183, R183, c[0x0][0x654], R14 ;  /* 0x00019500b7b77a23 */ /* 0x000fe2000000000e */
[----:B------:R-:W-:Y:S01]  /*33b10*/  FADD R14, R126, -R127 ;  /* 0x8000007f7e0e7221 */ /* 0x000fe20000000000 */
[-C--:B------:R-:W-:Y:S01]  /*33b20*/  FMUL R126, R77, R15.reuse ;  /* 0x0000000f4d7e7220 */ /* 0x080fe20000400000 */
[----:B------:R-:W-:Y:S01]  /*33b30*/  FADD R12, R12, -R34 ;  /* 0x800000220c0c7221 */ /* 0x000fe20000000000 */
[----:B------:R-:W-:Y:S01]  /*33b40*/  FMUL R127, R179, R30 ;  /* 0x0000001eb37f7220 */ /* 0x000fe20000400000 */
[----:B------:R-:W-:Y:S01]  /*33b50*/  FADD R11, R11, -R16 ;  /* 0x800000100b0b7221 */ /* 0x000fe20000000000 */
[----:B------:R-:W-:Y:S01]  /*33b60*/  FMUL R34, R13, R50 ;  /* 0x000000320d227220 */ /* 0x000fe20000400000 */
[----:B------:R-:W-:Y:S01]  /*33b70*/  FFMA R15, R77, R15, R126 ;  /* 0x0000000f4d0f7223 */ /* 0x000fe2000000007e */
[----:B------:R-:W-:Y:S01]  /*33b80*/  FADD R148, RZ, R148 ;  /* 0x00000094ff947221 */ /* 0x000fe20000000000 */
[----:B------:R-:W-:Y:S01]  /*33b90*/  FFMA R127, R46, R29, R127 ;  /* 0x0000001d2e7f7223 */ /* 0x000fe2000000007f */
[----:B------:R-:W-:Y:S01]  /*33ba0*/  FMUL R178, R208, R208 ;  /* 0x000000d0d0b27220 */ /* 0x000fe20000400000 */
[----:B------:R-:W-:Y:S01]  /*33bb0*/  FMUL R16, R13, R55 ;  /* 0x000000370d107220 */ /* 0x000fe20000400000 */
[----:B------:R-:W-:Y:S01]  /*33bc0*/  FFMA R34, R14, R51, R34 ;  /* 0x000000330e227223 */ /* 0x000fe20000000022 */
[----:B------:R-:W-:Y:S01]  /*33bd0*/  FMUL R140, R69, R11 ;  /* 0x0000000b458c7220 */ /* 0x000fe20000400000 */
[----:B------:R-:W-:Y:S01]  /*33be0*/  FADD R168, R168, -R15 ;  /* 0x8000000fa8a87221 */ /* 0x000fe20000000000 */
[----:B------:R-:W-:Y:S01]  /*33bf0*/  FFMA R127, R148, R31, R127 ;  /* 0x0000001f947f7223 */ /* 0x000fe2000000007f */
[----:B------:R-:W-:Y:S01]  /*33c00*/  FFMA R178, R209, R209, R178 ;  /* 0x000000d1d1b27223 */ /* 0x000fe200000000b2 */
        /* <DEDUP_REMOVED lines=17> */
[----:B-----5:R-:W-:Y:S01]  /*33d20*/  FFMA R141, R5, R178, RZ ;  /* 0x000000b2058d7223 */ /* 0x020fe200000000ff */
[----:B------:R-:W-:Y:S01]  /*33d30*/  FFMA R138, R67, R12, R138 ;  /* 0x0000000c438a7223 */ /* 0x000fe2000000008a */
[----:B------:R-:W-:Y:S01]  /*33d40*/  FFMA R139, R71, R168, R139 ;  /* 0x000000a8478b7223 */ /* 0x000fe2000000008b */
[----:B------:R-:W-:Y:S01]  /*33d50*/  FMUL R127, R11, R140 ;  /* 0x0000008c0b7f7220 */ /* 0x000fe20000400000 */
[----:B------:R-:W-:Y:S01]  /*33d60*/  FFMA R141, R8, R154, R141 ;  /* 0x0000009a088d7223 */ /* 0x000fe2000000008d */
[----:B------:R-:W-:Y:S01]  /*33d70*/  FFMA R126, R169, R15, R126 ;  /* 0x0000000fa97e7223 */ /* 0x000fe2000000007e */
[----:B------:R-:W-:Y:S01]  /*33d80*/  FFMA R138, R65, R168, R138 ;  /* 0x000000a8418a7223 */ /* 0x000fe2000000008a */
[----:B------:R-:W-:-:S02]  /*33d90*/  FFMA R127, R12, R139, R127 ;  /* 0x0000008b0c7f7223 */ /* 0x000fc4000000007f */
[----:B------:R-:W-:Y:S02]  /*33da0*/  FADD R141, R141, R126 ;  /* 0x0000007e8d8d7221 */ /* 0x000fe40000000000 */
[----:B------:R-:W-:Y:S01]  /*33db0*/  FFMA R127, R168, R138, R127 ;  /* 0x0000008aa87f7223 */ /* 0x000fe2000000007f */
[----:B------:R-:W-:Y:S01]  /*33dc0*/  FADD R126, RZ, R151 ;  /* 0x00000097ff7e7221 */ /* 0x000fe20000000000 */
[----:B------:R-:W-:Y:S02]  /*33dd0*/  FADD R149, RZ, R150 ;  /* 0x00000096ff957221 */ /* 0x000fe40000000000 */
[----:B------:R-:W-:Y:S01]  /*33de0*/  FADD R141, R141, R127 ;  /* 0x0000007f8d8d7221 */ /* 0x000fe20000000000 */
[----:B------:R-:W-:Y:S01]  /*33df0*/  FADD R184, RZ, R190 ;  /* 0x000000beffb87221 */ /* 0x000fe20000000000 */
[----:B------:R-:W-:-:S03]  /*33e00*/  FMUL R150, R126, R209 ;  /* 0x000000d17e967220 */ /* 0x000fc60000400000 */
[----:B------:R-:W-:Y:S01]  /*33e10*/  FSETP.GT.AND P2, PT, R4, -R141, PT ;  /* 0x8000008d0400720b */ /* 0x000fe20003f44000 */
[----:B------:R-:W-:-:S04]  /*33e20*/  FFMA R150, R184, R208, R150 ;  /* 0x000000d0b8967223 */ /* 0x000fc80000000096 */
[----:B------:R-:W-:Y:S01]  /*33e30*/  FFMA R150, R149, R191, R150 ;  /* 0x000000bf95967223 */ /* 0x000fe20000000096 */
[----:B------:R-:W-:Y:S03]  /*33e40*/  BSSY B1, `(.L_x_1084) ;  /* 0x0000029000017945 */ /* 0x000fe60003800000 */
[----:B------:R-:W-:Y:S01]  /*33e50*/  FADD R150, RZ, R150 ;  /* 0x00000096ff967221 */ /* 0x000fe20000000000 */
[C---:B------:R-:W-:Y:S01]  /*33e60*/  FFMA R151, R189.reuse, R46, RZ ;  /* 0x0000002ebd977223 */ /* 0x040fe200000000ff */
[C---:B------:R-:W-:Y:S02]  /*33e70*/  FFMA R182, R189.reuse, R182, RZ ;  /* 0x000000b6bdb67223 */ /* 0x040fe400000000ff */
[----:B------:R-:W-:Y:S01]  /*33e80*/  FFMA R183, R150, c[0x0][0x654], R183 ;  /* 0x0001950096b77a23 */ /* 0x000fe200000000b7 */
[C---:B------:R-:W-:Y:S01]  /*33e90*/  FFMA R150, R189.reuse, R148, RZ ;  /* 0x00000094bd967223 */ /* 0x040fe200000000ff */
[C---:B------:R-:W-:Y:S01]  /*33ea0*/  FFMA R181, R189.reuse, R181, RZ ;  /* 0x000000b5bdb57223 */ /* 0x040fe200000000ff */
[C---:B------:R-:W-:Y:S01]  /*33eb0*/  FFMA R180, R189.reuse, R180, RZ ;  /* 0x000000b4bdb47223 */ /* 0x040fe200000000ff */
[----:B------:R-:W-:Y:S01]  /*33ec0*/  FFMA R179, R189, R179, RZ ;  /* 0x000000b3bdb37223 */ /* 0x000fe200000000ff */
[C---:B--2---:R-:W-:Y:S01]  /*33ed0*/  FMUL R46, R4.reuse, R187 ;  /* 0x000000bb042e7220 */ /* 0x044fe20000400000 */
[----:B------:R-:W-:Y:S01]  /*33ee0*/  FADD R187, R4, R141 ;  /* 0x0000008d04bb7221 */ /* 0x000fe20000000000 */
[C---:B---3--:R-:W-:Y:S01]  /*33ef0*/  FFMA R185, R188.reuse, R185, RZ ;  /* 0x000000b9bcb97223 */ /* 0x048fe200000000ff */
[C---:B------:R-:W-:Y:S01]  /*33f00*/  FFMA R186, R188.reuse, R186, RZ ;  /* 0x000000babcba7223 */ /* 0x040fe200000000ff */
[C---:B------:R-:W-:Y:S01]  /*33f10*/  FFMA R142, R188.reuse, R142, RZ ;  /* 0x0000008ebc8e7223 */ /* 0x040fe200000000ff */
[C---:B------:R-:W-:Y:S01]  /*33f20*/  FFMA R148, R188.reuse, R126, RZ ;  /* 0x0000007ebc947223 */ /* 0x040fe200000000ff */
[C---:B------:R-:W-:Y:S01]  /*33f30*/  FFMA R184, R188.reuse, R184, RZ ;  /* 0x000000b8bcb87223 */ /* 0x040fe200000000ff */
[----:B------:R-:W-:Y:S01]  /*33f40*/  FFMA R149, R188, R149, RZ ;  /* 0x00000095bc957223 */ /* 0x000fe200000000ff */
        /* <DEDUP_REMOVED lines=24> */
.L_x_1085:
[----:B------:R-:W-:Y:S05]  /*340d0*/  BSYNC B1 ;  /* 0x0000000000017941 */ /* 0x000fea0003800000 */
.L_x_1084:
[----:B------:R-:W-:Y:S01]  /*340e0*/  BSSY B1, `(.L_x_1086) ;  /* 0x0000031000017945 */ /* 0x000fe20003800000 */
[----:B------:R-:W-:Y:S01]  /*340f0*/  FSETP.GT.AND P1, PT, R187, RZ, PT ;  /* 0x000000ffbb00720b */ /* 0x000fe20003f24000 */
[----:B------:R-:W-:Y:S01]  /*34100*/  FADD R183, RZ, R183 ;  /* 0x000000b7ffb77221 */ /* 0x000fe20000000000 */
[----:B--2---:R-:W-:Y:S01]  /*34110*/  CS2R R126, SRZ ;  /* 0x00000000007e7805 */ /* 0x004fe2000001ff00 */
[----:B------:R-:W-:Y:S01]  /*34120*/  MOV R187, RZ ;  /* 0x000000ff00bb7202 */ /* 0x000fe20000000f00 */
        /* <DEDUP_REMOVED lines=17> */
.L_x_1089:
[----:B------:R-:W-:Y:S05]  /*34240*/  BSYNC B2 ;  /* 0x0000000000027941 */ /* 0x000fea0003800000 */
.L_x_1088:
        /* <DEDUP_REMOVED lines=19> */
.L_x_1091:
[----:B------:R-:W-:Y:S05]  /*34380*/  BSYNC B2 ;  /* 0x0000000000027941 */ /* 0x000fea0003800000 */
.L_x_1090:
[----:B------:R-:W3:Y:S01]  /*34390*/  LDL R187, [R1+0x620] ;  /* 0x0006200001bb7983 */ /* 0x000ee20000100800 */
[----:B------:R-:W-:-:S04]  /*343a0*/  FADD R126, RZ, -R126 ;  /* 0x8000007eff7e7221 */ /* 0x000fc80000000000 */
[----:B------:R-:W-:-:S04]  /*343b0*/  FADD R127, RZ, R126 ;  /* 0x0000007eff7f7221 */ /* 0x000fc80000000000 */
[----:B------:R-:W-:-:S04]  /*343c0*/  FFMA R126, R141, R127, RZ ;  /* 0x0000007f8d7e7223 */ /* 0x000fc800000000ff */
[----:B------:R-:W-:Y:S01]  /*343d0*/  FFMA R126, R126, c[0x0][0x658], RZ ;  /* 0x000196007e7e7a23 */ /* 0x000fe200000000ff */
[----:B---3--:R-:W-:Y:S02]  /*343e0*/  FFMA R187, R187, R127, RZ ;  /* 0x0000007fbbbb7223 */ /* 0x008fe400000000ff */
.L_x_1087:
[----:B------:R-:W-:Y:S05]  /*343f0*/  BSYNC B1 ;  /* 0x0000000000017941 */ /* 0x000fea0003800000 */
.L_x_1086:
[----:B------:R-:W3:Y:S04]  /*34400*/  LDL R141, [R1+0x84] ;  /* 0x00008400018d7983 */ /* 0x000ee80000100800 */
[----:B------:R-:W4:Y:S04]  /*34410*/  LDL R209, [R1+0x74] ;  /* 0x0000740001d17983 */ /* 0x000f280000100800 */
[----:B--2---:R-:W2:Y:S04]  /*34420*/  LDL R208, [R1+0x80] ;  /* 0x0000800001d07983 */ /* 0x004ea80000100800 */
[----:B------:R-:W2:Y:S04]  /*34430*/  LDL R191, [R1+0x314] ;  /* 0x0003140001bf7983 */ /* 0x000ea80000100800 */
[----:B------:R-:W2:Y:S04]  /*34440*/  LDL R190, [R1+0x320] ;  /* 0x0003200001be7983 */ /* 0x000ea80000100800 */
[----:B------:R-:W2:Y:S01]  /*34450*/  LDL R189, [R1+0x324] ;  /* 0x0003240001bd7983 */ /* 0x000ea20000100800 */
[----:B------:R-:W-:-:S04]  /*34460*/  FADD R187, RZ, R187 ;  /* 0x000000bbffbb7221 */ /* 0x000fc80000000000 */
[-C--:B------:R-:W-:Y:S01]  /*34470*/  FFMA R188, R8, R187.reuse, RZ ;  /* 0x000000bb08bc7223 */ /* 0x080fe200000000ff */
[-C--:B------:R-:W-:Y:S01]  /*34480*/  FFMA R138, R138, R187.reuse, RZ ;  /* 0x000000bb8a8a7223 */ /* 0x080fe200000000ff */
[-C--:B------:R-:W-:Y:S01]  /*34490*/  FFMA R139, R139, R187.reuse, RZ ;  /* 0x000000bb8b8b7223 */ /* 0x080fe200000000ff */
[----:B------:R-:W-:Y:S01]  /*344a0*/  FADD R172, R172, R172 ;  /* 0x000000acacac7221 */ /* 0x000fe20000000000 */
[-C--:B------:R-:W-:Y:S01]  /*344b0*/  FFMA R140, R140, R187.reuse, RZ ;  /* 0x000000bb8c8c7223 */ /* 0x080fe200000000ff */
[----:B------:R-:W-:Y:S01]  /*344c0*/  FADD R174, R174, R174 ;  /* 0x000000aeaeae7221 */ /* 0x000fe20000000000 */
[-C--:B------:R-:W-:Y:S01]  /*344d0*/  FFMA R15, R15, R187.reuse, RZ ;  /* 0x000000bb0f0f7223 */ /* 0x080fe200000000ff */
[----:B------:R-:W-:Y:S01]  /*344e0*/  FFMA R16, R16, R187, RZ ;  /* 0x000000bb10107223 */ /* 0x000fe200000000ff */
[----:B---3--:R-:W-:-:S04]  /*344f0*/  FADD R141, R141, R141 ;  /* 0x0000008d8d8d7221 */ /* 0x008fc80000000000 */
[----:B------:R-:W-:Y:S01]  /*34500*/  FFMA R141, R188, R141, R185 ;  /* 0x0000008dbc8d7223 */ /* 0x000fe200000000b9 */
[----:B----4-:R-:W-:Y:S01]  /*34510*/  FADD R8, R209, R209 ;  /* 0x000000d1d1087221 */ /* 0x010fe20000000000 */
[----:B--2---:R-:W-:-:S03]  /*34520*/  FADD R185, R208, R208 ;  /* 0x000000d0d0b97221 */ /* 0x004fc60000000000 */
[C---:B------:R-:W-:Y:S02]  /*34530*/  FFMA R8, R188.reuse, R8, R186 ;  /* 0x00000008bc087223 */ /* 0x040fe400000000ba */
[----:B------:R-:W2:Y:S01]  /*34540*/  LDL R186, [R1+0x494] ;  /* 0x0004940001ba7983 */ /* 0x000ea20000100800 */
[----:B------:R-:W-:-:S03]  /*34550*/  FFMA R142, R188, R185, R142 ;  /* 0x000000b9bc8e7223 */ /* 0x000fc6000000008e */
[----:B------:R-:W3:Y:S01]  /*34560*/  LDL R188, [R1+0x4a4] ;  /* 0x0004a40001bc7983 */ /* 0x000ee20000100800 */
[----:B-----5:R-:W-:Y:S01]  /*34570*/  FFMA R185, R5, R187, RZ ;  /* 0x000000bb05b97223 */ /* 0x020fe200000000ff */
[----:B------:R-:W-:-:S04]  /*34580*/  FADD R5, R191, R191 ;  /* 0x000000bfbf057221 */ /* 0x000fc80000000000 */
[----:B------:R-:W-:Y:S01]  /*34590*/  FFMA R5, R185, R5, R184 ;  /* 0x00000005b9057223 */ /* 0x000fe200000000b8 */
[----:B------:R-:W-:-:S04]  /*345a0*/  FADD R184, R190, R190 ;  /* 0x000000bebeb87221 */ /* 0x000fc80000000000 */
[----:B------:R-:W-:Y:S01]  /*345b0*/  FFMA R148, R185, R184, R148 ;  /* 0x000000b8b9947223 */ /* 0x000fe20000000094 */
[----:B------:R-:W-:-:S04]  /*345c0*/  FADD R184, R189, R189 ;  /* 0x000000bdbdb87221 */ /* 0x000fc80000000000 */
[----:B------:R-:W-:Y:S01]  /*345d0*/  FFMA R149, R185, R184, R149 ;  /* 0x000000b8b9957223 */ /* 0x000fe20000000095 */
[-C--:B------:R-:W-:Y:S01]  /*345e0*/  FFMA R184, R11, R187.reuse, RZ ;  /* 0x000000bb0bb87223 */ /* 0x080fe200000000ff */
[----:B------:R-:W-:-:S03]  /*345f0*/  FFMA R185, R12, R187, RZ ;  /* 0x000000bb0cb97223 */ /* 0x000fc600000000ff */
[----:B------:R-:W-:-:S04]  /*34600*/  FMUL R68, R68, R184 ;  /* 0x000000b844447220 */ /* 0x000fc80000400000 */
[----:B------:R-:W-:Y:S01]  /*34610*/  FFMA R68, R71, R185, R68 ;  /* 0x000000b947447223 */ /* 0x000fe20000000044 */
[----:B------:R-:W-:Y:S01]  /*34620*/  FFMA R71, R168, R187, RZ ;  /* 0x000000bba8477223 */ /* 0x000fe200000000ff */
[C---:B------:R-:W-:Y:S01]  /*34630*/  FFMA R117, R11.reuse, R185, R117 ;  /* 0x000000b90b757223 */ /* 0x040fe20000000075 */
[CC--:B------:R-:W-:Y:S02]  /*34640*/  FFMA R120, R11.reuse, R184.reuse, R120 ;  /* 0x000000b80b787223 */ /* 0x0c0fe40000000078 */
[----:B------:R-:W-:Y:S01]  /*34650*/  FFMA R123, R11, R71, R123 ;  /* 0x000000470b7b7223 */ /* 0x000fe2000000007b */
[----:B------:R-:W-:Y:S01]  /*34660*/  FFMA R11, R13, R187, RZ ;  /* 0x000000bb0d0b7223 */ /* 0x000fe200000000ff */
[C---:B------:R-:W-:Y:S01]  /*34670*/  FFMA R116, R12.reuse, R185, R116 ;  /* 0x000000b90c747223 */ /* 0x040fe20000000074 */
[C---:B------:R-:W-:Y:S01]  /*34680*/  FFMA R119, R12.reuse, R184, R119 ;  /* 0x000000b80c777223 */ /* 0x040fe20000000077 */
[----:B------:R-:W-:Y:S01]  /*34690*/  FFMA R122, R12, R71, R122 ;  /* 0x000000470c7a7223 */ /* 0x000fe2000000007a */
[C---:B------:R-:W-:Y:S01]  /*346a0*/  FMUL R51, R11.reuse, R51 ;  /* 0x000000330b337220 */ /* 0x040fe20000400000 */
[C---:B------:R-:W-:Y:S01]  /*346b0*/  FMUL R50, R11.reuse, R50 ;  /* 0x000000320b327220 */ /* 0x040fe20000400000 */
[C---:B------:R-:W-:Y:S01]  /*346c0*/  FFMA R12, R14.reuse, R187, RZ ;  /* 0x000000bb0e0c7223 */ /* 0x040fe200000000ff */
[----:B------:R-:W-:Y:S01]  /*346d0*/  FMUL R49, R11, R49 ;  /* 0x000000310b317220 */ /* 0x000fe20000400000 */
[-C--:B------:R-:W-:Y:S01]  /*346e0*/  FFMA R132, R14, R11.reuse, R132 ;  /* 0x0000000b0e847223 */ /* 0x080fe20000000084 */
[C---:B------:R-:W-:Y:S01]  /*346f0*/  FFMA R133, R13.reuse, R11, R133 ;  /* 0x0000000b0d857223 */ /* 0x040fe20000000085 */
[C---:B------:R-:W-:Y:S01]  /*34700*/  FFMA R51, R12.reuse, R61, R51 ;  /* 0x0000003d0c337223 */ /* 0x040fe20000000033 */
[C---:B------:R-:W-:Y:S01]  /*34710*/  FFMA R50, R12.reuse, R55, R50 ;  /* 0x000000370c327223 */ /* 0x040fe20000000032 */
[----:B------:R-:W-:Y:S01]  /*34720*/  FFMA R49, R12, R52, R49 ;  /* 0x000000340c317223 */ /* 0x000fe20000000031 */
[-C--:B------:R-:W-:Y:S01]  /*34730*/  FFMA R129, R14, R12.reuse, R129 ;  /* 0x0000000c0e817223 */ /* 0x080fe20000000081 */
[-C--:B------:R-:W-:Y:S01]  /*34740*/  FFMA R130, R13, R12.reuse, R130 ;  /* 0x0000000c0d827223 */ /* 0x080fe20000000082 */
[C---:B------:R-:W-:Y:S01]  /*34750*/  FFMA R131, R169.reuse, R12, R131 ;  /* 0x0000000ca9837223 */ /* 0x040fe20000000083 */
[C---:B------:R-:W-:Y:S01]  /*34760*/  FFMA R134, R169.reuse, R11, R134 ;  /* 0x0000000ba9867223 */ /* 0x040fe20000000086 */
[----:B------:R-:W-:Y:S01]  /*34770*/  FFMA R11, R169, R187, RZ ;  /* 0x000000bba90b7223 */ /* 0x000fe200000000ff */
[----:B------:R-:W-:-:S03]  /*34780*/  FADD R12, R167, R167 ;  /* 0x000000a7a70c7221 */ /* 0x000fc60000000000 */
[-C--:B------:R-:W-:Y:S01]  /*34790*/  FFMA R135, R14, R11.reuse, R135 ;  /* 0x0000000b0e877223 */ /* 0x080fe20000000087 */
[-C--:B------:R-:W-:Y:S01]  /*347a0*/  FFMA R136, R13, R11.reuse, R136 ;  /* 0x0000000b0d887223 */ /* 0x080fe20000000088 */
[----:B------:R-:W-:Y:S01]  /*347b0*/  FFMA R137, R169, R11, R137 ;  /* 0x0000000ba9897223 */ /* 0x000fe20000000089 */
        /* <DEDUP_REMOVED lines=8> */
[C---:B------:R-:W-:Y:S01]  /*34840*/  FMUL R14, R77.reuse, R28 ;  /* 0x0000001c4d0e7220 */ /* 0x040fe20000400000 */
[-C--:B------:R-:W-:Y:S01]  /*34850*/  FMUL R13, R77, R79.reuse ;  /* 0x0000004f4d0d7220 */ /* 0x080fe20000400000 */
[----:B------:R-:W-:Y:S01]  /*34860*/  FMUL R48, R80, R78 ;  /* 0x0000004e50307220 */ /* 0x000fe20000400000 */
[----:B------:R-:W-:Y:S01]  /*34870*/  FFMA R152, R152, 4, R11 ;  /* 0x4080000098987823 */ /* 0x000fe2000000000b */
[----:B------:R-:W-:Y:S01]  /*34880*/  FADD R47, R171, R171 ;  /* 0x000000abab2f7221 */ /* 0x000fe20000000000 */
[----:B------:R-:W-:Y:S01]  /*34890*/  FADD R45, R170, R170 ;  /* 0x000000aaaa2d7221 */ /* 0x000fe20000000000 */
[----:B------:R-:W-:Y:S01]  /*348a0*/  FADD R11, R14, R14 ;  /* 0x0000000e0e0b7221 */ /* 0x000fe20000000000 */
[----:B------:R-:W-:Y:S01]  /*348b0*/  FMUL R69, R69, R184 ;  /* 0x000000b845457220 */ /* 0x000fe20000400000 */
[----:B------:R-:W-:Y:S01]  /*348c0*/  FFMA R13, R77, R79, R13 ;  /* 0x0000004f4d0d7223 */ /* 0x000fe2000000000d */
[----:B------:R-:W-:Y:S01]  /*348d0*/  FFMA R48, R80, R78, R48 ;  /* 0x0000004e50307223 */ /* 0x000fe20000000030 */
[----:B------:R-:W-:Y:S01]  /*348e0*/  FFMA R167, R167, 4, R12 ;  /* 0x40800000a7a77823 */ /* 0x000fe2000000000c */
[----:B------:R-:W-:Y:S01]  /*348f0*/  FADD R12, R47, -R45 ;  /* 0x8000002d2f0c7221 */ /* 0x000fe20000000000 */
[C---:B------:R-:W-:Y:S01]  /*34900*/  FADD R47, R11.reuse, R47 ;  /* 0x0000002f0b2f7221 */ /* 0x040fe20000000000 */
[----:B------:R-:W-:Y:S01]  /*34910*/  FADD R45, R11, -R45 ;  /* 0x8000002d0b2d7221 */ /* 0x000fe20000000000 */
[----:B------:R-:W-:Y:S01]  /*34920*/  FFMA R69, R72, R185, R69 ;  /* 0x000000b948457223 */ /* 0x000fe20000000045 */
[----:B------:R-:W-:Y:S01]  /*34930*/  FFMA R68, R65, R71, R68 ;  /* 0x0000004741447223 */ /* 0x000fe20000000044 */
[C-C-:B------:R-:W-:Y:S01]  /*34940*/  FADD R11, R13.reuse, R48.reuse ;  /* 0x000000300d0b7221 */ /* 0x140fe20000000000 */
[----:B------:R-:W-:Y:S01]  /*34950*/  FMUL R70, R70, R184 ;  /* 0x000000b846467220 */ /* 0x000fe20000400000 */
[----:B------:R-:W-:Y:S01]  /*34960*/  FADD R13, R13, -R48 ;  /* 0x800000300d0d7221 */ /* 0x000fe20000000000 */
[C---:B------:R-:W-:Y:S01]  /*34970*/  FMUL R65, R77.reuse, R77 ;  /* 0x0000004d4d417220 */ /* 0x040fe20000400000 */
[----:B------:R-:W-:Y:S01]  /*34980*/  FMUL R48, R77, R27 ;  /* 0x0000001b4d307220 */ /* 0x000fe20000400000 */
[----:B------:R-:W-:Y:S01]  /*34990*/  FFMA R69, R66, R71, R69 ;  /* 0x0000004742457223 */ /* 0x000fe20000000045 */
[----:B------:R-:W-:Y:S01]  /*349a0*/  FFMA R70, R73, R185, R70 ;  /* 0x000000b949467223 */ /* 0x000fe20000000046 */
[C---:B------:R-:W-:Y:S01]  /*349b0*/  FFMA R65, R77.reuse, R77, R65 ;  /* 0x0000004d4d417223 */ /* 0x040fe20000000041 */
[----:B------:R-:W-:Y:S01]  /*349c0*/  FMUL R66, R80, R80 ;  /* 0x0000005050427220 */ /* 0x000fe20000400000 */
[----:B------:R-:W-:Y:S01]  /*349d0*/  FMUL R52, R48, 4 ;  /* 0x4080000030347820 */ /* 0x000fe20000400000 */
[----:B------:R-:W-:Y:S01]  /*349e0*/  FMUL R55, R77, R26 ;  /* 0x0000001a4d377220 */ /* 0x000fe20000400000 */
[----:B------:R-:W-:Y:S01]  /*349f0*/  FFMA R70, R67, R71, R70 ;  /* 0x0000004743467223 */ /* 0x000fe20000000046 */
[----:B------:R-:W-:Y:S01]  /*34a00*/  FADD R68, R138, R68 ;  /* 0x000000448a447221 */ /* 0x000fe20000000000 */
[----:B------:R-:W-:Y:S01]  /*34a10*/  FFMA R66, R66, 2, R65 ;  /* 0x4000000042427823 */ /* 0x000fe20000000041 */
[----:B------:R-:W-:Y:S01]  /*34a20*/  FFMA R52, R173, 2, R52 ;  /* 0x40000000ad347823 */ /* 0x000fe20000000034 */
[----:B------:R-:W-:Y:S01]  /*34a30*/  FMUL R61, R55, 4 ;  /* 0x40800000373d7820 */ /* 0x000fe20000400000 */
[----:B------:R-:W-:Y:S01]  /*34a40*/  FADD R70, R139, R70 ;  /* 0x000000468b467221 */ /* 0x000fe20000000000 */
[----:B------:R-:W-:Y:S01]  /*34a50*/  FADD R66, R66, -1 ;  /* 0xbf80000042427421 */ /* 0x000fe20000000000 */
[----:B------:R-:W-:Y:S01]  /*34a60*/  FMUL R11, R68, R11 ;  /* 0x0000000b440b7220 */ /* 0x000fe20000400000 */
[----:B------:R-:W-:Y:S01]  /*34a70*/  FADD R52, -R172, R52 ;  /* 0x00000034ac347221 */ /* 0x000fe20000000100 */
[----:B------:R-:W-:Y:S01]  /*34a80*/  FADD R69, R140, R69 ;  /* 0x000000458c457221 */ /* 0x000fe20000000000 */
[----:B------:R-:W-:Y:S01]  /*34a90*/  FFMA R61, R175, 2, R61 ;  /* 0x40000000af3d7823 */ /* 0x000fe2000000003d */
[----:B------:R-:W-:Y:S01]  /*34aa0*/  FFMA R11, R70, R66, R11 ;  /* 0x00000042460b7223 */ /* 0x000fe2000000000b */
[----:B------:R-:W-:Y:S01]  /*34ab0*/  FMUL R66, R79, R79 ;  /* 0x0000004f4f427220 */ /* 0x000fe20000400000 */
[C---:B------:R-:W-:Y:S01]  /*34ac0*/  FMUL R52, R69.reuse, R52 ;  /* 0x0000003445347220 */ /* 0x040fe20000400000 */
[----:B------:R-:W-:Y:S01]  /*34ad0*/  FADD R61, -R174, R61 ;  /* 0x0000003dae3d7221 */ /* 0x000fe20000000100 */
[----:B------:R-:W-:Y:S01]  /*34ae0*/  FMUL R47, R69, R47 ;  /* 0x0000002f452f7220 */ /* 0x000fe20000400000 */
[----:B------:R-:W-:-:S02]  /*34af0*/  FFMA R66, R66, 2, R65 ;  /* 0x4000000042427823 */ /* 0x000fc40000000041 */
[C---:B------:R-:W-:Y:S01]  /*34b00*/  FFMA R52, R70.reuse, R61, R52 ;  /* 0x0000003d46347223 */ /* 0x040fe20000000034 */
[----:B------:R-:W-:Y:S01]  /*34b10*/  FFMA R153, R70, R153, R47 ;  /* 0x0000009946997223 */ /* 0x000fe2000000002f */
[CC--:B------:R-:W-:Y:S01]  /*34b20*/  FMUL R61, R77.reuse, R78.reuse ;  /* 0x0000004e4d3d7220 */ /* 0x0c0fe20000400000 */
[-C--:B------:R-:W-:Y:S01]  /*34b30*/  FMUL R47, R80, R79.reuse ;  /* 0x0000004f502f7220 */ /* 0x080fe20000400000 */
[-C--:B------:R-:W-:Y:S01]  /*34b40*/  FMUL R67, R78, R78.reuse ;  /* 0x0000004e4e437220 */ /* 0x080fe20000400000 */
[----:B------:R-:W-:Y:S01]  /*34b50*/  FADD R48, R48, R48 ;  /* 0x0000003030307221 */ /* 0x000fe20000000000 */
[----:B------:R-:W-:Y:S01]  /*34b60*/  FADD R66, R66, -1 ;  /* 0xbf80000042427421 */ /* 0x000fe20000000000 */
[----:B------:R-:W-:Y:S01]  /*34b70*/  FFMA R61, R77, R78, R61 ;  /* 0x0000004e4d3d7223 */ /* 0x000fe2000000003d */
[----:B------:R-:W-:Y:S01]  /*34b80*/  FFMA R47, R80, R79, R47 ;  /* 0x0000004f502f7223 */ /* 0x000fe2000000002f */
[----:B------:R-:W-:Y:S01]  /*34b90*/  FFMA R67, R67, 2, R65 ;  /* 0x4000000043437823 */ /* 0x000fe20000000041 */
[----:B------:R-:W-:Y:S01]  /*34ba0*/  FFMA R173, R173, 2, R48 ;  /* 0x40000000adad7823 */ /* 0x000fe20000000030 */
[----:B------:R-:W-:Y:S01]  /*34bb0*/  FMUL R65, R69, R66 ;  /* 0x0000004245417220 */ /* 0x000fe20000400000 */
[----:B------:R-:W-:Y:S01]  /*34bc0*/  FADD R48, R48, -R172 ;  /* 0x800000ac30307221 */ /* 0x000fe20000000000 */
[----:B------:R-:W-:Y:S01]  /*34bd0*/  FADD R66, R61, R47 ;  /* 0x0000002f3d427221 */ /* 0x000fe20000000000 */
[----:B------:R-:W-:-:S02]  /*34be0*/  FFMA R12, R14, 4, R12 ;  /* 0x408000000e0c7823 */ /* 0x000fc4000000000c */
[----:B------:R-:W-:Y:S01]  /*34bf0*/  FFMA R14, R68, -R48, R153 ;  /* 0x80000030440e7223 */ /* 0x000fe20000000099 */
[----:B------:R-:W-:Y:S01]  /*34c00*/  FFMA R65, R70, R66, R65 ;  /* 0x0000004246417223 */ /* 0x000fe20000000041 */
[----:B------:R-:W-:Y:S01]  /*34c10*/  FMUL R48, R77, R80 ;  /* 0x000000504d307220 */ /* 0x000fe20000400000 */
[----:B------:R-:W-:Y:S01]  /*34c20*/  FMUL R66, R79, R78 ;  /* 0x0000004e4f427220 */ /* 0x000fe20000400000 */
[----:B------:R-:W-:Y:S02]  /*34c30*/  FADD R47, R61, -R47 ;  /* 0x8000002f3d2f7221 */ /* 0x000fe40000000000 */
[----:B------:R-:W-:Y:S01]  /*34c40*/  FFMA R48, R77, R80, R48 ;  /* 0x000000504d307223 */ /* 0x000fe20000000030 */
[----:B------:R-:W-:Y:S01]  /*34c50*/  FFMA R66, R79, R78, R66 ;  /* 0x0000004e4f427223 */ /* 0x000fe20000000042 */
[----:B------:R-:W-:Y:S01]  /*34c60*/  FFMA R52, R68, R12, R52 ;  /* 0x0000000c44347223 */ /* 0x000fe20000000034 */
[----:B------:R-:W-:Y:S01]  /*34c70*/  FFMA R11, R69, -R47, R11 ;  /* 0x8000002f450b7223 */ /* 0x000fe2000000000b */
[----:B------:R-:W-:Y:S01]  /*34c80*/  FADD R47, R156, R156 ;  /* 0x0000009c9c2f7221 */ /* 0x000fe20000000000 */
[--C-:B------:R-:W-:Y:S01]  /*34c90*/  FADD R12, R48, -R66.reuse ;  /* 0x80000042300c7221 */ /* 0x100fe20000000000 */
[----:B------:R-:W-:Y:S01]  /*34ca0*/  FADD R55, R55, R55 ;  /* 0x0000003737377221 */ /* 0x000fe20000000000 */
[----:B------:R-:W-:Y:S01]  /*34cb0*/  FMUL R13, R70, R13 ;  /* 0x0000000d460d7220 */ /* 0x000fe20000400000 */
[----:B------:R-:W-:Y:S01]  /*34cc0*/  FADD R67, R67, -1 ;  /* 0xbf80000043437421 */ /* 0x000fe20000000000 */
[C---:B------:R-:W-:Y:S01]  /*34cd0*/  FFMA R65, R68.reuse, -R12, R65 ;  /* 0x8000000c44417223 */ /* 0x040fe20000000041 */
[----:B------:R-:W-:Y:S01]  /*34ce0*/  FFMA R47, R143, 2, R47 ;  /* 0x400000008f2f7823 */ /* 0x000fe2000000002f */
[C---:B------:R-:W-:Y:S01]  /*34cf0*/  FMUL R152, R68.reuse, R152 ;  /* 0x0000009844987220 */ /* 0x040fe20000400000 */
[----:B------:R-:W-:Y:S01]  /*34d00*/  FADD R12, R155, R155 ;  /* 0x0000009b9b0c7221 */ /* 0x000fe20000000000 */
[----:B------:R-:W-:Y:S01]  /*34d10*/  FFMA R175, R175, 2, R55 ;  /* 0x40000000afaf7823 */ /* 0x000fe20000000037 */
[----:B------:R-:W-:Y:S01]  /*34d20*/  FFMA R13, R68, R67, -R13 ;  /* 0x00000043440d7223 */ /* 0x000fe2000000080d */
[----:B------:R-:W-:Y:S01]  /*34d30*/  FADD R48, R48, R66 ;  /* 0x0000004230307221 */ /* 0x000fe20000000000 */
[----:B------:R-:W-:Y:S01]  /*34d40*/  FFMA R155, R155, 4, R47 ;  /* 0x408000009b9b7823 */ /* 0x000fe2000000002f */
[----:B------:R-:W-:Y:S01]  /*34d50*/  FFMA R152, R70, R173, R152 ;  /* 0x000000ad46987223 */ /* 0x000fe20000000098 */
[----:B------:R-:W-:Y:S01]  /*34d60*/  FADD R55, R55, -R174 ;  /* 0x800000ae37377221 */ /* 0x000fe20000000000 */
[--C-:B------:R-:W-:Y:S01]  /*34d70*/  FFMA R47, R143, 2, R12.reuse ;  /* 0x400000008f2f7823 */ /* 0x100fe2000000000c */
[----:B------:R-:W-:Y:S01]  /*34d80*/  FMUL R175, R68, R175 ;  /* 0x000000af44af7220 */ /* 0x000fe20000400000 */
[C---:B------:R-:W-:Y:S01]  /*34d90*/  FFMA R13, R69.reuse, R48, R13 ;  /* 0x00000030450d7223 */ /* 0x040fe2000000000d */
[C---:B------:R-:W-:Y:S01]  /*34da0*/  FFMA R12, R156.reuse, 2, R12 ;  /* 0x400000009c0c7823 */ /* 0x040fe2000000000c */
[----:B------:R-:W-:Y:S01]  /*34db0*/  FFMA R152, R69, -R55, R152 ;  /* 0x8000003745987223 */ /* 0x000fe20000000098 */
[----:B------:R-:W-:Y:S01]  /*34dc0*/  FFMA R156, R156, 4, R47 ;  /* 0x408000009c9c7823 */ /* 0x000fe2000000002f */
[C---:B------:R-:W-:Y:S01]  /*34dd0*/  FMUL R48, R38.reuse, R31 ;  /* 0x0000001f26307220 */ /* 0x040fe20000400000 */
[-C--:B------:R-:W-:Y:S01]  /*34de0*/  FMUL R55, R38, R36.reuse ;  /* 0x0000002426377220 */ /* 0x080fe20000400000 */
[----:B------:R-:W-:Y:S01]  /*34df0*/  FMUL R47, R37, R35 ;  /* 0x00000023252f7220 */ /* 0x000fe20000400000 */
[----:B------:R-:W-:Y:S01]  /*34e00*/  FFMA R167, R69, R167, R175 ;  /* 0x000000a745a77223 */ /* 0x000fe200000000af */
[----:B------:R-:W-:Y:S01]  /*34e10*/  FFMA R143, R143, 4, R12 ;  /* 0x408000008f8f7823 */ /* 0x000fe2000000000c */
[----:B------:R-:W-:Y:S01]  /*34e20*/  FADD R69, R177, R177 ;  /* 0x000000b1b1457221 */ /* 0x000fe20000000000 */
[----:B------:R-:W-:Y:S01]  /*34e30*/  FADD R68, R176, R176 ;  /* 0x000000b0b0447221 */ /* 0x000fe20000000000 */
[----:B------:R-:W-:Y:S01]  /*34e40*/  FADD R12, R48, R48 ;  /* 0x00000030300c7221 */ /* 0x000fe20000000000 */
[CC--:B------:R-:W-:Y:S01]  /*34e50*/  FFMA R55, R38.reuse, R36.reuse, R55 ;  /* 0x0000002426377223 */ /* 0x0c0fe20000000037 */
[----:B------:R-:W-:Y:S01]  /*34e60*/  FFMA R47, R37, R35, R47 ;  /* 0x00000023252f7223 */ /* 0x000fe2000000002f */
[----:B------:R-:W-:Y:S01]  /*34e70*/  FADD R15, R15, R49 ;  /* 0x000000310f0f7221 */ /* 0x000fe20000000000 */
[--C-:B------:R-:W-:Y:S01]  /*34e80*/  FADD R67, R69, -R68.reuse ;  /* 0x8000004445437221 */ /* 0x100fe20000000000 */
[----:B------:R-:W-:Y:S01]  /*34e90*/  FMUL R49, R38, R29 ;  /* 0x0000001d26317220 */ /* 0x000fe20000400000 */
[C---:B------:R-:W-:Y:S01]  /*34ea0*/  FADD R69, R12.reuse, R69 ;  /* 0x000000450c457221 */ /* 0x040fe20000000000 */
[----:B------:R-:W-:Y:S01]  /*34eb0*/  FADD R68, R12, -R68 ;  /* 0x800000440c447221 */ /* 0x000fe20000000000 */
[C-C-:B------:R-:W-:Y:S01]  /*34ec0*/  FADD R12, R55.reuse, R47.reuse ;  /* 0x0000002f370c7221 */ /* 0x140fe20000000000 */
[----:B------:R-:W-:Y:S01]  /*34ed0*/  FADD R55, R55, -R47 ;  /* 0x8000002f37377221 */ /* 0x000fe20000000000 */
[----:B------:R-:W-:Y:S01]  /*34ee0*/  FADD R16, R16, R51 ;  /* 0x0000003310107221 */ /* 0x000fe20000000000 */
[----:B------:R-:W-:Y:S01]  /*34ef0*/  FFMA R45, R70, -R45, R167 ;  /* 0x8000002d462d7223 */ /* 0x000fe200000000a7 */
[----:B------:R-:W-:Y:S01]  /*34f00*/  FMUL R47, R35, R35 ;  /* 0x00000023232f7220 */ /* 0x000fe20000400000 */
[CC--:B------:R-:W-:Y:S01]  /*34f10*/  FMUL R66, R36.reuse, R36.reuse ;  /* 0x0000002424427220 */ /* 0x0c0fe20000400000 */
[----:B------:R-:W-:Y:S01]  /*34f20*/  FMUL R51, R49, 4 ;  /* 0x4080000031337820 */ /* 0x000fe20000400000 */
[----:B------:R-:W-:Y:S01]  /*34f30*/  FMUL R70, R37, R37 ;  /* 0x0000002525467220 */ /* 0x000fe20000400000 */
[----:B------:R-:W-:Y:S01]  /*34f40*/  FADD R49, R49, R49 ;  /* 0x0000003131317221 */ /* 0x000fe20000000000 */
[----:B------:R-:W-:Y:S01]  /*34f50*/  FFMA R47, R35, R35, R47 ;  /* 0x00000023232f7223 */ /* 0x000fe2000000002f */
[----:B------:R-:W-:Y:S01]  /*34f60*/  FFMA R66, R36, R36, R66 ;  /* 0x0000002424427223 */ /* 0x000fe20000000042 */
[----:B------:R-:W-:Y:S01]  /*34f70*/  FMUL R61, R38, R38 ;  /* 0x00000026263d7220 */ /* 0x000fe20000400000 */
[----:B------:R-:W-:Y:S01]  /*34f80*/  FFMA R51, R166, 2, R51 ;  /* 0x40000000a6337823 */ /* 0x000fe20000000033 */
[----:B------:R-:W-:Y:S01]  /*34f90*/  FFMA R34, R34, R187, RZ ;  /* 0x000000bb22227223 */ /* 0x000fe200000000ff */
[----:B------:R-:W-:Y:S01]  /*34fa0*/  FFMA R70, R37, R37, R70 ;  /* 0x0000002525467223 */ /* 0x000fe20000000046 */
[----:B------:R-:W-:Y:S01]  /*34fb0*/  FFMA R166, R166, 2, R49 ;  /* 0x40000000a6a67823 */ /* 0x000fe20000000031 */
[C---:B------:R-:W-:Y:S01]  /*34fc0*/  FFMA R47, R61.reuse, 2, R47 ;  /* 0x400000003d2f7823 */ /* 0x040fe2000000002f */
[C---:B------:R-:W-:Y:S01]  /*34fd0*/  FFMA R66, R61.reuse, 2, R66 ;  /* 0x400000003d427823 */ /* 0x040fe20000000042 */
[----:B------:R-:W-:Y:S01]  /*34fe0*/  FFMA R61, R61, 2, R70 ;  /* 0x400000003d3d7823 */ /* 0x000fe20000000046 */
[----:B------:R-:W-:Y:S01]  /*34ff0*/  FADD R34, R34, R50 ;  /* 0x0000003222227221 */ /* 0x000fe20000000000 */
[----:B------:R-:W-:Y:S01]  /*35000*/  FMUL R166, R15, R166 ;  /* 0x000000a60fa67220 */ /* 0x000fe20000400000 */
[----:B------:R-:W-:Y:S01]  /*35010*/  FMUL R70, R38, R30 ;  /* 0x0000001e26467220 */ /* 0x000fe20000400000 */
[----:B------:R-:W-:Y:S01]  /*35020*/  FADD R47, R47, -1 ;  /* 0xbf8000002f2f7421 */ /* 0x000fe20000000000 */
[----:B------:R-:W-:Y:S01]  /*35030*/  FMUL R12, R15, R12 ;  /* 0x0000000c0f0c7220 */ /* 0x000fe20000400000 */
[----:B------:R-:W-:Y:S01]  /*35040*/  FFMA R128, R168, R71, R128 ;  /* 0x00000047a8807223 */ /* 0x000fe20000000080 */
[----:B------:R-:W-:Y:S01]  /*35050*/  FFMA R156, R34, R156, R166 ;  /* 0x0000009c229c7223 */ /* 0x000fe200000000a6 */
[----:B------:R-:W-:Y:S01]  /*35060*/  FMUL R71, R70, 4 ;  /* 0x4080000046477820 */ /* 0x000fe20000400000 */
[----:B------:R-:W-:Y:S01]  /*35070*/  FMUL R69, R34, R69 ;  /* 0x0000004522457220 */ /* 0x000fe20000400000 */
[C---:B------:R-:W-:Y:S01]  /*35080*/  FFMA R12, R16.reuse, R47, R12 ;  /* 0x0000002f100c7223 */ /* 0x040fe2000000000c */
[----:B------:R-:W-:Y:S01]  /*35090*/  FFMA R47, R16, -R68, R156 ;  /* 0x80000044102f7223 */ /* 0x000fe2000000009c */
[----:B------:R-:W-:Y:S01]  /*350a0*/  FADD R163, R163, R163 ;  /* 0x000000a3a3a37221 */ /* 0x000fe20000000000 */
[----:B------:R-:W-:Y:S01]  /*350b0*/  FFMA R71, R164, 2, R71 ;  /* 0x40000000a4477823 */ /* 0x000fe20000000047 */
[----:B------:R-:W-:Y:S01]  /*350c0*/  FMUL R50, R38, R37 ;  /* 0x0000002526327220 */ /* 0x000fe20000400000 */
[----:B------:R-:W-:Y:S01]  /*350d0*/  FMUL R68, R36, R35 ;  /* 0x0000002324447220 */ /* 0x000fe20000400000 */
[----:B------:R-:W-:Y:S01]  /*350e0*/  FFMA R155, R16, R155, R69 ;  /* 0x0000009b109b7223 */ /* 0x000fe20000000045 */
[----:B------:R-:W-:Y:S01]  /*350f0*/  FADD R69, R66, -1 ;  /* 0xbf80000042457421 */ /* 0x000fe20000000000 */
[----:B------:R-:W-:Y:S01]  /*35100*/  FADD R70, R70, R70 ;  /* 0x0000004646467221 */ /* 0x000fe20000000000 */
[----:B------:R-:W-:Y:S01]  /*35110*/  FADD R71, -R163, R71 ;  /* 0x00000047a3477221 */ /* 0x000fe20000000100 */
[----:B------:R-:W-:Y:S01]  /*35120*/  FADD R165, R165, R165 ;  /* 0x000000a5a5a57221 */ /* 0x000fe20000000000 */
[----:B------:R-:W-:Y:S01]  /*35130*/  FFMA R50, R38, R37, R50 ;  /* 0x0000002526327223 */ /* 0x000fe20000000032 */
[----:B------:R-:W-:Y:S01]  /*35140*/  FFMA R66, R36, R35, R68 ;  /* 0x0000002324427223 */ /* 0x000fe20000000044 */
[----:B------:R-:W-:Y:S01]  /*35150*/  FMUL R68, R34, R69 ;  /* 0x0000004522447220 */ /* 0x000fe20000400000 */
[----:B------:R-:W-:Y:S01]  /*35160*/  FFMA R164, R164, 2, R70 ;  /* 0x40000000a4a47823 */ /* 0x000fe20000000046 */
[----:B------:R-:W-:Y:S01]  /*35170*/  FADD R51, -R165, R51 ;  /* 0x00000033a5337221 */ /* 0x000fe20000000100 */
[----:B------:R-:W-:Y:S01]  /*35180*/  FMUL R143, R15, R143 ;  /* 0x0000008f0f8f7220 */ /* 0x000fe20000400000 */
[----:B------:R-:W-:Y:S01]  /*35190*/  FMUL R71, R34, R71 ;  /* 0x0000004722477220 */ /* 0x000fe20000400000 */
[----:B------:R-:W-:Y:S01]  /*351a0*/  FADD R69, R50, R66 ;  /* 0x0000004232457221 */ /* 0x000fe20000000000 */
[----:B------:R-:W-:Y:S01]  /*351b0*/  FADD R61, R61, -1 ;  /* 0xbf8000003d3d7421 */ /* 0x000fe20000000000 */
[C---:B------:R-:W-:Y:S01]  /*351c0*/  FFMA R164, R16.reuse, R164, R143 ;  /* 0x000000a410a47223 */ /* 0x040fe2000000008f */
[C---:B------:R-:W-:Y:S01]  /*351d0*/  FFMA R51, R16.reuse, R51, R71 ;  /* 0x0000003310337223 */ /* 0x040fe20000000047 */
[C---:B------:R-:W-:Y:S01]  /*351e0*/  FFMA R68, R16.reuse, R69, R68 ;  /* 0x0000004510447223 */ /* 0x040fe20000000044 */
[----:B------:R-:W-:Y:S01]  /*351f0*/  FMUL R16, R16, R55 ;  /* 0x0000003710107220 */ /* 0x000fe20000400000 */
[----:B------:R-:W-:Y:S01]  /*35200*/  FADD R70, R70, -R163 ;  /* 0x800000a346467221 */ /* 0x000fe20000000000 */
[----:B------:R-:W-:Y:S01]  /*35210*/  FMUL R55, R38, R35 ;  /* 0x0000002326377220 */ /* 0x000fe20000400000 */
[----:B------:R-:W-:Y:S01]  /*35220*/  ISETP.NE.U32.AND P1, PT, RZ, c[0x0][0xac0], PT ;  /* 0x0002b000ff007a0c */ /* 0x000fe20003f25070 */
[----:B------:R-:W-:Y:S01]  /*35230*/  FFMA R16, R15, R61, -R16 ;  /* 0x0000003d0f107223 */ /* 0x000fe20000000810 */
[CC--:B------:R-:W-:Y:S01]  /*35240*/  FMUL R61, R37.reuse, R36.reuse ;  /* 0x00000024253d7220 */ /* 0x0c0fe20000400000 */
[----:B------:R-:W-:Y:S01]  /*35250*/  FADD R163, RZ, -R183 ;  /* 0x800000b7ffa37221 */ /* 0x000fe20000000000 */
[----:B------:R-:W-:Y:S01]  /*35260*/  FFMA R48, R48, 4, R67 ;  /* 0x4080000030307823 */ /* 0x000fe20000000043 */
[----:B------:R-:W-:Y:S01]  /*35270*/  FFMA R55, R38, R35, R55 ;  /* 0x0000002326377223 */ /* 0x000fe20000000037 */
[----:B------:R-:W-:Y:S01]  /*35280*/  FFMA R61, R37, R36, R61 ;  /* 0x00000024253d7223 */ /* 0x000fe2000000003d */
[----:B------:R-:W-:Y:S01]  /*35290*/  ISETP.NE.AND.EX P1, PT, RZ, c[0x0][0xac4], PT, P1 ;  /* 0x0002b100ff007a0c */ /* 0x000fe20003f25310 */
[----:B------:R-:W-:Y:S01]  /*352a0*/  FADD R163, RZ, R163 ;  /* 0x000000a3ffa37221 */ /* 0x000fe20000000000 */
[----:B------:R-:W-:Y:S01]  /*352b0*/  FFMA R48, R15, R48, R51 ;  /* 0x000000300f307223 */ /* 0x000fe20000000033 */
[C---:B------:R-:W-:Y:S01]  /*352c0*/  FADD R51, R55.reuse, -R61 ;  /* 0x8000003d37337221 */ /* 0x040fe20000000000 */
[----:B------:R-:W-:Y:S01]  /*352d0*/  FADD R127, RZ, R127 ;  /* 0x0000007fff7f7221 */ /* 0x000fe20000000000 */
[----:B------:R-:W-:Y:S01]  /*352e0*/  FADD R55, R55, R61 ;  /* 0x0000003d37377221 */ /* 0x000fe20000000000 */
[----:B------:R-:W-:Y:S01]  /*352f0*/  FADD R165, R49, -R165 ;  /* 0x800000a531a57221 */ /* 0x000fe20000000000 */
[----:B------:R-:W-:Y:S01]  /*35300*/  FADD R50, R50, -R66 ;  /* 0x8000004232327221 */ /* 0x000fe20000000000 */
[C---:B------:R-:W-:Y:S01]  /*35310*/  FFMA R70, R15.reuse, -R70, R155 ;  /* 0x800000460f467223 */ /* 0x040fe2000000009b */
[----:B------:R-:W-:Y:S01]  /*35320*/  FFMA R68, R15, -R51, R68 ;  /* 0x800000330f447223 */ /* 0x000fe20000000044 */
[----:B------:R-:W-:Y:S01]  /*35330*/  FFMA R49, RZ, R163, R127 ;  /* 0x000000a3ff317223 */ /* 0x000fe2000000007f */
[C---:B------:R-:W-:Y:S01]  /*35340*/  FFMA R16, R34.reuse, R55, R16 ;  /* 0x0000003722107223 */ /* 0x040fe20000000010 */
[C---:B------:R-:W-:Y:S01]  /*35350*/  FFMA R164, R34.reuse, -R165, R164 ;  /* 0x800000a522a47223 */ /* 0x040fe200000000a4 */
[----:B------:R-:W-:Y:S01]  /*35360*/  FFMA R12, R34, -R50, R12 ;  /* 0x80000032220c7223 */ /* 0x000fe2000000000c */
[----:B------:R-:W-:Y:S01]  /*35370*/  FADD R181, R181, R11 ;  /* 0x0000000bb5b57221 */ /* 0x000fe20000000000 */
[----:B------:R-:W-:Y:S01]  /*35380*/  FADD R150, R150, R16 ;  /* 0x0000001096967221 */ /* 0x000fe20000000000 */
[C---:B------:R-:W-:Y:S01]  /*35390*/  FFMA R118, R168.reuse, R185, R118 ;  /* 0x000000b9a8767223 */ /* 0x040fe20000000076 */
[----:B------:R-:W-:Y:S01]  /*353a0*/  FFMA R121, R168, R184, R121 ;  /* 0x000000b8a8797223 */ /* 0x000fe20000000079 */
[-C--:B------:R-:W-:Y:S01]  /*353b0*/  FFMA R146, R154, R187.reuse, R146 ;  /* 0x000000bb9a927223 */ /* 0x080fe20000000092 */
[----:B------:R-:W-:Y:S01]  /*353c0*/  FFMA R147, R178, R187, R147 ;  /* 0x000000bbb2937223 */ /* 0x000fe20000000093 */
[----:B------:R-:W-:Y:S01]  /*353d0*/  FADD R182, R182, R65 ;  /* 0x00000041b6b67221 */ /* 0x000fe20000000000 */
[----:B------:R-:W-:Y:S01]  /*353e0*/  FADD R180, R180, R13 ;  /* 0x0000000db4b47221 */ /* 0x000fe20000000000 */
[----:B------:R-:W-:Y:S01]  /*353f0*/  FADD R151, R151, R12 ;  /* 0x0000000c97977221 */ /* 0x000fe20000000000 */
[----:B------:R-:W-:Y:S01]  /*35400*/  FADD R179, R179, R68 ;  /* 0x00000044b3b37221 */ /* 0x000fe20000000000 */
[-C--:B------:R-:W-:Y:S01]  /*35410*/  FFMA R46, R46, R163.reuse, RZ ;  /* 0x000000a32e2e7223 */ /* 0x080fe200000000ff */
[----:B------:R-:W-:Y:S01]  /*35420*/  FADD R11, RZ, R152 ;  /* 0x00000098ff0b7221 */ /* 0x000fe20000000000 */
[----:B------:R-:W-:Y:S01]  /*35430*/  FADD R14, RZ, R14 ;  /* 0x0000000eff0e7221 */ /* 0x000fe20000000000 */
[----:B------:R-:W-:Y:S01]  /*35440*/  FADD R16, RZ, R52 ;  /* 0x00000034ff107221 */ /* 0x000fe20000000000 */
[----:B------:R-:W-:Y:S01]  /*35450*/  FADD R34, RZ, R164 ;  /* 0x000000a4ff227221 */ /* 0x000fe20000000000 */
[----:B------:R-:W-:Y:S01]  /*35460*/  FADD R47, RZ, R47 ;  /* 0x0000002fff2f7221 */ /* 0x000fe20000000000 */
[----:B------:R-:W-:Y:S01]  /*35470*/  FADD R48, RZ, R48 ;  /* 0x00000030ff307221 */ /* 0x000fe20000000000 */
[----:B---3--:R-:W-:-:S04]  /*35480*/  FFMA R126, R188, R163, R126 ;  /* 0x000000a3bc7e7223 */ /* 0x008fc8000000007e */
[-C--:B--2---:R-:W-:Y:S01]  /*35490*/  FFMA R15, R186, R126.reuse, RZ ;  /* 0x0000007eba0f7223 */ /* 0x084fe200000000ff */
[----:B------:R-:W-:-:S03]  /*354a0*/  FFMA R126, R4, R126, RZ ;  /* 0x0000007e047e7223 */ /* 0x000fc600000000ff */
[----:B------:R-:W-:Y:S01]  /*354b0*/  FADD R49, R49, R15 ;  /* 0x0000000f31317221 */ /* 0x000fe20000000000 */
        /* <DEDUP_REMOVED lines=10> */
.L_x_1092:
        /* <DEDUP_REMOVED lines=9> */
.L_x_1093:
[----:B--2---:R-:W2:Y:S01]  /*355f0*/  LDL R12, [R1+0x6f4] ;  /* 0x0006f400010c7983 */ /* 0x004ea20000100800 */
[----:B------:R-:W-:Y:S01]  /*35600*/  BSSY B1, `(.L_x_1094) ;  /* 0x0000019000017945 */ /* 0x000fe20003800000 */
[----:B--2---:R-:W-:Y:S01]  /*35610*/  ISETP.NE.AND P1, PT, R12, RZ, PT ;  /* 0x000000ff0c00720c */ /* 0x004fe20003f25270 */
[----:B------:R-:W-:Y:S01]  /*35620*/  FADD R12, RZ, R49 ;  /* 0x00000031ff0c7221 */ /* 0x000fe20000000000 */
[----:B------:R-:W-:-:S11]  /*35630*/  MOV R49, RZ ;  /* 0x000000ff00317202 */ /* 0x000fd60000000f00 */
[----:B------:R-:W-:Y:S05]  /*35640*/  @!P1 BRA `(.L_x_1095) ;  /* 0x0000014000009947 */ /* 0x000fea0003800000 */
[----:B------:R-:W2:Y:S04]  /*35650*/  LDL R51, [R1+0x54] ;  /* 0x0000540001337983 */ /* 0x000ea80000100800 */
[----:B------:R-:W3:Y:S01]  /*35660*/  LDL R50, [R1+0x4d8] ;  /* 0x0004d80001327983 */ /* 0x000ee20000100800 */
[----:B-1----:R-:W-:Y:S01]  /*35670*/  FSEL R250, R12, RZ, P1 ;  /* 0x000000ff0cfa7208 */ /* 0x002fe20000800000 */
[----:B------:R-:W-:Y:S01]  /*35680*/  BSSY B2, `(.L_x_1096) ;  /* 0x000000f000027945 */ /* 0x000fe20003800000 */
[----:B--2---:R-:W1:Y:S03]  /*35690*/  MUFU.RCP R13, R51 ;  /* 0x00000033000d7308 */ /* 0x004e660000001000 */
[----:B---3--:R-:W-:-:S05]  /*356a0*/  FMUL R250, R50, R250 ;  /* 0x000000fa32fa7220 */ /* 0x008fca0000400000 */
[----:B------:R-:W2:Y:S01]  /*356b0*/  FCHK P2, R250, R51 ;  /* 0x00000033fa007302 */ /* 0x000ea20000040000 */
[----:B-1----:R-:W-:-:S04]  /*356c0*/  FFMA R49, -R51, R13, 1 ;  /* 0x3f80000033317423 */ /* 0x002fc8000000010d */
[----:B------:R-:W-:-:S04]  /*356d0*/  FFMA R13, R13, R49, R13 ;  /* 0x000000310d0d7223 */ /* 0x000fc8000000000d */
[----:B------:R-:W-:-:S04]  /*356e0*/  FFMA R49, R250, R13, RZ ;  /* 0x0000000dfa317223 */ /* 0x000fc800000000ff */
[----:B------:R-:W-:-:S04]  /*356f0*/  FFMA R50, -R51, R49, R250 ;  /* 0x0000003133327223 */ /* 0x000fc800000001fa */
[----:B------:R-:W-:Y:S01]  /*35700*/  FFMA R13, R13, R50, R49 ;  /* 0x000000320d0d7223 */ /* 0x000fe20000000031 */
[----:B--2---:R-:W-:Y:S05]  /*35710*/  @!P2 BRA `(.L_x_1097) ;  /* 0x000000500000a947 */ /* 0x004fea0003800000 */
[----:B------:R-:W-:Y:S01]  /*35720*/  BMOV.32.CLEAR RZ, B11 ;  /* 0x000000000bff7355 */ /* 0x000fe20000100000 */
[----:B------:R-:W-:Y:S02]  /*35730*/  MOV R126, R51 ;  /* 0x00000033007e7202 */ /* 0x000fe40000000f00 */
[----:B------:R-:W-:Y:S02]  /*35740*/  MOV R127, 0x35760 ;  /* 0x00035760007f7802 */ /* 0x000fe40000000f00 */
[----:B0-----:R-:W-:Y:S05]  /*35750*/  CALL.REL.NOINC `($__internal_11_$__cuda_sm3x_div_rn_noftz_f32_slowpath) ;  /* 0x00006e9000007944 */ /* 0x001fea0003c00000 */
[----:B-1----:R-:W-:Y:S02]  /*35760*/  MOV R13, R250 ;  /* 0x000000fa000d7202 */ /* 0x002fe40000000f00 */
.L_x_1097:
[----:B------:R-:W-:Y:S05]  /*35770*/  BSYNC B2 ;  /* 0x0000000000027941 */ /* 0x000fea0003800000 */
.L_x_1096:
[----:B------:R-:W-:Y:S02]  /*35780*/  FADD R49, RZ, -R13 ;  /* 0x8000000dff317221 */ /* 0x000fe40000000000 */
.L_x_1095:
[----:B------:R-:W-:Y:S05]  /*35790*/  BSYNC B1 ;  /* 0x0000000000017941 */ /* 0x000fea0003800000 */
.L_x_1094:
[----:B------:R-:W-:Y:S01]  /*357a0*/  ISETP.NE.U32.AND P2, PT, RZ, c[0x0][0xa88], PT ;  /* 0x0002a200ff007a0c */ /* 0x000fe20003f45070 */
[----:B------:R-:W-:Y:S01]  /*357b0*/  FADD R49, RZ, R49 ;  /* 0x00000031ff317221 */ /* 0x000fe20000000000 */
[----:B------:R-:W-:Y:S02]  /*357c0*/  FSEL R50, R12, RZ, !P1 ;  /* 0x000000ff0c327208 */ /* 0x000fe40004800000 */
[----:B------:R-:W-:-:S13]  /*357d0*/  ISETP.NE.AND.EX P2, PT, RZ, c[0x0][0xa8c], PT, P2 ;  /* 0x0002a300ff007a0c */ /* 0x000fda0003f45320 */
        /* <DEDUP_REMOVED lines=8> */
.L_x_1098:
        /* <DEDUP_REMOVED lines=9> */
.L_x_1099:
[----:B------:R-:W4:Y:S04]  /*358f0*/  LDL.LU R127, [R1+0x2c] ;  /* 0x00002c00017f7983 */ /* 0x000f280000300800 */
[----:B--2---:R-:W2:Y:S04]  /*35900*/  LDL.LU R55, [R1+0x30] ;  /* 0x0000300001377983 */ /* 0x004ea80000300800 */
[----:B---3--:R-:W3:Y:S04]  /*35910*/  LDL.LU R12, [R1+0x34] ;  /* 0x00003400010c7983 */ /* 0x008ee80000300800 */
[----:B------:R-:W3:Y:S04]  /*35920*/  LDL.LU R126, [R1+0x3c] ;  /* 0x00003c00017e7983 */ /* 0x000ee80000300800 */
        /* <DEDUP_REMOVED lines=13> */
[----:B------:R-:W3:Y:S01]  /*35a00*/  LDL.LU R49, [R1+0x74] ;  /* 0x0000740001317983 */ /* 0x000ee20000300800 */
[----:B------:R-:W-:Y:S01]  /*35a10*/  FADD R198, R198, R50 ;  /* 0x00000032c6c67221 */ /* 0x000fe20000000000 */
[-C--:B------:R-:W-:Y:S01]  /*35a20*/  FFMA R182, R63, R46.reuse, R182 ;  /* 0x0000002e3fb67223 */ /* 0x080fe200000000b6 */
[-C--:B------:R-:W-:Y:S01]  /*35a30*/  FFMA R180, R62, R46.reuse, R180 ;  /* 0x0000002e3eb47223 */ /* 0x080fe200000000b4 */
[----:B------:R-:W-:Y:S01]  /*35a40*/  FFMA R181, R64, R46, R181 ;  /* 0x0000002e40b57223 */ /* 0x000fe200000000b5 */
[C---:B----4-:R-:W-:Y:S01]  /*35a50*/  FFMA R127, R46.reuse, R26, R127 ;  /* 0x0000001a2e7f7223 */ /* 0x050fe2000000007f */
[C---:B--2---:R-:W-:Y:S01]  /*35a60*/  FFMA R55, R46.reuse, R27, R55 ;  /* 0x0000001b2e377223 */ /* 0x044fe20000000037 */
[----:B---3--:R-:W-:-:S05]  /*35a70*/  FFMA R12, R46, R28, R12 ;  /* 0x0000001c2e0c7223 */ /* 0x008fca000000000c */
[----:B------:R2:W-:Y:S01]  /*35a80*/  STL [R1+0x34], R12 ;  /* 0x0000340c01007387 */ /* 0x0005e20000100800 */
[----:B------:R-:W-:-:S03]  /*35a90*/  FFMA R126, R46, R29, R126 ;  /* 0x0000001d2e7e7223 */ /* 0x000fc6000000007e */
[----:B------:R-:W-:Y:S01]  /*35aa0*/  STL [R1+0x2c], R127 ;  /* 0x00002c7f01007387 */ /* 0x000fe20000100800 */
[C---:B------:R-:W-:Y:S01]  /*35ab0*/  FFMA R73, R46.reuse, R30, R73 ;  /* 0x0000001e2e497223 */ /* 0x040fe20000000049 */
[----:B------:R-:W-:Y:S02]  /*35ac0*/  FFMA R72, R46, R31, R72 ;  /* 0x0000001f2e487223 */ /* 0x000fe40000000048 */
[----:B--2---:R-:W2:Y:S04]  /*35ad0*/  LDL.LU R12, [R1+0x330] ;  /* 0x00033000010c7983 */ /* 0x004ea80000300800 */
[----:B------:R3:W-:Y:S04]  /*35ae0*/  STL [R1+0x30], R55 ;  /* 0x0000303701007387 */ /* 0x0007e80000100800 */
[----:B---3--:R-:W3:Y:S04]  /*35af0*/  LDL.LU R55, [R1+0x328] ;  /* 0x0003280001377983 */ /* 0x008ee80000300800 */
[----:B------:R-:W4:Y:S01]  /*35b00*/  LDL.LU R50, [R1+0x32c] ;  /* 0x00032c0001327983 */ /* 0x000f220000300800 */
[----:B------:R-:W-:Y:S01]  /*35b10*/  FADD R110, R110, R11 ;  /* 0x0000000b6e6e7221 */ /* 0x000fe20000000000 */
[-C--:B------:R-:W-:Y:S01]  /*35b20*/  FFMA R151, R42, R46.reuse, R151 ;  /* 0x0000002e2a977223 */ /* 0x080fe20000000097 */
[-C--:B------:R-:W-:Y:S01]  /*35b30*/  FFMA R179, R43, R46.reuse, R179 ;  /* 0x0000002e2bb37223 */ /* 0x080fe200000000b3 */
[----:B------:R0:W-:Y:S01]  /*35b40*/  STL [R1+0x3c], R126 ;  /* 0x00003c7e01007387 */ /* 0x0001e20000100800 */
[-C--:B------:R-:W-:Y:S01]  /*35b50*/  FFMA R150, R44, R46.reuse, R150 ;  /* 0x0000002e2c967223 */ /* 0x080fe20000000096 */
[-C--:B------:R-:W-:Y:S01]  /*35b60*/  FFMA R8, R71, R46.reuse, R8 ;  /* 0x0000002e47087223 */ /* 0x080fe20000000008 */
[----:B------:R-:W-:Y:S01]  /*35b70*/  FADD R111, R111, R16 ;  /* 0x000000106f6f7221 */ /* 0x000fe20000000000 */
[----:B------:R0:W-:Y:S01]  /*35b80*/  STL [R1+0x40], R73 ;  /* 0x0000404901007387 */ /* 0x0001e20000100800 */
[----:B------:R-:W-:Y:S01]  /*35b90*/  FADD R109, R109, R15 ;  /* 0x0000000f6d6d7221 */ /* 0x000fe20000000000 */
[----:B------:R-:W-:Y:S01]  /*35ba0*/  FADD R108, R108, R14 ;  /* 0x0000000e6c6c7221 */ /* 0x000fe20000000000 */
[-C--:B------:R-:W-:Y:S01]  /*35bb0*/  FFMA R141, R70, R46.reuse, R141 ;  /* 0x0000002e468d7223 */ /* 0x080fe2000000008d */
[----:B------:R0:W-:Y:S01]  /*35bc0*/  STL [R1+0x44], R72 ;  /* 0x0000444801007387 */ /* 0x0001e20000100800 */
[-C--:B------:R-:W-:Y:S01]  /*35bd0*/  FFMA R142, R69, R46.reuse, R142 ;  /* 0x0000002e458e7223 */ /* 0x080fe2000000008e */
[----:B-----5:R-:W-:-:S02]  /*35be0*/  FFMA R5, R68, R46, R5 ;  /* 0x0000002e44057223 */ /* 0x020fc40000000005 */
[----:B------:R-:W4:Y:S01]  /*35bf0*/  LDL.LU R27, [R1+0x430] ;  /* 0x00043000011b7983 */ /* 0x000f220000300800 */
[----:B------:R-:W-:-:S03]  /*35c00*/  FFMA R148, R67, R46, R148 ;  /* 0x0000002e43947223 */ /* 0x000fc60000000094 */
[----:B------:R-:W4:Y:S01]  /*35c10*/  LDL.LU R28, [R1+0x438] ;  /* 0x00043800011c7983 */ /* 0x000f220000300800 */
[----:B------:R-:W-:-:S03]  /*35c20*/  FFMA R149, R66, R46, R149 ;  /* 0x0000002e42957223 */ /* 0x000fc60000000095 */
[----:B------:R-:W4:Y:S01]  /*35c30*/  LDL.LU R26, [R1+0x434] ;  /* 0x00043400011a7983 */ /* 0x000f220000300800 */
[----:B------:R-:W-:Y:S01]  /*35c40*/  FFMA R197, R46, R13, R197 ;  /* 0x0000000d2ec57223 */ /* 0x000fe200000000c5 */
[----:B------:R-:W-:Y:S01]  /*35c50*/  FADD R179, RZ, -R179 ;  /* 0x800000b3ffb37221 */ /* 0x000fe20000000000 */
[----:B------:R-:W-:Y:S01]  /*35c60*/  FADD R151, RZ, -R151 ;  /* 0x80000097ff977221 */ /* 0x000fe20000000000 */
[----:B------:R-:W-:Y:S01]  /*35c70*/  FADD R150, RZ, -R150 ;  /* 0x80000096ff967221 */ /* 0x000fe20000000000 */
[----:B------:R-:W-:Y:S01]  /*35c80*/  FMUL R14, R180, R49 ;  /* 0x00000031b40e7220 */ /* 0x000fe20000400000 */
[----:B------:R-:W-:Y:S01]  /*35c90*/  FMUL R138, R179, R51 ;  /* 0x00000033b38a7220 */ /* 0x000fe20000400000 */
[C---:B------:R-:W-:Y:S01]  /*35ca0*/  FFMA R195, R46.reuse, R65, R195 ;  /* 0x000000412ec37223 */ /* 0x040fe200000000c3 */
[----:B------:R-:W-:Y:S01]  /*35cb0*/  FFMA R196, R46, R61, R196 ;  /* 0x0000003d2ec47223 */ /* 0x000fe200000000c4 */
[----:B------:R-:W-:Y:S01]  /*35cc0*/  FFMA R14, R181, R51, -R14 ;  /* 0x00000033b50e7223 */ /* 0x000fe2000000080e */
[-C--:B------:R-:W-:Y:S01]  /*35cd0*/  FFMA R138, R150, R52.reuse, -R138 ;  /* 0x00000034968a7223 */ /* 0x080fe2000000088a */
[C---:B------:R-:W-:Y:S01]  /*35ce0*/  FFMA R192, R46.reuse, R49, R192 ;  /* 0x000000312ec07223 */ /* 0x040fe200000000c0 */
[C---:B------:R-:W-:Y:S01]  /*35cf0*/  FFMA R193, R46.reuse, R52, R193 ;  /* 0x000000342ec17223 */ /* 0x040fe200000000c1 */
[----:B------:R-:W-:Y:S01]  /*35d00*/  FADD R14, RZ, R14 ;  /* 0x0000000eff0e7221 */ /* 0x000fe20000000000 */
[----:B------:R-:W-:Y:S01]  /*35d10*/  FFMA R194, R46, R51, R194 ;  /* 0x000000332ec27223 */ /* 0x000fe200000000c2 */
[----:B------:R-:W-:Y:S01]  /*35d20*/  FADD R115, R115, R48 ;  /* 0x0000003073737221 */ /* 0x000fe20000000000 */
[----:B------:R-:W-:Y:S01]  /*35d30*/  FADD R114, R114, R34 ;  /* 0x0000002272727221 */ /* 0x000fe20000000000 */
[----:B------:R-:W-:Y:S01]  /*35d40*/  FADD R113, R113, R47 ;  /* 0x0000002f71717221 */ /* 0x000fe20000000000 */
[----:B------:R-:W-:Y:S01]  /*35d50*/  FADD R112, R112, R45 ;  /* 0x0000002d70707221 */ /* 0x000fe20000000000 */
[----:B------:R-:W-:Y:S01]  /*35d60*/  FADD R138, RZ, R138 ;  /* 0x0000008aff8a7221 */ /* 0x000fe20000000000 */
[----:B------:R-:W-:Y:S01]  /*35d70*/  FADD R200, R200, R14 ;  /* 0x0000000ec8c87221 */ /* 0x000fe20000000000 */
[----:B---3--:R-:W-:-:S04]  /*35d80*/  FMUL R11, R182, R55 ;  /* 0x00000037b60b7220 */ /* 0x008fc80000400000 */
[C---:B--2---:R-:W-:Y:S01]  /*35d90*/  FFMA R11, R180.reuse, R12, -R11 ;  /* 0x0000000cb40b7223 */ /* 0x044fe2000000080b */
[----:B----4-:R-:W-:Y:S01]  /*35da0*/  FMUL R13, R180, R50 ;  /* 0x00000032b40d7220 */ /* 0x010fe20000400000 */
[C---:B------:R-:W-:Y:S02]  /*35db0*/  FMUL R12, R181.reuse, R12 ;  /* 0x0000000cb50c7220 */ /* 0x040fe40000400000 */
[----:B------:R-:W-:Y:S01]  /*35dc0*/  FADD R8, R8, -R11 ;  /* 0x8000000b08087221 */ /* 0x000fe20000000000 */
[C---:B------:R-:W-:Y:S01]  /*35dd0*/  FFMA R13, R181.reuse, R55, -R13 ;  /* 0x00000037b50d7223 */ /* 0x040fe2000000080d */
[----:B------:R-:W-:Y:S01]  /*35de0*/  FFMA R12, R182, R50, -R12 ;  /* 0x00000032b60c7223 */ /* 0x000fe2000000080c */
[----:B------:R-:W-:Y:S02]  /*35df0*/  FMUL R181, R181, R52 ;  /* 0x00000034b5b57220 */ /* 0x000fe40000400000 */
[----:B------:R-:W-:Y:S01]  /*35e00*/  FADD R13, R141, -R13 ;  /* 0x8000000d8d0d7221 */ /* 0x000fe20000000000 */
[----:B------:R-:W-:Y:S01]  /*35e10*/  FADD R12, R142, -R12 ;  /* 0x8000000c8e0c7221 */ /* 0x000fe20000000000 */
[----:B------:R-:W-:Y:S01]  /*35e20*/  FADD R142, RZ, -R14 ;  /* 0x8000000eff8e7221 */ /* 0x000fe20000000000 */
[----:B------:R-:W-:Y:S01]  /*35e30*/  FMUL R11, R179, R27 ;  /* 0x0000001bb30b7220 */ /* 0x000fe20000400000 */
[----:B------:R-:W-:-:S03]  /*35e40*/  FMUL R16, R151, R28 ;  /* 0x0000001c97107220 */ /* 0x000fc60000400000 */
[C---:B------:R-:W-:Y:S01]  /*35e50*/  FFMA R11, R150.reuse, R28, -R11 ;  /* 0x0000001c960b7223 */ /* 0x040fe2000000080b */
[-C--:B------:R-:W-:Y:S01]  /*35e60*/  FMUL R15, R150, R26.reuse ;  /* 0x0000001a960f7220 */ /* 0x080fe20000400000 */
[----:B------:R-:W-:Y:S01]  /*35e70*/  FFMA R16, R179, R26, -R16 ;  /* 0x0000001ab3107223 */ /* 0x000fe20000000810 */
[----:B------:R-:W-:Y:S01]  /*35e80*/  FMUL R26, R182, R51 ;  /* 0x00000033b61a7220 */ /* 0x000fe20000400000 */
[----:B------:R-:W-:Y:S01]  /*35e90*/  FADD R8, R8, -R11 ;  /* 0x8000000b08087221 */ /* 0x000fe20000000000 */
[----:B------:R-:W-:Y:S01]  /*35ea0*/  FFMA R15, R151, R27, -R15 ;  /* 0x0000001b970f7223 */ /* 0x000fe2000000080f */
[-C--:B------:R-:W-:Y:S01]  /*35eb0*/  FFMA R182, R182, R49.reuse, -R181 ;  /* 0x00000031b6b67223 */ /* 0x080fe200000008b5 */
[-C--:B------:R-:W-:Y:S01]  /*35ec0*/  FFMA R180, R180, R52.reuse, -R26 ;  /* 0x00000034b4b47223 */ /* 0x080fe2000000081a */
[----:B------:R-:W-:Y:S01]  /*35ed0*/  FADD R12, R12, -R16 ;  /* 0x800000100c0c7221 */ /* 0x000fe20000000000 */
[----:B------:R-:W-:Y:S01]  /*35ee0*/  FADD R13, R13, -R15 ;  /* 0x8000000f0d0d7221 */ /* 0x000fe20000000000 */
[----:B------:R-:W-:Y:S01]  /*35ef0*/  FMUL R11, R150, R49 ;  /* 0x00000031960b7220 */ /* 0x000fe20000400000 */
[----:B------:R-:W-:Y:S01]  /*35f00*/  FMUL R15, R151, R52 ;  /* 0x00000034970f7220 */ /* 0x000fe20000400000 */
[----:B------:R-:W-:Y:S01]  /*35f10*/  FADD R5, -R5, R8 ;  /* 0x0000000805057221 */ /* 0x000fe20000000100 */
[----:B------:R-:W-:Y:S01]  /*35f20*/  FADD R13, -R148, R13 ;  /* 0x0000000d940d7221 */ /* 0x000fe20000000100 */
[----:B------:R-:W-:Y:S01]  /*35f30*/  FFMA R11, R151, R51, -R11 ;  /* 0x00000033970b7223 */ /* 0x000fe2000000080b */
[----:B------:R-:W-:Y:S01]  /*35f40*/  FADD R12, -R149, R12 ;  /* 0x0000000c950c7221 */ /* 0x000fe20000000100 */
[----:B------:R-:W-:Y:S01]  /*35f50*/  FFMA R15, R179, R49, -R15 ;  /* 0x00000031b30f7223 */ /* 0x000fe2000000080f */
[----:B------:R-:W-:Y:S01]  /*35f60*/  FADD R180, RZ, R180 ;  /* 0x000000b4ffb47221 */ /* 0x000fe20000000000 */
[----:B------:R-:W-:Y:S01]  /*35f70*/  FADD R182, RZ, R182 ;  /* 0x000000b6ffb67221 */ /* 0x000fe20000000000 */
[----:B------:R-:W-:Y:S01]  /*35f80*/  FADD R155, R162, R5 ;  /* 0x00000005a29b7221 */ /* 0x000fe20000000000 */
[----:B------:R-:W-:Y:S01]  /*35f90*/  FADD R212, R161, R13 ;  /* 0x0000000da1d47221 */ /* 0x000fe20000000000 */
[----:B------:R-:W-:Y:S01]  /*35fa0*/  FADD R156, R160, R12 ;  /* 0x0000000ca09c7221 */ /* 0x000fe20000000000 */
[----:B------:R-:W-:Y:S01]  /*35fb0*/  FADD R139, RZ, R11 ;  /* 0x0000000bff8b7221 */ /* 0x000fe20000000000 */
[----:B------:R-:W-:Y:S01]  /*35fc0*/  FADD R140, RZ, R15 ;  /* 0x0000000fff8c7221 */ /* 0x000fe20000000000 */
[----:B------:R-:W-:Y:S01]  /*35fd0*/  FADD R199, R199, R180 ;  /* 0x000000b4c7c77221 */ /* 0x000fe20000000000 */
[----:B------:R-:W-:Y:S01]  /*35fe0*/  FADD R201, R201, R182 ;  /* 0x000000b6c9c97221 */ /* 0x000fe20000000000 */
[----:B------:R-:W-:Y:S01]  /*35ff0*/  FADD R141, RZ, -R180 ;  /* 0x800000b4ff8d7221 */ /* 0x000fe20000000000 */
[----:B------:R-:W-:-:S02]  /*36000*/  FADD R143, RZ, -R182 ;  /* 0x800000b6ff8f7221 */ /* 0x000fc40000000000 */
.L_x_1083:
[----:B0-----:R-:W-:Y:S05]  /*36010*/  BSYNC B0 ;  /* 0x0000000000007941 */ /* 0x001fea0003800000 */
.L_x_1082:
[----:B-----5:R-:W2:Y:S04]  /*36020*/  LDL R5, [R1+0x46c] ;  /* 0x00046c0001057983 */ /* 0x020ea80000100800 */
[----:B------:R-:W3:Y:S01]  /*36030*/  LDL R8, [R1+0x6f0] ;  /* 0x0006f00001087983 */ /* 0x000ee20000100800 */
[----:B------:R-:W-:Y:S01]  /*36040*/  BSSY B0, `(.L_x_1100) ;  /* 0x0000065000007945 */ /* 0x000fe20003800000 */
[----:B--2---:R-:W-:-:S02]  /*36050*/  FSETP.GEU.AND P1, PT, R5, RZ, PT ;  /* 0x000000ff0500720b */ /* 0x004fc40003f2e000 */
[----:B------:R-:W-:Y:S02]  /*36060*/  MOV R5, R163 ;  /* 0x000000a300057202 */ /* 0x000fe40000000f00 */
[----:B---3--:R-:W-:-:S09]  /*36070*/  ISETP.NE.AND P2, PT, R8, RZ, PT ;  /* 0x000000ff0800720c */ /* 0x008fd20003f45270 */
[----:B------:R-:W-:-:S04]  /*36080*/  @P1 FADD R5, RZ, R5 ;  /* 0x00000005ff051221 */ /* 0x000fc80000000000 */
[----:B------:R-:W-:Y:S01]  /*36090*/  FADD R5, RZ, R5 ;  /* 0x00000005ff057221 */ /* 0x000fe20000000000 */
[----:B------:R-:W-:Y:S05]  /*360a0*/  @!P2 BRA `(.L_x_1101) ;  /* 0x000005600000a947 */ /* 0x000fea0003800000 */
[----:B------:R-:W2:Y:S04]  /*360b0*/  LDL.LU R8, [R1+0x250] ;  /* 0x0002500001087983 */ /* 0x000ea80000300800 */
[----:B------:R-:W3:Y:S04]  /*360c0*/  LDL.LU R13, [R1+0x230] ;  /* 0x00023000010d7983 */ /* 0x000ee80000300800 */
[----:B------:R-:W4:Y:S04]  /*360d0*/  LDL.LU R11, [R1+0x254] ;  /* 0x00025400010b7983 */ /* 0x000f280000300800 */
[----:B------:R-:W5:Y:S04]  /*360e0*/  LDL R12, [R1+0x2dc] ;  /* 0x0002dc00010c7983 */ /* 0x000f680000100800 */
[----:B------:R-:W5:Y:S04]  /*360f0*/  LDL R15, [R1+0x2e0] ;  /* 0x0002e000010f7983 */ /* 0x000f680000100800 */
[----:B------:R-:W5:Y:S04]  /*36100*/  LDL R26, [R1+0x2e4] ;  /* 0x0002e400011a7983 */ /* 0x000f680000100800 */
[----:B------:R-:W5:Y:S01]  /*36110*/  LDL R16, [R1+0x29c] ;  /* 0x00029c0001107983 */ /* 0x000f620000100800 */
[----:B------:R-:W-:Y:S01]  /*36120*/  BSSY B1, `(.L_x_1102) ;  /* 0x000001b000017945 */ /* 0x000fe20003800000 */
[----:B--2---:R-:W-:-:S04]  /*36130*/  FMUL R8, R8, R8 ;  /* 0x0000000808087220 */ /* 0x004fc80000400000 */
[----:B---3--:R-:W-:-:S04]  /*36140*/  FFMA R8, R13, R13, R8 ;  /* 0x0000000d0d087223 */ /* 0x008fc80000000008 */
[----:B----4-:R-:W-:Y:S01]  /*36150*/  FFMA R14, R11, R11, R8 ;  /* 0x0000000b0b0e7223 */ /* 0x010fe20000000008 */
[----:B------:R-:W-:Y:S01]  /*36160*/  FADD R8, RZ, R212 ;  /* 0x000000d4ff087221 */ /* 0x000fe20000000000 */
[----:B------:R-:W-:Y:S01]  /*36170*/  FADD R11, RZ, R155 ;  /* 0x0000009bff0b7221 */ /* 0x000fe20000000000 */
[----:B------:R-:W-:Y:S02]  /*36180*/  MOV R155, RZ ;  /* 0x000000ff009b7202 */ /* 0x000fe40000000f00 */
[----:B-----5:R-:W-:Y:S01]  /*36190*/  FMUL R13, R8, R12 ;  /* 0x0000000c080d7220 */ /* 0x020fe20000400000 */
[----:B------:R-:W-:-:S03]  /*361a0*/  FADD R12, RZ, R156 ;  /* 0x0000009cff0c7221 */ /* 0x000fc60000000000 */
[----:B------:R-:W-:Y:S01]  /*361b0*/  FFMA R13, R11, R15, R13 ;  /* 0x0000000f0b0d7223 */ /* 0x000fe2000000000d */
[----:B------:R-:W-:-:S04]  /*361c0*/  IADD3 R15, R14, -0xd000000, RZ ;  /* 0xf30000000e0f7810 */ /* 0x000fc80007ffe0ff */
[----:B------:R-:W-:Y:S01]  /*361d0*/  ISETP.GT.U32.AND P1, PT, R15, 0x727fffff, PT ;  /* 0x727fffff0f00780c */ /* 0x000fe20003f24070 */
[----:B------:R-:W-:Y:S01]  /*361e0*/  FFMA R15, R12, R26, R13 ;  /* 0x0000001a0c0f7223 */ /* 0x000fe2000000000d */
[C---:B------:R-:W-:Y:S01]  /*361f0*/  FFMA R8, R16.reuse, R8, RZ ;  /* 0x0000000810087223 */ /* 0x040fe200000000ff */
[----:B------:R0:W2:Y:S01]  /*36200*/  MUFU.RSQ R13, R14 ;  /* 0x0000000e000d7308 */ /* 0x0000a20000001400 */
[C---:B------:R-:W-:Y:S01]  /*36210*/  FFMA R11, R16.reuse, R11, RZ ;  /* 0x0000000b100b7223 */ /* 0x040fe200000000ff */
[----:B------:R-:W-:Y:S01]  /*36220*/  FADD R5, R5, R15 ;  /* 0x0000000f05057221 */ /* 0x000fe20000000000 */
[----:B------:R-:W-:-:S07]  /*36230*/  FFMA R12, R16, R12, RZ ;  /* 0x0000000c100c7223 */ /* 0x000fce00000000ff */
[----:B------:R-:W-:Y:S05]  /*36240*/  @!P1 BRA `(.L_x_1103) ;  /* 0x0000004000009947 */ /* 0x000fea0003800000 */
[----:B0-----:R-:W-:Y:S01]  /*36250*/  BMOV.32.CLEAR RZ, B11 ;  /* 0x000000000bff7355 */ /* 0x001fe20000100000 */
[----:B------:R-:W-:Y:S02]  /*36260*/  MOV R15, 0x36280 ;  /* 0x00036280000f7802 */ /* 0x000fe40000000f00 */
[----:B-12---:R-:W-:Y:S05]  /*36270*/  CALL.REL.NOINC `($__internal_10_$__cuda_sm20_sqrt_rn_f32_slowpath) ;  /* 0x0000621000007944 */ /* 0x006fea0003c00000 */
[----:B------:R-:W-:Y:S05]  /*36280*/  BRA `(.L_x_1104) ;  /* 0x0000004000007947 */ /* 0x000fea0003800000 */
.L_x_1103:
[----:B0-2---:R-:W-:Y:S01]  /*36290*/  FMUL.FTZ R126, R14, R13 ;  /* 0x0000000d0e7e7220 */ /* 0x005fe20000410000 */
[----:B------:R-:W-:-:S03]  /*362a0*/  FMUL.FTZ R13, R13, 0.5 ;  /* 0x3f0000000d0d7820 */ /* 0x000fc60000410000 */
[----:B------:R-:W-:-:S04]  /*362b0*/  FFMA R14, -R126, R126, R14 ;  /* 0x0000007e7e0e7223 */ /* 0x000fc8000000010e */
[----:B------:R-:W-:Y:S02]  /*362c0*/  FFMA R126, R14, R13, R126 ;  /* 0x0000000d0e7e7223 */ /* 0x000fe4000000007e */
.L_x_1104:
[----:B------:R-:W-:Y:S05]  /*362d0*/  BSYNC B1 ;  /* 0x0000000000017941 */ /* 0x000fea0003800000 */
.L_x_1102:
[----:B------:R-:W-:Y:S01]  /*362e0*/  FSETP.GT.AND P1, PT, R126, RZ, PT ;  /* 0x000000ff7e00720b */ /* 0x000fe20003f24000 */
[----:B------:R-:W-:Y:S01]  /*362f0*/  BSSY B2, `(.L_x_1105) ;  /* 0x0000025000027945 */ /* 0x000fe20003800000 */
[----:B------:R-:W-:Y:S01]  /*36300*/  MOV R13, RZ ;  /* 0x000000ff000d7202 */ /* 0x000fe20000000f00 */
[----:B------:R-:W-:-:S10]  /*36310*/  CS2R R14, SRZ ;  /* 0x00000000000e7805 */ /* 0x000fd4000001ff00 */
[----:B------:R-:W-:Y:S05]  /*36320*/  @!P1 BRA `(.L_x_1106) ;  /* 0x0000021000009947 */ /* 0x000fea0003800000 */
[----:B------:R-:W-:Y:S01]  /*36330*/  IADD3 R13, R126, 0x1800000, RZ ;  /* 0x018000007e0d7810 */ /* 0x000fe20007ffe0ff */
[----:B------:R-:W-:Y:S03]  /*36340*/  BSSY B7, `(.L_x_1107) ;  /* 0x000000d000077945 */ /* 0x000fe60003800000 */
[----:B------:R-:W-:-:S04]  /*36350*/  LOP3.LUT R13, R13, 0x7f800000, RZ, 0xc0, !PT ;  /* 0x7f8000000d0d7812 */ /* 0x000fc800078ec0ff */
[----:B------:R-:W-:-:S13]  /*36360*/  ISETP.GT.U32.AND P1, PT, R13, 0x1ffffff, PT ;  /* 0x01ffffff0d00780c */ /* 0x000fda0003f24070 */
[----:B------:R-:W-:Y:S05]  /*36370*/  @P1 BRA `(.L_x_1108) ;  /* 0x0000005000001947 */ /* 0x000fea0003800000 */
[----:B------:R-:W-:Y:S01]  /*36380*/  BMOV.32.CLEAR RZ, B11 ;  /* 0x000000000bff7355 */ /* 0x000fe20000100000 */
[----:B------:R-:W-:Y:S02]  /*36390*/  MOV R127, 0x363b0 ;  /* 0x000363b0007f7802 */ /* 0x000fe40000000f00 */
[----:B-1----:R-:W-:Y:S05]  /*363a0*/  CALL.REL.NOINC `($__internal_9_$__cuda_sm20_rcp_rn_f32_slowpath) ;  /* 0x00005c4000007944 */ /* 0x002fea0003c00000 */
[----:B-1----:R-:W-:Y:S01]  /*363b0*/  MOV R13, R250 ;  /* 0x000000fa000d7202 */ /* 0x002fe20000000f00 */
[----:B------:R-:W-:Y:S05]  /*363c0*/  BRA `(.L_x_1109) ;  /* 0x0000004000007947 */ /* 0x000fea0003800000 */
.L_x_1108:
[----:B------:R-:W0:Y:S02]  /*363d0*/  MUFU.RCP R13, R126 ;  /* 0x0000007e000d7308 */ /* 0x000e240000001000 */
[----:B0-----:R-:W-:-:S04]  /*363e0*/  FFMA R126, R13, R126, -1 ;  /* 0xbf8000000d7e7423 */ /* 0x001fc8000000007e */
[----:B------:R-:W-:-:S04]  /*363f0*/  FADD.FTZ R126, -R126, -RZ ;  /* 0x800000ff7e7e7221 */ /* 0x000fc80000010100 */
[----:B------:R-:W-:Y:S02]  /*36400*/  FFMA R13, R13, R126, R13 ;  /* 0x0000007e0d0d7223 */ /* 0x000fe4000000000d */
.L_x_1109:
[----:B------:R-:W-:Y:S05]  /*36410*/  BSYNC B7 ;  /* 0x0000000000077941 */ /* 0x000fea0003800000 */
.L_x_1107:
[----:B------:R-:W2:Y:S04]  /*36420*/  LDL.LU R15, [R1+0x2e0] ;  /* 0x0002e000010f7983 */ /* 0x000ea80000300800 */
[----:B------:R-:W3:Y:S04]  /*36430*/  LDL.LU R16, [R1+0x2dc] ;  /* 0x0002dc0001107983 */ /* 0x000ee80000300800 */
[----:B------:R-:W4:Y:S01]  /*36440*/  LDL.LU R26, [R1+0x2e4] ;  /* 0x0002e400011a7983 */ /* 0x000f220000300800 */
[----:B---3--:R-:W-:-:S04]  /*36450*/  FMUL R14, R8, R16 ;  /* 0x00000010080e7220 */ /* 0x008fc80000400000 */
[----:B--2---:R-:W-:-:S04]  /*36460*/  FFMA R14, R11, R15, R14 ;  /* 0x0000000f0b0e7223 */ /* 0x004fc8000000000e */
[----:B----4-:R-:W-:-:S04]  /*36470*/  FFMA R14, R12, R26, R14 ;  /* 0x0000001a0c0e7223 */ /* 0x010fc8000000000e */
        /* <DEDUP_REMOVED lines=12> */
.L_x_1106:
[----:B------:R-:W-:Y:S05]  /*36540*/  BSYNC B2 ;  /* 0x0000000000027941 */ /* 0x000fea0003800000 */
.L_x_1105:
[--C-:B------:R-:W-:Y:S01]  /*36550*/  FADD R141, R141, R15.reuse ;  /* 0x0000000f8d8d7221 */ /* 0x100fe20000000000 */
[----:B------:R-:W-:Y:S01]  /*36560*/  FADD R17, R17, -R15 ;  /* 0x8000000f11117221 */ /* 0x000fe20000000000 */
[--C-:B------:R-:W-:Y:S01]  /*36570*/  FADD R142, R142, R14.reuse ;  /* 0x0000000e8e8e7221 */ /* 0x100fe20000000000 */
[----:B------:R-:W-:Y:S01]  /*36580*/  FADD R144, R144, -R14 ;  /* 0x8000000e90907221 */ /* 0x000fe20000000000 */
[--C-:B------:R-:W-:Y:S01]  /*36590*/  FADD R143, R143, R13.reuse ;  /* 0x0000000d8f8f7221 */ /* 0x100fe20000000000 */
[----:B------:R-:W-:Y:S01]  /*365a0*/  FADD R145, R145, -R13 ;  /* 0x8000000d91917221 */ /* 0x000fe20000000000 */
[--C-:B------:R-:W-:Y:S01]  /*365b0*/  FADD R8, RZ, R5.reuse ;  /* 0x00000005ff087221 */ /* 0x100fe20000000000 */
[----:B------:R-:W-:Y:S01]  /*365c0*/  FADD R14, RZ, -R5 ;  /* 0x80000005ff0e7221 */ /* 0x000fe20000000000 */
[----:B------:R-:W-:-:S02]  /*365d0*/  MOV R212, RZ ;  /* 0x000000ff00d47202 */ /* 0x000fc40000000f00 */
[----:B------:R-:W-:Y:S02]  /*365e0*/  MOV R156, RZ ;  /* 0x000000ff009c7202 */ /* 0x000fe40000000f00 */
[----:B------:R-:W-:Y:S01]  /*365f0*/  MOV R15, RZ ;  /* 0x000000ff000f7202 */ /* 0x000fe20000000f00 */
[----:B------:R-:W-:Y:S05]  /*36600*/  BRA `(.L_x_1110) ;  /* 0x0000008000007947 */ /* 0x000fea0003800000 */
.L_x_1101:
[----:B------:R-:W-:Y:S01]  /*36610*/  FADD R15, RZ, -R5 ;  /* 0x80000005ff0f7221 */ /* 0x000fe20000000000 */
[----:B------:R-:W-:Y:S01]  /*36620*/  LOP3.LUT P1, RZ, R24, 0x1000, RZ, 0xc0, !PT ;  /* 0x0000100018ff7812 */ /* 0x000fe2000782c0ff */
[----:B------:R-:W-:Y:S01]  /*36630*/  FADD R155, R159, R155 ;  /* 0x0000009b9f9b7221 */ /* 0x000fe20000000000 */
[----:B------:R-:W-:Y:S01]  /*36640*/  FADD R212, R158, R212 ;  /* 0x000000d49ed47221 */ /* 0x000fe20000000000 */
[----:B------:R-:W-:Y:S01]  /*36650*/  FADD R156, R157, R156 ;  /* 0x0000009c9d9c7221 */ /* 0x000fe20000000000 */
[----:B------:R-:W-:Y:S02]  /*36660*/  FSEL R8, R5, RZ, P1 ;  /* 0x000000ff05087208 */ /* 0x000fe40000800000 */
[----:B------:R-:W-:-:S02]  /*36670*/  FSEL R15, R15, RZ, P1 ;  /* 0x000000ff0f0f7208 */ /* 0x000fc40000800000 */
[----:B------:R-:W-:Y:S02]  /*36680*/  MOV R14, RZ ;  /* 0x000000ff000e7202 */ /* 0x000fe40000000f00 */
.L_x_1110:
[----:B------:R-:W-:Y:S05]  /*36690*/  BSYNC B0 ;  /* 0x0000000000007941 */ /* 0x000fea0003800000 */
.L_x_1100:
[----:B------:R-:W-:Y:S01]  /*366a0*/  FSETP.GT.AND P1, PT, R25, RZ, PT ;  /* 0x000000ff1900720b */ /* 0x000fe20003f24000 */
[----:B------:R-:W-:-:S12]  /*366b0*/  BSSY B0, `(.L_x_531) ;  /* 0x0000038000007945 */ /* 0x000fd80003800000 */
[----:B------:R-:W-:Y:S05]  /*366c0*/  @!P1 BRA `(.L_x_1111) ;  /* 0x0000036000009947 */ /* 0x000fea0003800000 */
[----:B------:R-:W2:Y:S01]  /*366d0*/  LDL R13, [R1+0x2d4] ;  /* 0x0002d400010d7983 */ /* 0x000ea20000100800 */
[----:B------:R-:W0:Y:S01]  /*366e0*/  MUFU.RCP R5, R25 ;  /* 0x0000001900057308 */ /* 0x000e220000001000 */
[----:B------:R-:W-:Y:S01]  /*366f0*/  BSSY B1, `(.L_x_1112) ;  /* 0x000000e000017945 */ /* 0x000fe20003800000 */
[----:B0-----:R-:W-:-:S04]  /*36700*/  FFMA R11, -R25, R5, 1 ;  /* 0x3f800000190b7423 */ /* 0x001fc80000000105 */
[----:B------:R-:W-:Y:S02]  /*36710*/  FFMA R5, R5, R11, R5 ;  /* 0x0000000b05057223 */ /* 0x000fe40000000005 */
[----:B--2---:R-:W0:Y:S02]  /*36720*/  FCHK P1, R13, R25 ;  /* 0x000000190d007302 */ /* 0x004e240000020000 */
        /* <DEDUP_REMOVED lines=8> */
[----:B-----5:R-:W-:Y:S05]  /*367b0*/  CALL.REL.NOINC `($__internal_11_$__cuda_sm3x_div_rn_noftz_f32_slowpath) ;  /* 0x00005e3000007944 */ /* 0x020fea0003c00000 */
[----:B-1---5:R-:W-:Y:S02]  /*367c0*/  MOV R5, R250 ;  /* 0x000000fa00057202 */ /* 0x022fe40000000f00 */
.L_x_1113:
[----:B------:R-:W-:Y:S05]  /*367d0*/  BSYNC B1 ;  /* 0x0000000000017941 */ /* 0x000fea0003800000 */
.L_x_1112:
[----:B------:R-:W3:Y:S01]  /*367e0*/  LDL R16, [R1+0x2c8] ;  /* 0x0002c80001107983 */ /* 0x000ee20000100800 */
[----:B------:R-:W4:Y:S01]  /*367f0*/  MUFU.RCP R11, R25 ;  /* 0x00000019000b7308 */ /* 0x000f220000001000 */
[----:B------:R-:W-:Y:S01]  /*36800*/  BSSY B1, `(.L_x_1114) ;  /* 0x000000e000017945 */ /* 0x000fe20003800000 */
[----:B----4-:R-:W-:-:S04]  /*36810*/  FFMA R12, -R25, R11, 1 ;  /* 0x3f800000190c7423 */ /* 0x010fc8000000010b */
[----:B------:R-:W-:Y:S02]  /*36820*/  FFMA R11, R11, R12, R11 ;  /* 0x0000000c0b0b7223 */ /* 0x000fe4000000000b */
[----:B---3--:R-:W3:Y:S02]  /*36830*/  FCHK P1, R16, R25 ;  /* 0x0000001910007302 */ /* 0x008ee40000020000 */
        /* <DEDUP_REMOVED lines=10> */
.L_x_1115:
[----:B------:R-:W-:Y:S05]  /*368e0*/  BSYNC B1 ;  /* 0x0000000000017941 */ /* 0x000fea0003800000 */
.L_x_1114:
        /* <DEDUP_REMOVED lines=16> */
.L_x_1117:
[----:B------:R-:W-:Y:S05]  /*369f0*/  BSYNC B1 ;  /* 0x0000000000017941 */ /* 0x000fea0003800000 */
.L_x_1116:
[-C--:B-----5:R-:W-:Y:S01]  /*36a00*/  FFMA R155, R5, R8.reuse, R155 ;  /* 0x00000008059b7223 */ /* 0x0a0fe2000000009b */
[-C--:B------:R-:W-:Y:S01]  /*36a10*/  FFMA R212, R11, R8.reuse, R212 ;  /* 0x000000080bd47223 */ /* 0x080fe200000000d4 */
[----:B------:R-:W-:Y:S02]  /*36a20*/  FFMA R156, R12, R8, R156 ;  /* 0x000000080c9c7223 */ /* 0x000fe4000000009c */
.L_x_1111:
[----:B------:R-:W-:Y:S05]  /*36a30*/  BSYNC B0 ;  /* 0x0000000000007941 */ /* 0x000fea0003800000 */
.L_x_531:
[----:B----4-:R-:W-:Y:S05]  /*36a40*/  BSYNC B3 ;  /* 0x0000000000037941 */ /* 0x010fea0003800000 */
.L_x_528:
[----:B------:R-:W-:Y:S01]  /*36a50*/  ISETP.NE.U32.AND P1, PT, RZ, c[0x0][0x938], PT ;  /* 0x00024e00ff007a0c */ /* 0x000fe20003f25070 */
[----:B------:R-:W-:-:S03]  /*36a60*/  FADD R15, RZ, R15 ;  /* 0x0000000fff0f7221 */ /* 0x000fc60000000000 */
        /* <DEDUP_REMOVED lines=9> */
.L_x_1118:
        /* <DEDUP_REMOVED lines=9> */
.L_x_1119:
[----:B------:R-:W-:Y:S01]  /*36b90*/  ISETP.NE.U32.AND P1, PT, RZ, c[0x0][0x900], PT ;  /* 0x00024000ff007a0c */ /* 0x000fe20003f25070 */
[----:B------:R-:W-:-:S03]  /*36ba0*/  FADD R14, RZ, R14 ;  /* 0x0000000eff0e7221 */ /* 0x000fc60000000000 */
[----:B------:R-:W-:-:S13]  /*36bb0*/  ISETP.NE.AND.EX P1, PT, RZ, c[0x0][0x904], PT, P1 ;  /* 0x00024100ff007a0c */ /* 0x000fda0003f25310 */
[----:B------:R-:W-:Y:S05]  /*36bc0*/  @!P1 BRA `(.L_x_1120) ;  /* 0x0000007000009947 */ /* 0x000fea0003800000 */
[----:B---3--:R-:W-:Y:S01]  /*36bd0*/  MOV R12, c[0x0][0x920] ;  /* 0x00024800000c7a02 */ /* 0x008fe20000000f00 */
[----:B------:R-:W-:-:S04]  /*36be0*/  IMAD R5, R32, c[0x0][0x920], RZ ;  /* 0x0002480020057a24 */ /* 0x000fc800078e02ff */
[C---:B------:R-:W-:Y:S02]  /*36bf0*/  IMAD R5, R33.reuse, UR35, R5 ;  /* 0x0000002321057c24 */ /* 0x040fe4000f8e0205 */
[----:B------:R-:W-:-:S05]  /*36c00*/  IMAD.WIDE.U32 R12, R33, R12, c[0x0][0x900] ;  /* 0x00024000210c7625 */ /* 0x000fca00078e000c */
[----:B------:R-:W-:-:S05]  /*36c10*/  IADD3 R13, R13, R5, RZ ;  /* 0x000000050d0d7210 */ /* 0x000fca0007ffe0ff */
[----:B------:R3:W-:Y:S01]  /*36c20*/  RED.E.ADD.F32.FTZ.RN.STRONG.GPU [R12.64], R14 ;  /* 0x0000000e0c00798e */ /* 0x0007e2000c10e7a8 */
[----:B------:R-:W-:Y:S05]  /*36c30*/  BRA `(.L_x_1121) ;  /* 0x0000009000007947 */ /* 0x000fea0003800000 */
.L_x_1120:
[----:B------:R-:W-:-:S04]  /*36c40*/  ISETP.NE.U32.AND P1, PT, RZ, c[0x0][0x3f0], PT ;  /* 0x0000fc00ff007a0c */ /* 0x000fc80003f25070 */
[----:B------:R-:W-:-:S13]  /*36c50*/  ISETP.NE.AND.EX P1, PT, RZ, c[0x0][0x3f4], PT, P1 ;  /* 0x0000fd00ff007a0c */ /* 0x000fda0003f25310 */
[----:B------:R-:W-:Y:S05]  /*36c60*/  @!P1 BRA `(.L_x_1121) ;  /* 0x0000006000009947 */ /* 0x000fea0003800000 */
[----:B---3--:R-:W-:Y:S01]  /*36c70*/  MOV R12, c[0x0][0x408] ;  /* 0x00010200000c7a02 */ /* 0x008fe20000000f00 */
[----:B------:R-:W-:-:S04]  /*36c80*/  IMAD R5, R32, c[0x0][0x408], RZ ;  /* 0x0001020020057a24 */ /* 0x000fc800078e02ff */
[C---:B------:R-:W-:Y:S02]  /*36c90*/  IMAD R5, R33.reuse, UR31, R5 ;  /* 0x0000001f21057c24 */ /* 0x040fe4000f8e0205 */
[----:B------:R-:W-:-:S05]  /*36ca0*/  IMAD.WIDE.U32 R12, R33, R12, c[0x0][0x3f0] ;  /* 0x0000fc00210c7625 */ /* 0x000fca00078e000c */
[----:B------:R-:W-:-:S05]  /*36cb0*/  IADD3 R13, R5, R13, RZ ;  /* 0x0000000d050d7210 */ /* 0x000fca0007ffe0ff */
[----:B------:R3:W-:Y:S02]  /*36cc0*/  RED.E.ADD.F32.FTZ.RN.STRONG.GPU [R12.64], R14 ;  /* 0x0000000e0c00798e */ /* 0x0007e4000c10e7a8 */
.L_x_1121:
[----:B------:R-:W-:Y:S01]  /*36cd0*/  FADD R17, -R138, R17 ;  /* 0x000000118a117221 */ /* 0x000fe20000000100 */
[----:B------:R-:W-:Y:S01]  /*36ce0*/  FADD R144, -R139, R144 ;  /* 0x000000908b907221 */ /* 0x000fe20000000100 */
[----:B------:R-:W-:Y:S01]  /*36cf0*/  FADD R145, -R140, R145 ;  /* 0x000000918c917221 */ /* 0x000fe20000000100 */
[----:B------:R-:W-:Y:S01]  /*36d00*/  FADD R138, RZ, R138 ;  /* 0x0000008aff8a7221 */ /* 0x000fe20000000000 */
[----:B------:R-:W-:Y:S01]  /*36d10*/  FADD R139, RZ, R139 ;  /* 0x0000008bff8b7221 */ /* 0x000fe20000000000 */
[----:B------:R-:W-:Y:S01]  /*36d20*/  FADD R140, RZ, R140 ;  /* 0x0000008cff8c7221 */ /* 0x000fe20000000000 */
.L_x_1081:
[----:B-----5:R-:W4:Y:S02]  /*36d30*/  LDL.LU R5, [R1+0x63c] ;  /* 0x00063c0001057983 */ /* 0x020f240000300800 */
[----:B----4-:R4:W-:Y:S01]  /*36d40*/  BMOV.32 B11, R5 ;  /* 0x000000050b007356 */ /* 0x0109e20000000000 */
[----:B------:R-:W-:Y:S05]  /*36d50*/  BSYNC B11 ;  /* 0x00000000000b7941 */ /* 0x000fea0003800000 */
.L_x_527:
[----:B------:R-:W5:Y:S04]  /*36d60*/  LDL.LU R44, [R1+0x488] ;  /* 0x00048800012c7983 */ /* 0x000f680000300800 */
[----:B--2---:R-:W2:Y:S04]  /*36d70*/  LDL.LU R43, [R1+0x490] ;  /* 0x00049000012b7983 */ /* 0x004ea80000300800 */
[----:B---3--:R-:W3:Y:S01]  /*36d80*/  LDL.LU R42, [R1+0x48c] ;  /* 0x00048c00012a7983 */ /* 0x008ee20000300800 */
[----:B------:R-:W-:Y:S01]  /*36d90*/  FMUL R12, R79, R76 ;  /* 0x0000004c4f0c7220 */ /* 0x000fe20000400000 */
[C---:B------:R-:W-:Y:S01]  /*36da0*/  FMUL R28, R77.reuse, R74 ;  /* 0x0000004a4d1c7220 */ /* 0x040fe20000400000 */
[C---:B------:R-:W-:Y:S01]  /*36db0*/  FMUL R15, R80.reuse, R75 ;  /* 0x0000004b500f7220 */ /* 0x040fe20000400000 */
[----:B----4-:R-:W4:Y:S01]  /*36dc0*/  LDL.LU R47, [R1+0xcc] ;  /* 0x0000cc00012f7983 */ /* 0x010f220000300800 */
[-C--:B------:R-:W-:Y:S01]  /*36dd0*/  FMUL R11, R77, R78.reuse ;  /* 0x0000004e4d0b7220 */ /* 0x080fe20000400000 */
[-C--:B------:R-:W-:Y:S01]  /*36de0*/  FMUL R5, R80, R79.reuse ;  /* 0x0000004f50057220 */ /* 0x080fe20000400000 */
        /* <DEDUP_REMOVED lines=10> */
[----:B------:R-:W-:Y:S01]  /*36e90*/  FMUL R5, R79, R75 ;  /* 0x0000004b4f057220 */ /* 0x000fe20000400000 */
[----:B------:R-:W-:Y:S01]  /*36ea0*/  FMUL R26, R78, R74 ;  /* 0x0000004a4e1a7220 */ /* 0x000fe20000400000 */
[----:B------:R-:W-:Y:S01]  /*36eb0*/  FMUL R14, R80, R76 ;  /* 0x0000004c500e7220 */ /* 0x000fe20000400000 */
[----:B------:R-:W-:Y:S01]  /*36ec0*/  FMUL R16, R16, R141 ;  /* 0x0000008d10107220 */ /* 0x000fe20000400000 */
[----:B------:R-:W-:Y:S01]  /*36ed0*/  FADD R13, R5, R5 ;  /* 0x00000005050d7221 */ /* 0x000fe20000000000 */
[----:B------:R-:W-:Y:S01]  /*36ee0*/  FADD R27, R26, R26 ;  /* 0x0000001a1a1b7221 */ /* 0x000fe20000000000 */
[----:B------:R-:W-:Y:S01]  /*36ef0*/  FMUL R30, R79, R74 ;  /* 0x0000004a4f1e7220 */ /* 0x000fe20000400000 */
[----:B------:R-:W-:Y:S01]  /*36f00*/  FMUL R31, R77, R76 ;  /* 0x0000004c4d1f7220 */ /* 0x000fe20000400000 */
[----:B------:R-:W-:Y:S01]  /*36f10*/  FMUL R33, R80, R74 ;  /* 0x0000004a50217220 */ /* 0x000fe20000400000 */
[--C-:B------:R-:W-:Y:S01]  /*36f20*/  FADD R29, R13, R27.reuse ;  /* 0x0000001b0d1d7221 */ /* 0x100fe20000000000 */
[C---:B------:R-:W-:Y:S01]  /*36f30*/  FFMA R27, R14.reuse, 2, R27 ;  /* 0x400000000e1b7823 */ /* 0x040fe2000000001b */
[----:B------:R-:W-:Y:S01]  /*36f40*/  FFMA R13, R14, 2, R13 ;  /* 0x400000000e0d7823 */ /* 0x000fe2000000000d */
[----:B------:R-:W-:Y:S01]  /*36f50*/  FADD R30, R30, R30 ;  /* 0x0000001e1e1e7221 */ /* 0x000fe20000000000 */
[----:B------:R-:W-:Y:S01]  /*36f60*/  FFMA R14, R14, 4, R29 ;  /* 0x408000000e0e7823 */ /* 0x000fe2000000001d */
[----:B------:R-:W-:Y:S01]  /*36f70*/  FFMA R5, R5, 4, R27 ;  /* 0x4080000005057823 */ /* 0x000fe2000000001b */
[----:B------:R-:W-:Y:S01]  /*36f80*/  FMUL R27, R77, R75 ;  /* 0x0000004b4d1b7220 */ /* 0x000fe20000400000 */
[----:B------:R-:W-:Y:S01]  /*36f90*/  FFMA R26, R26, 4, R13 ;  /* 0x408000001a1a7823 */ /* 0x000fe2000000000d */
[----:B------:R-:W-:Y:S01]  /*36fa0*/  FMUL R13, R78, R76 ;  /* 0x0000004c4e0d7220 */ /* 0x000fe20000400000 */
[----:B------:R-:W-:Y:S01]  /*36fb0*/  FMUL R14, R14, R141 ;  /* 0x0000008d0e0e7220 */ /* 0x000fe20000400000 */
[C---:B------:R-:W-:Y:S01]  /*36fc0*/  FADD R29, R27.reuse, R27 ;  /* 0x0000001b1b1d7221 */ /* 0x040fe20000000000 */
[----:B------:R-:W-:Y:S01]  /*36fd0*/  FMUL R27, R27, 4 ;  /* 0x408000001b1b7820 */ /* 0x000fe20000400000 */
[----:B------:R-:W-:Y:S01]  /*36fe0*/  FFMA R5, R5, R142, R16 ;  /* 0x0000008e05057223 */ /* 0x000fe20000000010 */
[----:B------:R-:W-:Y:S01]  /*36ff0*/  FMUL R16, R78, R75 ;  /* 0x0000004b4e107220 */ /* 0x000fe20000400000 */
[-C--:B------:R-:W-:Y:S01]  /*37000*/  FMUL R32, R79, R78.reuse ;  /* 0x0000004e4f207220 */ /* 0x080fe20000400000 */
[C---:B------:R-:W-:Y:S01]  /*37010*/  FFMA R27, R13.reuse, 2, R27 ;  /* 0x400000000d1b7823 */ /* 0x040fe2000000001b */
[----:B------:R-:W-:Y:S01]  /*37020*/  FFMA R13, R13, 2, R29 ;  /* 0x400000000d0d7823 */ /* 0x000fe2000000001d */
[----:B------:R-:W-:Y:S01]  /*37030*/  FADD R16, R16, R16 ;  /* 0x0000001010107221 */ /* 0x000fe20000000000 */
[----:B------:R-:W-:Y:S01]  /*37040*/  FFMA R15, R28, 4, R15 ;  /* 0x408000001c0f7823 */ /* 0x000fe2000000000f */
[----:B------:R-:W-:Y:S01]  /*37050*/  FMUL R28, R77, R77 ;  /* 0x0000004d4d1c7220 */ /* 0x000fe20000400000 */
[----:B------:R-:W-:Y:S01]  /*37060*/  FFMA R13, R13, R143, R14 ;  /* 0x0000008f0d0d7223 */ /* 0x000fe2000000000e */
[C---:B------:R-:W-:Y:S01]  /*37070*/  FADD R14, R31.reuse, R31 ;  /* 0x0000001f1f0e7221 */ /* 0x040fe20000000000 */
[----:B------:R-:W-:Y:S01]  /*37080*/  FFMA R31, R31, 4, R30 ;  /* 0x408000001f1f7823 */ /* 0x000fe2000000001e */
[----:B------:R-:W-:Y:S01]  /*37090*/  FADD R33, R33, R33 ;  /* 0x0000002121217221 */ /* 0x000fe20000000000 */
[----:B------:R-:W-:Y:S01]  /*370a0*/  FFMA R32, R79, R78, R32 ;  /* 0x0000004e4f207223 */ /* 0x000fe20000000020 */
[C---:B------:R-:W-:Y:S01]  /*370b0*/  FADD R30, R14.reuse, R30 ;  /* 0x0000001e0e1e7221 */ /* 0x040fe20000000000 */
[----:B------:R-:W-:Y:S01]  /*370c0*/  FADD R14, R14, -R16 ;  /* 0x800000100e0e7221 */ /* 0x000fe20000000000 */
[----:B------:R-:W-:Y:S01]  /*370d0*/  FADD R16, -R16, R31 ;  /* 0x0000001f10107221 */ /* 0x000fe20000000100 */
[C---:B------:R-:W-:Y:S01]  /*370e0*/  FMUL R31, R77.reuse, R80 ;  /* 0x000000504d1f7220 */ /* 0x040fe20000400000 */
[----:B------:R-:W-:Y:S01]  /*370f0*/  FMUL R30, R30, R142 ;  /* 0x0000008e1e1e7220 */ /* 0x000fe20000400000 */
[----:B------:R-:W-:Y:S01]  /*37100*/  FFMA R28, R77, R77, R28 ;  /* 0x0000004d4d1c7223 */ /* 0x000fe2000000001c */
[----:B------:R-:W-:Y:S01]  /*37110*/  FADD R29, R29, -R33 ;  /* 0x800000211d1d7221 */ /* 0x000fe20000000000 */
[----:B------:R-:W-:Y:S01]  /*37120*/  FFMA R31, R77, R80, R31 ;  /* 0x000000504d1f7223 */ /* 0x000fe2000000001f */
[----:B------:R-:W-:Y:S01]  /*37130*/  FFMA R26, R26, R143, R30 ;  /* 0x0000008f1a1a7223 */ /* 0x000fe2000000001e */
[-C--:B------:R-:W-:Y:S01]  /*37140*/  FMUL R30, R78, R78.reuse ;  /* 0x0000004e4e1e7220 */ /* 0x080fe20000400000 */
[----:B------:R-:W-:Y:S01]  /*37150*/  FADD R27, -R33, R27 ;  /* 0x0000001b211b7221 */ /* 0x000fe20000000100 */
[C-C-:B------:R-:W-:Y:S01]  /*37160*/  FADD R33, R31.reuse, R32.reuse ;  /* 0x000000201f217221 */ /* 0x140fe20000000000 */
[----:B------:R-:W-:Y:S01]  /*37170*/  FADD R31, R31, -R32 ;  /* 0x800000201f1f7221 */ /* 0x000fe20000000000 */
[----:B------:R-:W-:Y:S01]  /*37180*/  FFMA R30, R30, 2, R28 ;  /* 0x400000001e1e7823 */ /* 0x000fe2000000001c */
[----:B------:R-:W-:Y:S01]  /*37190*/  FMUL R32, R141, R11 ;  /* 0x0000000b8d207220 */ /* 0x000fe20000400000 */
[----:B------:R-:W-:Y:S01]  /*371a0*/  FFMA R26, -R29, R141, R26 ;  /* 0x0000008d1d1a7223 */ /* 0x000fe2000000011a */
[----:B------:R-:W-:Y:S01]  /*371b0*/  FMUL R11, R142, R31 ;  /* 0x0000001f8e0b7220 */ /* 0x000fe20000400000 */
[----:B------:R-:W-:Y:S01]  /*371c0*/  FADD R30, R30, -1 ;  /* 0xbf8000001e1e7421 */ /* 0x000fe20000000000 */
[----:B------:R-:W-:Y:S01]  /*371d0*/  FFMA R33, R143, R33, -R32 ;  /* 0x000000218f217223 */ /* 0x000fe20000000820 */
[-C--:B------:R-:W-:Y:S01]  /*371e0*/  FMUL R31, R77, R79.reuse ;  /* 0x0000004f4d1f7220 */ /* 0x080fe20000400000 */
[C---:B------:R-:W-:Y:S01]  /*371f0*/  FMUL R32, R80.reuse, R78 ;  /* 0x0000004e50207220 */ /* 0x040fe20000400000 */
[----:B------:R-:W-:Y:S01]  /*37200*/  FFMA R11, R143, R30, -R11 ;  /* 0x0000001e8f0b7223 */ /* 0x000fe2000000080b */
[C---:B------:R-:W-:Y:S01]  /*37210*/  FMUL R30, R80.reuse, R80 ;  /* 0x00000050501e7220 */ /* 0x040fe20000400000 */
[-C--:B------:R-:W-:Y:S01]  /*37220*/  FMUL R29, R79, R79.reuse ;  /* 0x0000004f4f1d7220 */ /* 0x080fe20000400000 */
[----:B------:R-:W-:Y:S01]  /*37230*/  FFMA R31, R77, R79, R31 ;  /* 0x0000004f4d1f7223 */ /* 0x000fe2000000001f */
[----:B------:R-:W-:Y:S01]  /*37240*/  FFMA R32, R80, R78, R32 ;  /* 0x0000004e50207223 */ /* 0x000fe20000000020 */
[--C-:B------:R-:W-:Y:S01]  /*37250*/  FFMA R30, R30, 2, R28.reuse ;  /* 0x400000001e1e7823 */ /* 0x100fe2000000001c */
[----:B------:R-:W-:Y:S01]  /*37260*/  FFMA R29, R29, 2, R28 ;  /* 0x400000001d1d7823 */ /* 0x000fe2000000001c */
[----:B------:R-:W-:Y:S01]  /*37270*/  FMUL R16, R16, R141 ;  /* 0x0000008d10107220 */ /* 0x000fe20000400000 */
[C-C-:B------:R-:W-:Y:S01]  /*37280*/  FADD R34, R31.reuse, R32.reuse ;  /* 0x000000201f227221 */ /* 0x140fe20000000000 */
[----:B------:R-:W-:Y:S01]  /*37290*/  FADD R30, R30, -1 ;  /* 0xbf8000001e1e7421 */ /* 0x000fe20000000000 */
[----:B------:R-:W-:Y:S01]  /*372a0*/  FADD R28, R31, -R32 ;  /* 0x800000201f1c7221 */ /* 0x000fe20000000000 */
[----:B------:R-:W-:Y:S01]  /*372b0*/  FADD R31, R29, -1 ;  /* 0xbf8000001d1f7421 */ /* 0x000fe20000000000 */
[----:B------:R-:W-:Y:S01]  /*372c0*/  FFMA R29, R27, R142, R16 ;  /* 0x0000008e1b1d7223 */ /* 0x000fe20000000010 */
[----:B------:R-:W-:Y:S01]  /*372d0*/  FMUL R30, R141, R30 ;  /* 0x0000001e8d1e7220 */ /* 0x000fe20000400000 */
[----:B------:R-:W-:Y:S01]  /*372e0*/  ISETP.GE.AND P1, PT, R85, RZ, PT ;  /* 0x000000ff5500720c */ /* 0x000fe20003f26270 */
[----:B------:R-:W-:Y:S01]  /*372f0*/  FFMA R8, R8, R142, R13 ;  /* 0x0000008e08087223 */ /* 0x000fe2000000000d */
[-C--:B------:R-:W-:Y:S01]  /*37300*/  FFMA R16, -R14, R143.reuse, R5 ;  /* 0x0000008f0e107223 */ /* 0x080fe20000000105 */
[C---:B------:R-:W-:Y:S01]  /*37310*/  FFMA R12, R142.reuse, R12, R30 ;  /* 0x0000000c8e0c7223 */ /* 0x040fe2000000001e */
[----:B------:R-:W-:Y:S01]  /*37320*/  FFMA R13, R15, R143, R29 ;  /* 0x0000008f0f0d7223 */ /* 0x000fe2000000001d */
[----:B------:R-:W-:Y:S01]  /*37330*/  FFMA R27, R142, R31, R33 ;  /* 0x0000001f8e1b7223 */ /* 0x000fe20000000021 */
[----:B------:R-:W-:Y:S01]  /*37340*/  FFMA R11, R141, R34, R11 ;  /* 0x000000228d0b7223 */ /* 0x000fe2000000000b */
[----:B------:R-:W-:Y:S01]  /*37350*/  FFMA R5, R143, -R28, R12 ;  /* 0x8000001c8f057223 */ /* 0x000fe2000000000c */
[----:B------:R-:W-:Y:S01]  /*37360*/  FADD R110, R26, R110 ;  /* 0x0000006e1a6e7221 */ /* 0x000fe20000000000 */
[----:B------:R-:W-:Y:S01]  /*37370*/  FADD R203, R27, R203 ;  /* 0x000000cb1bcb7221 */ /* 0x000fe20000000000 */
[----:B------:R-:W-:Y:S01]  /*37380*/  FADD R109, R16, R109 ;  /* 0x0000006d106d7221 */ /* 0x000fe20000000000 */
[-C--:B------:R-:W-:Y:S01]  /*37390*/  FMUL R46, R36, R35.reuse ;  /* 0x00000023242e7220 */ /* 0x080fe20000400000 */
[----:B------:R-:W-:Y:S01]  /*373a0*/  FADD R204, R11, R204 ;  /* 0x000000cc0bcc7221 */ /* 0x000fe20000000000 */
[----:B------:R-:W-:Y:S01]  /*373b0*/  FADD R205, R141, R205 ;  /* 0x000000cd8dcd7221 */ /* 0x000fe20000000000 */
[----:B------:R-:W-:Y:S01]  /*373c0*/  FADD R142, R142, R206 ;  /* 0x000000ce8e8e7221 */ /* 0x000fe20000000000 */
[----:B------:R-:W-:Y:S01]  /*373d0*/  FFMA R46, R36, R35, R46 ;  /* 0x00000023242e7223 */ /* 0x000fe2000000002e */
[----:B------:R-:W-:Y:S01]  /*373e0*/  FADD R202, R5, R202 ;  /* 0x000000ca05ca7221 */ /* 0x000fe20000000000 */
[----:B------:R-:W-:Y:S01]  /*373f0*/  FADD R143, R143, R207 ;  /* 0x000000cf8f8f7221 */ /* 0x000fe20000000000 */
[----:B------:R-:W-:Y:S01]  /*37400*/  FADD R108, R8, R108 ;  /* 0x0000006c086c7221 */ /* 0x000fe20000000000 */
[----:B------:R-:W-:Y:S01]  /*37410*/  FADD R111, R13, R111 ;  /* 0x0000006f0d6f7221 */ /* 0x000fe20000000000 */
[----:B-----5:R-:W-:-:S02]  /*37420*/  FSEL R28, R44, RZ, P1 ;  /* 0x000000ff2c1c7208 */ /* 0x020fc40000800000 */
[----:B--2---:R-:W-:Y:S02]  /*37430*/  FSEL R29, R43, RZ, P1 ;  /* 0x000000ff2b1d7208 */ /* 0x004fe40000800000 */
[----:B---3--:R-:W-:-:S03]  /*37440*/  FSEL R45, R42, RZ, P1 ;  /* 0x000000ff2a2d7208 */ /* 0x008fc60000800000 */
[----:B------:R-:W-:Y:S01]  /*37450*/  FMUL R14, R36, R29 ;  /* 0x0000001d240e7220 */ /* 0x000fe20000400000 */
[-C--:B------:R-:W-:Y:S01]  /*37460*/  FMUL R43, R35, R28.reuse ;  /* 0x0000001c232b7220 */ /* 0x080fe20000400000 */
[-C--:B------:R-:W-:Y:S02]  /*37470*/  FMUL R32, R38, R45.reuse ;  /* 0x0000002d26207220 */ /* 0x080fe40000400000 */
[----:B------:R-:W-:Y:S01]  /*37480*/  FADD R14, R14, R14 ;  /* 0x0000000e0e0e7221 */ /* 0x000fe20000000000 */
[----:B------:R-:W-:Y:S01]  /*37490*/  FADD R43, R43, R43 ;  /* 0x0000002b2b2b7221 */ /* 0x000fe20000000000 */
[----:B------:R-:W-:Y:S01]  /*374a0*/  FADD R30, R32, R32 ;  /* 0x00000020201e7221 */ /* 0x000fe20000000000 */
[----:B------:R-:W-:Y:S01]  /*374b0*/  FMUL R33, R36, R28 ;  /* 0x0000001c24217220 */ /* 0x000fe20000400000 */
[----:B------:R-:W-:Y:S02]  /*374c0*/  FMUL R34, R37, R45 ;  /* 0x0000002d25227220 */ /* 0x000fe40000400000 */
[C---:B------:R-:W-:Y:S01]  /*374d0*/  FADD R12, -R30.reuse, R14 ;  /* 0x0000000e1e0c7221 */ /* 0x040fe20000000100 */
[--C-:B------:R-:W-:Y:S01]  /*374e0*/  FADD R30, R30, R43.reuse ;  /* 0x0000002b1e1e7221 */ /* 0x100fe20000000000 */
[----:B------:R-:W-:Y:S01]  /*374f0*/  FADD R43, -R14, R43 ;  /* 0x0000002b0e2b7221 */ /* 0x000fe20000000100 */
[----:B------:R-:W-:Y:S01]  /*37500*/  FADD R31, R33, R33 ;  /* 0x00000021211f7221 */ /* 0x000fe20000000000 */
[----:B------:R-:W-:-:S03]  /*37510*/  FMUL R14, R35, R29 ;  /* 0x0000001d230e7220 */ /* 0x000fc60000400000 */
[----:B------:R-:W-:Y:S01]  /*37520*/  FFMA R31, R34, 2, R31 ;  /* 0x40000000221f7823 */ /* 0x000fe2000000001f */
[----:B------:R-:W-:-:S03]  /*37530*/  FADD R15, R14, R14 ;  /* 0x0000000e0e0f7221 */ /* 0x000fc60000000000 */
[----:B------:R-:W-:Y:S01]  /*37540*/  FFMA R14, R14, 4, R31 ;  /* 0x408000000e0e7823 */ /* 0x000fe2000000001f */
[--C-:B------:R-:W-:Y:S01]  /*37550*/  FFMA R31, R34, 2, R15.reuse ;  /* 0x40000000221f7823 */ /* 0x100fe2000000000f */
[----:B------:R-:W-:Y:S01]  /*37560*/  FFMA R15, R33, 2, R15 ;  /* 0x40000000210f7823 */ /* 0x000fe2000000000f */
[-C--:B------:R-:W-:Y:S02]  /*37570*/  FMUL R27, R37, R29.reuse ;  /* 0x0000001d251b7220 */ /* 0x080fe40000400000 */
[----:B------:R-:W-:Y:S01]  /*37580*/  FFMA R33, R33, 4, R31 ;  /* 0x4080000021217823 */ /* 0x000fe2000000001f */
[C---:B------:R-:W-:Y:S01]  /*37590*/  FMUL R31, R38.reuse, R29 ;  /* 0x0000001d261f7220 */ /* 0x040fe20000400000 */
[-C--:B------:R-:W-:Y:S01]  /*375a0*/  FMUL R26, R38, R28.reuse ;  /* 0x0000001c261a7220 */ /* 0x080fe20000400000 */
[-C--:B------:R-:W-:Y:S01]  /*375b0*/  FMUL R29, R35, R45.reuse ;  /* 0x0000002d231d7220 */ /* 0x080fe20000400000 */
[----:B------:R-:W-:Y:S01]  /*375c0*/  FFMA R34, R34, 4, R15 ;  /* 0x4080000022227823 */ /* 0x000fe2000000000f */
[----:B------:R-:W-:Y:S01]  /*375d0*/  FADD R27, R27, R27 ;  /* 0x0000001b1b1b7221 */ /* 0x000fe20000000000 */
[----:B------:R-:W-:Y:S01]  /*375e0*/  FADD R15, R31, R31 ;  /* 0x0000001f1f0f7221 */ /* 0x000fe20000000000 */
[----:B------:R-:W-:Y:S01]  /*375f0*/  FMUL R16, R37, R28 ;  /* 0x0000001c25107220 */ /* 0x000fe20000400000 */
[----:B------:R-:W-:Y:S01]  /*37600*/  FMUL R31, R31, 4 ;  /* 0x408000001f1f7820 */ /* 0x000fe20000400000 */
[----:B------:R-:W-:Y:S01]  /*37610*/  FMUL R42, R36, R45 ;  /* 0x0000002d242a7220 */ /* 0x000fe20000400000 */
[----:B------:R-:W-:Y:S01]  /*37620*/  FADD R28, R26, R26 ;  /* 0x0000001a1a1c7221 */ /* 0x000fe20000000000 */
[-C--:B------:R-:W-:Y:S01]  /*37630*/  FMUL R44, R38, R37.reuse ;  /* 0x00000025262c7220 */ /* 0x080fe20000400000 */
[----:B------:R-:W-:Y:S01]  /*37640*/  FADD R29, R29, R29 ;  /* 0x0000001d1d1d7221 */ /* 0x000fe20000000000 */
[----:B------:R-:W-:Y:S01]  /*37650*/  FFMA R26, R26, 4, R27 ;  /* 0x408000001a1a7823 */ /* 0x000fe2000000001b */
[----:B------:R-:W-:Y:S01]  /*37660*/  FADD R16, R16, R16 ;  /* 0x0000001010107221 */ /* 0x000fe20000000000 */
[----:B------:R-:W-:Y:S01]  /*37670*/  FFMA R31, R42, 2, R31 ;  /* 0x400000002a1f7823 */ /* 0x000fe2000000001f */
[----:B------:R-:W-:Y:S01]  /*37680*/  FADD R27, R28, R27 ;  /* 0x0000001b1c1b7221 */ /* 0x000fe20000000000 */
[----:B------:R-:W-:Y:S01]  /*37690*/  FFMA R44, R38, R37, R44 ;  /* 0x00000025262c7223 */ /* 0x000fe2000000002c */
[----:B------:R-:W-:Y:S01]  /*376a0*/  FADD R28, R28, -R29 ;  /* 0x8000001d1c1c7221 */ /* 0x000fe20000000000 */
[----:B------:R-:W-:Y:S01]  /*376b0*/  FFMA R42, R42, 2, R15 ;  /* 0x400000002a2a7823 */ /* 0x000fe2000000000f */
[----:B------:R-:W-:Y:S01]  /*376c0*/  FADD R29, -R29, R26 ;  /* 0x0000001a1d1d7221 */ /* 0x000fe20000000100 */
[----:B------:R-:W-:Y:S01]  /*376d0*/  FADD R15, R15, -R16 ;  /* 0x800000100f0f7221 */ /* 0x000fe20000000000 */
[-C--:B------:R-:W-:Y:S01]  /*376e0*/  FMUL R45, R38, R35.reuse ;  /* 0x00000023262d7220 */ /* 0x080fe20000400000 */
[CC--:B------:R-:W-:Y:S01]  /*376f0*/  FMUL R26, R37.reuse, R36.reuse ;  /* 0x00000024251a7220 */ /* 0x0c0fe20000400000 */
[----:B------:R-:W-:Y:S01]  /*37700*/  FADD R16, -R16, R31 ;  /* 0x0000001f10107221 */ /* 0x000fe20000000100 */
[C-C-:B------:R-:W-:Y:S01]  /*37710*/  FADD R31, R44.reuse, R46.reuse ;  /* 0x0000002e2c1f7221 */ /* 0x140fe20000000000 */
[----:B------:R-:W-:Y:S01]  /*37720*/  FADD R44, R44, -R46 ;  /* 0x8000002e2c2c7221 */ /* 0x000fe20000000000 */
[----:B------:R-:W-:Y:S01]  /*37730*/  FFMA R45, R38, R35, R45 ;  /* 0x00000023262d7223 */ /* 0x000fe2000000002d */
[----:B------:R-:W-:-:S02]  /*37740*/  FFMA R26, R37, R36, R26 ;  /* 0x00000024251a7223 */ /* 0x000fc4000000001a */
[----:B------:R-:W-:Y:S02]  /*37750*/  FMUL R46, R17, R44 ;  /* 0x0000002c112e7220 */ /* 0x000fe40000400000 */
[C-C-:B------:R-:W-:Y:S01]  /*37760*/  FADD R44, R45.reuse, R26.reuse ;  /* 0x0000001a2d2c7221 */ /* 0x140fe20000000000 */
[----:B------:R-:W-:Y:S01]  /*37770*/  FADD R45, R45, -R26 ;  /* 0x8000001a2d2d7221 */ /* 0x000fe20000000000 */
[----:B------:R-:W-:Y:S01]  /*37780*/  FFMA R26, R32, 4, R43 ;  /* 0x40800000201a7823 */ /* 0x000fe2000000002b */
[-C--:B------:R-:W-:Y:S01]  /*37790*/  FMUL R32, R38, R36.reuse ;  /* 0x0000002426207220 */ /* 0x080fe20000400000 */
[----:B------:R-:W-:Y:S01]  /*377a0*/  FMUL R43, R36, R36 ;  /* 0x00000024242b7220 */ /* 0x000fe20000400000 */
[----:B------:R-:W-:Y:S02]  /*377b0*/  FFMA R44, R145, R44, -R46 ;  /* 0x0000002c912c7223 */ /* 0x000fe4000000082e */
[-C--:B------:R-:W-:Y:S01]  /*377c0*/  FFMA R32, R38, R36.reuse, R32 ;  /* 0x0000002426207223 */ /* 0x080fe20000000020 */
[----:B------:R-:W-:Y:S01]  /*377d0*/  FFMA R36, R36, R36, R43 ;  /* 0x0000002424247223 */ /* 0x000fe2000000002b */
[-C--:B------:R-:W-:Y:S01]  /*377e0*/  FMUL R46, R35, R35.reuse ;  /* 0x00000023232e7220 */ /* 0x080fe20000400000 */
[----:B------:R-:W-:Y:S01]  /*377f0*/  FMUL R43, R37, R35 ;  /* 0x00000023252b7220 */ /* 0x000fe20000400000 */
[----:B------:R-:W-:-:S02]  /*37800*/  FMUL R38, R38, R38 ;  /* 0x0000002626267220 */ /* 0x000fc40000400000 */
[-C--:B------:R-:W-:Y:S01]  /*37810*/  FFMA R46, R35, R35.reuse, R46 ;  /* 0x00000023232e7223 */ /* 0x080fe2000000002e */
[C---:B------:R-:W-:Y:S01]  /*37820*/  FFMA R43, R37.reuse, R35, R43 ;  /* 0x00000023252b7223 */ /* 0x040fe2000000002b */
[CC--:B------:R-:W-:Y:S01]  /*37830*/  FMUL R35, R37.reuse, R37.reuse ;  /* 0x0000002525237220 */ /* 0x0c0fe20000400000 */
[----:B------:R-:W-:Y:S01]  /*37840*/  ISETP.NE.U32.AND P1, PT, RZ, c[0x0][0xb30], PT ;  /* 0x0002cc00ff007a0c */ /* 0x000fe20003f25070 */
[----:B------:R-:W-:Y:S02]  /*37850*/  FFMA R46, R38, 2, R46 ;  /* 0x40000000262e7823 */ /* 0x000fe4000000002e */
[----:B------:R-:W-:Y:S01]  /*37860*/  FFMA R35, R37, R37, R35 ;  /* 0x0000002525237223 */ /* 0x000fe20000000023 */
[----:B------:R-:W-:Y:S01]  /*37870*/  ISETP.NE.AND.EX P1, PT, RZ, c[0x0][0xb34], PT, P1 ;  /* 0x0002cd00ff007a0c */ /* 0x000fe20003f25310 */
[----:B------:R-:W-:Y:S01]  /*37880*/  FADD R46, R46, -1 ;  /* 0xbf8000002e2e7421 */ /* 0x000fe20000000000 */
[-C--:B------:R-:W-:Y:S01]  /*37890*/  FMUL R11, R30, R17.reuse ;  /* 0x000000111e0b7220 */ /* 0x080fe20000400000 */
[----:B------:R-:W-:Y:S01]  /*378a0*/  FFMA R35, R38, 2, R35 ;  /* 0x4000000026237823 */ /* 0x000fe20000000023 */
[----:B------:R-:W-:Y:S01]  /*378b0*/  FMUL R42, R42, R144 ;  /* 0x000000902a2a7220 */ /* 0x000fe20000400000 */
[-C--:B------:R-:W-:Y:S01]  /*378c0*/  FMUL R14, R14, R17.reuse ;  /* 0x000000110e0e7220 */ /* 0x080fe20000400000 */
[----:B------:R-:W-:Y:S01]  /*378d0*/  FMUL R16, R16, R17 ;  /* 0x0000001110107220 */ /* 0x000fe20000400000 */
[----:B------:R-:W-:Y:S01]  /*378e0*/  FFMA R36, R38, 2, R36 ;  /* 0x4000000026247823 */ /* 0x000fe20000000024 */
[----:B------:R-:W-:Y:S01]  /*378f0*/  FMUL R45, R144, R45 ;  /* 0x0000002d902d7220 */ /* 0x000fe20000400000 */
[----:B------:R-:W-:Y:S01]  /*37900*/  FADD R37, R35, -1 ;  /* 0xbf80000023257421 */ /* 0x000fe20000000000 */
[----:B------:R-:W-:Y:S01]  /*37910*/  FMUL R46, R17, R46 ;  /* 0x0000002e112e7220 */ /* 0x000fe20000400000 */
[-C--:B------:R-:W-:Y:S01]  /*37920*/  FFMA R11, R33, R144.reuse, R11 ;  /* 0x00000090210b7223 */ /* 0x080fe2000000000b */
[-C--:B------:R-:W-:Y:S01]  /*37930*/  FFMA R34, R34, R145.reuse, R42 ;  /* 0x0000009122227223 */ /* 0x080fe2000000002a */
[----:B------:R-:W-:Y:S01]  /*37940*/  FFMA R14, R27, R145, R14 ;  /* 0x000000911b0e7223 */ /* 0x000fe2000000000e */
[-C--:B------:R-:W-:Y:S01]  /*37950*/  FFMA R16, R29, R144.reuse, R16 ;  /* 0x000000901d107223 */ /* 0x080fe20000000010 */
[C-C-:B------:R-:W-:Y:S01]  /*37960*/  FADD R35, R32.reuse, -R43.reuse ;  /* 0x8000002b20237221 */ /* 0x140fe20000000000 */
[----:B------:R-:W-:Y:S01]  /*37970*/  FADD R43, R32, R43 ;  /* 0x0000002b202b7221 */ /* 0x000fe20000000000 */
[----:B------:R-:W-:Y:S01]  /*37980*/  FFMA R37, R145, R37, -R45 ;  /* 0x0000002591257223 */ /* 0x000fe2000000082d */
[----:B------:R-:W-:Y:S01]  /*37990*/  FADD R32, R36, -1 ;  /* 0xbf80000024207421 */ /* 0x000fe20000000000 */
[----:B------:R-:W-:Y:S01]  /*379a0*/  FFMA R46, R144, R31, R46 ;  /* 0x0000001f902e7223 */ /* 0x000fe2000000002e */
[----:B------:R-:W-:Y:S01]  /*379b0*/  FFMA R11, -R15, R145, R11 ;  /* 0x000000910f0b7223 */ /* 0x000fe2000000010b */
[----:B------:R-:W-:Y:S01]  /*379c0*/  FFMA R28, -R28, R17, R34 ;  /* 0x000000111c1c7223 */ /* 0x000fe20000000122 */
[----:B------:R-:W-:Y:S01]  /*379d0*/  FFMA R12, R12, R144, R14 ;  /* 0x000000900c0c7223 */ /* 0x000fe2000000000e */
[----:B------:R-:W-:Y:S01]  /*379e0*/  FFMA R16, R26, R145, R16 ;  /* 0x000000911a107223 */ /* 0x000fe20000000010 */
[----:B------:R-:W-:Y:S01]  /*379f0*/  FFMA R32, R144, R32, R44 ;  /* 0x0000002090207223 */ /* 0x000fe2000000002c */
[----:B------:R-:W-:Y:S01]  /*37a00*/  FFMA R31, R17, R43, R37 ;  /* 0x0000002b111f7223 */ /* 0x000fe20000000025 */
[----:B------:R-:W-:Y:S01]  /*37a10*/  FFMA R33, R145, -R35, R46 ;  /* 0x8000002391217223 */ /* 0x000fe2000000002e */
[----:B------:R-:W-:Y:S01]  /*37a20*/  FADD R113, R11, R113 ;  /* 0x000000710b717221 */ /* 0x000fe20000000000 */
[----:B------:R-:W-:Y:S01]  /*37a30*/  FADD R114, R28, R114 ;  /* 0x000000721c727221 */ /* 0x000fe20000000000 */
[----:B------:R-:W-:Y:S01]  /*37a40*/  FADD R112, R12, R112 ;  /* 0x000000700c707221 */ /* 0x000fe20000000000 */
[----:B------:R-:W-:Y:S01]  /*37a50*/  FADD R115, R16, R115 ;  /* 0x0000007310737221 */ /* 0x000fe20000000000 */
[----:B----4-:R-:W-:Y:S01]  /*37a60*/  FADD R5, RZ, R47 ;  /* 0x0000002fff057221 */ /* 0x010fe20000000000 */
[----:B------:R-:W-:Y:S05]  /*37a70*/  @!P1 BRA `(.L_x_1122) ;  /* 0x0000008000009947 */ /* 0x000fea0003800000 */
[----:B------:R-:W-:Y:S02]  /*37a80*/  SHF.R.S32.HI R8, RZ, 0x1f, R124 ;  /* 0x0000001fff087819 */ /* 0x000fe4000001147c */
[----:B------:R-:W-:-:S03]  /*37a90*/  MOV R12, c[0x0][0xb50] ;  /* 0x0002d400000c7a02 */ /* 0x000fc60000000f00 */
[----:B------:R-:W-:Y:S02]  /*37aa0*/  IMAD R8, R8, c[0x0][0xb50], RZ ;  /* 0x0002d40008087a24 */ /* 0x000fe400078e02ff */
[----:B------:R-:W-:-:S04]  /*37ab0*/  IMAD.WIDE.U32 R12, R124, R12, c[0x0][0xb30] ;  /* 0x0002cc007c0c7625 */ /* 0x000fc800078e000c */
[----:B------:R-:W-:-:S05]  /*37ac0*/  IMAD R8, R124, UR34, R8 ;  /* 0x000000227c087c24 */ /* 0x000fca000f8e0208 */
[----:B------:R-:W-:-:S05]  /*37ad0*/  IADD3 R13, R13, R8, RZ ;  /* 0x000000080d0d7210 */ /* 0x000fca0007ffe0ff */
[----:B------:R2:W-:Y:S01]  /*37ae0*/  RED.E.ADD.F32.FTZ.RN.STRONG.GPU [R12.64], R5 ;  /* 0x000000050c00798e */ /* 0x0005e2000c10e7a8 */
[----:B------:R-:W-:Y:S05]  /*37af0*/  BRA `(.L_x_1123) ;  /* 0x000000a000007947 */ /* 0x000fea0003800000 */
.L_x_1122:
        /* <DEDUP_REMOVED lines=10> */
.L_x_1123:
[----:B------:R-:W-:Y:S01]  /*37ba0*/  ISETP.NE.U32.AND P1, PT, RZ, c[0x0][0xaf8], PT ;  /* 0x0002be00ff007a0c */ /* 0x000fe20003f25070 */
[----:B------:R-:W-:-:S03]  /*37bb0*/  FADD R198, RZ, R198 ;  /* 0x000000c6ffc67221 */ /* 0x000fc60000000000 */
[----:B------:R-:W-:-:S13]  /*37bc0*/  ISETP.NE.AND.EX P1, PT, RZ, c[0x0][0xafc], PT, P1 ;  /* 0x0002bf00ff007a0c */ /* 0x000fda0003f25310 */
[----:B------:R-:W-:Y:S05]  /*37bd0*/  @!P1 BRA `(.L_x_1124) ;  /* 0x0000008000009947 */ /* 0x000fea0003800000 */
[----:B--2---:R-:W-:Y:S02]  /*37be0*/  SHF.R.S32.HI R5, RZ, 0x1f, R124 ;  /* 0x0000001fff057819 */ /* 0x004fe4000001147c */
[----:B------:R-:W-:-:S03]  /*37bf0*/  MOV R12, c[0x0][0xb18] ;  /* 0x0002c600000c7a02 */ /* 0x000fc60000000f00 */
[----:B------:R-:W-:Y:S02]  /*37c00*/  IMAD R5, R5, c[0x0][0xb18], RZ ;  /* 0x0002c60005057a24 */ /* 0x000fe400078e02ff */
[----:B------:R-:W-:-:S04]  /*37c10*/  IMAD.WIDE.U32 R12, R124, R12, c[0x0][0xaf8] ;  /* 0x0002be007c0c7625 */ /* 0x000fc800078e000c */
[----:B------:R-:W-:-:S05]  /*37c20*/  IMAD R5, R124, UR36, R5 ;  /* 0x000000247c057c24 */ /* 0x000fca000f8e0205 */
[----:B------:R-:W-:-:S05]  /*37c30*/  IADD3 R13, R13, R5, RZ ;  /* 0x000000050d0d7210 */ /* 0x000fca0007ffe0ff */
[----:B------:R2:W-:Y:S01]  /*37c40*/  RED.E.ADD.F32.FTZ.RN.STRONG.GPU [R12.64], R198 ;  /* 0x000000c60c00798e */ /* 0x0005e2000c10e7a8 */
[----:B------:R-:W-:Y:S05]  /*37c50*/  BRA `(.L_x_1125) ;  /* 0x000000a000007947 */ /* 0x000fea0003800000 */
.L_x_1124:
[----:B------:R-:W-:-:S04]  /*37c60*/  ISETP.NE.U32.AND P1, PT, RZ, c[0x0][0x5e8], PT ;  /* 0x00017a00ff007a0c */ /* 0x000fc80003f25070 */
[----:B------:R-:W-:-:S13]  /*37c70*/  ISETP.NE.AND.EX P1, PT, RZ, c[0x0][0x5ec], PT, P1 ;  /* 0x00017b00ff007a0c */ /* 0x000fda0003f25310 */
[----:B------:R-:W-:Y:S05]  /*37c80*/  @!P1 BRA `(.L_x_1125) ;  /* 0x0000007000009947 */ /* 0x000fea0003800000 */
[----:B--2---:R-:W-:Y:S01]  /*37c90*/  MOV R12, c[0x0][0x600] ;  /* 0x00018000000c7a02 */ /* 0x004fe20000000f00 */
[----:B------:R-:W-:-:S03]  /*37ca0*/  IMAD R5, R87, c[0x0][0x600], RZ ;  /* 0x0001800057057a24 */ /* 0x000fc600078e02ff */
[----:B------:R-:W-:Y:S01]  /*37cb0*/  SHF.R.S32.HI R8, RZ, 0x1f, R12 ;  /* 0x0000001fff087819 */ /* 0x000fe2000001140c */
[----:B------:R-:W-:-:S04]  /*37cc0*/  IMAD.WIDE.U32 R12, R124, R12, c[0x0][0x5e8] ;  /* 0x00017a007c0c7625 */ /* 0x000fc800078e000c */
[----:B------:R-:W-:-:S05]  /*37cd0*/  IMAD R5, R124, R8, R5 ;  /* 0x000000087c057224 */ /* 0x000fca00078e0205 */
[----:B------:R-:W-:-:S05]  /*37ce0*/  IADD3 R13, R5, R13, RZ ;  /* 0x0000000d050d7210 */ /* 0x000fca0007ffe0ff */
[----:B------:R2:W-:Y:S02]  /*37cf0*/  RED.E.ADD.F32.FTZ.RN.STRONG.GPU [R12.64], R198 ;  /* 0x000000c60c00798e */ /* 0x0005e4000c10e7a8 */
.L_x_1125:
[----:B--2---:R-:W2:Y:S04]  /*37d00*/  LDL.LU R13, [R1+0x43c] ;  /* 0x00043c00010d7983 */ /* 0x004ea80000300800 */
[----:B------:R-:W3:Y:S04]  /*37d10*/  LDL.LU R12, [R1+0x334] ;  /* 0x00033400010c7983 */ /* 0x000ee80000300800 */
[----:B------:R-:W4:Y:S01]  /*37d20*/  LDL.LU R11, [R1+0x2e8] ;  /* 0x0002e800010b7983 */ /* 0x000f220000300800 */
[----:B------:R-:W-:Y:S01]  /*37d30*/  FMUL R34, R41, -R54 ;  /* 0x8000003629227220 */ /* 0x000fe20000400000 */
[----:B------:R-:W-:Y:S01]  /*37d40*/  FMUL R35, R39, R53 ;  /* 0x0000003527237220 */ /* 0x000fe20000400000 */
[----:B------:R-:W-:Y:S01]  /*37d50*/  FMUL R8, R40, -R7 ;  /* 0x8000000728087220 */ /* 0x000fe20000400000 */
[----:B------:R-:W5:Y:S01]  /*37d60*/  LDL.LU R46, [R1+0x2a0] ;  /* 0x0002a000012e7983 */ /* 0x000f620000300800 */
[----:B------:R-:W-:Y:S01]  /*37d70*/  FADD R34, R34, R34 ;  /* 0x0000002222227221 */ /* 0x000fe20000000000 */
[----:B------:R-:W-:Y:S01]  /*37d80*/  FADD R5, R35, R35 ;  /* 0x0000002323057221 */ /* 0x000fe20000000000 */
[----:B------:R-:W-:Y:S01]  /*37d90*/  FADD R8, R8, R8 ;  /* 0x0000000808087221 */ /* 0x000fe20000000000 */
[----:B------:R-:W5:Y:S02]  /*37da0*/  LDL.LU R45, [R1+0xe8] ;  /* 0x0000e800012d7983 */ /* 0x000f640000300800 */
[C---:B------:R-:W-:Y:S01]  /*37db0*/  FADD R30, -R5.reuse, R34 ;  /* 0x00000022051e7221 */ /* 0x040fe20000000100 */
[--C-:B------:R-:W-:Y:S01]  /*37dc0*/  FADD R5, R5, R8.reuse ;  /* 0x0000000805057221 */ /* 0x100fe20000000000 */
[----:B------:R-:W5:Y:S01]  /*37dd0*/  LDL.LU R44, [R1+0xbc] ;  /* 0x0000bc00012c7983 */ /* 0x000f620000300800 */
[----:B------:R-:W-:-:S03]  /*37de0*/  FADD R34, -R34, R8 ;  /* 0x0000000822227221 */ /* 0x000fc60000000100 */
[----:B------:R-:W5:Y:S01]  /*37df0*/  LDL.LU R50, [R1+0xf0] ;  /* 0x0000f00001327983 */ /* 0x000f620000300800 */
[-C--:B------:R-:W-:Y:S01]  /*37e00*/  FMUL R15, R6, R6.reuse ;  /* 0x00000006060f7220 */ /* 0x080fe20000400000 */
[----:B------:R-:W-:Y:S01]  /*37e10*/  FMUL R16, R41, -R7 ;  /* 0x8000000729107220 */ /* 0x000fe20000400000 */
[CC--:B------:R-:W-:Y:S01]  /*37e20*/  FMUL R26, R39.reuse, -R6.reuse ;  /* 0x80000006271a7220 */ /* 0x0c0fe20000400000 */
[-C--:B------:R-:W-:Y:S01]  /*37e30*/  FMUL R29, R40, -R6.reuse ;  /* 0x80000006281d7220 */ /* 0x080fe20000400000 */
[-C--:B------:R-:W-:Y:S01]  /*37e40*/  FFMA R15, R6, R6.reuse, R15 ;  /* 0x00000006060f7223 */ /* 0x080fe2000000000f */
[----:B------:R-:W-:Y:S01]  /*37e50*/  FADD R28, R16, R16 ;  /* 0x00000010101c7221 */ /* 0x000fe20000000000 */
[----:B------:R-:W-:Y:S01]  /*37e60*/  FMUL R37, R40, R53 ;  /* 0x0000003528257220 */ /* 0x000fe20000400000 */
[----:B------:R-:W-:Y:S01]  /*37e70*/  FADD R155, RZ, R155 ;  /* 0x0000009bff9b7221 */ /* 0x000fe20000000000 */
[----:B------:R-:W-:Y:S01]  /*37e80*/  FMUL R38, R39, -R7 ;  /* 0x8000000727267220 */ /* 0x000fe20000400000 */
[----:B------:R-:W-:Y:S01]  /*37e90*/  FFMA R28, R26, 2, R28 ;  /* 0x400000001a1c7823 */ /* 0x000fe2000000001c */
[----:B------:R-:W-:Y:S01]  /*37ea0*/  FADD R29, R29, R29 ;  /* 0x0000001d1d1d7221 */ /* 0x000fe20000000000 */
[----:B------:R-:W-:Y:S01]  /*37eb0*/  FADD R212, RZ, R212 ;  /* 0x000000d4ffd47221 */ /* 0x000fe20000000000 */
[----:B------:R-:W-:Y:S01]  /*37ec0*/  FMUL R5, R155, R5 ;  /* 0x000000059b057220 */ /* 0x000fe20000400000 */
[----:B------:R-:W-:Y:S01]  /*37ed0*/  FADD R38, R38, R38 ;  /* 0x0000002626267221 */ /* 0x000fe20000000000 */
[----:B------:R-:W-:Y:S01]  /*37ee0*/  FADD R156, RZ, R156 ;  /* 0x0000009cff9c7221 */ /* 0x000fe20000000000 */
[----:B------:R-:W-:Y:S01]  /*37ef0*/  FFMA R35, R35, 4, R34 ;  /* 0x4080000023237823 */ /* 0x000fe20000000022 */
[CC--:B------:R-:W-:Y:S01]  /*37f00*/  FMUL R47, R7.reuse, R6.reuse ;  /* 0x00000006072f7220 */ /* 0x0c0fe20000400000 */
[----:B------:R-:W-:Y:S01]  /*37f10*/  FMUL R49, R6, -R53 ;  /* 0x8000003506317220 */ /* 0x000fe20000400000 */
[----:B------:R-:W5:Y:S02]  /*37f20*/  LDL.LU R64, [R1+0x64] ;  /* 0x0000640001407983 */ /* 0x000f640000300800 */
[----:B------:R-:W-:-:S02]  /*37f30*/  FFMA R47, R7, R6, R47 ;  /* 0x00000006072f7223 */ /* 0x000fc4000000002f */
[----:B------:R-:W5:Y:S04]  /*37f40*/  LDL.LU R63, [R1+0x68] ;  /* 0x00006800013f7983 */ /* 0x000f680000300800 */
[----:B------:R-:W5:Y:S04]  /*37f50*/  LDL.LU R62, [R1+0x8c] ;  /* 0x00008c00013e7983 */ /* 0x000f680000300800 */
[----:B------:R-:W5:Y:S04]  /*37f60*/  LDL.LU R61, [R1+0x88] ;  /* 0x00008800013d7983 */ /* 0x000f680000300800 */
[----:B------:R-:W5:Y:S01]  /*37f70*/  LDL.LU R55, [R1+0x48] ;  /* 0x0000480001377983 */ /* 0x000f620000300800 */
[----:B--2---:R-:W-:Y:S01]  /*37f80*/  FMUL R43, RZ, R13 ;  /* 0x0000000dff2b7220 */ /* 0x004fe20000400000 */
[----:B---3--:R-:W-:-:S03]  /*37f90*/  FMUL R42, RZ, R12 ;  /* 0x0000000cff2a7220 */ /* 0x008fc60000400000 */
[-CC-:B----4-:R-:W-:Y:S01]  /*37fa0*/  FFMA R14, RZ, R11.reuse, -R43.reuse ;  /* 0x0000000bff0e7223 */ /* 0x190fe2000000082b */
[-C--:B------:R-:W-:Y:S01]  /*37fb0*/  FFMA R8, RZ, R11.reuse, -R42 ;  /* 0x0000000bff087223 */ /* 0x080fe2000000082a */
[----:B------:R-:W-:Y:S02]  /*37fc0*/  FFMA R11, RZ, R11, R43 ;  /* 0x0000000bff0b7223 */ /* 0x000fe4000000002b */
[----:B------:R-:W-:Y:S01]  /*37fd0*/  FFMA R14, RZ, R12, R14 ;  /* 0x0000000cff0e7223 */ /* 0x000fe2000000000e */
[----:B------:R-:W-:Y:S01]  /*37fe0*/  FADD R43, -R43, R8 ;  /* 0x000000082b2b7221 */ /* 0x000fe20000000100 */
[C-C-:B------:R-:W-:Y:S01]  /*37ff0*/  FADD R8, -R42.reuse, R11.reuse ;  /* 0x0000000b2a087221 */ /* 0x140fe20000000100 */
[----:B------:R-:W-:Y:S01]  /*38000*/  FADD R42, R42, R11 ;  /* 0x0000000b2a2a7221 */ /* 0x000fe20000000000 */
[----:B------:R-:W-:Y:S01]  /*38010*/  FMUL R11, R7, R7 ;  /* 0x00000007070b7220 */ /* 0x000fe20000400000 */
[----:B------:R-:W-:Y:S01]  /*38020*/  FMUL R12, R54, R54 ;  /* 0x00000036360c7220 */ /* 0x000fe20000400000 */
[----:B------:R-:W-:-:S02]  /*38030*/  FMUL R13, R53, R53 ;  /* 0x00000035350d7220 */ /* 0x000fc40000400000 */
[----:B------:R-:W-:Y:S01]  /*38040*/  FFMA R11, R7, R7, R11 ;  /* 0x00000007070b7223 */ /* 0x000fe2000000000b */
[----:B------:R-:W-:-:S03]  /*38050*/  FFMA R12, R54, R54, R12 ;  /* 0x00000036360c7223 */ /* 0x000fc6000000000c */
[C---:B------:R-:W-:Y:S01]  /*38060*/  FFMA R11, R13.reuse, 2, R11 ;  /* 0x400000000d0b7823 */ /* 0x040fe2000000000b */
[C---:B------:R-:W-:Y:S01]  /*38070*/  FFMA R12, R13.reuse, 2, R12 ;  /* 0x400000000d0c7823 */ /* 0x040fe2000000000c */
[----:B------:R-:W-:Y:S01]  /*38080*/  FFMA R13, R13, 2, R15 ;  /* 0x400000000d0d7823 */ /* 0x000fe2000000000f */
[----:B------:R-:W-:-:S04]  /*38090*/  FMUL R15, R40, -R54 ;  /* 0x80000036280f7220 */ /* 0x000fc80000400000 */
[C---:B------:R-:W-:Y:S01]  /*380a0*/  FADD R27, R15.reuse, R15 ;  /* 0x0000000f0f1b7221 */ /* 0x040fe20000000000 */
[----:B------:R-:W-:-:S03]  /*380b0*/  FFMA R15, R15, 4, R28 ;  /* 0x408000000f0f7823 */ /* 0x000fc6000000001c */
[--C-:B------:R-:W-:Y:S01]  /*380c0*/  FFMA R28, R26, 2, R27.reuse ;  /* 0x400000001a1c7823 */ /* 0x100fe2000000001b */
[----:B------:R-:W-:-:S03]  /*380d0*/  FFMA R27, R16, 2, R27 ;  /* 0x40000000101b7823 */ /* 0x000fc6000000001b */
[----:B------:R-:W-:Y:S01]  /*380e0*/  FFMA R16, R16, 4, R28 ;  /* 0x4080000010107823 */ /* 0x000fe2000000001c */
[----:B------:R-:W-:Y:S01]  /*380f0*/  FMUL R28, R41, R53 ;  /* 0x00000035291c7220 */ /* 0x000fe20000400000 */
[----:B------:R-:W-:Y:S01]  /*38100*/  FFMA R26, R26, 4, R27 ;  /* 0x408000001a1a7823 */ /* 0x000fe2000000001b */
[----:B------:R-:W-:Y:S02]  /*38110*/  FMUL R27, R39, -R54 ;  /* 0x80000036271b7220 */ /* 0x000fe40000400000 */
[C---:B------:R-:W-:Y:S01]  /*38120*/  FMUL R36, R28.reuse, 4 ;  /* 0x408000001c247820 */ /* 0x040fe20000400000 */
[----:B------:R-:W-:-:S03]  /*38130*/  FADD R28, R28, R28 ;  /* 0x0000001c1c1c7221 */ /* 0x000fc60000000000 */
[C---:B------:R-:W-:Y:S01]  /*38140*/  FFMA R36, R27.reuse, 2, R36 ;  /* 0x400000001b247823 */ /* 0x040fe20000000024 */
[----:B------:R-:W-:Y:S01]  /*38150*/  FFMA R27, R27, 2, R28 ;  /* 0x400000001b1b7823 */ /* 0x000fe2000000001c */
[----:B------:R-:W-:Y:S01]  /*38160*/  FADD R28, R28, -R29 ;  /* 0x8000001d1c1c7221 */ /* 0x000fe20000000000 */
[----:B------:R-:W-:Y:S01]  /*38170*/  FMUL R39, R37, 4 ;  /* 0x4080000025277820 */ /* 0x000fe20000400000 */
[----:B------:R-:W-:Y:S01]  /*38180*/  FADD R29, -R29, R36 ;  /* 0x000000241d1d7221 */ /* 0x000fe20000000100 */
[----:B------:R-:W-:Y:S01]  /*38190*/  FMUL R36, R41, -R6 ;  /* 0x8000000629247220 */ /* 0x000fe20000400000 */
[----:B------:R-:W-:Y:S01]  /*381a0*/  FADD R37, R37, R37 ;  /* 0x0000002525257221 */ /* 0x000fe20000000000 */
[----:B------:R-:W-:Y:S02]  /*381b0*/  FMUL R27, R212, R27 ;  /* 0x0000001bd41b7220 */ /* 0x000fe40000400000 */
[C---:B------:R-:W-:Y:S01]  /*381c0*/  FFMA R39, R36.reuse, 2, R39 ;  /* 0x4000000024277823 */ /* 0x040fe20000000027 */
[----:B------:R-:W-:Y:S01]  /*381d0*/  FFMA R36, R36, 2, R37 ;  /* 0x4000000024247823 */ /* 0x000fe20000000025 */
[----:B------:R-:W-:Y:S01]  /*381e0*/  FFMA R5, R212, R15, R5 ;  /* 0x0000000fd4057223 */ /* 0x000fe20000000005 */
[----:B------:R-:W-:Y:S01]  /*381f0*/  FADD R37, R37, -R38 ;  /* 0x8000002625257221 */ /* 0x000fe20000000000 */
[----:B------:R-:W-:Y:S01]  /*38200*/  FFMA R26, R156, R26, R27 ;  /* 0x0000001a9c1a7223 */ /* 0x000fe2000000001b */
[----:B------:R-:W-:Y:S01]  /*38210*/  FADD R38, -R38, R39 ;  /* 0x0000002726267221 */ /* 0x000fe20000000100 */
[-C--:B-----5:R-:W-:Y:S01]  /*38220*/  FFMA R39, -RZ, R46.reuse, R8 ;  /* 0x0000002eff277223 */ /* 0x0a0fe20000000108 */
[----:B------:R-:W-:Y:S01]  /*38230*/  FFMA R8, RZ, R46, R42 ;  /* 0x0000002eff087223 */ /* 0x000fe2000000002a */
[----:B------:R-:W-:Y:S01]  /*38240*/  FFMA R5, R156, -R28, R5 ;  /* 0x8000001c9c057223 */ /* 0x000fe20000000005 */
[----:B------:R-:W-:Y:S01]  /*38250*/  FMUL R16, R16, R155 ;  /* 0x0000009b10107220 */ /* 0x000fe20000400000 */
[C---:B------:R-:W-:Y:S01]  /*38260*/  FMUL R29, R155.reuse, R29 ;  /* 0x0000001d9b1d7220 */ /* 0x040fe20000400000 */
[----:B------:R-:W-:Y:S01]  /*38270*/  FFMA R26, R155, -R37, R26 ;  /* 0x800000259b1a7223 */ /* 0x000fe2000000001a */
[----:B------:R-:W-:Y:S01]  /*38280*/  FMUL R42, RZ, -R54 ;  /* 0x80000036ff2a7220 */ /* 0x000fe20000400000 */
[----:B------:R-:W-:Y:S01]  /*38290*/  FFMA R34, RZ, R46, R43 ;  /* 0x0000002eff227223 */ /* 0x000fe2000000002b */
[----:B------:R-:W-:Y:S01]  /*382a0*/  FADD R5, RZ, R5 ;  /* 0x00000005ff057221 */ /* 0x000fe20000000000 */
[----:B------:R-:W-:Y:S01]  /*382b0*/  FFMA R16, R36, R156, R16 ;  /* 0x0000009c24107223 */ /* 0x000fe20000000010 */
[----:B------:R-:W-:Y:S01]  /*382c0*/  FFMA R29, R212, R38, R29 ;  /* 0x00000026d41d7223 */ /* 0x000fe2000000001d */
[----:B------:R-:W-:Y:S01]  /*382d0*/  FADD R26, RZ, R26 ;  /* 0x0000001aff1a7221 */ /* 0x000fe20000000000 */
[----:B------:R-:W-:Y:S01]  /*382e0*/  FMUL R41, RZ, -R7 ;  /* 0x80000007ff297220 */ /* 0x000fe20000400000 */
[----:B------:R-:W-:Y:S01]  /*382f0*/  FFMA R40, RZ, R53, -R42 ;  /* 0x00000035ff287223 */ /* 0x000fe2000000082a */
[----:B------:R-:W-:Y:S01]  /*38300*/  FADD R28, R5, R34 ;  /* 0x00000022051c7221 */ /* 0x000fe20000000000 */
[----:B------:R-:W-:Y:S01]  /*38310*/  FFMA R30, R30, R212, R16 ;  /* 0x000000d41e1e7223 */ /* 0x000fe20000000010 */
[----:B------:R-:W-:Y:S01]  /*38320*/  FFMA R29, R156, R35, R29 ;  /* 0x000000239c1d7223 */ /* 0x000fe2000000001d */
[----:B------:R-:W-:Y:S01]  /*38330*/  FADD R27, R26, R39 ;  /* 0x000000271a1b7221 */ /* 0x000fe20000000000 */
[----:B------:R-:W-:Y:S01]  /*38340*/  FADD R40, R41, R40 ;  /* 0x0000002829287221 */ /* 0x000fe20000000000 */
[--C-:B------:R-:W-:Y:S01]  /*38350*/  FFMA R5, RZ, R53, -R41.reuse ;  /* 0x00000035ff057223 */ /* 0x100fe20000000829 */
[C---:B------:R-:W-:Y:S01]  /*38360*/  FMUL R26, R45.reuse, -R7 ;  /* 0x800000072d1a7220 */ /* 0x040fe20000400000 */
[C---:B------:R-:W-:Y:S01]  /*38370*/  FMUL R15, R45.reuse, -R54 ;  /* 0x800000362d0f7220 */ /* 0x040fe20000400000 */
[C---:B------:R-:W-:Y:S01]  /*38380*/  FMUL R16, R45.reuse, -R6 ;  /* 0x800000062d107220 */ /* 0x040fe20000400000 */
[----:B------:R-:W-:Y:S01]  /*38390*/  FMUL R34, R45, R53 ;  /* 0x000000352d227220 */ /* 0x000fe20000400000 */
[C---:B------:R-:W-:Y:S01]  /*383a0*/  FMUL R35, R44.reuse, -R54 ;  /* 0x800000362c237220 */ /* 0x040fe20000400000 */
[C---:B------:R-:W-:Y:S01]  /*383b0*/  FMUL R36, R44.reuse, -R7 ;  /* 0x800000072c247220 */ /* 0x040fe20000400000 */
[C---:B------:R-:W-:Y:S01]  /*383c0*/  FMUL R37, R44.reuse, -R6 ;  /* 0x800000062c257220 */ /* 0x040fe20000400000 */
[-C--:B------:R-:W-:Y:S01]  /*383d0*/  FMUL R39, R44, R53.reuse ;  /* 0x000000352c277220 */ /* 0x080fe20000400000 */
[-C--:B------:R-:W-:Y:S01]  /*383e0*/  FFMA R41, RZ, R53.reuse, R41 ;  /* 0x00000035ff297223 */ /* 0x080fe20000000029 */
[C---:B------:R-:W-:Y:S01]  /*383f0*/  FMUL R44, R7.reuse, R54 ;  /* 0x00000036072c7220 */ /* 0x040fe20000400000 */
[CC--:B------:R-:W-:Y:S01]  /*38400*/  FMUL R45, R7.reuse, -R53.reuse ;  /* 0x80000035072d7220 */ /* 0x0c0fe20000400000 */
[CC--:B------:R-:W-:Y:S01]  /*38410*/  FMUL R43, R54.reuse, -R53.reuse ;  /* 0x80000035362b7220 */ /* 0x0c0fe20000400000 */
[----:B------:R-:W-:Y:S01]  /*38420*/  FMUL R38, R54, R6 ;  /* 0x0000000636267220 */ /* 0x000fe20000400000 */
[----:B------:R-:W-:Y:S01]  /*38430*/  FADD R41, R42, R41 ;  /* 0x000000292a297221 */ /* 0x000fe20000000000 */
[----:B------:R-:W-:Y:S01]  /*38440*/  FFMA R14, -RZ, R46, R14 ;  /* 0x0000002eff0e7223 */ /* 0x000fe2000000010e */
[----:B------:R-:W-:Y:S01]  /*38450*/  FFMA R44, R7, R54, R44 ;  /* 0x00000036072c7223 */ /* 0x000fe2000000002c */
[----:B------:R-:W-:Y:S01]  /*38460*/  FADD R42, R5, R42 ;  /* 0x0000002a052a7221 */ /* 0x000fe20000000000 */
[----:B------:R-:W-:Y:S01]  /*38470*/  FFMA R45, -R7, R53, R45 ;  /* 0x00000035072d7223 */ /* 0x000fe2000000012d */
[----:B------:R-:W-:Y:S01]  /*38480*/  FMUL R48, R50, -R7 ;  /* 0x8000000732307220 */ /* 0x000fe20000400000 */
[CC--:B------:R-:W-:Y:S01]  /*38490*/  FFMA R43, -R54.reuse, R53.reuse, R43 ;  /* 0x00000035362b7223 */ /* 0x0c0fe2000000012b */
[----:B------:R-:W-:Y:S01]  /*384a0*/  FFMA R38, R54, R6, R38 ;  /* 0x0000000636267223 */ /* 0x000fe20000000026 */
[-C--:B------:R-:W-:Y:S01]  /*384b0*/  FFMA R5, RZ, R54.reuse, R5 ;  /* 0x00000036ff057223 */ /* 0x080fe20000000005 */
[----:B------:R-:W-:Y:S01]  /*384c0*/  FMUL R46, R50, -R54 ;  /* 0x80000036322e7220 */ /* 0x000fe20000400000 */
[-C--:B------:R-:W-:Y:S01]  /*384d0*/  FFMA R7, -R6, R53.reuse, R49 ;  /* 0x0000003506077223 */ /* 0x080fe20000000131 */
[C---:B------:R-:W-:Y:S01]  /*384e0*/  FMUL R49, R50.reuse, R53 ;  /* 0x0000003532317220 */ /* 0x040fe20000400000 */
[----:B------:R-:W2:Y:S04]  /*384f0*/  LDL.LU R54, [R1+0x4c] ;  /* 0x00004c0001367983 */ /* 0x000ea80000300800 */
[----:B------:R-:W3:Y:S04]  /*38500*/  LDL.LU R53, [R1+0x20] ;  /* 0x0000200001357983 */ /* 0x000ee80000300800 */
[----:B------:R-:W4:Y:S01]  /*38510*/  LDL.LU R52, [R1+0x50] ;  /* 0x0000500001347983 */ /* 0x000f220000300800 */
[-C--:B------:R-:W-:Y:S01]  /*38520*/  FMUL R50, R50, -R6.reuse ;  /* 0x8000000632327220 */ /* 0x080fe20000400000 */
[----:B------:R-:W-:Y:S01]  /*38530*/  FADD R51, R15, R15 ;  /* 0x0000000f0f337221 */ /* 0x000fe20000000000 */
[-C--:B------:R-:W-:Y:S01]  /*38540*/  FFMA R5, -RZ, R6.reuse, R5 ;  /* 0x00000006ff057223 */ /* 0x080fe20000000105 */
[-C--:B------:R-:W-:Y:S01]  /*38550*/  FFMA R42, RZ, R6.reuse, R42 ;  /* 0x00000006ff2a7223 */ /* 0x080fe2000000002a */
[-C--:B------:R-:W-:Y:S01]  /*38560*/  FFMA R40, RZ, R6.reuse, R40 ;  /* 0x00000006ff287223 */ /* 0x080fe20000000028 */
[----:B------:R-:W-:Y:S01]  /*38570*/  FFMA R41, -RZ, R6, R41 ;  /* 0x00000006ff297223 */ /* 0x000fe20000000129 */
[----:B------:R-:W-:Y:S01]  /*38580*/  FFMA R51, R50, 2, R51 ;  /* 0x4000000032337823 */ /* 0x000fe20000000033 */
[----:B------:R-:W-:-:S03]  /*38590*/  FADD R6, R36, R36 ;  /* 0x0000002424067221 */ /* 0x000fc60000000000 */
[----:B------:R-:W-:Y:S01]  /*385a0*/  FFMA R36, R36, 4, R51 ;  /* 0x4080000024247823 */ /* 0x000fe20000000033 */
[--C-:B------:R-:W-:Y:S01]  /*385b0*/  FFMA R51, R50, 2, R6.reuse ;  /* 0x4000000032337823 */ /* 0x100fe20000000006 */
[----:B------:R-:W-:Y:S01]  /*385c0*/  FFMA R6, R15, 2, R6 ;  /* 0x400000000f067823 */ /* 0x000fe20000000006 */
[----:B------:R-:W-:-:S03]  /*385d0*/  FADD R37, R37, R37 ;  /* 0x0000002525257221 */ /* 0x000fc60000000000 */
[----:B------:R-:W-:Y:S01]  /*385e0*/  FFMA R50, R50, 4, R6 ;  /* 0x4080000032327823 */ /* 0x000fe20000000006 */
[----:B------:R-:W-:Y:S01]  /*385f0*/  FADD R6, R48, R48 ;  /* 0x0000003030067221 */ /* 0x000fe20000000000 */
[----:B------:R-:W-:Y:S01]  /*38600*/  FFMA R15, R15, 4, R51 ;  /* 0x408000000f0f7823 */ /* 0x000fe20000000033 */
[C---:B------:R-:W-:Y:S01]  /*38610*/  FADD R48, R34.reuse, R34 ;  /* 0x0000002222307221 */ /* 0x040fe20000000000 */
[----:B------:R-:W-:-:S03]  /*38620*/  FFMA R51, R34, 4, R37 ;  /* 0x4080000022337823 */ /* 0x000fc60000000025 */
[----:B------:R-:W-:Y:S01]  /*38630*/  FADD R34, R48, -R6 ;  /* 0x8000000630227221 */ /* 0x000fe20000000000 */
[----:B------:R-:W-:Y:S01]  /*38640*/  FADD R6, -R6, R51 ;  /* 0x0000003306067221 */ /* 0x000fe20000000100 */
[----:B------:R-:W-:Y:S01]  /*38650*/  FADD R51, R26, R26 ;  /* 0x0000001a1a337221 */ /* 0x000fe20000000000 */
[----:B------:R-:W-:Y:S01]  /*38660*/  FADD R35, R35, R35 ;  /* 0x0000002323237221 */ /* 0x000fe20000000000 */
[----:B------:R-:W-:Y:S01]  /*38670*/  FADD R26, R49, R49 ;  /* 0x00000031311a7221 */ /* 0x000fe20000000000 */
[----:B------:R-:W-:-:S03]  /*38680*/  FADD R37, R48, R37 ;  /* 0x0000002530257221 */ /* 0x000fc60000000000 */
[C---:B------:R-:W-:Y:S01]  /*38690*/  FADD R48, -R26.reuse, R35 ;  /* 0x000000231a307221 */ /* 0x040fe20000000100 */
[--C-:B------:R-:W-:Y:S01]  /*386a0*/  FADD R26, R26, R51.reuse ;  /* 0x000000331a1a7221 */ /* 0x100fe20000000000 */
[----:B------:R-:W-:Y:S01]  /*386b0*/  FADD R35, -R35, R51 ;  /* 0x0000003323237221 */ /* 0x000fe20000000100 */
[C-C-:B------:R-:W-:Y:S01]  /*386c0*/  FADD R51, R7.reuse, R44.reuse ;  /* 0x0000002c07337221 */ /* 0x140fe20000000000 */
[----:B------:R-:W-:Y:S01]  /*386d0*/  FADD R44, R7, -R44 ;  /* 0x8000002c072c7221 */ /* 0x000fe20000000000 */
[----:B------:R-:W-:Y:S01]  /*386e0*/  FADD R7, R45, -R38 ;  /* 0x800000262d077221 */ /* 0x000fe20000000000 */
[----:B------:R-:W-:-:S03]  /*386f0*/  FADD R13, R13, -1 ;  /* 0xbf8000000d0d7421 */ /* 0x000fc60000000000 */
[----:B------:R-:W-:Y:S01]  /*38700*/  FMUL R7, R212, R7 ;  /* 0x00000007d4077220 */ /* 0x000fe20000400000 */
[----:B------:R-:W-:-:S03]  /*38710*/  FADD R38, R45, R38 ;  /* 0x000000262d267221 */ /* 0x000fc60000000000 */
[CCC-:B------:R-:W-:Y:S01]  /*38720*/  FFMA R45, R156.reuse, R13.reuse, -R7.reuse ;  /* 0x0000000d9c2d7223 */ /* 0x1c0fe20000000807 */
[----:B------:R-:W-:Y:S01]  /*38730*/  FFMA R13, R156, -R13, R7 ;  /* 0x8000000d9c0d7223 */ /* 0x000fe20000000007 */
[----:B------:R-:W-:-:S04]  /*38740*/  FADD R7, RZ, R30 ;  /* 0x0000001eff077221 */ /* 0x000fc80000000000 */
[----:B------:R-:W-:Y:S01]  /*38750*/  FADD R7, R7, R14 ;  /* 0x0000000e07077221 */ /* 0x000fe20000000000 */
[----:B------:R-:W-:Y:S01]  /*38760*/  FMUL R14, R39, 4 ;  /* 0x40800000270e7820 */ /* 0x000fe20000400000 */
[----:B------:R-:W-:-:S03]  /*38770*/  FADD R16, R16, R16 ;  /* 0x0000001010107221 */ /* 0x000fc60000000000 */
[----:B------:R-:W-:Y:S01]  /*38780*/  FFMA R14, R46, 2, R14 ;  /* 0x400000002e0e7823 */ /* 0x000fe2000000000e */
[----:B------:R-:W-:-:S03]  /*38790*/  FMUL R6, R212, R6 ;  /* 0x00000006d4067220 */ /* 0x000fc60000400000 */
[----:B------:R-:W-:Y:S01]  /*387a0*/  FADD R14, -R16, R14 ;  /* 0x0000000e100e7221 */ /* 0x000fe20000000100 */
[----:B------:R-:W-:Y:S01]  /*387b0*/  FADD R39, R39, R39 ;  /* 0x0000002727277221 */ /* 0x000fe20000000000 */
[C---:B------:R-:W-:Y:S02]  /*387c0*/  FMUL R26, R155.reuse, R26 ;  /* 0x0000001a9b1a7220 */ /* 0x040fe40000400000 */
[----:B------:R-:W-:Y:S01]  /*387d0*/  FFMA R14, -R155, R14, -R6 ;  /* 0x0000000e9b0e7223 */ /* 0x000fe20000000906 */
[----:B------:R-:W-:Y:S01]  /*387e0*/  FADD R6, R43, R47 ;  /* 0x0000002f2b067221 */ /* 0x000fe20000000000 */
[----:B------:R-:W-:Y:S01]  /*387f0*/  FMUL R36, R155, R36 ;  /* 0x000000249b247220 */ /* 0x000fe20000400000 */
[----:B------:R-:W-:Y:S01]  /*38800*/  FADD R11, R11, -1 ;  /* 0xbf8000000b0b7421 */ /* 0x000fe20000000000 */
[C---:B------:R-:W-:Y:S01]  /*38810*/  FMUL R44, R155.reuse, R44 ;  /* 0x0000002c9b2c7220 */ /* 0x040fe20000400000 */
[----:B------:R-:W-:Y:S01]  /*38820*/  FFMA R46, R46, 2, R39 ;  /* 0x400000002e2e7823 */ /* 0x000fe20000000027 */
[----:B------:R-:W-:Y:S01]  /*38830*/  FMUL R50, R156, R50 ;  /* 0x000000329c327220 */ /* 0x000fe20000400000 */
[----:B------:R-:W-:Y:S01]  /*38840*/  FADD R29, RZ, R29 ;  /* 0x0000001dff1d7221 */ /* 0x000fe20000000000 */
[CC--:B------:R-:W-:Y:S01]  /*38850*/  FFMA R45, R155.reuse, R6.reuse, R45 ;  /* 0x000000069b2d7223 */ /* 0x0c0fe2000000002d */
[C---:B------:R-:W-:Y:S01]  /*38860*/  FFMA R6, R155.reuse, -R6, R13 ;  /* 0x800000069b067223 */ /* 0x040fe2000000000d */
[----:B------:R-:W-:Y:S01]  /*38870*/  FFMA R15, -R212, R15, -R26 ;  /* 0x0000000fd40f7223 */ /* 0x000fe2000000091a */
[C---:B------:R-:W-:Y:S01]  /*38880*/  FFMA R37, -R156.reuse, R37, -R36 ;  /* 0x000000259c257223 */ /* 0x040fe20000000924 */
[----:B------:R-:W-:Y:S01]  /*38890*/  FMUL R11, R155, R11 ;  /* 0x0000000b9b0b7220 */ /* 0x000fe20000400000 */
[----:B------:R-:W-:Y:S01]  /*388a0*/  FFMA R26, R156, -R38, R44 ;  /* 0x800000269c1a7223 */ /* 0x000fe2000000002c */
[----:B------:R-:W-:Y:S01]  /*388b0*/  FADD R13, R12, -1 ;  /* 0xbf8000000c0d7421 */ /* 0x000fe20000000000 */
[----:B------:R-:W-:Y:S01]  /*388c0*/  FADD R16, R39, -R16 ;  /* 0x8000001027107221 */ /* 0x000fe20000000000 */
[----:B------:R-:W-:Y:S01]  /*388d0*/  FFMA R46, -R212, R46, -R50 ;  /* 0x0000002ed42e7223 */ /* 0x000fe20000000932 */
[----:B------:R-:W-:Y:S01]  /*388e0*/  FFMA R36, R49, 4, R35 ;  /* 0x4080000031247823 */ /* 0x000fe20000000023 */
[----:B------:R-:W-:Y:S01]  /*388f0*/  FADD R8, R29, R8 ;  /* 0x000000081d087221 */ /* 0x000fe20000000000 */
[----:B------:R-:W-:Y:S01]  /*38900*/  FFMA R30, R156, R38, -R44 ;  /* 0x000000269c1e7223 */ /* 0x000fe2000000082c */
[C---:B------:R-:W-:Y:S01]  /*38910*/  FFMA R12, R212.reuse, R51, R11 ;  /* 0x00000033d40c7223 */ /* 0x040fe2000000000b */
[----:B------:R-:W-:Y:S01]  /*38920*/  FFMA R26, R212, -R13, R26 ;  /* 0x8000000dd41a7223 */ /* 0x000fe2000000001a */
[----:B------:R-:W-:Y:S01]  /*38930*/  FADD R43, R43, -R47 ;  /* 0x8000002f2b2b7221 */ /* 0x000fe20000000000 */
[----:B------:R-:W-:Y:S01]  /*38940*/  FFMA R35, R156, R16, R15 ;  /* 0x000000109c237223 */ /* 0x000fe2000000000f */
[----:B------:R-:W-:Y:S01]  /*38950*/  FADD R28, RZ, R28 ;  /* 0x0000001cff1c7221 */ /* 0x000fe20000000000 */
[----:B------:R-:W-:Y:S01]  /*38960*/  FFMA R34, R155, R34, R46 ;  /* 0x000000229b227223 */ /* 0x000fe2000000002e */
[C---:B------:R-:W-:Y:S01]  /*38970*/  FFMA R11, -R212.reuse, R51, -R11 ;  /* 0x00000033d40b7223 */ /* 0x040fe2000000090b */
[----:B------:R-:W-:Y:S01]  /*38980*/  FFMA R37, R212, -R48, R37 ;  /* 0x80000030d4257223 */ /* 0x000fe20000000025 */
[----:B------:R-:W-:Y:S01]  /*38990*/  FFMA R36, R156, -R36, R14 ;  /* 0x800000249c247223 */ /* 0x000fe2000000000e */
[----:B------:R-:W-:Y:S01]  /*389a0*/  FADD R27, RZ, R27 ;  /* 0x0000001bff1b7221 */ /* 0x000fe20000000000 */
[----:B------:R-:W-:Y:S01]  /*389b0*/  FADD R7, RZ, R7 ;  /* 0x00000007ff077221 */ /* 0x000fe20000000000 */
[----:B------:R-:W-:Y:S01]  /*389c0*/  FADD R8, RZ, R8 ;  /* 0x00000008ff087221 */ /* 0x000fe20000000000 */
[----:B------:R-:W-:Y:S01]  /*389d0*/  FFMA R30, R212, R13, R30 ;  /* 0x0000000dd41e7223 */ /* 0x000fe2000000001e */
[-C--:B------:R-:W-:Y:S01]  /*389e0*/  FFMA R38, R156, -R43.reuse, R12 ;  /* 0x8000002b9c267223 */ /* 0x080fe2000000000c */
[----:B------:R-:W-:Y:S01]  /*389f0*/  FADD R16, RZ, R200 ;  /* 0x000000c8ff107221 */ /* 0x000fe20000000000 */
[----:B------:R-:W-:Y:S01]  /*38a00*/  FADD R139, R26, R139 ;  /* 0x0000008b1a8b7221 */ /* 0x000fe20000000000 */
[----:B------:R-:W-:Y:S01]  /*38a10*/  FADD R28, R28, R35 ;  /* 0x000000231c1c7221 */ /* 0x000fe20000000000 */
[----:B------:R-:W-:Y:S01]  /*38a20*/  FFMA R156, R156, R43, R11 ;  /* 0x0000002b9c9c7223 */ /* 0x000fe2000000000b */
[----:B------:R-:W-:Y:S01]  /*38a30*/  FADD R15, RZ, R201 ;  /* 0x000000c9ff0f7221 */ /* 0x000fe20000000000 */
[----:B------:R-:W-:Y:S01]  /*38a40*/  FADD R26, RZ, R199 ;  /* 0x000000c7ff1a7221 */ /* 0x000fe20000000000 */
[----:B------:R-:W-:Y:S01]  /*38a50*/  FADD R34, R27, R34 ;  /* 0x000000221b227221 */ /* 0x000fe20000000000 */
[----:B------:R-:W-:Y:S01]  /*38a60*/  FADD R37, R7, R37 ;  /* 0x0000002507257221 */ /* 0x000fe20000000000 */
[----:B------:R-:W-:Y:S01]  /*38a70*/  FADD R8, R8, R36 ;  /* 0x0000002408087221 */ /* 0x000fe20000000000 */
[----:B------:R-:W-:Y:S01]  /*38a80*/  FADD R16, R30, R16 ;  /* 0x000000101e107221 */ /* 0x000fe20000000000 */
[----:B------:R-:W-:Y:S01]  /*38a90*/  FADD R27, -R28, R55 ;  /* 0x000000371c1b7221 */ /* 0x000fe20000000100 */
        /* <DEDUP_REMOVED lines=14> */
[----:B--2---:R-:W-:Y:S01]  /*38b80*/  FADD R28, -R34, R54 ;  /* 0x00000036221c7221 */ /* 0x004fe20000000100 */
[----:B---3--:R-:W-:Y:S01]  /*38b90*/  FADD R29, -R37, R53 ;  /* 0x00000035251d7221 */ /* 0x008fe20000000100 */
[----:B----4-:R-:W-:-:S02]  /*38ba0*/  FADD R30, R8, R52 ;  /* 0x00000034081e7221 */ /* 0x010fc40000000000 */
.L_x_526:
[----:B---3--:R-:W-:Y:S05]  /*38bb0*/  BSYNC B4 ;  /* 0x0000000000047941 */ /* 0x008fea0003800000 */
.L_x_525:
[----:B------:R-:W2:Y:S04]  /*38bc0*/  LDL.LU R5, [R1+0x2c] ;  /* 0x00002c0001057983 */ /* 0x000ea80000300800 */
[----:B------:R-:W3:Y:S04]  /*38bd0*/  LDL.LU R7, [R1+0x30] ;  /* 0x0000300001077983 */ /* 0x000ee80000300800 */
[----:B------:R-:W4:Y:S01]  /*38be0*/  LDL.LU R6, [R1+0x34] ;  /* 0x0000340001067983 */ /* 0x000f220000300800 */
[----:B------:R-:W-:-:S04]  /*38bf0*/  ISETP.NE.U32.AND P1, PT, RZ, c[0x0][0x6d0], PT ;  /* 0x0001b400ff007a0c */ /* 0x000fc80003f25070 */
[----:B------:R-:W-:Y:S01]  /*38c00*/  ISETP.NE.AND.EX P1, PT, RZ, c[0x0][0x6d4], PT, P1 ;  /* 0x0001b500ff007a0c */ /* 0x000fe20003f25310 */
[----:B--2---:R-:W-:Y:S01]  /*38c10*/  FADD R5, RZ, R5 ;  /* 0x00000005ff057221 */ /* 0x004fe20000000000 */
[----:B---3--:R-:W-:Y:S01]  /*38c20*/  FADD R8, RZ, R7 ;  /* 0x00000007ff087221 */ /* 0x008fe20000000000 */
[----:B----4-:R-:W-:-:S10]  /*38c30*/  FADD R34, RZ, R6 ;  /* 0x00000006ff227221 */ /* 0x010fd40000000000 */
        /* <DEDUP_REMOVED lines=13> */
.L_x_1126:
        /* <DEDUP_REMOVED lines=14> */
.L_x_1127:
[----:B------:R-:W-:Y:S01]  /*38df0*/  FADD R192, RZ, R192 ;  /* 0x000000c0ffc07221 */ /* 0x000fe20000000000 */
[----:B------:R-:W-:Y:S01]  /*38e00*/  FADD R193, RZ, R193 ;  /* 0x000000c1ffc17221 */ /* 0x000fe20000000000 */
[----:B------:R-:W-:Y:S01]  /*38e10*/  FADD R194, RZ, R194 ;  /* 0x000000c2ffc27221 */ /* 0x000fe20000000000 */
[----:B------:R-:W-:Y:S05]  /*38e20*/  @!P1 BRA `(.L_x_1128) ;  /* 0x000000c000009947 */ /* 0x000fea0003800000 */
[----:B--2---:R-:W-:Y:S01]  /*38e30*/  MOV R6, c[0x0][0x6f0] ;  /* 0x0001bc0000067a02 */ /* 0x004fe20000000f00 */
        /* <DEDUP_REMOVED lines=9> */
[----:B------:R2:W-:Y:S01]  /*38ed0*/  RED.E.ADD.F32.FTZ.RN.STRONG.GPU [R6.64+0x14], R194 ;  /* 0x000014c20600798e */ /* 0x0005e2000c10e7a8 */
[----:B------:R-:W-:Y:S05]  /*38ee0*/  BRA `(.L_x_1129) ;  /* 0x000000e000007947 */ /* 0x000fea0003800000 */
.L_x_1128:
        /* <DEDUP_REMOVED lines=13> */
[----:B------:R2:W-:Y:S02]  /*38fc0*/  RED.E.ADD.F32.FTZ.RN.STRONG.GPU [R6.64+0x14], R194 ;  /* 0x000014c20600798e */ /* 0x0005e4000c10e7a8 */
.L_x_1129:
        /* <DEDUP_REMOVED lines=27> */
.L_x_1130:
        /* <DEDUP_REMOVED lines=17> */
.L_x_1131:
[----:B------:R-:W-:Y:S01]  /*39290*/  ISETP.NE.U32.AND P3, PT, RZ, c[0x0][0x740], PT ;  /* 0x0001d000ff007a0c */ /* 0x000fe20003f65070 */
[----:B------:R-:W-:-:S03]  /*392a0*/  FADD R146, RZ, R146 ;  /* 0x00000092ff927221 */ /* 0x000fc60000000000 */
        /* <DEDUP_REMOVED lines=9> */
.L_x_1132:
        /* <DEDUP_REMOVED lines=9> */
.L_x_1133:
        /* <DEDUP_REMOVED lines=15> */
.L_x_1134:
        /* <DEDUP_REMOVED lines=11> */
.L_x_1135:
[----:B------:R-:W3:Y:S04]  /*39570*/  LDL.LU R38, [R1+0x20c] ;  /* 0x00020c0001267983 */ /* 0x000ee80000300800 */
[----:B------:R-:W4:Y:S04]  /*39580*/  LDL.LU R41, [R1+0x224] ;  /* 0x0002240001297983 */ /* 0x000f280000300800 */
[----:B------:R-:W5:Y:S04]  /*39590*/  LDL.LU R39, [R1+0x228] ;  /* 0x0002280001277983 */ /* 0x000f680000300800 */
[----:B--2---:R-:W2:Y:S04]  /*395a0*/  LDL.LU R43, [R1+0x274] ;  /* 0x00027400012b7983 */ /* 0x004ea80000300800 */
[----:B------:R-:W2:Y:S04]  /*395b0*/  LDL.LU R46, [R1+0x2a4] ;  /* 0x0002a400012e7983 */ /* 0x000ea80000300800 */
[----:B------:R-:W2:Y:S04]  /*395c0*/  LDL.LU R44, [R1+0x270] ;  /* 0x00027000012c7983 */ /* 0x000ea80000300800 */
[----:B------:R-:W2:Y:S01]  /*395d0*/  LDL.LU R45, [R1+0x27c] ;  /* 0x00027c00012d7983 */ /* 0x000ea20000300800 */
[----:B------:R-:W-:-:S04]  /*395e0*/  ISETP.NE.U32.AND P5, PT, RZ, c[0x0][0x698], PT ;  /* 0x0001a600ff007a0c */ /* 0x000fc80003fa5070 */
[----:B------:R-:W-:Y:S01]  /*395f0*/  ISETP.NE.AND.EX P5, PT, RZ, c[0x0][0x69c], PT, P5 ;  /* 0x0001a700ff007a0c */ /* 0x000fe20003fa5350 */
[----:B------:R-:W-:Y:S01]  /*39600*/  FADD R142, R16, R142 ;  /* 0x0000008e108e7221 */ /* 0x000fe20000000000 */
[----:B------:R-:W-:-:S03]  /*39610*/  FADD R205, R26, R205 ;  /* 0x000000cd1acd7221 */ /* 0x000fc60000000000 */
[----:B------:R-:W-:Y:S01]  /*39620*/  FADD R142, RZ, R142 ;  /* 0x0000008eff8e7221 */ /* 0x000fe20000000000 */
[----:B------:R-:W-:Y:S01]  /*39630*/  FADD R205, RZ, R205 ;  /* 0x000000cdffcd7221 */ /* 0x000fe20000000000 */
[----:B---3--:R-:W-:-:S04]  /*39640*/  FMUL R8, R38, R79 ;  /* 0x0000004f26087220 */ /* 0x008fc80000400000 */
[----:B------:R-:W-:Y:S01]  /*39650*/  FADD R6, R8, R8 ;  /* 0x0000000808067221 */ /* 0x000fe20000000000 */
[C---:B----4-:R-:W-:Y:S01]  /*39660*/  FMUL R5, R41.reuse, R80 ;  /* 0x0000005029057220 */ /* 0x050fe20000400000 */
[-C--:B------:R-:W-:Y:S01]  /*39670*/  FMUL R42, R41, R79.reuse ;  /* 0x0000004f292a7220 */ /* 0x080fe20000400000 */
[C---:B-----5:R-:W-:Y:S01]  /*39680*/  FMUL R40, R39.reuse, R78 ;  /* 0x0000004e27287220 */ /* 0x060fe20000400000 */
[C---:B------:R-:W-:Y:S01]  /*39690*/  FMUL R35, R39.reuse, R80 ;  /* 0x0000005027237220 */ /* 0x040fe20000400000 */
[C---:B------:R-:W-:Y:S01]  /*396a0*/  FMUL R37, R39.reuse, R79 ;  /* 0x0000004f27257220 */ /* 0x040fe20000400000 */
[----:B------:R-:W-:Y:S01]  /*396b0*/  FMUL R39, R39, R77 ;  /* 0x0000004d27277220 */ /* 0x000fe20000400000 */
[----:B------:R-:W-:Y:S01]  /*396c0*/  FADD R7, R40, R40 ;  /* 0x0000002828077221 */ /* 0x000fe20000000000 */
[----:B------:R-:W-:-:S03]  /*396d0*/  FADD R35, R35, R35 ;  /* 0x0000002323237221 */ /* 0x000fc60000000000 */
[--C-:B------:R-:W-:Y:S01]  /*396e0*/  FADD R34, R6, R7.reuse ;  /* 0x0000000706227221 */ /* 0x100fe20000000000 */
[C---:B------:R-:W-:Y:S01]  /*396f0*/  FFMA R7, R5.reuse, 2, R7 ;  /* 0x4000000005077823 */ /* 0x040fe20000000007 */
[C---:B------:R-:W-:Y:S02]  /*39700*/  FFMA R6, R5.reuse, 2, R6 ;  /* 0x4000000005067823 */ /* 0x040fe40000000006 */
[----:B------:R-:W-:Y:S01]  /*39710*/  FFMA R5, R5, 4, R34 ;  /* 0x4080000005057823 */ /* 0x000fe20000000022 */
[----:B------:R-:W-:Y:S01]  /*39720*/  FMUL R34, R38, R77 ;  /* 0x0000004d26227220 */ /* 0x000fe20000400000 */
[----:B------:R-:W-:Y:S01]  /*39730*/  FFMA R8, R8, 4, R7 ;  /* 0x4080000008087823 */ /* 0x000fe20000000007 */
[----:B------:R-:W-:Y:S01]  /*39740*/  FFMA R40, R40, 4, R6 ;  /* 0x4080000028287823 */ /* 0x000fe20000000006 */
[----:B------:R-:W-:Y:S01]  /*39750*/  FMUL R6, R41, R78 ;  /* 0x0000004e29067220 */ /* 0x000fe20000400000 */
[C---:B------:R-:W-:Y:S01]  /*39760*/  FADD R7, R34.reuse, R34 ;  /* 0x0000002222077221 */ /* 0x040fe20000000000 */
[----:B------:R-:W-:Y:S01]  /*39770*/  FMUL R34, R34, 4 ;  /* 0x4080000022227820 */ /* 0x000fe20000400000 */
[----:B------:R-:W-:-:S03]  /*39780*/  FMUL R5, R5, R26 ;  /* 0x0000001a05057220 */ /* 0x000fc60000400000 */
[C---:B------:R-:W-:Y:S01]  /*39790*/  FFMA R34, R6.reuse, 2, R34 ;  /* 0x4000000006227823 */ /* 0x040fe20000000022 */
[----:B------:R-:W-:Y:S01]  /*397a0*/  FFMA R6, R6, 2, R7 ;  /* 0x4000000006067823 */ /* 0x000fe20000000007 */
[----:B------:R-:W-:Y:S02]  /*397b0*/  FADD R7, R7, -R35 ;  /* 0x8000002307077221 */ /* 0x000fe40000000000 */
[----:B------:R-:W-:Y:S01]  /*397c0*/  FADD R35, -R35, R34 ;  /* 0x0000002223237221 */ /* 0x000fe20000000100 */
[----:B------:R-:W-:Y:S01]  /*397d0*/  FMUL R34, R41, R77 ;  /* 0x0000004d29227220 */ /* 0x000fe20000400000 */
[----:B------:R-:W-:Y:S01]  /*397e0*/  FFMA R6, R6, R15, R5 ;  /* 0x0000000f06067223 */ /* 0x000fe20000000005 */
[C---:B------:R-:W-:Y:S01]  /*397f0*/  FMUL R5, R38.reuse, R78 ;  /* 0x0000004e26057220 */ /* 0x040fe20000400000 */
[----:B------:R-:W-:Y:S01]  /*39800*/  FMUL R38, R38, R80 ;  /* 0x0000005026267220 */ /* 0x000fe20000400000 */
[C---:B------:R-:W-:Y:S01]  /*39810*/  FMUL R36, R34.reuse, 4 ;  /* 0x4080000022247820 */ /* 0x040fe20000400000 */
[----:B------:R-:W-:Y:S01]  /*39820*/  FADD R34, R34, R34 ;  /* 0x0000002222227221 */ /* 0x000fe20000000000 */
[----:B------:R-:W-:Y:S01]  /*39830*/  FADD R5, R5, R5 ;  /* 0x0000000505057221 */ /* 0x000fe20000000000 */
[----:B------:R-:W-:Y:S01]  /*39840*/  FADD R42, R42, R42 ;  /* 0x0000002a2a2a7221 */ /* 0x000fe20000000000 */
[----:B------:R-:W-:Y:S01]  /*39850*/  FFMA R36, R37, 2, R36 ;  /* 0x4000000025247823 */ /* 0x000fe20000000024 */
[----:B------:R-:W-:Y:S01]  /*39860*/  FADD R41, R39, R39 ;  /* 0x0000002727297221 */ /* 0x000fe20000000000 */
[----:B------:R-:W-:Y:S01]  /*39870*/  FFMA R37, R37, 2, R34 ;  /* 0x4000000025257823 */ /* 0x000fe20000000022 */
[----:B------:R-:W-:Y:S01]  /*39880*/  FADD R38, R38, R38 ;  /* 0x0000002626267221 */ /* 0x000fe20000000000 */
[----:B------:R-:W-:Y:S01]  /*39890*/  FADD R34, R34, -R5 ;  /* 0x8000000522227221 */ /* 0x000fe20000000000 */
[----:B------:R-:W-:Y:S01]  /*398a0*/  FADD R5, -R5, R36 ;  /* 0x0000002405057221 */ /* 0x000fe20000000100 */
[C---:B------:R-:W-:Y:S01]  /*398b0*/  FADD R36, -R41.reuse, R42 ;  /* 0x0000002a29247221 */ /* 0x040fe20000000100 */
[--C-:B------:R-:W-:Y:S01]  /*398c0*/  FADD R41, R41, R38.reuse ;  /* 0x0000002629297221 */ /* 0x100fe20000000000 */
[----:B------:R-:W-:Y:S01]  /*398d0*/  FADD R38, -R42, R38 ;  /* 0x000000262a267221 */ /* 0x000fe20000000100 */
[----:B------:R-:W-:-:S03]  /*398e0*/  FMUL R42, R80, R79 ;  /* 0x0000004f502a7220 */ /* 0x000fc60000400000 */
[----:B------:R-:W-:Y:S01]  /*398f0*/  FFMA R39, R39, 4, R38 ;  /* 0x4080000027277823 */ /* 0x000fe20000000026 */
[----:B------:R-:W-:Y:S01]  /*39900*/  FMUL R38, R77, R78 ;  /* 0x0000004e4d267220 */ /* 0x000fe20000400000 */
[----:B------:R-:W-:Y:S01]  /*39910*/  FMUL R37, R37, R16 ;  /* 0x0000001025257220 */ /* 0x000fe20000400000 */
[----:B------:R-:W-:Y:S01]  /*39920*/  FFMA R42, R80, R79, R42 ;  /* 0x0000004f502a7223 */ /* 0x000fe2000000002a */
[----:B------:R-:W-:Y:S01]  /*39930*/  FMUL R41, R41, R26 ;  /* 0x0000001a29297220 */ /* 0x000fe20000400000 */
[C---:B------:R-:W-:Y:S01]  /*39940*/  FFMA R38, R77.reuse, R78, R38 ;  /* 0x0000004e4d267223 */ /* 0x040fe20000000026 */
[----:B------:R-:W-:Y:S02]  /*39950*/  FFMA R40, R40, R15, R37 ;  /* 0x0000000f28287223 */ /* 0x000fe40000000025 */
[----:B------:R-:W-:Y:S01]  /*39960*/  FFMA R8, R8, R16, R41 ;  /* 0x0000001008087223 */ /* 0x000fe20000000029 */
[C-C-:B------:R-:W-:Y:S01]  /*39970*/  FADD R37, R38.reuse, R42.reuse ;  /* 0x0000002a26257221 */ /* 0x140fe20000000000 */
[----:B------:R-:W-:Y:S01]  /*39980*/  FADD R38, R38, -R42 ;  /* 0x8000002a26267221 */ /* 0x000fe20000000000 */
[----:B------:R-:W-:Y:S01]  /*39990*/  FMUL R42, R77, R80 ;  /* 0x000000504d2a7220 */ /* 0x000fe20000400000 */
[----:B------:R-:W-:Y:S01]  /*399a0*/  FMUL R41, R79, R78 ;  /* 0x0000004e4f297220 */ /* 0x000fe20000400000 */
[----:B------:R-:W-:-:S02]  /*399b0*/  FMUL R5, R5, R26 ;  /* 0x0000001a05057220 */ /* 0x000fc40000400000 */
[----:B------:R-:W-:Y:S01]  /*399c0*/  FFMA R42, R77, R80, R42 ;  /* 0x000000504d2a7223 */ /* 0x000fe2000000002a */
[----:B------:R-:W-:Y:S01]  /*399d0*/  FFMA R41, R79, R78, R41 ;  /* 0x0000004e4f297223 */ /* 0x000fe20000000029 */
[----:B------:R-:W-:Y:S01]  /*399e0*/  FFMA R7, -R7, R26, R40 ;  /* 0x0000001a07077223 */ /* 0x000fe20000000128 */
[----:B------:R-:W-:Y:S01]  /*399f0*/  FFMA R35, R35, R16, R5 ;  /* 0x0000001023237223 */ /* 0x000fe20000000005 */
[----:B------:R-:W-:Y:S01]  /*39a00*/  FMUL R38, R26, R38 ;  /* 0x000000261a267220 */ /* 0x000fe20000400000 */
[C-C-:B------:R-:W-:Y:S01]  /*39a10*/  FADD R40, R42.reuse, R41.reuse ;  /* 0x000000292a287221 */ /* 0x140fe20000000000 */
[-C--:B------:R-:W-:Y:S01]  /*39a20*/  FMUL R5, R77, R77.reuse ;  /* 0x0000004d4d057220 */ /* 0x080fe20000400000 */
[----:B------:R-:W-:Y:S01]  /*39a30*/  FADD R41, R42, -R41 ;  /* 0x800000292a297221 */ /* 0x000fe20000000000 */
[----:B------:R-:W-:Y:S01]  /*39a40*/  FMUL R42, R78, R78 ;  /* 0x0000004e4e2a7220 */ /* 0x000fe20000400000 */
[----:B------:R-:W-:Y:S01]  /*39a50*/  FFMA R40, R15, R40, -R38 ;  /* 0x000000280f287223 */ /* 0x000fe20000000826 */
[----:B------:R-:W-:Y:S01]  /*39a60*/  FFMA R5, R77, R77, R5 ;  /* 0x0000004d4d057223 */ /* 0x000fe20000000005 */
[----:B------:R-:W-:-:S03]  /*39a70*/  FMUL R38, R80, R80 ;  /* 0x0000005050267220 */ /* 0x000fc60000400000 */
[--C-:B------:R-:W-:Y:S01]  /*39a80*/  FFMA R42, R42, 2, R5.reuse ;  /* 0x400000002a2a7823 */ /* 0x100fe20000000005 */
[----:B------:R-:W-:Y:S01]  /*39a90*/  FFMA R38, R38, 2, R5 ;  /* 0x4000000026267823 */ /* 0x000fe20000000005 */
[----:B------:R-:W-:Y:S02]  /*39aa0*/  FMUL R41, R16, R41 ;  /* 0x0000002910297220 */ /* 0x000fe40000400000 */
[----:B------:R-:W-:Y:S01]  /*39ab0*/  FADD R42, R42, -1 ;  /* 0xbf8000002a2a7421 */ /* 0x000fe20000000000 */
[----:B------:R-:W-:-:S03]  /*39ac0*/  FADD R38, R38, -1 ;  /* 0xbf80000026267421 */ /* 0x000fc60000000000 */
[----:B------:R-:W-:Y:S01]  /*39ad0*/  FFMA R41, R15, R42, -R41 ;  /* 0x0000002a0f297223 */ /* 0x000fe20000000829 */
[----:B------:R-:W-:Y:S01]  /*39ae0*/  FMUL R38, R26, R38 ;  /* 0x000000261a267220 */ /* 0x000fe20000400000 */
[----:B------:R-:W-:-:S03]  /*39af0*/  FMUL R42, R79, R79 ;  /* 0x0000004f4f2a7220 */ /* 0x000fc60000400000 */
[----:B------:R-:W-:Y:S01]  /*39b00*/  FFMA R38, R16, R37, R38 ;  /* 0x0000002510267223 */ /* 0x000fe20000000026 */
[----:B------:R-:W-:Y:S01]  /*39b10*/  FFMA R42, R42, 2, R5 ;  /* 0x400000002a2a7823 */ /* 0x000fe20000000005 */
[CC--:B------:R-:W-:Y:S01]  /*39b20*/  FMUL R5, R77.reuse, R79.reuse ;  /* 0x0000004f4d057220 */ /* 0x0c0fe20000400000 */
[-C--:B------:R-:W-:Y:S02]  /*39b30*/  FMUL R37, R80, R78.reuse ;  /* 0x0000004e50257220 */ /* 0x080fe40000400000 */
[----:B------:R-:W-:Y:S01]  /*39b40*/  FADD R42, R42, -1 ;  /* 0xbf8000002a2a7421 */ /* 0x000fe20000000000 */
[----:B------:R-:W-:Y:S01]  /*39b50*/  FFMA R5, R77, R79, R5 ;  /* 0x0000004f4d057223 */ /* 0x000fe20000000005 */
[----:B------:R-:W-:Y:S02]  /*39b60*/  FFMA R37, R80, R78, R37 ;  /* 0x0000004e50257223 */ /* 0x000fe40000000025 */
[----:B------:R-:W-:Y:S02]  /*39b70*/  FFMA R40, R16, R42, R40 ;  /* 0x0000002a10287223 */ /* 0x000fe40000000028 */
[C-C-:B------:R-:W-:Y:S01]  /*39b80*/  FADD R42, R5.reuse, R37.reuse ;  /* 0x00000025052a7221 */ /* 0x140fe20000000000 */
[----:B------:R-:W-:-:S03]  /*39b90*/  FADD R5, R5, -R37 ;  /* 0x8000002505057221 */ /* 0x000fc60000000000 */
[----:B------:R-:W-:Y:S01]  /*39ba0*/  FFMA R37, R26, R42, R41 ;  /* 0x0000002a1a257223 */ /* 0x000fe20000000029 */
[----:B--2---:R-:W-:Y:S01]  /*39bb0*/  FMUL R42, R44, R14 ;  /* 0x0000000e2c2a7220 */ /* 0x004fe20000400000 */
[----:B------:R-:W-:-:S03]  /*39bc0*/  FFMA R41, R36, R16, R6 ;  /* 0x0000001024297223 */ /* 0x000fc60000000006 */
[-C--:B------:R-:W-:Y:S01]  /*39bd0*/  FFMA R42, R46, R12.reuse, -R42 ;  /* 0x0000000c2e2a7223 */ /* 0x080fe2000000082a */
[----:B------:R-:W-:-:S03]  /*39be0*/  FMUL R36, R43, R12 ;  /* 0x0000000c2b247220 */ /* 0x000fc60000400000 */
[C---:B------:R-:W-:Y:S01]  /*39bf0*/  FFMA R6, -R43.reuse, R13, R42 ;  /* 0x0000000d2b067223 */ /* 0x040fe2000000012a */
[CC--:B------:R-:W-:Y:S01]  /*39c00*/  FMUL R42, R43.reuse, R14.reuse ;  /* 0x0000000e2b2a7220 */ /* 0x0c0fe20000400000 */
[----:B------:R-:W-:Y:S01]  /*39c10*/  FMUL R43, R43, R11 ;  /* 0x0000000b2b2b7220 */ /* 0x000fe20000400000 */
[C---:B------:R-:W-:Y:S02]  /*39c20*/  FFMA R36, R46.reuse, R13, R36 ;  /* 0x0000000d2e247223 */ /* 0x040fe40000000024 */
[CC--:B------:R-:W-:Y:S01]  /*39c30*/  FFMA R42, R46.reuse, R11.reuse, -R42 ;  /* 0x0000000b2e2a7223 */ /* 0x0c0fe2000000082a */
[----:B------:R-:W-:Y:S01]  /*39c40*/  FFMA R43, R46, R14, R43 ;  /* 0x0000000e2e2b7223 */ /* 0x000fe2000000002b */
[C---:B------:R-:W-:Y:S02]  /*39c50*/  FFMA R36, -R44.reuse, R11, R36 ;  /* 0x0000000b2c247223 */ /* 0x040fe40000000124 */
[C---:B------:R-:W-:Y:S01]  /*39c60*/  FFMA R42, R44.reuse, R13, R42 ;  /* 0x0000000d2c2a7223 */ /* 0x040fe2000000002a */
[----:B------:R-:W-:Y:S01]  /*39c70*/  FFMA R43, R44, R12, R43 ;  /* 0x0000000c2c2b7223 */ /* 0x000fe2000000002b */
[----:B------:R-:W-:Y:S01]  /*39c80*/  FMUL R44, R79, R14 ;  /* 0x0000000e4f2c7220 */ /* 0x000fe20000400000 */
[----:B------:R-:W-:-:S03]  /*39c90*/  FFMA R6, R45, R11, R6 ;  /* 0x0000000b2d067223 */ /* 0x000fc60000000006 */
[-C--:B------:R-:W-:Y:S01]  /*39ca0*/  FFMA R44, R77, R12.reuse, -R44 ;  /* 0x0000000c4d2c7223 */ /* 0x080fe2000000082c */
[C---:B------:R-:W-:Y:S01]  /*39cb0*/  FFMA R42, -R45.reuse, R12, R42 ;  /* 0x0000000c2d2a7223 */ /* 0x040fe2000000012a */
[CC--:B------:R-:W-:Y:S01]  /*39cc0*/  FFMA R36, -R45.reuse, R14.reuse, R36 ;  /* 0x0000000e2d247223 */ /* 0x0c0fe20000000124 */
[-C--:B------:R-:W-:Y:S01]  /*39cd0*/  FFMA R43, R45, R13.reuse, R43 ;  /* 0x0000000d2d2b7223 */ /* 0x080fe2000000002b */
[C---:B------:R-:W-:Y:S01]  /*39ce0*/  FFMA R44, R80.reuse, R13, R44 ;  /* 0x0000000d502c7223 */ /* 0x040fe2000000002c */
[C---:B------:R-:W-:Y:S01]  /*39cf0*/  FMUL R46, R80.reuse, R14 ;  /* 0x0000000e502e7220 */ /* 0x040fe20000400000 */
[C---:B------:R-:W-:Y:S01]  /*39d00*/  FMUL R45, R80.reuse, R12 ;  /* 0x0000000c502d7220 */ /* 0x040fe20000400000 */
[----:B------:R-:W-:Y:S01]  /*39d10*/  FMUL R80, R80, R11 ;  /* 0x0000000b50507220 */ /* 0x000fe20000400000 */
[----:B------:R-:W-:Y:S01]  /*39d20*/  FFMA R8, -R34, R15, R8 ;  /* 0x0000000f22087223 */ /* 0x000fe20000000108 */
[C---:B------:R-:W-:Y:S01]  /*39d30*/  FFMA R46, R77.reuse, R11, -R46 ;  /* 0x0000000b4d2e7223 */ /* 0x040fe2000000082e */
[C---:B------:R-:W-:Y:S01]  /*39d40*/  FFMA R45, R77.reuse, R13, -R45 ;  /* 0x0000000d4d2d7223 */ /* 0x040fe2000000082d */
[----:B------:R-:W-:Y:S01]  /*39d50*/  FFMA R80, R77, R14, R80 ;  /* 0x0000000e4d507223 */ /* 0x000fe20000000050 */
[----:B------:R-:W-:Y:S01]  /*39d60*/  FFMA R35, R39, R15, R35 ;  /* 0x0000000f27237223 */ /* 0x000fe20000000023 */
[C---:B------:R-:W-:Y:S01]  /*39d70*/  FFMA R46, -R79.reuse, R13, R46 ;  /* 0x0000000d4f2e7223 */ /* 0x040fe2000000012e */
[CC--:B------:R-:W-:Y:S01]  /*39d80*/  FFMA R45, R79.reuse, R11.reuse, R45 ;  /* 0x0000000b4f2d7223 */ /* 0x0c0fe2000000002d */
[-C--:B------:R-:W-:Y:S01]  /*39d90*/  FFMA R80, R79, R12.reuse, R80 ;  /* 0x0000000c4f507223 */ /* 0x080fe20000000050 */
[----:B------:R-:W-:Y:S01]  /*39da0*/  FADD R8, R8, R109 ;  /* 0x0000006d08087221 */ /* 0x000fe20000000000 */
[----:B------:R-:W-:Y:S01]  /*39db0*/  FADD R7, R7, R110 ;  /* 0x0000006e07077221 */ /* 0x000fe20000000000 */
[----:B------:R-:W-:Y:S01]  /*39dc0*/  FADD R41, R41, R108 ;  /* 0x0000006c29297221 */ /* 0x000fe20000000000 */
[----:B------:R-:W-:Y:S01]  /*39dd0*/  FADD R35, R35, R111 ;  /* 0x0000006f23237221 */ /* 0x000fe20000000000 */
[C---:B------:R-:W-:Y:S01]  /*39de0*/  FFMA R46, R78.reuse, R12, R46 ;  /* 0x0000000c4e2e7223 */ /* 0x040fe2000000002e */
[C---:B------:R-:W-:Y:S01]  /*39df0*/  FFMA R44, -R78.reuse, R11, R44 ;  /* 0x0000000b4e2c7223 */ /* 0x040fe2000000012c */
[C---:B------:R-:W-:Y:S01]  /*39e00*/  FFMA R11, -R78.reuse, R14, R45 ;  /* 0x0000000e4e0b7223 */ /* 0x040fe2000000012d */
[----:B------:R-:W-:Y:S01]  /*39e10*/  FFMA R12, R78, R13, R80 ;  /* 0x0000000d4e0c7223 */ /* 0x000fe20000000050 */
[C---:B------:R-:W-:Y:S01]  /*39e20*/  FFMA R38, R15.reuse, -R5, R38 ;  /* 0x800000050f267223 */ /* 0x040fe20000000026 */
        /* <DEDUP_REMOVED lines=31> */
.L_x_1136:
        /* <DEDUP_REMOVED lines=15> */
.L_x_1137:
[----:B------:R-:W-:Y:S01]  /*3a110*/  BSSY B0, `(.L_x_1138) ;  /* 0x0000015000007945 */ /* 0x000fe20003800000 */
[----:B------:R-:W-:Y:S01]  /*3a120*/  CS2R R34, SRZ ;  /* 0x0000000000227805 */ /* 0x000fe2000001ff00 */
[----:B------:R-:W-:Y:S01]  /*3a130*/  MOV R38, RZ ;  /* 0x000000ff00267202 */ /* 0x000fe20000000f00 */
[----:B--2---:R-:W-:Y:S01]  /*3a140*/  CS2R R36, SRZ ;  /* 0x0000000000247805 */ /* 0x004fe2000001ff00 */
[----:B------:R-:W-:Y:S01]  /*3a150*/  CS2R R6, SRZ ;  /* 0x0000000000067805 */ /* 0x000fe2000001ff00 */
[----:B------:R-:W-:-:S02]  /*3a160*/  MOV R44, RZ ;  /* 0x000000ff002c7202 */ /* 0x000fc40000000f00 */
[----:B------:R-:W-:Y:S02]  /*3a170*/  MOV R16, RZ ;  /* 0x000000ff00107202 */ /* 0x000fe40000000f00 */
[----:B------:R-:W-:Y:S01]  /*3a180*/  MOV R26, RZ ;  /* 0x000000ff001a7202 */ /* 0x000fe20000000f00 */
[----:B------:R-:W-:Y:S05]  /*3a190*/  @!P0 BRA `(.L_x_1139) ;  /* 0x000000c000008947 */ /* 0x000fea0003800000 */
[----:B------:R-:W2:Y:S04]  /*3a1a0*/  LDL.LU R41, [R1+0x3c] ;  /* 0x00003c0001297983 */ /* 0x000ea80000300800 */
[----:B------:R-:W3:Y:S04]  /*3a1b0*/  LDL.LU R40, [R1+0x40] ;  /* 0x0000400001287983 */ /* 0x000ee80000300800 */
[----:B------:R-:W4:Y:S01]  /*3a1c0*/  LDL.LU R39, [R1+0x44] ;  /* 0x0000440001277983 */ /* 0x000f220000300800 */
[----:B------:R-:W-:Y:S01]  /*3a1d0*/  FADD R38, RZ, R195 ;  /* 0x000000c3ff267221 */ /* 0x000fe20000000000 */
[----:B------:R-:W-:Y:S01]  /*3a1e0*/  FADD R37, RZ, R196 ;  /* 0x000000c4ff257221 */ /* 0x000fe20000000000 */
[----:B------:R-:W-:Y:S01]  /*3a1f0*/  FADD R36, RZ, R197 ;  /* 0x000000c5ff247221 */ /* 0x000fe20000000000 */
[----:B------:R-:W-:Y:S01]  /*3a200*/  FADD R34, RZ, R33 ;  /* 0x00000021ff227221 */ /* 0x000fe20000000000 */
[----:B------:R-:W-:Y:S01]  /*3a210*/  FADD R26, RZ, R32 ;  /* 0x00000020ff1a7221 */ /* 0x000fe20000000000 */
[----:B------:R-:W-:Y:S01]  /*3a220*/  FADD R16, RZ, R31 ;  /* 0x0000001fff107221 */ /* 0x000fe20000000000 */
[----:B--2---:R-:W-:Y:S01]  /*3a230*/  FADD R44, RZ, R41 ;  /* 0x00000029ff2c7221 */ /* 0x004fe20000000000 */
[----:B---3--:R-:W-:Y:S01]  /*3a240*/  FADD R7, RZ, R40 ;  /* 0x00000028ff077221 */ /* 0x008fe20000000000 */
[----:B----4-:R-:W-:-:S02]  /*3a250*/  FADD R6, RZ, R39 ;  /* 0x00000027ff067221 */ /* 0x010fc40000000000 */
.L_x_1139:
[----:B------:R-:W-:Y:S05]  /*3a260*/  BSYNC B0 ;  /* 0x0000000000007941 */ /* 0x000fea0003800000 */
.L_x_1138:
[----:B------:R-:W-:Y:S01]  /*3a270*/  BSSY B0, `(.L_x_1140) ;  /* 0x0000010000007945 */ /* 0x000fe20003800000 */
[----:B------:R-:W-:Y:S01]  /*3a280*/  CS2R R42, SRZ ;  /* 0x00000000002a7805 */ /* 0x000fe2000001ff00 */
[----:B------:R-:W-:Y:S01]  /*3a290*/  CS2R R40, SRZ ;  /* 0x0000000000287805 */ /* 0x000fe2000001ff00 */
[----:B------:R-:W-:Y:S01]  /*3a2a0*/  MOV R39, RZ ;  /* 0x000000ff00277202 */ /* 0x000fe20000000f00 */
[----:B------:R-:W-:Y:S01]  /*3a2b0*/  CS2R R32, SRZ ;  /* 0x0000000000207805 */ /* 0x000fe2000001ff00 */
        /* <DEDUP_REMOVED lines=11> */
.L_x_1141:
[----:B------:R-:W-:Y:S05]  /*3a370*/  BSYNC B0 ;  /* 0x0000000000007941 */ /* 0x000fea0003800000 */
.L_x_1140:
[----:B------:R-:W-:Y:S01]  /*3a380*/  BSSY B0, `(.L_x_1142) ;  /* 0x0000166000007945 */ /* 0x000fe20003800000 */
        /* <DEDUP_REMOVED lines=25> */
.L_x_1144:
        /* <DEDUP_REMOVED lines=14> */
.L_x_1145:
        /* <DEDUP_REMOVED lines=16> */
.L_x_1146:
        /* <DEDUP_REMOVED lines=14> */
.L_x_1147:
        /* <DEDUP_REMOVED lines=25> */
.L_x_1148:
        /* <DEDUP_REMOVED lines=17> */
.L_x_1149:
        /* <DEDUP_REMOVED lines=8> */
.L_x_1150:
        /* <DEDUP_REMOVED lines=9> */
.L_x_1151:
        /* <DEDUP_REMOVED lines=13> */
.L_x_1152:
        /* <DEDUP_REMOVED lines=11> */
.L_x_1153:
[----:B--2---:R-:W2:Y:S04]  /*3ad10*/  LDL.LU R39, [R1+0xb0] ;  /* 0x0000b00001277983 */ /* 0x004ea80000300800 */
[----:B------:R-:W3:Y:S04]  /*3ad20*/  LDL.LU R41, [R1+0x170] ;  /* 0x0001700001297983 */ /* 0x000ee80000300800 */
[----:B------:R-:W4:Y:S04]  /*3ad30*/  LDL.LU R40, [R1+0x94] ;  /* 0x0000940001287983 */ /* 0x000f280000300800 */
[----:B------:R-:W5:Y:S01]  /*3ad40*/  LDL.LU R42, [R1+0xc4] ;  /* 0x0000c400012a7983 */ /* 0x000f620000300800 */
[----:B------:R-:W-:Y:S01]  /*3ad50*/  FMUL R26, R59, R60 ;  /* 0x0000003c3b1a7220 */ /* 0x000fe20000400000 */
[C---:B------:R-:W-:Y:S01]  /*3ad60*/  FMUL R16, R57.reuse, R58 ;  /* 0x0000003a39107220 */ /* 0x040fe20000400000 */
[-C--:B------:R-:W-:Y:S01]  /*3ad70*/  FMUL R34, R57, R60.reuse ;  /* 0x0000003c39227220 */ /* 0x080fe20000400000 */
[CC--:B------:R-:W-:Y:S01]  /*3ad80*/  FMUL R7, R58.reuse, R59.reuse ;  /* 0x0000003b3a077220 */ /* 0x0c0fe20000400000 */
[----:B------:R-:W-:Y:S01]  /*3ad90*/  FFMA R26, R59, R60, R26 ;  /* 0x0000003c3b1a7223 */ /* 0x000fe2000000001a */
[C---:B------:R-:W-:Y:S01]  /*3ada0*/  FFMA R16, R57.reuse, R58, R16 ;  /* 0x0000003a39107223 */ /* 0x040fe20000000010 */
[C---:B------:R-:W-:Y:S01]  /*3adb0*/  FFMA R34, R57.reuse, R60, R34 ;  /* 0x0000003c39227223 */ /* 0x040fe20000000022 */
[----:B------:R-:W-:Y:S01]  /*3adc0*/  FFMA R7, R58, R59, R7 ;  /* 0x0000003b3a077223 */ /* 0x000fe20000000007 */
[----:B------:R-:W-:Y:S01]  /*3add0*/  FMUL R32, R57, R57 ;  /* 0x0000003939207220 */ /* 0x000fe20000400000 */
[C-C-:B------:R-:W-:Y:S01]  /*3ade0*/  FADD R6, R26.reuse, R16.reuse ;  /* 0x000000101a067221 */ /* 0x140fe20000000000 */
[----:B------:R-:W-:Y:S01]  /*3adf0*/  FADD R26, R26, -R16 ;  /* 0x800000101a1a7221 */ /* 0x000fe20000000000 */
[C---:B------:R-:W-:Y:S01]  /*3ae00*/  FMUL R16, R58.reuse, R58 ;  /* 0x0000003a3a107220 */ /* 0x040fe20000400000 */
[-C--:B------:R-:W-:Y:S01]  /*3ae10*/  FMUL R31, R59, R59.reuse ;  /* 0x0000003b3b1f7220 */ /* 0x080fe20000400000 */
[----:B------:R-:W-:Y:S01]  /*3ae20*/  FMUL R33, R58, R60 ;  /* 0x0000003c3a217220 */ /* 0x000fe20000400000 */
[C---:B------:R-:W-:Y:S01]  /*3ae30*/  FMUL R36, R57.reuse, R59 ;  /* 0x0000003b39247220 */ /* 0x040fe20000400000 */
[C-C-:B------:R-:W-:Y:S01]  /*3ae40*/  FADD R35, R34.reuse, R7.reuse ;  /* 0x0000000722237221 */ /* 0x140fe20000000000 */
[----:B------:R-:W-:Y:S01]  /*3ae50*/  FADD R34, R34, -R7 ;  /* 0x8000000722227221 */ /* 0x000fe20000000000 */
[----:B------:R-:W-:Y:S01]  /*3ae60*/  FFMA R32, R57, R57, R32 ;  /* 0x0000003939207223 */ /* 0x000fe20000000020 */
[----:B------:R-:W-:Y:S01]  /*3ae70*/  FFMA R16, R58, R58, R16 ;  /* 0x0000003a3a107223 */ /* 0x000fe20000000010 */
[-C--:B------:R-:W-:Y:S01]  /*3ae80*/  FFMA R31, R59, R59.reuse, R31 ;  /* 0x0000003b3b1f7223 */ /* 0x080fe2000000001f */
[-C--:B------:R-:W-:Y:S01]  /*3ae90*/  FMUL R7, R60, R60.reuse ;  /* 0x0000003c3c077220 */ /* 0x080fe20000400000 */
[----:B------:R-:W-:Y:S01]  /*3aea0*/  FFMA R33, R58, R60, R33 ;  /* 0x0000003c3a217223 */ /* 0x000fe20000000021 */
[----:B------:R-:W-:Y:S01]  /*3aeb0*/  FFMA R36, R57, R59, R36 ;  /* 0x0000003b39247223 */ /* 0x000fe20000000024 */
[----:B------:R-:W-:Y:S01]  /*3aec0*/  FADD R30, RZ, R30 ;  /* 0x0000001eff1e7221 */ /* 0x000fe20000000000 */
[C---:B------:R-:W-:Y:S01]  /*3aed0*/  FFMA R32, R7.reuse, 2, R32 ;  /* 0x4000000007207823 */ /* 0x040fe20000000020 */
[C---:B------:R-:W-:Y:S01]  /*3aee0*/  FFMA R16, R7.reuse, 2, R16 ;  /* 0x4000000007107823 */ /* 0x040fe20000000010 */
[----:B------:R-:W-:Y:S01]  /*3aef0*/  FFMA R31, R7, 2, R31 ;  /* 0x40000000071f7823 */ /* 0x000fe2000000001f */
[C-C-:B------:R-:W-:Y:S01]  /*3af00*/  FADD R7, R33.reuse, -R36.reuse ;  /* 0x8000002421077221 */ /* 0x140fe20000000000 */
[----:B------:R-:W-:Y:S01]  /*3af10*/  FADD R33, R33, R36 ;  /* 0x0000002421217221 */ /* 0x000fe20000000000 */
[----:B------:R-:W-:Y:S01]  /*3af20*/  FADD R27, RZ, R27 ;  /* 0x0000001bff1b7221 */ /* 0x000fe20000000000 */
[----:B------:R-:W-:Y:S01]  /*3af30*/  FADD R28, RZ, R28 ;  /* 0x0000001cff1c7221 */ /* 0x000fe20000000000 */
[----:B------:R-:W-:Y:S01]  /*3af40*/  FADD R29, RZ, R29 ;  /* 0x0000001dff1d7221 */ /* 0x000fe20000000000 */
[----:B------:R-:W-:Y:S01]  /*3af50*/  FADD R138, RZ, R138 ;  /* 0x0000008aff8a7221 */ /* 0x000fe20000000000 */
[----:B------:R-:W-:Y:S01]  /*3af60*/  FADD R140, RZ, R140 ;  /* 0x0000008cff8c7221 */ /* 0x000fe20000000000 */
[----:B------:R-:W-:Y:S01]  /*3af70*/  FADD R139, RZ, R139 ;  /* 0x0000008bff8b7221 */ /* 0x000fe20000000000 */
[----:B------:R-:W-:Y:S01]  /*3af80*/  FADD R31, R31, -1 ;  /* 0xbf8000001f1f7421 */ /* 0x000fe20000000000 */
[----:B------:R-:W-:Y:S01]  /*3af90*/  FMUL R26, R138, R26 ;  /* 0x0000001a8a1a7220 */ /* 0x000fe20000400000 */
[----:B------:R-:W-:Y:S01]  /*3afa0*/  FADD R32, R32, -1 ;  /* 0xbf80000020207421 */ /* 0x000fe20000000000 */
[----:B------:R-:W-:Y:S01]  /*3afb0*/  FMUL R34, R139, R34 ;  /* 0x000000228b227220 */ /* 0x000fe20000400000 */
[----:B------:R-:W-:Y:S01]  /*3afc0*/  FADD R16, R16, -1 ;  /* 0xbf80000010107421 */ /* 0x000fe20000000000 */
[C---:B------:R-:W-:Y:S01]  /*3afd0*/  FFMA R35, R140.reuse, R35, -R26 ;  /* 0x000000238c237223 */ /* 0x040fe2000000081a */
[----:B------:R-:W-:Y:S01]  /*3afe0*/  FMUL R26, R83, R58 ;  /* 0x0000003a531a7220 */ /* 0x000fe20000400000 */
[----:B------:R-:W-:Y:S01]  /*3aff0*/  FFMA R34, R140, R31, -R34 ;  /* 0x0000001f8c227223 */ /* 0x000fe20000000822 */
[-C--:B------:R-:W-:Y:S01]  /*3b000*/  FMUL R31, R84, R57.reuse ;  /* 0x00000039541f7220 */ /* 0x080fe20000400000 */
[----:B------:R-:W-:Y:S01]  /*3b010*/  FMUL R32, R138, R32 ;  /* 0x000000208a207220 */ /* 0x000fe20000400000 */
[C---:B------:R-:W-:Y:S01]  /*3b020*/  FFMA R35, R139.reuse, R16, R35 ;  /* 0x000000108b237223 */ /* 0x040fe20000000023 */
[----:B------:R-:W-:Y:S01]  /*3b030*/  FMUL R16, R82, R57 ;  /* 0x0000003952107220 */ /* 0x000fe20000400000 */
[----:B------:R-:W-:Y:S01]  /*3b040*/  FFMA R33, R138, R33, R34 ;  /* 0x000000218a217223 */ /* 0x000fe20000000022 */
[----:B------:R-:W-:Y:S01]  /*3b050*/  FFMA R6, R139, R6, R32 ;  /* 0x000000068b067223 */ /* 0x000fe20000000020 */
[----:B------:R-:W-:Y:S01]  /*3b060*/  FMUL R32, R84, R59 ;  /* 0x0000003b54207220 */ /* 0x000fe20000400000 */
[----:B------:R-:W-:Y:S01]  /*3b070*/  FFMA R16, R82, R57, R16 ;  /* 0x0000003952107223 */ /* 0x000fe20000000010 */
[C---:B------:R-:W-:Y:S01]  /*3b080*/  FMUL R43, R84.reuse, R60 ;  /* 0x0000003c542b7220 */ /* 0x040fe20000400000 */
[CC--:B------:R-:W-:Y:S01]  /*3b090*/  FMUL R34, R83.reuse, R59.reuse ;  /* 0x0000003b53227220 */ /* 0x0c0fe20000400000 */
[----:B------:R-:W-:Y:S01]  /*3b0a0*/  FFMA R32, R84, R59, R32 ;  /* 0x0000003b54207223 */ /* 0x000fe20000000020 */
[----:B------:R-:W-:Y:S01]  /*3b0b0*/  FFMA R6, R140, -R7, R6 ;  /* 0x800000078c067223 */ /* 0x000fe20000000006 */
[C---:B------:R-:W-:Y:S01]  /*3b0c0*/  FMUL R7, R83.reuse, R57 ;  /* 0x0000003953077220 */ /* 0x040fe20000400000 */
[C---:B------:R-:W-:Y:S01]  /*3b0d0*/  FFMA R34, R83.reuse, R59, R34 ;  /* 0x0000003b53227223 */ /* 0x040fe20000000022 */
[----:B------:R-:W-:Y:S01]  /*3b0e0*/  FADD R35, RZ, R35 ;  /* 0x00000023ff237221 */ /* 0x000fe20000000000 */
[----:B------:R-:W-:Y:S01]  /*3b0f0*/  FADD R33, RZ, R33 ;  /* 0x00000021ff217221 */ /* 0x000fe20000000000 */
[----:B------:R-:W-:Y:S01]  /*3b100*/  FFMA R7, R83, R57, R7 ;  /* 0x0000003953077223 */ /* 0x000fe20000000007 */
[C---:B--2---:R-:W-:Y:S01]  /*3b110*/  FMUL R38, R39.reuse, R30 ;  /* 0x0000001e27267220 */ /* 0x044fe20000400000 */
[----:B------:R-:W-:-:S03]  /*3b120*/  FMUL R37, R39, R27 ;  /* 0x0000001b27257220 */ /* 0x000fc60000400000 */
[CC--:B---3--:R-:W-:Y:S01]  /*3b130*/  FFMA R38, R41.reuse, R29.reuse, -R38 ;  /* 0x0000001d29267223 */ /* 0x0c8fe20000000826 */
[C---:B------:R-:W-:Y:S01]  /*3b140*/  FFMA R37, R41.reuse, R28, R37 ;  /* 0x0000001c29257223 */ /* 0x040fe20000000025 */
[C---:B----4-:R-:W-:Y:S02]  /*3b150*/  FMUL R36, R40.reuse, R30 ;  /* 0x0000001e28247220 */ /* 0x050fe40000400000 */
[C---:B------:R-:W-:Y:S01]  /*3b160*/  FFMA R38, R40.reuse, R28, R38 ;  /* 0x0000001c28267223 */ /* 0x040fe20000000026 */
[----:B------:R-:W-:Y:S01]  /*3b170*/  FFMA R37, -R40, R29, R37 ;  /* 0x0000001d28257223 */ /* 0x000fe20000000125 */
[-C--:B------:R-:W-:Y:S02]  /*3b180*/  FFMA R36, R41, R27.reuse, -R36 ;  /* 0x0000001b29247223 */ /* 0x080fe40000000824 */
[C---:B-----5:R-:W-:Y:S01]  /*3b190*/  FFMA R38, -R42.reuse, R27, R38 ;  /* 0x0000001b2a267223 */ /* 0x060fe20000000126 */
[----:B------:R-:W-:Y:S01]  /*3b1a0*/  FFMA R37, -R42, R30, R37 ;  /* 0x0000001e2a257223 */ /* 0x000fe20000000125 */
[C---:B------:R-:W-:Y:S01]  /*3b1b0*/  FFMA R36, -R39.reuse, R28, R36 ;  /* 0x0000001c27247223 */ /* 0x040fe20000000124 */
[----:B------:R-:W-:-:S03]  /*3b1c0*/  FMUL R39, R39, R29 ;  /* 0x0000001d27277220 */ /* 0x000fc60000400000 */
[----:B------:R-:W-:Y:S01]  /*3b1d0*/  FFMA R36, R42, R29, R36 ;  /* 0x0000001d2a247223 */ /* 0x000fe20000000024 */
[----:B------:R-:W-:Y:S01]  /*3b1e0*/  FFMA R39, R41, R30, R39 ;  /* 0x0000001e29277223 */ /* 0x000fe20000000027 */
[----:B------:R-:W-:-:S03]  /*3b1f0*/  FMUL R41, R82, R59 ;  /* 0x0000003b52297220 */ /* 0x000fc60000400000 */
[----:B------:R-:W-:Y:S01]  /*3b200*/  FFMA R39, R40, R27, R39 ;  /* 0x0000001b28277223 */ /* 0x000fe20000000027 */
[----:B------:R-:W-:-:S03]  /*3b210*/  FADD R40, R26, R26 ;  /* 0x0000001a1a287221 */ /* 0x000fc60000000000 */
[----:B------:R-:W-:Y:S01]  /*3b220*/  FFMA R39, R42, R28, R39 ;  /* 0x0000001c2a277223 */ /* 0x000fe20000000027 */
[----:B------:R-:W-:-:S04]  /*3b230*/  FFMA R40, R41, 2, R40 ;  /* 0x4000000029287823 */ /* 0x000fc80000000028 */
[C---:B------:R-:W-:Y:S01]  /*3b240*/  FFMA R40, R31.reuse, 4, R40 ;  /* 0x408000001f287823 */ /* 0x040fe20000000028 */
[----:B------:R-:W-:-:S03]  /*3b250*/  FADD R31, R31, R31 ;  /* 0x0000001f1f1f7221 */ /* 0x000fc60000000000 */
[----:B------:R-:W-:Y:S01]  /*3b260*/  FMUL R40, R138, R40 ;  /* 0x000000288a287220 */ /* 0x000fe20000400000 */
[--C-:B------:R-:W-:Y:S01]  /*3b270*/  FFMA R42, R41, 2, R31.reuse ;  /* 0x40000000292a7823 */ /* 0x100fe2000000001f */
[----:B------:R-:W-:-:S03]  /*3b280*/  FFMA R31, R26, 2, R31 ;  /* 0x400000001a1f7823 */ /* 0x000fc6000000001f */
[----:B------:R-:W-:Y:S01]  /*3b290*/  FFMA R42, R26, 4, R42 ;  /* 0x408000001a2a7823 */ /* 0x000fe2000000002a */
[----:B------:R-:W-:Y:S01]  /*3b2a0*/  FFMA R31, R41, 4, R31 ;  /* 0x40800000291f7823 */ /* 0x000fe2000000001f */
[----:B------:R-:W-:-:S04]  /*3b2b0*/  FMUL R41, R83, R60 ;  /* 0x0000003c53297220 */ /* 0x000fc80000400000 */
[C---:B------:R-:W-:Y:S01]  /*3b2c0*/  FADD R26, R41.reuse, R41 ;  /* 0x00000029291a7221 */ /* 0x040fe20000000000 */
[----:B------:R-:W-:-:S03]  /*3b2d0*/  FFMA R41, R41, 4, R32 ;  /* 0x4080000029297823 */ /* 0x000fc60000000020 */
[C---:B------:R-:W-:Y:S01]  /*3b2e0*/  FADD R32, R26.reuse, R32 ;  /* 0x000000201a207221 */ /* 0x040fe20000000000 */
[----:B------:R-:W-:Y:S01]  /*3b2f0*/  FADD R26, R26, -R16 ;  /* 0x800000101a1a7221 */ /* 0x000fe20000000000 */
[----:B------:R-:W-:Y:S01]  /*3b300*/  FADD R16, -R16, R41 ;  /* 0x0000002910107221 */ /* 0x000fe20000000100 */
[----:B------:R-:W-:Y:S01]  /*3b310*/  FADD R41, R43, R43 ;  /* 0x0000002b2b297221 */ /* 0x000fe20000000000 */
[----:B------:R-:W-:Y:S01]  /*3b320*/  FFMA R32, R140, R32, R40 ;  /* 0x000000208c207223 */ /* 0x000fe20000000028 */
[----:B------:R-:W-:-:S04]  /*3b330*/  FMUL R40, R82, R58 ;  /* 0x0000003a52287220 */ /* 0x000fc80000400000 */
[C---:B------:R-:W-:Y:S01]  /*3b340*/  FFMA R40, R82.reuse, R58, R40 ;  /* 0x0000003a52287223 */ /* 0x040fe20000000028 */
[----:B------:R-:W-:-:S03]  /*3b350*/  FMUL R82, R82, R60 ;  /* 0x0000003c52527220 */ /* 0x000fc60000400000 */
[--C-:B------:R-:W-:Y:S01]  /*3b360*/  FFMA R43, R43, 4, R40.reuse ;  /* 0x408000002b2b7823 */ /* 0x100fe20000000028 */
[C---:B------:R-:W-:Y:S01]  /*3b370*/  FADD R40, R41.reuse, R40 ;  /* 0x0000002829287221 */ /* 0x040fe20000000000 */
[----:B------:R-:W-:Y:S01]  /*3b380*/  FADD R41, R41, -R34 ;  /* 0x8000002229297221 */ /* 0x000fe20000000000 */
[----:B------:R-:W-:Y:S01]  /*3b390*/  FADD R44, R82, R82 ;  /* 0x00000052522c7221 */ /* 0x000fe20000000000 */
[----:B------:R-:W-:Y:S01]  /*3b3a0*/  FADD R34, -R34, R43 ;  /* 0x0000002b22227221 */ /* 0x000fe20000000100 */
[----:B------:R-:W-:Y:S01]  /*3b3b0*/  FMUL R43, R84, R58 ;  /* 0x0000003a542b7220 */ /* 0x000fe20000400000 */
[----:B------:R-:W-:Y:S02]  /*3b3c0*/  FMUL R40, R139, R40 ;  /* 0x000000288b287220 */ /* 0x000fe40000400000 */
[----:B------:R-:W-:Y:S01]  /*3b3d0*/  FMUL R34, R138, R34 ;  /* 0x000000228a227220 */ /* 0x000fe20000400000 */
[----:B------:R-:W-:Y:S01]  /*3b3e0*/  FFMA R43, R84, R58, R43 ;  /* 0x0000003a542b7223 */ /* 0x000fe2000000002b */
[----:B------:R-:W-:-:S02]  /*3b3f0*/  FFMA R40, R140, R31, R40 ;  /* 0x0000001f8c287223 */ /* 0x000fc40000000028 */
[----:B------:R-:W-:Y:S01]  /*3b400*/  FFMA R16, R139, R16, R34 ;  /* 0x000000108b107223 */ /* 0x000fe20000000022 */
[C---:B------:R-:W-:Y:S01]  /*3b410*/  FADD R31, -R43.reuse, R7 ;  /* 0x000000072b1f7221 */ /* 0x040fe20000000100 */
[--C-:B------:R-:W-:Y:S01]  /*3b420*/  FADD R43, R43, -R44.reuse ;  /* 0x8000002c2b2b7221 */ /* 0x100fe20000000000 */
[----:B------:R-:W-:Y:S01]  /*3b430*/  FADD R7, R7, R44 ;  /* 0x0000002c07077221 */ /* 0x000fe20000000000 */
[----:B------:R-:W-:Y:S01]  /*3b440*/  FMUL R44, R30, R58 ;  /* 0x0000003a1e2c7220 */ /* 0x000fe20000400000 */
[----:B------:R-:W-:Y:S01]  /*3b450*/  FFMA R31, R82, 4, R31 ;  /* 0x40800000521f7823 */ /* 0x000fe2000000001f */
[C---:B------:R-:W-:Y:S01]  /*3b460*/  FFMA R26, R138.reuse, -R26, R40 ;  /* 0x8000001a8a1a7223 */ /* 0x040fe20000000028 */
[----:B------:R-:W-:Y:S01]  /*3b470*/  FMUL R7, R138, R7 ;  /* 0x000000078a077220 */ /* 0x000fe20000400000 */
[----:B------:R-:W-:Y:S01]  /*3b480*/  FFMA R45, R27, R60, -R44 ;  /* 0x0000003c1b2d7223 */ /* 0x000fe2000000082c */
[C---:B------:R-:W-:Y:S01]  /*3b490*/  FFMA R32, R139.reuse, R43, R32 ;  /* 0x0000002b8b207223 */ /* 0x040fe20000000020 */
[----:B------:R-:W-:Y:S01]  /*3b4a0*/  FFMA R16, R140, R31, R16 ;  /* 0x0000001f8c107223 */ /* 0x000fe20000000010 */
[----:B------:R-:W-:Y:S01]  /*3b4b0*/  FFMA R44, R139, R42, R7 ;  /* 0x0000002a8b2c7223 */ /* 0x000fe20000000007 */
[-C--:B------:R-:W-:Y:S01]  /*3b4c0*/  FFMA R7, R28, R57.reuse, R45 ;  /* 0x000000391c077223 */ /* 0x080fe2000000002d */
[-C--:B------:R-:W-:Y:S01]  /*3b4d0*/  FMUL R45, R30, R57.reuse ;  /* 0x000000391e2d7220 */ /* 0x080fe20000400000 */
[-C--:B------:R-:W-:Y:S01]  /*3b4e0*/  FMUL R42, R27, R57.reuse ;  /* 0x000000391b2a7220 */ /* 0x080fe20000400000 */
[C---:B------:R-:W-:Y:S01]  /*3b4f0*/  FMUL R57, R29.reuse, R57 ;  /* 0x000000391d397220 */ /* 0x040fe20000400000 */
[C---:B------:R-:W-:Y:S01]  /*3b500*/  FFMA R7, R29.reuse, -R59, R7 ;  /* 0x8000003b1d077223 */ /* 0x040fe20000000007 */
[-C--:B------:R-:W-:Y:S01]  /*3b510*/  FFMA R45, R29, R60.reuse, -R45 ;  /* 0x0000003c1d2d7223 */ /* 0x080fe2000000082d */
[-C--:B------:R-:W-:Y:S01]  /*3b520*/  FFMA R42, R28, R60.reuse, -R42 ;  /* 0x0000003c1c2a7223 */ /* 0x080fe2000000082a */
[----:B------:R-:W-:-:S02]  /*3b530*/  FFMA R57, R30, R60, R57 ;  /* 0x0000003c1e397223 */ /* 0x000fc40000000039 */
[-C--:B------:R-:W-:Y:S01]  /*3b540*/  FFMA R45, R28, -R58.reuse, R45 ;  /* 0x8000003a1c2d7223 */ /* 0x080fe2000000002d */
[-C--:B------:R-:W-:Y:S01]  /*3b550*/  FFMA R42, R29, R58.reuse, R42 ;  /* 0x0000003a1d2a7223 */ /* 0x080fe2000000002a */
[C---:B------:R-:W-:Y:S01]  /*3b560*/  FFMA R57, R27.reuse, R58, R57 ;  /* 0x0000003a1b397223 */ /* 0x040fe20000000039 */
[----:B------:R-:W-:Y:S01]  /*3b570*/  FSEL R29, R114, RZ, P0 ;  /* 0x000000ff721d7208 */ /* 0x000fe20000000000 */
[----:B------:R-:W-:Y:S01]  /*3b580*/  FFMA R45, R27, R59, R45 ;  /* 0x0000003b1b2d7223 */ /* 0x000fe2000000002d */
[----:B------:R-:W-:Y:S01]  /*3b590*/  FFMA R27, R140, -R41, R44 ;  /* 0x800000298c1b7223 */ /* 0x000fe2000000002c */
[-C--:B------:R-:W-:Y:S01]  /*3b5a0*/  FFMA R57, R28, R59.reuse, R57 ;  /* 0x0000003b1c397223 */ /* 0x080fe20000000039 */
[----:B------:R-:W-:Y:S01]  /*3b5b0*/  FSEL R28, R113, RZ, P0 ;  /* 0x000000ff711c7208 */ /* 0x000fe20000000000 */
[----:B------:R-:W-:Y:S01]  /*3b5c0*/  FADD R26, R26, R29 ;  /* 0x0000001d1a1a7221 */ /* 0x000fe20000000000 */
[----:B------:R-:W-:Y:S01]  /*3b5d0*/  FFMA R42, R30, -R59, R42 ;  /* 0x8000003b1e2a7223 */ /* 0x000fe2000000002a */
[----:B------:R-:W-:Y:S01]  /*3b5e0*/  FADD R29, RZ, R45 ;  /* 0x0000002dff1d7221 */ /* 0x000fe20000000000 */
[----:B------:R-:W-:Y:S01]  /*3b5f0*/  FADD R30, RZ, R57 ;  /* 0x00000039ff1e7221 */ /* 0x000fe20000000000 */
[----:B------:R-:W-:Y:S01]  /*3b600*/  FADD R27, R27, R28 ;  /* 0x0000001c1b1b7221 */ /* 0x000fe20000000000 */
[----:B------:R-:W-:Y:S01]  /*3b610*/  FSEL R28, R112, RZ, P0 ;  /* 0x000000ff701c7208 */ /* 0x000fe20000000000 */
[----:B------:R-:W-:Y:S01]  /*3b620*/  FADD R37, R26, R37 ;  /* 0x000000251a257221 */ /* 0x000fe20000000000 */
[----:B------:R-:W-:Y:S01]  /*3b630*/  FSEL R26, R144, RZ, P0 ;  /* 0x000000ff901a7208 */ /* 0x000fe20000000000 */
[----:B------:R-:W-:Y:S01]  /*3b640*/  FADD R36, R27, R36 ;  /* 0x000000241b247221 */ /* 0x000fe20000000000 */
[----:B------:R-:W-:Y:S01]  /*3b650*/  FSEL R27, R115, RZ, P0 ;  /* 0x000000ff731b7208 */ /* 0x000fe20000000000 */
[----:B------:R-:W-:Y:S01]  /*3b660*/  FADD R28, R32, R28 ;  /* 0x0000001c201c7221 */ /* 0x000fe20000000000 */
[----:B------:R-:W-:Y:S01]  /*3b670*/  FADD R42, RZ, R42 ;  /* 0x0000002aff2a7221 */ /* 0x000fe20000000000 */
[----:B------:R-:W-:Y:S01]  /*3b680*/  FADD R26, R139, R26 ;  /* 0x0000001a8b1a7221 */ /* 0x000fe20000000000 */
[----:B------:R-:W-:Y:S01]  /*3b690*/  FADD R36, RZ, R36 ;  /* 0x00000024ff247221 */ /* 0x000fe20000000000 */
[----:B------:R-:W-:Y:S01]  /*3b6a0*/  FADD R38, R28, R38 ;  /* 0x000000261c267221 */ /* 0x000fe20000000000 */
[----:B------:R-:W-:Y:S01]  /*3b6b0*/  FADD R27, R16, R27 ;  /* 0x0000001b101b7221 */ /* 0x000fe20000000000 */
[----:B------:R-:W-:Y:S01]  /*3b6c0*/  FSEL R28, R17, RZ, P0 ;  /* 0x000000ff111c7208 */ /* 0x000fe20000000000 */
[----:B------:R-:W-:Y:S01]  /*3b6d0*/  FADD R26, RZ, R26 ;  /* 0x0000001aff1a7221 */ /* 0x000fe20000000000 */
[----:B------:R-:W-:Y:S01]  /*3b6e0*/  FSEL R16, R145, RZ, P0 ;  /* 0x000000ff91107208 */ /* 0x000fe20000000000 */
[----:B------:R-:W-:Y:S01]  /*3b6f0*/  FADD R39, R27, R39 ;  /* 0x000000271b277221 */ /* 0x000fe20000000000 */
[----:B------:R-:W-:Y:S01]  /*3b700*/  FADD R27, RZ, R7 ;  /* 0x00000007ff1b7221 */ /* 0x000fe20000000000 */
[----:B------:R-:W-:Y:S01]  /*3b710*/  FADD R28, R138, R28 ;  /* 0x0000001c8a1c7221 */ /* 0x000fe20000000000 */
[----:B------:R-:W-:Y:S01]  /*3b720*/  FADD R138, RZ, R6 ;  /* 0x00000006ff8a7221 */ /* 0x000fe20000000000 */
[----:B------:R-:W-:Y:S01]  /*3b730*/  FADD R16, R140, R16 ;  /* 0x000000108c107221 */ /* 0x000fe20000000000 */
        /* <DEDUP_REMOVED lines=19> */
.L_x_1154:
        /* <DEDUP_REMOVED lines=16> */
.L_x_1143:
[----:B------:R-:W-:Y:S01]  /*3b970*/  FADD R138, RZ, R138 ;  /* 0x0000008aff8a7221 */ /* 0x000fe20000000000 */
[----:B------:R-:W-:Y:S01]  /*3b980*/  FADD R35, RZ, R139 ;  /* 0x0000008bff237221 */ /* 0x000fe20000000000 */
[----:B------:R-:W-:Y:S01]  /*3b990*/  FADD R33, RZ, R140 ;  /* 0x0000008cff217221 */ /* 0x000fe20000000000 */
[----:B------:R-:W-:Y:S01]  /*3b9a0*/  FADD R29, RZ, R29 ;  /* 0x0000001dff1d7221 */ /* 0x000fe20000000000 */
[----:B------:R-:W-:Y:S01]  /*3b9b0*/  FADD R27, RZ, R27 ;  /* 0x0000001bff1b7221 */ /* 0x000fe20000000000 */
[----:B------:R-:W-:Y:S01]  /*3b9c0*/  FADD R42, RZ, R28 ;  /* 0x0000001cff2a7221 */ /* 0x000fe20000000000 */
[----:B------:R-:W-:-:S02]  /*3b9d0*/  FADD R30, RZ, R30 ;  /* 0x0000001eff1e7221 */ /* 0x000fc40000000000 */
.L_x_1155:
[----:B------:R-:W-:Y:S05]  /*3b9e0*/  BSYNC B0 ;  /* 0x0000000000007941 */ /* 0x000fea0003800000 */
.L_x_1142:
[----:B------:R-:W-:Y:S02]  /*3b9f0*/  ISETP.NE.U32.AND P1, PT, RZ, c[0x0][0x8c8], PT ;  /* 0x00023200ff007a0c */ /* 0x000fe40003f25070 */
[----:B------:R-:W-:-:S02]  /*3ba00*/  FSEL R17, R17, RZ, !P0 ;  /* 0x000000ff11117208 */ /* 0x000fc40004000000 */
[----:B------:R-:W-:Y:S02]  /*3ba10*/  ISETP.NE.AND.EX P1, PT, RZ, c[0x0][0x8cc], PT, P1 ;  /* 0x00023300ff007a0c */ /* 0x000fe40003f25310 */
[----:B------:R-:W-:Y:S01]  /*3ba20*/  FSEL R144, R144, RZ, !P0 ;  /* 0x000000ff90907208 */ /* 0x000fe20004000000 */
[----:B------:R-:W-:Y:S01]  /*3ba30*/  FADD R138, R17, R138 ;  /* 0x0000008a118a7221 */ /* 0x000fe20000000000 */
[----:B------:R-:W-:Y:S02]  /*3ba40*/  FSEL R145, R145, RZ, !P0 ;  /* 0x000000ff91917208 */ /* 0x000fe40004000000 */
[----:B------:R-:W-:Y:S01]  /*3ba50*/  FSEL R112, R112, RZ, !P0 ;  /* 0x000000ff70707208 */ /* 0x000fe20004000000 */
[----:B------:R-:W-:Y:S01]  /*3ba60*/  FADD R35, R144, R35 ;  /* 0x0000002390237221 */ /* 0x000fe20000000000 */
[----:B------:R-:W-:Y:S01]  /*3ba70*/  FSEL R113, R113, RZ, !P0 ;  /* 0x000000ff71717208 */ /* 0x000fe20004000000 */
[----:B------:R-:W-:Y:S01]  /*3ba80*/  FADD R33, R145, R33 ;  /* 0x0000002191217221 */ /* 0x000fe20000000000 */
[----:B------:R-:W-:Y:S01]  /*3ba90*/  FSEL R114, R114, RZ, !P0 ;  /* 0x000000ff72727208 */ /* 0x000fe20004000000 */
[----:B------:R-:W-:Y:S01]  /*3baa0*/  FADD R29, R112, R29 ;  /* 0x0000001d701d7221 */ /* 0x000fe20000000000 */
[----:B------:R-:W-:Y:S01]  /*3bab0*/  FSEL R115, R115, RZ, !P0 ;  /* 0x000000ff73737208 */ /* 0x000fe20004000000 */
[----:B------:R-:W-:-:S02]  /*3bac0*/  FADD R27, R113, R27 ;  /* 0x0000001b711b7221 */ /* 0x000fc40000000000 */
[----:B------:R-:W-:Y:S02]  /*3bad0*/  FADD R42, R114, R42 ;  /* 0x0000002a722a7221 */ /* 0x000fe40000000000 */
[----:B------:R-:W-:Y:S01]  /*3bae0*/  FADD R30, R115, R30 ;  /* 0x0000001e731e7221 */ /* 0x000fe20000000000 */
        /* <DEDUP_REMOVED lines=15> */
.L_x_1156:
[----:B------:R-:W-:-:S04]  /*3bbe0*/  ISETP.NE.U32.AND P0, PT, RZ, c[0x0][0x3b8], PT ;  /* 0x0000ee00ff007a0c */ /* 0x000fc80003f05070 */
[----:B------:R-:W-:-:S13]  /*3bbf0*/  ISETP.NE.AND.EX P0, PT, RZ, c[0x0][0x3bc], PT, P0 ;  /* 0x0000ef00ff007a0c */ /* 0x000fda0003f05300 */
[----:B------:R-:W-:Y:S05]  /*3bc00*/  @!P0 BRA `(.L_x_1157) ;  /* 0x000000d000008947 */ /* 0x000fea0003800000 */
[----:B--2---:R-:W-:Y:S01]  /*3bc10*/  MOV R7, c[0x0][0x3d0] ;  /* 0x0000f40000077a02 */ /* 0x004fe20000000f00 */
[----:B------:R-:W-:-:S03]  /*3bc20*/  IMAD R16, R87, c[0x0][0x3d0], RZ ;  /* 0x0000f40057107a24 */ /* 0x000fc600078e02ff */
[----:B------:R-:W-:-:S05]  /*3bc30*/  SHF.R.S32.HI R6, RZ, 0x1f, R7 ;  /* 0x0000001fff067819 */ /* 0x000fca0000011407 */
[C---:B------:R-:W-:Y:S02]  /*3bc40*/  IMAD R16, R124.reuse, R6, R16 ;  /* 0x000000067c107224 */ /* 0x040fe400078e0210 */
        /* <DEDUP_REMOVED lines=9> */
.L_x_1157:
        /* <DEDUP_REMOVED lines=8> */
[----:B------:R-:W-:-:S09]  /*3bd60*/  FADD R30, RZ, R30 ;  /* 0x0000001eff1e7221 */ /* 0x000fd20000000000 */
[----:B------:R-:W-:Y:S05]  /*3bd70*/  @!P0 BRA `(.L_x_1158) ;  /* 0x000000e000008947 */ /* 0x000fea0003800000 */
[----:B--2---:R-:W-:Y:S02]  /*3bd80*/  SHF.R.S32.HI R5, RZ, 0x1f, R124 ;  /* 0x0000001fff057819 */ /* 0x004fe4000001147c */
[----:B------:R-:W-:-:S03]  /*3bd90*/  MOV R6, c[0x0][0x8b0] ;  /* 0x00022c0000067a02 */ /* 0x000fc60000000f00 */
        /* <DEDUP_REMOVED lines=12> */
.L_x_1158:
        /* <DEDUP_REMOVED lines=16> */
.L_x_522:
[----:B0-----:R-:W-:Y:S05]  /*3bf60*/  BSYNC B5 ;  /* 0x0000000000057941 */ /* 0x001fea0003800000 */
.L_x_521:
[----:B--2---:R-:W-:-:S05]  /*3bf70*/  MOV R5, c[0x0][0x0] ;  /* 0x0000000000057a02 */ /* 0x004fca0000000f00 */
[----:B------:R-:W-:-:S05]  /*3bf80*/  IMAD.WIDE.U32 R124, R5, c[0x0][0xc], R124 ;  /* 0x00000300057c7a25 */ /* 0x000fca00078e007c */
[----:B------:R-:W-:-:S04]  /*3bf90*/  ISETP.GE.U32.AND P0, PT, R124, c[0x0][0x178], PT ;  /* 0x00005e007c007a0c */ /* 0x000fc80003f06070 */
[----:B------:R-:W-:-:S13]  /*3bfa0*/  ISETP.GE.U32.AND.EX P0, PT, R125, c[0x0][0x17c], PT, P0 ;  /* 0x00005f007d007a0c */ /* 0x000fda0003f06100 */
[----:B------:R-:W-:Y:S01]  /*3bfb0*/  @P0 CALL.REL.NOINC `(.L_x_1159) ;  /* 0x0000001000000944 */ /* 0x000fe20003c00000 */
[----:B------:R-:W-:Y:S05]  /*3bfc0*/  BRA `(.L_x_1160) ;  /* 0xfffc454000007947 */ /* 0x000fea000383ffff */
.L_x_1159:
[----:B------:R-:W-:Y:S05]  /*3bfd0*/  BSYNC B6 ;  /* 0x0000000000067941 */ /* 0x000fea0003800000 */
.L_x_520:
[----:B------:R-:W-:Y:S05]  /*3bfe0*/  EXIT ;  /* 0x000000000000794d */ /* 0x000fea0003800000 */
        .weak           $__internal_9_$__cuda_sm20_rcp_rn_f32_slowpath
        .type           $__internal_9_$__cuda_sm20_rcp_rn_f32_slowpath,@function
        .size           $__internal_9_$__cuda_sm20_rcp_rn_f32_slowpath,($__internal_10_$__cuda_sm20_sqrt_rn_f32_slowpath - $__internal_9_$__cuda_sm20_rcp_rn_f32_slowpath)
$__internal_9_$__cuda_sm20_rcp_rn_f32_slowpath:
[----:B------:R-:W-:Y:S01]  /*3bff0*/  SHF.L.U32 R250, R126, 0x1, RZ ;  /* 0x000000017efa7819 */ /* 0x000fe200000006ff */
[----:B------:R-:W-:Y:S03]  /*3c000*/  BSSY B1, `(.L_x_1161) ;  /* 0x0000045000017945 */ /* 0x000fe60003800000 */
[----:B------:R-:W-:-:S04]  /*3c010*/  SHF.R.U32.HI R250, RZ, 0x18, R250 ;  /* 0x00000018fffa7819 */ /* 0x000fc800000116fa */
[----:B------:R-:W-:-:S13]  /*3c020*/  ISETP.NE.U32.AND P6, PT, R250, RZ, PT ;  /* 0x000000fffa00720c */ /* 0x000fda0003fc5070 */
[----:B------:R-:W-:Y:S05]  /*3c030*/  @P6 BRA `(.L_x_1162) ;  /* 0x000000e000006947 */ /* 0x000fea0003800000 */
[----:B------:R-:W-:Y:S01]  /*3c040*/  SHF.L.U32 R250, R126, 0x1, RZ ;  /* 0x000000017efa7819 */ /* 0x000fe200000006ff */
[----:B------:R0:W-:Y:S03]  /*3c050*/  STL [R1+0x8dc], R2 ;  /* 0x0008dc0201007387 */ /* 0x0001e60000100800 */
[----:B------:R-:W-:Y:S01]  /*3c060*/  ISETP.NE.AND P6, PT, R250, RZ, PT ;  /* 0x000000fffa00720c */ /* 0x000fe20003fc5270 */
[----:B------:R1:W-:-:S12]  /*3c070*/  STL [R1+0x8d8], R0 ;  /* 0x0008d80001007387 */ /* 0x0003d80000100800 */
[----:B0-----:R-:W-:Y:S01]  /*3c080*/  @P6 FFMA R2, R126, 1.84467440737095516160e+19, RZ ;  /* 0x5f8000007e026823 */ /* 0x001fe200000000ff */
[----:B------:R-:W-:Y:S08]  /*3c090*/  @!P6 MUFU.RCP R250, R126 ;  /* 0x0000007e00fae308 */ /* 0x000ff00000001000 */
[----:B-1----:R-:W0:Y:S02]  /*3c0a0*/  @P6 MUFU.RCP R0, R2 ;  /* 0x0000000200006308 */ /* 0x002e240000001000 */
[----:B0-----:R-:W-:-:S02]  /*3c0b0*/  @P6 FFMA R126, R2, R0, -1 ;  /* 0xbf800000027e6423 */ /* 0x001fc40000000000 */
[----:B------:R0:W5:Y:S02]  /*3c0c0*/  LDL.LU R2, [R1+0x8dc] ;  /* 0x0008dc0001027983 */ /* 0x0001640000300800 */
[----:B------:R-:W-:-:S04]  /*3c0d0*/  @P6 FADD.FTZ R126, -R126, -RZ ;  /* 0x800000ff7e7e6221 */ /* 0x000fc80000010100 */
[----:B------:R-:W-:Y:S02]  /*3c0e0*/  @P6 FFMA R126, R0, R126, R0 ;  /* 0x0000007e007e6223 */ /* 0x000fe40000000000 */
[----:B------:R0:W5:Y:S02]  /*3c0f0*/  LDL.LU R0, [R1+0x8d8] ;  /* 0x0008d80001007983 */ /* 0x0001640000300800 */
[----:B------:R-:W-:Y:S01]  /*3c100*/  @P6 FFMA R250, R126, 1.84467440737095516160e+19, RZ ;  /* 0x5f8000007efa6823 */ /* 0x000fe200000000ff */
[----:B------:R-:W-:Y:S05]  /*3c110*/  BRA `(.L_x_1163) ;  /* 0x0000033000007947 */ /* 0x000fea0003800000 */
.L_x_1162:
[----:B------:R0:W-:Y:S02]  /*3c120*/  STL [R1+0x8d8], R0 ;  /* 0x0008d80001007387 */ /* 0x0001e40000100800 */
[----:B0-----:R-:W-:-:S04]  /*3c130*/  IADD3 R0, R250, -0xfd, RZ ;  /* 0xffffff03fa007810 */ /* 0x001fc80007ffe0ff */
[----:B------:R-:W-:Y:S02]  /*3c140*/  ISETP.GT.U32.AND P6, PT, R0, 0x1, PT ;  /* 0x000000010000780c */ /* 0x000fe40003fc4070 */
[----:B------:R0:W5:Y:S11]  /*3c150*/  LDL.LU R0, [R1+0x8d8] ;  /* 0x0008d80001007983 */ /* 0x0001760000300800 */
[----:B------:R-:W-:Y:S05]  /*3c160*/  @P6 BRA `(.L_x_1164) ;  /* 0x000002d000006947 */ /* 0x000fea0003800000 */
[----:B0-----:R0:W-:Y:S01]  /*3c170*/  STL [R1+0x8e4], R4 ;  /* 0x0008e40401007387 */ /* 0x0011e20000100800 */
[----:B------:R-:W-:-:S03]  /*3c180*/  LOP3.LUT R24, R24, 0xffff7fff, RZ, 0xc0, !PT ;  /* 0xffff7fff18187812 */ /* 0x000fc600078ec0ff */
[----:B------:R-:W-:Y:S01]  /*3c190*/  STL [R1+0x8e0], R3 ;  /* 0x0008e00301007387 */ /* 0x000fe20000100800 */
[----:B------:R-:W-:-:S03]  /*3c1a0*/  @P1 LOP3.LUT R24, R24, 0x8000, RZ, 0xfc, !PT ;  /* 0x0000800018181812 */ /* 0x000fc600078efcff */
[----:B------:R-:W-:Y:S01]  /*3c1b0*/  STL [R1+0x8dc], R2 ;  /* 0x0008dc0201007387 */ /* 0x000fe20000100800 */
[----:B------:R-:W-:Y:S02]  /*3c1c0*/  LOP3.LUT R24, R24, 0xffffbfff, RZ, 0xc0, !PT ;  /* 0xffffbfff18187812 */ /* 0x000fe400078ec0ff */
[----:B0-----:R-:W-:Y:S01]  /*3c1d0*/  LOP3.LUT R4, R126, 0x7fffff, RZ, 0xc0, !PT ;  /* 0x007fffff7e047812 */ /* 0x001fe200078ec0ff */
[----:B-----5:R0:W-:Y:S01]  /*3c1e0*/  STL [R1+0x8d8], R0 ;  /* 0x0008d80001007387 */ /* 0x0201e20000100800 */
[----:B------:R-:W-:Y:S02]  /*3c1f0*/  @P0 LOP3.LUT R24, R24, 0x4000, RZ, 0xfc, !PT ;  /* 0x0000400018180812 */ /* 0x000fe400078efcff */
[----:B0-----:R-:W-:Y:S02]  /*3c200*/  LOP3.LUT R0, R4, 0x3f800000, RZ, 0xfc, !PT ;  /* 0x3f80000004007812 */ /* 0x001fe400078efcff */
[----:B------:R-:W-:Y:S02]  /*3c210*/  IADD3 R4, R250, -0xfd, RZ ;  /* 0xffffff03fa047810 */ /* 0x000fe40007ffe0ff */
[----:B------:R-:W0:Y:S02]  /*3c220*/  MUFU.RCP R2, R0 ;  /* 0x0000000000027308 */ /* 0x000e240000001000 */
[----:B0-----:R-:W-:-:S04]  /*3c230*/  FFMA R0, R0, R2, -1 ;  /* 0xbf80000000007423 */ /* 0x001fc80000000002 */
[----:B------:R-:W-:-:S04]  /*3c240*/  FADD.FTZ R3, -R0, -RZ ;  /* 0x800000ff00037221 */ /* 0x000fc80000010100 */
[CCC-:B------:R-:W-:Y:S01]  /*3c250*/  FFMA.RM R0, R2.reuse, R3.reuse, R2.reuse ;  /* 0x0000000302007223 */ /* 0x1c0fe20000004002 */
[----:B------:R-:W-:-:S05]  /*3c260*/  FFMA.RP R2, R2, R3, R2 ;  /* 0x0000000302027223 */ /* 0x000fca0000008002 */
[C---:B------:R-:W-:Y:S02]  /*3c270*/  FSETP.NEU.FTZ.AND P6, PT, R0.reuse, R2, PT ;  /* 0x000000020000720b */ /* 0x040fe40003fdd000 */
[----:B------:R-:W-:Y:S02]  /*3c280*/  LOP3.LUT R2, R0, 0x7fffff, RZ, 0xc0, !PT ;  /* 0x007fffff00027812 */ /* 0x000fe400078ec0ff */
[----:B------:R-:W-:Y:S02]  /*3c290*/  MOV R0, 0x3 ;  /* 0x0000000300007802 */ /* 0x000fe40000000f00 */
[----:B------:R-:W-:Y:S02]  /*3c2a0*/  LOP3.LUT R2, R2, 0x800000, RZ, 0xfc, !PT ;  /* 0x0080000002027812 */ /* 0x000fe400078efcff */
[----:B------:R-:W-:Y:S02]  /*3c2b0*/  SHF.L.U32 R0, R0, R4, RZ ;  /* 0x0000000400007219 */ /* 0x000fe400000006ff */
[----:B------:R-:W-:-:S02]  /*3c2c0*/  SEL R3, RZ, 0xffffffff, !P6 ;  /* 0xffffffffff037807 */ /* 0x000fc40007000000 */
[----:B------:R-:W-:Y:S02]  /*3c2d0*/  LOP3.LUT R0, R0, R2, RZ, 0xc0, !PT ;  /* 0x0000000200007212 */ /* 0x000fe400078ec0ff */
[----:B------:R-:W-:Y:S02]  /*3c2e0*/  IADD3 R3, -R3, RZ, RZ ;  /* 0x000000ff03037210 */ /* 0x000fe40007ffe1ff */
[-C--:B------:R-:W-:Y:S02]  /*3c2f0*/  SHF.R.U32.HI R0, RZ, R4.reuse, R0 ;  /* 0x00000004ff007219 */ /* 0x080fe40000011600 */
[----:B------:R-:W-:Y:S02]  /*3c300*/  LOP3.LUT P1, RZ, R3, R4, R2, 0xf8, !PT ;  /* 0x0000000403ff7212 */ /* 0x000fe4000782f802 */
[C---:B------:R-:W-:Y:S01]  /*3c310*/  LOP3.LUT P0, RZ, R0.reuse, 0x1, RZ, 0xc0, !PT ;  /* 0x0000000100ff7812 */ /* 0x040fe2000780c0ff */
[----:B------:R0:W5:Y:S01]  /*3c320*/  LDL.LU R4, [R1+0x8e4] ;  /* 0x0008e40001047983 */ /* 0x0001620000300800 */
[----:B------:R-:W-:-:S02]  /*3c330*/  LOP3.LUT P6, RZ, R0, 0x2, RZ, 0xc0, !PT ;  /* 0x0000000200ff7812 */ /* 0x000fc400078cc0ff */
[----:B------:R-:W-:Y:S01]  /*3c340*/  IADD3 R250, R250, -0xfc, RZ ;  /* 0xffffff04fafa7810 */ /* 0x000fe20007ffe0ff */
[----:B------:R0:W5:Y:S01]  /*3c350*/  LDL.LU R3, [R1+0x8e0] ;  /* 0x0008e00001037983 */ /* 0x0001620000300800 */
[----:B------:R-:W-:Y:S02]  /*3c360*/  PLOP3.LUT P6, PT, P0, P1, P6, 0xe0, 0x0 ;  /* 0x000000000000781c */ /* 0x000fe400007c3c60 */
[----:B------:R-:W-:Y:S02]  /*3c370*/  SHF.R.U32.HI R250, RZ, R250, R2 ;  /* 0x000000fafffa7219 */ /* 0x000fe40000011602 */
[----:B------:R-:W-:Y:S01]  /*3c380*/  SEL R0, RZ, 0x1, !P6 ;  /* 0x00000001ff007807 */ /* 0x000fe20007000000 */
[----:B------:R0:W5:Y:S01]  /*3c390*/  LDL.LU R2, [R1+0x8dc] ;  /* 0x0008dc0001027983 */ /* 0x0001620000300800 */
[----:B------:R-:W-:Y:S02]  /*3c3a0*/  LOP3.LUT P1, RZ, R24, 0x8000, RZ, 0xc0, !PT ;  /* 0x0000800018ff7812 */ /* 0x000fe4000782c0ff */
[----:B------:R-:W-:-:S02]  /*3c3b0*/  IADD3 R0, -R0, RZ, RZ ;  /* 0x000000ff00007210 */ /* 0x000fc40007ffe1ff */
[----:B------:R-:W-:Y:S02]  /*3c3c0*/  LOP3.LUT P0, RZ, R24, 0x4000, RZ, 0xc0, !PT ;  /* 0x0000400018ff7812 */ /* 0x000fe4000780c0ff */
[----:B------:R-:W-:Y:S02]  /*3c3d0*/  ISETP.GE.AND P6, PT, R0, RZ, PT ;  /* 0x000000ff0000720c */ /* 0x000fe40003fc6270 */
[----:B------:R0:W5:Y:S11]  /*3c3e0*/  LDL.LU R0, [R1+0x8d8] ;  /* 0x0008d80001007983 */ /* 0x0001760000300800 */
[----:B------:R-:W-:-:S02]  /*3c3f0*/  @!P6 IADD3 R250, R250, 0x1, RZ ;  /* 0x00000001fafae810 */ /* 0x000fc40007ffe0ff */
[----:B------:R-:W-:-:S13]  /*3c400*/  LOP3.LUT P6, RZ, R126, 0x7fffff, RZ, 0xc0, !PT ;  /* 0x007fffff7eff7812 */ /* 0x000fda00078cc0ff */
[----:B------:R-:W-:-:S04]  /*3c410*/  @!P6 SHF.L.U32 R250, R250, 0x1, RZ ;  /* 0x00000001fafae819 */ /* 0x000fc800000006ff */
[----:B------:R-:W-:Y:S01]  /*3c420*/  LOP3.LUT R250, R250, 0x80000000, R126, 0xf8, !PT ;  /* 0x80000000fafa7812 */ /* 0x000fe200078ef87e */
[----:B------:R-:W-:Y:S05]  /*3c430*/  BRA `(.L_x_1163) ;  /* 0x0000001000007947 */ /* 0x000fea0003800000 */
.L_x_1164:
[----:B0-----:R0:W1:Y:S02]  /*3c440*/  MUFU.RCP R250, R126 ;  /* 0x0000007e00fa7308 */ /* 0x0010640000001000 */
.L_x_1163:
[----:B0-----:R-:W-:Y:S05]  /*3c450*/  BSYNC B1 ;  /* 0x0000000000017941 */ /* 0x001fea0003800000 */
.L_x_1161:
[----:B------:R-:W-:Y:S02]  /*3c460*/  MOV R126, R127 ;  /* 0x0000007f007e7202 */ /* 0x000fe40000000f00 */
[----:B------:R-:W-:-:S04]  /*3c470*/  MOV R127, 0x0 ;  /* 0x00000000007f7802 */ /* 0x000fc80000000f00 */
[----:B------:R-:W-:Y:S05]  /*3c480*/  RET.REL.NODEC R126 `(solve_body_joints_cuda_kernel_backward) ;  /* 0xfffc3b707e007950 */ /* 0x000fea0003c3ffff */
        .weak           $__internal_10_$__cuda_sm20_sqrt_rn_f32_slowpath
        .type           $__internal_10_$__cuda_sm20_sqrt_rn_f32_slowpath,@function
        .size           $__internal_10_$__cuda_sm20_sqrt_rn_f32_slowpath,($__internal_11_$__cuda_sm3x_div_rn_noftz_f32_slowpath - $__internal_10_$__cuda_sm20_sqrt_rn_f32_slowpath)
$__internal_10_$__cuda_sm20_sqrt_rn_f32_slowpath:
        /* <DEDUP_REMOVED lines=19> */
.L_x_1165:
[----:B------:R-:W-:Y:S02]  /*3c5c0*/  MOV R14, R15 ;  /* 0x0000000f000e7202 */ /* 0x000fe40000000f00 */
[----:B------:R-:W-:-:S04]  /*3c5d0*/  MOV R15, 0x0 ;  /* 0x00000000000f7802 */ /* 0x000fc80000000f00 */
[----:B------:R-:W-:Y:S05]  /*3c5e0*/  RET.REL.NODEC R14 `(solve_body_joints_cuda_kernel_backward) ;  /* 0xfffc3a100e007950 */ /* 0x000fea0003c3ffff */
        .weak           $__internal_11_$__cuda_sm3x_div_rn_noftz_f32_slowpath
        .type           $__internal_11_$__cuda_sm3x_div_rn_noftz_f32_slowpath,@function
        .size           $__internal_11_$__cuda_sm3x_div_rn_noftz_f32_slowpath,(.L_x_2425 - $__internal_11_$__cuda_sm3x_div_rn_noftz_f32_slowpath)
$__internal_11_$__cuda_sm3x_div_rn_noftz_f32_slowpath:
[----:B------:R0:W-:Y:S04]  /*3c5f0*/  STL [R1+0x8dc], R2 ;  /* 0x0008dc0201007387 */ /* 0x0001e80000100800 */
[----:B------:R1:W-:Y:S01]  /*3c600*/  STL [R1+0x8d8], R0 ;  /* 0x0008d80001007387 */ /* 0x0003e20000100800 */
[----:B0-----:R-:W-:-:S04]  /*3c610*/  SHF.R.U32.HI R2, RZ, 0x17, R126 ;  /* 0x00000017ff027819 */ /* 0x001fc8000001167e */
[----:B------:R-:W-:Y:S02]  /*3c620*/  LOP3.LUT R2, R2, 0xff, RZ, 0xc0, !PT ;  /* 0x000000ff02027812 */ /* 0x000fe400078ec0ff */
[----:B-1----:R-:W-:-:S03]  /*3c630*/  SHF.R.U32.HI R0, RZ, 0x17, R250 ;  /* 0x00000017ff007819 */ /* 0x002fc600000116fa */
[----:B------:R0:W-:Y:S01]  /*3c640*/  STL [R1+0x38], R2 ;  /* 0x0000380201007387 */ /* 0x0001e20000100800 */
[----:B------:R-:W-:-:S05]  /*3c650*/  LOP3.LUT R0, R0, 0xff, RZ, 0xc0, !PT ;  /* 0x000000ff00007812 */ /* 0x000fca00078ec0ff */
[----:B------:R1:W-:Y:S01]  /*3c660*/  STL [R1+0x10], R0 ;  /* 0x0000100001007387 */ /* 0x0003e20000100800 */
[----:B0-----:R-:W-:-:S04]  /*3c670*/  IADD3 R2, R2, -0x1, RZ ;  /* 0xffffffff02027810 */ /* 0x001fc80007ffe0ff */
[----:B------:R-:W-:Y:S01]  /*3c680*/  ISETP.GT.U32.AND P4, PT, R2, 0xfd, PT ;  /* 0x000000fd0200780c */ /* 0x000fe20003f84070 */
[----:B------:R0:W-:Y:S01]  /*3c690*/  STL [R1+0x24], R2 ;  /* 0x0000240201007387 */ /* 0x0001e20000100800 */
[----:B-1----:R-:W-:-:S04]  /*3c6a0*/  IADD3 R0, R0, -0x1, RZ ;  /* 0xffffffff00007810 */ /* 0x002fc80007ffe0ff */
[----:B------:R-:W-:Y:S01]  /*3c6b0*/  ISETP.GT.U32.OR P4, PT, R0, 0xfd, P4 ;  /* 0x000000fd0000780c */ /* 0x000fe20002784470 */
[----:B0-----:R0:W5:Y:S04]  /*3c6c0*/  LDL.LU R2, [R1+0x8dc] ;  /* 0x0008dc0001027983 */ /* 0x0011680000300800 */
[----:B------:R1:W-:Y:S08]  /*3c6d0*/  STL [R1+0x58], R0 ;  /* 0x0000580001007387 */ /* 0x0003f00000100800 */
[----:B-1----:R-:W-:-:S05]  /*3c6e0*/  @!P4 MOV R0, RZ ;  /* 0x000000ff0000c202 */ /* 0x002fca0000000f00 */
[----:B------:R1:W-:Y:S04]  /*3c6f0*/  @!P4 STL [R1+0x28], R0 ;  /* 0x000028000100c387 */ /* 0x0003e80000100800 */
[----:B-1----:R0:W5:Y:S01]  /*3c700*/  LDL.LU R0, [R1+0x8d8] ;  /* 0x0008d80001007983 */ /* 0x0021620000300800 */
[----:B------:R-:W-:Y:S01]  /*3c710*/  BSSY B7, `(.L_x_1166) ;  /* 0x0000083000077945 */ /* 0x000fe20003800000 */
        /* <DEDUP_REMOVED lines=8> */
[----:B------:R-:W-:Y:S02]  /*3c7a0*/  FSETP.NEU.FTZ.AND P6, PT, |R126|, +INF , PT ;  /* 0x7f8000007e00780b */ /* 0x000fe40003fdd200 */
[----:B------:R-:W-:Y:S02]  /*3c7b0*/  FSETP.NEU.FTZ.AND P5, PT, |R250|, +INF , PT ;  /* 0x7f800000fa00780b */ /* 0x000fe40003fbd200 */
[----:B------:R-:W-:-:S11]  /*3c7c0*/  LOP3.LUT R24, R24, 0xfffffffd, RZ, 0xc0, !PT ;  /* 0xfffffffd18187812 */ /* 0x000fd600078ec0ff */
[----:B------:R-:W-:Y:S01]  /*3c7d0*/  @P5 LOP3.LUT R24, R24, 0x2, RZ, 0xfc, !PT ;  /* 0x0000000218185812 */ /* 0x000fe200078efcff */
[----:B------:R-:W-:Y:S05]  /*3c7e0*/  @!P6 BRA !P4, `(.L_x_1169) ;  /* 0x000007200000e947 */ /* 0x000fea0006000000 */
[----:B------:R-:W-:-:S04]  /*3c7f0*/  LOP3.LUT P4, RZ, R250, 0x7fffffff, RZ, 0xc0, !PT ;  /* 0x7ffffffffaff7812 */ /* 0x000fc8000788c0ff */
[----:B------:R-:W-:-:S13]  /*3c800*/  PLOP3.LUT P6, PT, P6, P4, PT, 0x2a, 0x0 ;  /* 0x000000000000781c */ /* 0x000fda00037c8572 */
[----:B------:R-:W-:Y:S05]  /*3c810*/  @P6 BRA `(.L_x_1170) ;  /* 0x000006d000006947 */ /* 0x000fea0003800000 */
[----:B------:R-:W-:-:S04]  /*3c820*/  LOP3.LUT P4, RZ, R126, 0x7fffffff, RZ, 0xc0, !PT ;  /* 0x7fffffff7eff7812 */ /* 0x000fc8000788c0ff */
[----:B------:R-:W-:-:S13]  /*3c830*/  PLOP3.LUT P4, PT, P5, P4, PT, 0x2a, 0x0 ;  /* 0x000000000000781c */ /* 0x000fda0002f88572 */
[----:B------:R-:W-:Y:S05]  /*3c840*/  @P4 BRA `(.L_x_1171) ;  /* 0x0000067000004947 */ /* 0x000fea0003800000 */
[----:B-----5:R1:W-:Y:S04]  /*3c850*/  STL [R1+0x8dc], R2 ;  /* 0x0008dc0201007387 */ /* 0x0203e80000100800 */
[----:B-1----:R-:W2:Y:S04]  /*3c860*/  LDL.LU R2, [R1+0x24] ;  /* 0x0000240001027983 */ /* 0x002ea80000300800 */
[----:B------:R1:W-:Y:S04]  /*3c870*/  STL [R1+0x8d8], R0 ;  /* 0x0008d80001007387 */ /* 0x0003e80000100800 */
[----:B-1----:R-:W3:Y:S02]  /*3c880*/  LDL.LU R0, [R1+0x58] ;  /* 0x0000580001007983 */ /* 0x002ee40000300800 */
[----:B---3--:R-:W-:-:S13]  /*3c890*/  ISETP.GE.AND P4, PT, R0, RZ, PT ;  /* 0x000000ff0000720c */ /* 0x008fda0003f86270 */
[----:B------:R-:W-:Y:S01]  /*3c8a0*/  @P4 MOV R0, RZ ;  /* 0x000000ff00004202 */ /* 0x000fe20000000f00 */
[----:B------:R-:W-:Y:S01]  /*3c8b0*/  @!P4 FFMA R250, R250, 1.84467440737095516160e+19, RZ ;  /* 0x5f800000fafac823 */ /* 0x000fe200000000ff */
[----:B------:R-:W-:Y:S02]  /*3c8c0*/  @!P4 MOV R0, 0xffffffc0 ;  /* 0xffffffc00000c802 */ /* 0x000fe40000000f00 */
[----:B--2---:R-:W-:Y:S02]  /*3c8d0*/  ISETP.GE.AND P4, PT, R2, RZ, PT ;  /* 0x000000ff0200720c */ /* 0x004fe40003f86270 */
[----:B------:R1:W5:Y:S11]  /*3c8e0*/  LDL.LU R2, [R1+0x8dc] ;  /* 0x0008dc0001027983 */ /* 0x0003760000300800 */
[----:B------:R-:W-:Y:S01]  /*3c8f0*/  @!P4 IADD3 R0, R0, 0x40, RZ ;  /* 0x000000400000c810 */ /* 0x000fe20007ffe0ff */
[----:B------:R-:W-:-:S04]  /*3c900*/  @!P4 FFMA R126, R126, 1.84467440737095516160e+19, RZ ;  /* 0x5f8000007e7ec823 */ /* 0x000fc800000000ff */
[----:B------:R2:W-:Y:S04]  /*3c910*/  STL [R1+0x28], R0 ;  /* 0x0000280001007387 */ /* 0x0005e80000100800 */
[----:B--2---:R1:W5:Y:S02]  /*3c920*/  LDL.LU R0, [R1+0x8d8] ;  /* 0x0008d80001007983 */ /* 0x0043640000300800 */
.L_x_1167:
[----:B------:R2:W-:Y:S04]  /*3c930*/  STL [R1+0x8e8], R5 ;  /* 0x0008e80501007387 */ /* 0x0005e80000100800 */
[----:B--2---:R-:W2:Y:S04]  /*3c940*/  LDL.LU R5, [R1+0x10] ;  /* 0x0000100001057983 */ /* 0x004ea80000300800 */
[----:B------:R3:W-:Y:S04]  /*3c950*/  STL [R1+0x8e4], R4 ;  /* 0x0008e40401007387 */ /* 0x0007e80000100800 */
[----:B---3--:R-:W3:Y:S04]  /*3c960*/  LDL.LU R4, [R1+0x38] ;  /* 0x0000380001047983 */ /* 0x008ee80000300800 */
[----:B------:R-:W-:Y:S04]  /*3c970*/  STL [R1+0x8e0], R3 ;  /* 0x0008e00301007387 */ /* 0x000fe80000100800 */
[----:B-----5:R-:W-:Y:S04]  /*3c980*/  STL [R1+0x8dc], R2 ;  /* 0x0008dc0201007387 */ /* 0x020fe80000100800 */
[----:B------:R2:W-:Y:S02]  /*3c990*/  STL [R1+0x8d8], R0 ;  /* 0x0008d80001007387 */ /* 0x0005e40000100800 */
[----:B--2---:R-:W-:-:S05]  /*3c9a0*/  IADD3 R0, R5, -0x7f, RZ ;  /* 0xffffff8105007810 */ /* 0x004fca0007ffe0ff */
[----:B------:R-:W-:Y:S01]  /*3c9b0*/  IMAD R250, R0, -0x800000, R250 ;  /* 0xff80000000fa7824 */ /* 0x000fe200078e02fa */
[----:B---3--:R-:W-:-:S04]  /*3c9c0*/  LEA R3, R4, 0xc0800000, 0x17 ;  /* 0xc080000004037811 */ /* 0x008fc800078eb8ff */
[----:B------:R-:W-:-:S04]  /*3c9d0*/  IADD3 R126, -R3, R126, RZ ;  /* 0x0000007e037e7210 */ /* 0x000fc80007ffe1ff */
[----:B------:R2:W3:Y:S02]  /*3c9e0*/  MUFU.RCP R2, R126 ;  /* 0x0000007e00027308 */ /* 0x0004e40000001000 */
[----:B--2---:R-:W-:-:S04]  /*3c9f0*/  FADD.FTZ R126, -R126, -RZ ;  /* 0x800000ff7e7e7221 */ /* 0x004fc80000010100 */
[----:B---3--:R-:W-:-:S04]  /*3ca00*/  FFMA R3, R2, R126, 1 ;  /* 0x3f80000002037423 */ /* 0x008fc8000000007e */
[----:B------:R-:W-:-:S04]  /*3ca10*/  FFMA R2, R2, R3, R2 ;  /* 0x0000000302027223 */ /* 0x000fc80000000002 */
[----:B------:R-:W-:Y:S01]  /*3ca20*/  FFMA R5, R250, R2, RZ ;  /* 0x00000002fa057223 */ /* 0x000fe200000000ff */
[----:B------:R-:W-:Y:S03]  /*3ca30*/  STL [R1+0x10], R2 ;  /* 0x0000100201007387 */ /* 0x000fe60000100800 */
[----:B------:R-:W-:Y:S01]  /*3ca40*/  FFMA R3, R126, R5, R250 ;  /* 0x000000057e037223 */ /* 0x000fe200000000fa */
[----:B------:R-:W-:-:S03]  /*3ca50*/  IADD3 R0, R0, 0x7f, -R4 ;  /* 0x0000007f00007810 */ /* 0x000fc60007ffe804 */
[----:B------:R-:W-:Y:S02]  /*3ca60*/  FFMA R3, R2, R3, R5 ;  /* 0x0000000302037223 */ /* 0x000fe40000000005 */
[----:B------:R2:W5:Y:S02]  /*3ca70*/  LDL.LU R5, [R1+0x8e8] ;  /* 0x0008e80001057983 */ /* 0x0005640000300800 */
[----:B------:R-:W-:Y:S02]  /*3ca80*/  FFMA R126, R126, R3, R250 ;  /* 0x000000037e7e7223 */ /* 0x000fe400000000fa */
[----:B------:R2:W5:Y:S04]  /*3ca90*/  LDL.LU R4, [R1+0x8e4] ;  /* 0x0008e40001047983 */ /* 0x0005680000300800 */
[----:B------:R-:W-:Y:S04]  /*3caa0*/  STL [R1+0x24], R3 ;  /* 0x0000240301007387 */ /* 0x000fe80000100800 */
[----:B------:R-:W3:Y:S04]  /*3cab0*/  LDL.LU R250, [R1+0x28] ;  /* 0x0000280001fa7983 */ /* 0x000ee80000300800 */
[----:B------:R4:W-:Y:S02]  /*3cac0*/  STL [R1+0x38], R126 ;  /* 0x0000387e01007387 */ /* 0x0009e40000100800 */
[----:B----4-:R-:W-:-:S02]  /*3cad0*/  FFMA R126, R2, R126, R3 ;  /* 0x0000007e027e7223 */ /* 0x010fc40000000003 */
[----:B------:R2:W5:Y:S04]  /*3cae0*/  LDL.LU R3, [R1+0x8e0] ;  /* 0x0008e00001037983 */ /* 0x0005680000300800 */
[----:B------:R2:W5:Y:S01]  /*3caf0*/  LDL.LU R2, [R1+0x8dc] ;  /* 0x0008dc0001027983 */ /* 0x0005620000300800 */
[----:B---3--:R-:W-:Y:S02]  /*3cb00*/  IADD3 R0, R0, R250, RZ ;  /* 0x000000fa00007210 */ /* 0x008fe40007ffe0ff */
[----:B------:R-:W-:-:S04]  /*3cb10*/  SHF.R.U32.HI R250, RZ, 0x17, R126 ;  /* 0x00000017fffa7819 */ /* 0x000fc8000001167e */
[----:B------:R-:W-:Y:S01]  /*3cb20*/  LOP3.LUT R250, R250, 0xff, RZ, 0xc0, !PT ;  /* 0x000000fffafa7812 */ /* 0x000fe200078ec0ff */
[----:B------:R3:W-:Y:S03]  /*3cb30*/  STL [R1+0x28], R0 ;  /* 0x0000280001007387 */ /* 0x0007e60000100800 */
[----:B------:R-:W-:-:S04]  /*3cb40*/  IADD3 R250, R250, R0, RZ ;  /* 0x00000000fafa7210 */ /* 0x000fc80007ffe0ff */
[----:B---3--:R-:W-:-:S04]  /*3cb50*/  IADD3 R0, R250, -0x1, RZ ;  /* 0xfffffffffa007810 */ /* 0x008fc80007ffe0ff */
[----:B------:R-:W-:Y:S02]  /*3cb60*/  ISETP.GE.U32.AND P4, PT, R0, 0xfe, PT ;  /* 0x000000fe0000780c */ /* 0x000fe40003f86070 */
[----:B------:R2:W5:Y:S01]  /*3cb70*/  LDL.LU R0, [R1+0x8d8] ;  /* 0x0008d80001007983 */ /* 0x0005620000300800 */
[----:B------:R-:W-:Y:S10]  /*3cb80*/  BSSY B8, `(.L_x_1172) ;  /* 0x0000031000087945 */ /* 0x000ff40003800000 */
[----:B------:R-:W-:Y:S05]  /*3cb90*/  @!P4 BRA `(.L_x_1173) ;  /* 0x000002d00000c947 */ /* 0x000fea0003800000 */
[----:B--2---:R-:W-:-:S13]  /*3cba0*/  ISETP.GT.AND P4, PT, R250, 0xfe, PT ;  /* 0x000000fefa00780c */ /* 0x004fda0003f84270 */
[----:B------:R-:W-:Y:S05]  /*3cbb0*/  @P4 BRA `(.L_x_1174) ;  /* 0x0000028000004947 */ /* 0x000fea0003800000 */
[----:B------:R-:W-:-:S13]  /*3cbc0*/  ISETP.GE.AND P4, PT, R250, 0x1, PT ;  /* 0x00000001fa00780c */ /* 0x000fda0003f86270 */
[----:B------:R-:W-:Y:S05]  /*3cbd0*/  @P4 BRA `(.L_x_1175) ;  /* 0x000002b000004947 */ /* 0x000fea0003800000 */
[----:B------:R-:W-:Y:S02]  /*3cbe0*/  ISETP.GE.AND P4, PT, R250, -0x18, PT ;  /* 0xffffffe8fa00780c */ /* 0x000fe40003f86270 */
[----:B------:R-:W-:-:S11]  /*3cbf0*/  LOP3.LUT R126, R126, 0x80000000, RZ, 0xc0, !PT ;  /* 0x800000007e7e7812 */ /* 0x000fd600078ec0ff */
[----:B------:R-:W-:Y:S05]  /*3cc00*/  @!P4 BRA `(.L_x_1175) ;  /* 0x000002800000c947 */ /* 0x000fea0003800000 */
[----:B-----5:R2:W-:Y:S04]  /*3cc10*/  STL [R1+0x8e8], R5 ;  /* 0x0008e80501007387 */ /* 0x0205e80000100800 */
[----:B--2---:R-:W2:Y:S04]  /*3cc20*/  LDL.LU R5, [R1+0x24] ;  /* 0x0000240001057983 */ /* 0x004ea80000300800 */
[----:B------:R-:W-:Y:S04]  /*3cc30*/  STL [R1+0x8e4], R4 ;  /* 0x0008e40401007387 */ /* 0x000fe80000100800 */
[----:B------:R3:W-:Y:S04]  /*3cc40*/  STL [R1+0x8e0], R3 ;  /* 0x0008e00301007387 */ /* 0x0007e80000100800 */
[----:B---3--:R-:W2:Y:S04]  /*3cc50*/  LDL.LU R3, [R1+0x10] ;  /* 0x0000100001037983 */ /* 0x008ea80000300800 */
[----:B------:R3:W-:Y:S04]  /*3cc60*/  STL [R1+0x8dc], R2 ;  /* 0x0008dc0201007387 */ /* 0x0007e80000100800 */
[----:B---3--:R-:W2:Y:S04]  /*3cc70*/  LDL.LU R2, [R1+0x38] ;  /* 0x0000380001027983 */ /* 0x008ea80000300800 */
[----:B------:R3:W-:Y:S01]  /*3cc80*/  STL [R1+0x8d8], R0 ;  /* 0x0008d80001007387 */ /* 0x0007e20000100800 */
[----:B------:R-:W-:Y:S01]  /*3cc90*/  ISETP.NE.AND P4, PT, R250, RZ, PT ;  /* 0x000000fffa00720c */ /* 0x000fe20003f85270 */
[CCC-:B--2---:R-:W-:Y:S01]  /*3cca0*/  FFMA.RZ R4, R3.reuse, R2.reuse, R5.reuse ;  /* 0x0000000203047223 */ /* 0x1c4fe2000000c005 */
[CCC-:B---3--:R-:W-:Y:S01]  /*3ccb0*/  FFMA.RP R0, R3.reuse, R2.reuse, R5.reuse ;  /* 0x0000000203007223 */ /* 0x1c8fe20000008005 */
[----:B------:R-:W-:-:S02]  /*3ccc0*/  FFMA.RM R3, R3, R2, R5 ;  /* 0x0000000203037223 */ /* 0x000fc40000004005 */
[----:B------:R2:W5:Y:S01]  /*3ccd0*/  LDL.LU R5, [R1+0x8e8] ;  /* 0x0008e80001057983 */ /* 0x0005620000300800 */
[----:B------:R-:W-:Y:S02]  /*3cce0*/  LOP3.LUT R2, R4, 0x7fffff, RZ, 0xc0, !PT ;  /* 0x007fffff04027812 */ /* 0x000fe400078ec0ff */
[----:B------:R-:W-:Y:S02]  /*3ccf0*/  IADD3 R4, R250, 0x20, RZ ;  /* 0x00000020fa047810 */ /* 0x000fe40007ffe0ff */
[----:B------:R-:W-:-:S04]  /*3cd00*/  LOP3.LUT R2, R2, 0x800000, RZ, 0xfc, !PT ;  /* 0x0080000002027812 */ /* 0x000fc800078efcff */
[----:B------:R-:W-:Y:S02]  /*3cd10*/  SHF.L.U32 R4, R2, R4, RZ ;  /* 0x0000000402047219 */ /* 0x000fe400000006ff */
[----:B------:R-:W-:Y:S02]  /*3cd20*/  FSETP.NEU.FTZ.AND P5, PT, R0, R3, PT ;  /* 0x000000030000720b */ /* 0x000fe40003fbd000 */
[----:B------:R-:W-:Y:S02]  /*3cd30*/  ISETP.NE.AND P4, PT, R4, RZ, P4 ;  /* 0x000000ff0400720c */ /* 0x000fe40002785270 */
[C---:B------:R-:W-:Y:S01]  /*3cd40*/  IADD3 R0, -R250.reuse, RZ, RZ ;  /* 0x000000fffa007210 */ /* 0x040fe20007ffe1ff */
[----:B------:R2:W5:Y:S01]  /*3cd50*/  LDL.LU R4, [R1+0x8e4] ;  /* 0x0008e40001047983 */ /* 0x0005620000300800 */
[----:B------:R-:W-:Y:S02]  /*3cd60*/  PLOP3.LUT P5, PT, P5, P4, PT, 0xa8, 0x0 ;  /* 0x000000000000781c */ /* 0x000fe40002fa9570 */
[----:B------:R-:W-:Y:S01]  /*3cd70*/  ISETP.NE.AND P4, PT, R250, RZ, PT ;  /* 0x000000fffa00720c */ /* 0x000fe20003f85270 */
[----:B------:R2:W5:Y:S03]  /*3cd80*/  LDL.LU R3, [R1+0x8e0] ;  /* 0x0008e00001037983 */ /* 0x0005660000300800 */
[----:B------:R-:W-:-:S02]  /*3cd90*/  SEL R250, R0, RZ, P4 ;  /* 0x000000ff00fa7207 */ /* 0x000fc40002000000 */
[----:B------:R-:W-:Y:S02]  /*3cda0*/  SEL R0, RZ, 0x1, !P5 ;  /* 0x00000001ff007807 */ /* 0x000fe40006800000 */
[----:B------:R-:W-:-:S04]  /*3cdb0*/  SHF.R.U32.HI R2, RZ, R250, R2 ;  /* 0x000000faff027219 */ /* 0x000fc80000011602 */
[----:B------:R-:W-:-:S04]  /*3cdc0*/  SHF.R.U32.HI R250, RZ, 0x1, R2 ;  /* 0x00000001fffa7819 */ /* 0x000fc80000011602 */
[----:B------:R-:W-:-:S04]  /*3cdd0*/  LOP3.LUT R0, R0, 0x1, R250, 0xf8, !PT ;  /* 0x0000000100007812 */ /* 0x000fc800078ef8fa */
[----:B------:R-:W-:Y:S02]  /*3cde0*/  LOP3.LUT R0, R0, R2, RZ, 0xc0, !PT ;  /* 0x0000000200007212 */ /* 0x000fe400078ec0ff */
[----:B------:R2:W5:Y:S02]  /*3cdf0*/  LDL.LU R2, [R1+0x8dc] ;  /* 0x0008dc0001027983 */ /* 0x0005640000300800 */
[----:B------:R-:W-:Y:S02]  /*3ce00*/  IADD3 R250, R250, R0, RZ ;  /* 0x00000000fafa7210 */ /* 0x000fe40007ffe0ff */
[----:B------:R2:W5:Y:S02]  /*3ce10*/  LDL.LU R0, [R1+0x8d8] ;  /* 0x0008d80001007983 */ /* 0x0005640000300800 */
[----:B------:R-:W-:Y:S01]  /*3ce20*/  LOP3.LUT R126, R250, R126, RZ, 0xfc, !PT ;  /* 0x0000007efa7e7212 */ /* 0x000fe200078efcff */
[----:B------:R-:W-:Y:S05]  /*3ce30*/  BRA `(.L_x_1175) ;  /* 0x0000005000007947 */ /* 0x000fea0003800000 */
.L_x_1174:
[----:B------:R-:W-:-:S04]  /*3ce40*/  LOP3.LUT R126, R126, 0x80000000, RZ, 0xc0, !PT ;  /* 0x800000007e7e7812 */ /* 0x000fc800078ec0ff */
[----:B------:R-:W-:Y:S01]  /*3ce50*/  LOP3.LUT R126, R126, 0x7f800000, RZ, 0xfc, !PT ;  /* 0x7f8000007e7e7812 */ /* 0x000fe200078efcff */
[----:B------:R-:W-:Y:S05]  /*3ce60*/  BRA `(.L_x_1175) ;  /* 0x0000002000007947 */ /* 0x000fea0003800000 */
.L_x_1173:
[----:B--2---:R-:W2:Y:S02]  /*3ce70*/  LDL.LU R250, [R1+0x28] ;  /* 0x0000280001fa7983 */ /* 0x004ea40000300800 */
[----:B--2---:R-:W-:Y:S02]  /*3ce80*/  LEA R126, R250, R126, 0x17 ;  /* 0x0000007efa7e7211 */ /* 0x004fe400078eb8ff */
.L_x_1175:
[----:B------:R-:W-:Y:S05]  /*3ce90*/  BSYNC B8 ;  /* 0x0000000000087941 */ /* 0x000fea0003800000 */
.L_x_1172:
[----:B------:R-:W-:Y:S01]  /*3cea0*/  MOV R250, R126 ;  /* 0x0000007e00fa7202 */ /* 0x000fe20000000f00 */
[----:B------:R-:W-:Y:S05]  /*3ceb0*/  BRA `(.L_x_1176) ;  /* 0x0000008000007947 */ /* 0x000fea0003800000 */
.L_x_1171:
[----:B------:R-:W-:-:S04]  /*3cec0*/  LOP3.LUT R250, R126, 0x80000000, R250, 0x48, !PT ;  /* 0x800000007efa7812 */ /* 0x000fc800078e48fa */
[----:B------:R-:W-:Y:S01]  /*3ced0*/  LOP3.LUT R250, R250, 0x7f800000, RZ, 0xfc, !PT ;  /* 0x7f800000fafa7812 */ /* 0x000fe200078efcff */
[----:B------:R-:W-:Y:S05]  /*3cee0*/  BRA `(.L_x_1176) ;  /* 0x0000005000007947 */ /* 0x000fea0003800000 */
.L_x_1170:
[----:B------:R-:W-:Y:S01]  /*3cef0*/  LOP3.LUT R250, R126, 0x80000000, R250, 0x48, !PT ;  /* 0x800000007efa7812 */ /* 0x000fe200078e48fa */
[----:B------:R-:W-:Y:S05]  /*3cf00*/  BRA `(.L_x_1176) ;  /* 0x0000003000007947 */ /* 0x000fea0003800000 */
.L_x_1169:
[----:B------:R-:W1:Y:S01]  /*3cf10*/  MUFU.RSQ R250, -QNAN ;  /* 0xffc0000000fa7908 */ /* 0x000e620000001400 */
[----:B------:R-:W-:Y:S05]  /*3cf20*/  BRA `(.L_x_1176) ;  /* 0x0000001000007947 */ /* 0x000fea0003800000 */
.L_x_1168:
[----:B------:R-:W-:Y:S02]  /*3cf30*/  FADD.FTZ R250, R250, R126 ;  /* 0x0000007efafa7221 */ /* 0x000fe40000010000 */
.L_x_1176:
[----:B------:R-:W-:Y:S05]  /*3cf40*/  BSYNC B7 ;  /* 0x0000000000077941 */ /* 0x000fea0003800000 */
.L_x_1166:
[----:B------:R-:W-:Y:S02]  /*3cf50*/  MOV R126, R127 ;  /* 0x0000007f007e7202 */ /* 0x000fe40000000f00 */
[----:B------:R-:W-:-:S04]  /*3cf60*/  MOV R127, 0x0 ;  /* 0x00000000007f7802 */ /* 0x000fc80000000f00 */
[----:B------:R-:W-:Y:S05]  /*3cf70*/  RET.REL.NODEC R126 `(solve_body_joints_cuda_kernel_backward) ;  /* 0xfffc30807e007950 */ /* 0x000fea0003c3ffff */
.L_x_1177:
        /* <DEDUP_REMOVED lines=16> */
.L_x_2425:


//--------------------- .text.solve_body_joints_cuda_kernel_forward --------------------------
	.section	.text.solve_body_joints_cuda_kernel_forward,"ax",@progbits
	.sectioninfo	@"SHI_REGISTERS=255"
	.align	128
        .global         solve_body_joints_cuda_kernel_forward
        .type           solve_body_joints_cuda_kernel_forward,@function
        .size           solve_body_joints_cuda_kernel_forward,(.L_x_2428 - solve_body_joints_cuda_kernel_forward)
        .other          solve_body_joints_cuda_kernel_forward,@"STO_CUDA_ENTRY STV_DEFAULT"
solve_body_joints_cuda_kernel_forward:
.text.solve_body_joints_cuda_kernel_forward:
        /* <DEDUP_REMOVED lines=59> */
.L_x_1393:
[----:B------:R-:W-:Y:S02]  /*03b0*/  SHF.R.S32.HI R16, RZ, 0x1f, R122 ;  /* 0x0000001fff107819 */ /* 0x000fe4000001147a */
[----:B------:R-:W-:-:S02]  /*03c0*/  MOV R9, c[0x0][0x2f0] ;  /* 0x0000bc0000097a02 */ /* 0x000fc40000000f00 */
[----:B------:R-:W-:Y:S01]  /*03d0*/  MOV R13, c[0x0][0x2b8] ;  /* 0x0000ae00000d7a02 */ /* 0x000fe20000000f00 */
[----:B------:R-:W-:Y:S02]  /*03e0*/  IMAD R3, R16, c[0x0][0x2f0], RZ ;  /* 0x0000bc0010037a24 */ /* 0x000fe400078e02ff */
[----:B------:R-:W-:-:S04]  /*03f0*/  IMAD.WIDE.U32 R8, R122, R9, c[0x0][0x2d0] ;  /* 0x0000b4007a087625 */ /* 0x000fc800078e0009 */
[----:B------:R-:W-:Y:S02]  /*0400*/  IMAD R7, R16, c[0x0][0x2b8], RZ ;  /* 0x0000ae0010077a24 */ /* 0x000fe400078e02ff */
[C---:B------:R-:W-:Y:S02]  /*0410*/  IMAD R11, R122.reuse, UR5, R3 ;  /* 0x000000057a0b7c24 */ /* 0x040fe4000f8e0203 */
[----:B------:R-:W-:-:S03]  /*0420*/  IMAD.WIDE.U32 R2, R122, R13, c[0x0][0x298] ;  /* 0x0000a6007a027625 */ /* 0x000fc600078e000d */
[----:B------:R-:W-:Y:S01]  /*0430*/  IADD3 R9, R9, R11, RZ ;  /* 0x0000000b09097210 */ /* 0x000fe20007ffe0ff */
[----:B------:R-:W-:-:S04]  /*0440*/  IMAD R7, R122, UR4, R7 ;  /* 0x000000047a077c24 */ /* 0x000fc8000f8e0207 */
[----:B------:R-:W2:Y:S01]  /*0450*/  LDG.E R8, [R8.64] ;  /* 0x0000001c08087981 */ /* 0x000ea2000c1e1900 */
[----:B------:R-:W-:-:S05]  /*0460*/  IADD3 R3, R3, R7, RZ ;  /* 0x0000000703037210 */ /* 0x000fca0007ffe0ff */
[----:B------:R-:W3:Y:S01]  /*0470*/  LDG.E R71, [R2.64] ;  /* 0x0000001c02477981 */ /* 0x000ee2000c1e1900 */
[----:B------:R-:W-:Y:S01]  /*0480*/  YIELD ;  /* 0x0000000000007946 */ /* 0x000fe20003800000 */
[----:B--2---:R-:W-:-:S04]  /*0490*/  ISETP.NE.AND P0, PT, R8, RZ, PT ;  /* 0x000000ff0800720c */ /* 0x004fc80003f05270 */
[----:B---3--:R-:W-:-:S13]  /*04a0*/  ISETP.EQ.OR P0, PT, R71, 0x4, !P0 ;  /* 0x000000044700780c */ /* 0x008fda0004702670 */
[----:B0----5:R-:W-:Y:S05]  /*04b0*/  @P0 EXIT ;  /* 0x000000000000094d */ /* 0x021fea0003800000 */
[----:B------:R-:W-:Y:S01]  /*04c0*/  IMAD R3, R16, c[0x0][0x360], RZ ;  /* 0x0000d80010037a24 */ /* 0x000fe200078e02ff */
[----:B------:R-:W-:-:S03]  /*04d0*/  MOV R9, c[0x0][0x360] ;  /* 0x0000d80000097a02 */ /* 0x000fc60000000f00 */
[C---:B------:R-:W-:Y:S02]  /*04e0*/  IMAD R7, R122.reuse, UR6, R3 ;  /* 0x000000067a077c24 */ /* 0x040fe4000f8e0203 */
[----:B------:R-:W-:-:S05]  /*04f0*/  IMAD.WIDE.U32 R2, R122, R9, c[0x0][0x340] ;  /* 0x0000d0007a027625 */ /* 0x000fca00078e0009 */
[----:B------:R-:W-:Y:S01]  /*0500*/  IADD3 R3, R3, R7, RZ ;  /* 0x0000000703037210 */ /* 0x000fe20007ffe0ff */
[C---:B------:R-:W-:Y:S01]  /*0510*/  IMAD R9, R16.reuse, c[0x0][0x398], RZ ;  /* 0x0000e60010097a24 */ /* 0x040fe200078e02ff */
[----:B------:R-:W-:Y:S01]  /*0520*/  MOV R17, c[0x0][0x328] ;  /* 0x0000ca0000117a02 */ /* 0x000fe20000000f00 */
[----:B------:R-:W-:Y:S02]  /*0530*/  IMAD R7, R16, c[0x0][0x328], RZ ;  /* 0x0000ca0010077a24 */ /* 0x000fe400078e02ff */
[----:B------:R0:W2:Y:S01]  /*0540*/  LDG.E R70, [R2.64] ;  /* 0x0000001c02467981 */ /* 0x0000a2000c1e1900 */
[C---:B------:R-:W-:Y:S01]  /*0550*/  IMAD R13, R122.reuse, UR8, R9 ;  /* 0x000000087a0d7c24 */ /* 0x040fe2000f8e0209 */
[----:B------:R-:W-:Y:S01]  /*0560*/  MOV R19, c[0x0][0x398] ;  /* 0x0000e60000137a02 */ /* 0x000fe20000000f00 */
[C---:B------:R-:W-:Y:S01]  /*0570*/  IMAD R7, R122.reuse, UR7, R7 ;  /* 0x000000077a077c24 */ /* 0x040fe2000f8e0207 */
[----:B------:R-:W-:Y:S01]  /*0580*/  MOV R21, c[0x0][0x3d0] ;  /* 0x0000f40000157a02 */ /* 0x000fe20000000f00 */
[----:B------:R-:W-:-:S04]  /*0590*/  IMAD.WIDE.U32 R8, R122, R17, c[0x0][0x308] ;  /* 0x0000c2007a087625 */ /* 0x000fc800078e0011 */
[----:B------:R-:W-:Y:S01]  /*05a0*/  IMAD R11, R16, c[0x0][0x3d0], RZ ;  /* 0x0000f400100b7a24 */ /* 0x000fe200078e02ff */
[----:B------:R-:W-:Y:S01]  /*05b0*/  IADD3 R9, R9, R7, RZ ;  /* 0x0000000709097210 */ /* 0x000fe20007ffe0ff */
[----:B0-----:R-:W-:-:S04]  /*05c0*/  IMAD.WIDE.U32 R2, R122, R19, c[0x0][0x378] ;  /* 0x0000de007a027625 */ /* 0x001fc800078e0013 */
[----:B------:R0:W3:Y:S01]  /*05d0*/  LDG.E R69, [R8.64] ;  /* 0x0000001c08457981 */ /* 0x0000e2000c1e1900 */
[----:B------:R-:W-:Y:S01]  /*05e0*/  IADD3 R3, R3, R13, RZ ;  /* 0x0000000d03037210 */ /* 0x000fe20007ffe0ff */
[C---:B------:R-:W-:Y:S02]  /*05f0*/  IMAD R15, R122.reuse, UR9, R11 ;  /* 0x000000097a0f7c24 */ /* 0x040fe4000f8e020b */
[----:B------:R-:W-:Y:S02]  /*0600*/  IMAD.WIDE.U32 R10, R122, R21, c[0x0][0x3b0] ;  /* 0x0000ec007a0a7625 */ /* 0x000fe400078e0015 */
[----:B------:R1:W4:Y:S01]  /*0610*/  LDG.E R19, [R2.64] ;  /* 0x0000001c02137981 */ /* 0x000322000c1e1900 */
[----:B------:R-:W-:Y:S02]  /*0620*/  MOV R13, c[0x0][0x1a0] ;  /* 0x00006800000d7a02 */ /* 0x000fe40000000f00 */
[----:B------:R-:W-:Y:S01]  /*0630*/  IADD3 R11, R11, R15, RZ ;  /* 0x0000000f0b0b7210 */ /* 0x000fe20007ffe0ff */
[----:B------:R1:W4:Y:S04]  /*0640*/  LDG.E R18, [R2.64+0x4] ;  /* 0x0000041c02127981 */ /* 0x000328000c1e1900 */
[----:B------:R1:W4:Y:S04]  /*0650*/  LDG.E R7, [R2.64+0x8] ;  /* 0x0000081c02077981 */ /* 0x000328000c1e1900 */
[----:B------:R1:W4:Y:S04]  /*0660*/  LDG.E R26, [R2.64+0xc] ;  /* 0x00000c1c021a7981 */ /* 0x000328000c1e1900 */
[----:B------:R1:W4:Y:S04]  /*0670*/  LDG.E R28, [R2.64+0x10] ;  /* 0x0000101c021c7981 */ /* 0x000328000c1e1900 */
[----:B------:R1:W4:Y:S04]  /*0680*/  LDG.E R29, [R2.64+0x14] ;  /* 0x0000141c021d7981 */ /* 0x000328000c1e1900 */
[----:B------:R1:W4:Y:S01]  /*0690*/  LDG.E R30, [R2.64+0x18] ;  /* 0x0000181c021e7981 */ /* 0x000322000c1e1900 */
[----:B------:R-:W-:-:S02]  /*06a0*/  MOV R15, c[0x0][0x248] ;  /* 0x00009200000f7a02 */ /* 0x000fc40000000f00 */
[----:B------:R-:W-:Y:S01]  /*06b0*/  MOV R25, c[0x0][0x280] ;  /* 0x0000a00000197a02 */ /* 0x000fe20000000f00 */
[----:B------:R0:W5:Y:S04]  /*06c0*/  LDG.E R22, [R10.64] ;  /* 0x0000001c0a167981 */ /* 0x000168000c1e1900 */
[----:B------:R0:W5:Y:S04]  /*06d0*/  LDG.E R21, [R10.64+0x4] ;  /* 0x0000041c0a157981 */ /* 0x000168000c1e1900 */
[----:B------:R0:W5:Y:S04]  /*06e0*/  LDG.E R20, [R10.64+0x8] ;  /* 0x0000081c0a147981 */ /* 0x000168000c1e1900 */
[----:B------:R0:W5:Y:S04]  /*06f0*/  LDG.E R27, [R10.64+0x10] ;  /* 0x0000101c0a1b7981 */ /* 0x000168000c1e1900 */
[----:B------:R0:W5:Y:S01]  /*0700*/  LDG.E R24, [R10.64+0x18] ;  /* 0x0000181c0a187981 */ /* 0x000162000c1e1900 */
[----:B------:R-:W-:Y:S01]  /*0710*/  BSSY B1, `(.L_x_1179) ;  /* 0x000009d000017945 */ /* 0x000fe20003800000 */
        /* <DEDUP_REMOVED lines=12> */
[----:B------:R-:W-:Y:S01]  /*07e0*/  MOV R131, RZ ;  /* 0x000000ff00837202 */ /* 0x000fe20000000f00 */
[----:B------:R-:W-:Y:S01]  /*07f0*/  CS2R R128, SRZ ;  /* 0x0000000000807805 */ /* 0x000fe2000001ff00 */
[----:B------:R-:W-:-:S02]  /*0800*/  MOV R127, RZ ;  /* 0x000000ff007f7202 */ /* 0x000fc40000000f00 */
[----:B--2---:R-:W-:Y:S01]  /*0810*/  SHF.R.S32.HI R68, RZ, 0x1f, R70 ;  /* 0x0000001fff447819 */ /* 0x004fe20000011446 */
[----:B0-----:R-:W-:-:S04]  /*0820*/  IMAD.WIDE.U32 R8, R70, R13, c[0x0][0x180] ;  /* 0x0000600046087625 */ /* 0x001fc800078e000d */
[----:B------:R-:W-:Y:S02]  /*0830*/  IMAD R17, R68, c[0x0][0x248], RZ ;  /* 0x0000920044117a24 */ /* 0x000fe400078e02ff */
[----:B------:R-:W-:-:S04]  /*0840*/  IMAD.WIDE.U32 R12, R70, R15, c[0x0][0x228] ;  /* 0x00008a00460c7625 */ /* 0x000fc800078e000f */
[----:B------:R-:W-:Y:S02]  /*0850*/  IMAD R17, R70, UR12, R17 ;  /* 0x0000000c46117c24 */ /* 0x000fe4000f8e0211 */
[C---:B------:R-:W-:Y:S02]  /*0860*/  IMAD R15, R68.reuse, c[0x0][0x1a0], RZ ;  /* 0x00006800440f7a24 */ /* 0x040fe400078e02ff */
[----:B------:R-:W-:Y:S01]  /*0870*/  IMAD R23, R68, c[0x0][0x280], RZ ;  /* 0x0000a00044177a24 */ /* 0x000fe200078e02ff */
[----:B------:R-:W-:Y:S01]  /*0880*/  IADD3 R13, R13, R17, RZ ;  /* 0x000000110d0d7210 */ /* 0x000fe20007ffe0ff */
[C---:B-1----:R-:W-:Y:S01]  /*0890*/  IMAD.WIDE.U32 R2, R70.reuse, R25, c[0x0][0x260] ;  /* 0x0000980046027625 */ /* 0x042fe200078e0019 */
[----:B---3--:R-:W-:Y:S01]  /*08a0*/  ISETP.GE.AND P0, PT, R69, RZ, PT ;  /* 0x000000ff4500720c */ /* 0x008fe20003f06270 */
[----:B------:R0:W5:Y:S02]  /*08b0*/  LDG.E R25, [R10.64+0xc] ;  /* 0x00000c1c0a197981 */ /* 0x000164000c1e1900 */
[----:B------:R-:W-:-:S02]  /*08c0*/  IMAD R15, R70, UR10, R15 ;  /* 0x0000000a460f7c24 */ /* 0x000fc4000f8e020f */
[----:B------:R-:W-:Y:S01]  /*08d0*/  IMAD R23, R70, UR13, R23 ;  /* 0x0000000d46177c24 */ /* 0x000fe2000f8e0217 */
[----:B------:R1:W5:Y:S02]  /*08e0*/  LDG.E R67, [R12.64] ;  /* 0x0000001c0c437981 */ /* 0x000364000c1e1900 */
[----:B------:R-:W-:Y:S02]  /*08f0*/  IADD3 R9, R9, R15, RZ ;  /* 0x0000000f09097210 */ /* 0x000fe40007ffe0ff */
[----:B------:R-:W-:Y:S02]  /*0900*/  IADD3 R3, R3, R23, RZ ;  /* 0x0000001703037210 */ /* 0x000fe40007ffe0ff */
[----:B------:R0:W5:Y:S01]  /*0910*/  LDG.E R23, [R10.64+0x14] ;  /* 0x0000141c0a177981 */ /* 0x000162000c1e1900 */
[----:B-1----:R-:W-:-:S03]  /*0920*/  MOV R13, c[0x0][0x1d8] ;  /* 0x00007600000d7a02 */ /* 0x002fc60000000f00 */
[----:B------:R1:W5:Y:S04]  /*0930*/  LDG.E R66, [R8.64+0xc] ;  /* 0x00000c1c08427981 */ /* 0x000368000c1e1900 */
[----:B------:R1:W5:Y:S01]  /*0940*/  LDG.E R65, [R8.64+0x10] ;  /* 0x0000101c08417981 */ /* 0x000362000c1e1900 */
[----:B0-----:R-:W-:-:S03]  /*0950*/  IMAD R11, R68, c[0x0][0x1d8], RZ ;  /* 0x00007600440b7a24 */ /* 0x001fc600078e02ff */
[----:B------:R1:W5:Y:S01]  /*0960*/  LDG.E R64, [R8.64+0x14] ;  /* 0x0000141c08407981 */ /* 0x000362000c1e1900 */
[----:B------:R-:W-:-:S03]  /*0970*/  IMAD R11, R70, UR14, R11 ;  /* 0x0000000e460b7c24 */ /* 0x000fc6000f8e020b */
[----:B------:R1:W5:Y:S04]  /*0980*/  LDG.E R63, [R8.64+0x18] ;  /* 0x0000181c083f7981 */ /* 0x000368000c1e1900 */
[----:B------:R1:W5:Y:S04]  /*0990*/  LDG.E R125, [R8.64] ;  /* 0x0000001c087d7981 */ /* 0x000368000c1e1900 */
[----:B------:R1:W5:Y:S04]  /*09a0*/  LDG.E R124, [R8.64+0x4] ;  /* 0x0000041c087c7981 */ /* 0x000368000c1e1900 */
[----:B------:R1:W5:Y:S01]  /*09b0*/  LDG.E R126, [R8.64+0x8] ;  /* 0x0000081c087e7981 */ /* 0x000362000c1e1900 */
[----:B----4-:R-:W-:-:S02]  /*09c0*/  MOV R144, R19 ;  /* 0x0000001300907202 */ /* 0x010fc40000000f00 */
[----:B------:R-:W-:Y:S01]  /*09d0*/  MOV R145, R18 ;  /* 0x0000001200917202 */ /* 0x000fe20000000f00 */
[----:B------:R0:W5:Y:S01]  /*09e0*/  LDG.E R62, [R2.64] ;  /* 0x0000001c023e7981 */ /* 0x000162000c1e1900 */
[----:B------:R-:W-:Y:S02]  /*09f0*/  MOV R163, R7 ;  /* 0x0000000700a37202 */ /* 0x000fe40000000f00 */
[----:B------:R-:W-:Y:S01]  /*0a00*/  MOV R0, R29 ;  /* 0x0000001d00007202 */ /* 0x000fe20000000f00 */
[----:B------:R0:W5:Y:S01]  /*0a10*/  LDG.E R61, [R2.64+0x4] ;  /* 0x0000041c023d7981 */ /* 0x000162000c1e1900 */
[----:B-1----:R-:W-:Y:S01]  /*0a20*/  IMAD.WIDE.U32 R8, R70, R13, c[0x0][0x1b8] ;  /* 0x00006e0046087625 */ /* 0x002fe200078e000d */
[----:B------:R-:W-:Y:S02]  /*0a30*/  MOV R53, R30 ;  /* 0x0000001e00357202 */ /* 0x000fe40000000f00 */
[----:B------:R0:W5:Y:S02]  /*0a40*/  LDG.E R60, [R2.64+0x8] ;  /* 0x0000081c023c7981 */ /* 0x000164000c1e1900 */
[----:B------:R-:W-:-:S02]  /*0a50*/  IADD3 R9, R9, R11, RZ ;  /* 0x0000000b09097210 */ /* 0x000fc40007ffe0ff */
[----:B------:R0:W5:Y:S04]  /*0a60*/  LDG.E R59, [R2.64+0xc] ;  /* 0x00000c1c023b7981 */ /* 0x000168000c1e1900 */
[----:B------:R0:W5:Y:S04]  /*0a70*/  LDG.E R58, [R2.64+0x10] ;  /* 0x0000101c023a7981 */ /* 0x000168000c1e1900 */
[----:B------:R0:W5:Y:S04]  /*0a80*/  LDG.E R57, [R2.64+0x14] ;  /* 0x0000141c02397981 */ /* 0x000168000c1e1900 */
[----:B------:R0:W5:Y:S04]  /*0a90*/  LDG.E R56, [R2.64+0x18] ;  /* 0x0000181c02387981 */ /* 0x000168000c1e1900 */
[----:B------:R0:W5:Y:S04]  /*0aa0*/  LDG.E R55, [R2.64+0x1c] ;  /* 0x00001c1c02377981 */ /* 0x000168000c1e1900 */
[----:B------:R0:W5:Y:S02]  /*0ab0*/  LDG.E R54, [R2.64+0x20] ;  /* 0x0000201c02367981 */ /* 0x000164000c1e1900 */
[----:B0-----:R-:W-:-:S02]  /*0ac0*/  MOV R3, R26 ;  /* 0x0000001a00037202 */ /* 0x001fc40000000f00 */
[----:B------:R-:W-:Y:S01]  /*0ad0*/  MOV R2, R28 ;  /* 0x0000001c00027202 */ /* 0x000fe20000000f00 */
[----:B------:R-:W-:Y:S05]  /*0ae0*/  @!P0 BRA `(.L_x_1180) ;  /* 0x000005f000008947 */ /* 0x000fea0003800000 */
[----:B------:R-:W-:Y:S02]  /*0af0*/  SHF.R.S32.HI R0, RZ, 0x1f, R69 ;  /* 0x0000001fff007819 */ /* 0x000fe40000011445 */
[----:B------:R-:W-:-:S03]  /*0b00*/  MOV R2, c[0x0][0x1a0] ;  /* 0x0000680000027a02 */ /* 0x000fc60000000f00 */
[----:B------:R-:W-:Y:S02]  /*0b10*/  IMAD R10, R0, c[0x0][0x1a0], RZ ;  /* 0x00006800000a7a24 */ /* 0x000fe400078e02ff */
[----:B------:R-:W-:-:S04]  /*0b20*/  IMAD.WIDE.U32 R2, R69, R2, c[0x0][0x180] ;  /* 0x0000600045027625 */ /* 0x000fc800078e0002 */
[----:B------:R-:W-:-:S05]  /*0b30*/  IMAD R11, R69, UR10, R10 ;  /* 0x0000000a450b7c24 */ /* 0x000fca000f8e020a */
[----:B------:R-:W-:-:S05]  /*0b40*/  IADD3 R3, R3, R11, RZ ;  /* 0x0000000b03037210 */ /* 0x000fca0007ffe0ff */
[----:B------:R-:W2:Y:S01]  /*0b50*/  LDG.E R37, [R2.64+0x10] ;  /* 0x0000101c02257981 */ /* 0x000ea2000c1e1900 */
[----:B------:R-:W-:-:S03]  /*0b60*/  MOV R52, c[0x0][0x248] ;  /* 0x0000920000347a02 */ /* 0x000fc60000000f00 */
[----:B------:R2:W3:Y:S04]  /*0b70*/  LDG.E R35, [R2.64+0xc] ;  /* 0x00000c1c02237981 */ /* 0x0004e8000c1e1900 */
[----:B------:R2:W4:Y:S01]  /*0b80*/  LDG.E R39, [R2.64+0x18] ;  /* 0x0000181c02277981 */ /* 0x000522000c1e1900 */
[----:B------:R-:W-:Y:S02]  /*0b90*/  MOV R10, c[0x0][0x210] ;  /* 0x00008400000a7a02 */ /* 0x000fe40000000f00 */
[----:B------:R-:W-:Y:S01]  /*0ba0*/  MOV R12, c[0x0][0x280] ;  /* 0x0000a000000c7a02 */ /* 0x000fe20000000f00 */
[----:B------:R2:W4:Y:S01]  /*0bb0*/  LDG.E R38, [R2.64+0x14] ;  /* 0x0000141c02267981 */ /* 0x000522000c1e1900 */
[C---:B------:R-:W-:Y:S01]  /*0bc0*/  IMAD R32, R0.reuse, c[0x0][0x210], RZ ;  /* 0x0000840000207a24 */ /* 0x040fe200078e02ff */
[----:B------:R-:W-:Y:S01]  /*0bd0*/  MOV R14, c[0x0][0x1d8] ;  /* 0x00007600000e7a02 */ /* 0x000fe20000000f00 */
[C---:B------:R-:W-:Y:S01]  /*0be0*/  IMAD R34, R0.reuse, c[0x0][0x248], RZ ;  /* 0x0000920000227a24 */ /* 0x040fe200078e02ff */
[----:B------:R2:W4:Y:S01]  /*0bf0*/  LDG.E R138, [R2.64] ;  /* 0x0000001c028a7981 */ /* 0x000522000c1e1900 */
[----:B------:R-:W-:-:S02]  /*0c00*/  IMAD R36, R0, c[0x0][0x280], RZ ;  /* 0x0000a00000247a24 */ /* 0x000fc400078e02ff */
[C---:B------:R-:W-:Y:S01]  /*0c10*/  IMAD.WIDE.U32 R10, R69.reuse, R10, c[0x0][0x1f0] ;  /* 0x00007c00450a7625 */ /* 0x040fe200078e000a */
[----:B------:R2:W4:Y:S03]  /*0c20*/  LDG.E R139, [R2.64+0x4] ;  /* 0x0000041c028b7981 */ /* 0x000526000c1e1900 */
[C---:B------:R-:W-:Y:S01]  /*0c30*/  IMAD R17, R69.reuse, UR11, R32 ;  /* 0x0000000b45117c24 */ /* 0x040fe2000f8e0220 */
[----:B------:R2:W4:Y:S01]  /*0c40*/  LDG.E R140, [R2.64+0x8] ;  /* 0x0000081c028c7981 */ /* 0x000522000c1e1900 */
[----:B------:R-:W-:Y:S02]  /*0c50*/  IMAD R0, R0, c[0x0][0x1d8], RZ ;  /* 0x0000760000007a24 */ /* 0x000fe400078e02ff */
[----:B------:R-:W-:Y:S01]  /*0c60*/  IMAD.WIDE.U32 R12, R69, R12, c[0x0][0x260] ;  /* 0x00009800450c7625 */ /* 0x000fe200078e000c */
[----:B------:R-:W-:-:S03]  /*0c70*/  IADD3 R11, R11, R17, RZ ;  /* 0x000000110b0b7210 */ /* 0x000fc60007ffe0ff */
[C---:B------:R-:W-:Y:S02]  /*0c80*/  IMAD R33, R69.reuse, UR13, R36 ;  /* 0x0000000d45217c24 */ /* 0x040fe4000f8e0224 */
[----:B------:R-:W-:Y:S01]  /*0c90*/  IMAD.WIDE.U32 R14, R69, R14, c[0x0][0x1b8] ;  /* 0x00006e00450e7625 */ /* 0x000fe200078e000e */
[----:B------:R0:W5:Y:S02]  /*0ca0*/  LDG.E R142, [R10.64] ;  /* 0x0000001c0a8e7981 */ /* 0x000164000c1e1900 */
[----:B------:R-:W-:Y:S01]  /*0cb0*/  IADD3 R13, R13, R33, RZ ;  /* 0x000000210d0d7210 */ /* 0x000fe20007ffe0ff */
[C---:B------:R-:W-:Y:S01]  /*0cc0*/  IMAD R41, R69.reuse, UR14, R0 ;  /* 0x0000000e45297c24 */ /* 0x040fe2000f8e0200 */
[----:B------:R0:W5:Y:S01]  /*0cd0*/  LDG.E R141, [R10.64+0x4] ;  /* 0x0000041c0a8d7981 */ /* 0x000162000c1e1900 */
[----:B------:R-:W-:-:S03]  /*0ce0*/  IMAD.WIDE.U32 R52, R69, R52, c[0x0][0x228] ;  /* 0x00008a0045347625 */ /* 0x000fc600078e0034 */
[----:B------:R-:W-:Y:S01]  /*0cf0*/  IADD3 R15, R15, R41, RZ ;  /* 0x000000290f0f7210 */ /* 0x000fe20007ffe0ff */
[----:B------:R-:W-:Y:S01]  /*0d00*/  IMAD R31, R69, UR12, R34 ;  /* 0x0000000c451f7c24 */ /* 0x000fe2000f8e0222 */
[----:B------:R0:W5:Y:S04]  /*0d10*/  LDG.E R143, [R10.64+0x8] ;  /* 0x0000081c0a8f7981 */ /* 0x000168000c1e1900 */
[----:B------:R-:W-:Y:S01]  /*0d20*/  IADD3 R53, R53, R31, RZ ;  /* 0x0000001f35357210 */ /* 0x000fe20007ffe0ff */
        /* <DEDUP_REMOVED lines=15> */
[----:B------:R0:W5:Y:S01]  /*0e20*/  LDG.E R52, [R52.64] ;  /* 0x0000001c34347981 */ /* 0x000162000c1e1900 */
[----:B--2---:R-:W-:-:S04]  /*0e30*/  FMUL R2, R18, R37 ;  /* 0x0000002512027220 */ /* 0x004fc80000400000 */
[----:B---3--:R-:W-:Y:S01]  /*0e40*/  FFMA R2, R19, R35, R2 ;  /* 0x0000002313027223 */ /* 0x008fe20000000002 */
[----:B----4-:R-:W-:Y:S01]  /*0e50*/  FADD R0, R39, R39 ;  /* 0x0000002727007221 */ /* 0x010fe20000000000 */
[----:B------:R-:W-:Y:S01]  /*0e60*/  FMUL R3, R19, R37 ;  /* 0x0000002513037220 */ /* 0x000fe20000400000 */
[C---:B0-----:R-:W-:Y:S02]  /*0e70*/  FMUL R10, R18.reuse, R38 ;  /* 0x00000026120a7220 */ /* 0x041fe40000400000 */
[----:B------:R-:W-:Y:S01]  /*0e80*/  FFMA R0, R39, R0, -1 ;  /* 0xbf80000027007423 */ /* 0x000fe20000000000 */
[C---:B------:R-:W-:Y:S01]  /*0e90*/  FFMA R2, R7.reuse, R38, R2 ;  /* 0x0000002607027223 */ /* 0x040fe20000000002 */
[----:B------:R-:W-:Y:S01]  /*0ea0*/  FFMA R36, R18, R35, -R3 ;  /* 0x0000002312247223 */ /* 0x000fe20000000803 */
[----:B-1----:R-:W-:Y:S01]  /*0eb0*/  FFMA R12, R7, R37, -R10 ;  /* 0x00000025070c7223 */ /* 0x002fe2000000080a */
[-C--:B------:R-:W-:Y:S01]  /*0ec0*/  FMUL R10, R19, R0.reuse ;  /* 0x00000000130a7220 */ /* 0x080fe20000400000 */
[----:B------:R-:W-:Y:S01]  /*0ed0*/  FADD R2, R2, R2 ;  /* 0x0000000202027221 */ /* 0x000fe20000000000 */
[-C--:B------:R-:W-:Y:S01]  /*0ee0*/  FMUL R14, R18, R0.reuse ;  /* 0x00000000120e7220 */ /* 0x080fe20000400000 */
[C---:B------:R-:W-:Y:S01]  /*0ef0*/  FMUL R3, R7.reuse, R0 ;  /* 0x0000000007037220 */ /* 0x040fe20000400000 */
[----:B------:R-:W-:Y:S01]  /*0f00*/  FMUL R34, R7, R35 ;  /* 0x0000002307227220 */ /* 0x000fe20000400000 */
[-C--:B------:R-:W-:Y:S01]  /*0f10*/  FFMA R10, R35, R2.reuse, R10 ;  /* 0x00000002230a7223 */ /* 0x080fe2000000000a */
[-C--:B------:R-:W-:Y:S01]  /*0f20*/  FFMA R14, R37, R2.reuse, R14 ;  /* 0x00000002250e7223 */ /* 0x080fe2000000000e */
[----:B------:R-:W-:Y:S01]  /*0f30*/  FFMA R2, R38, R2, R3 ;  /* 0x0000000226027223 */ /* 0x000fe20000000003 */
[----:B------:R-:W-:Y:S01]  /*0f40*/  FFMA R34, R19, R38, -R34 ;  /* 0x0000002613227223 */ /* 0x000fe20000000822 */
[C---:B------:R-:W-:Y:S01]  /*0f50*/  FMUL R3, R39.reuse, R12 ;  /* 0x0000000c27037220 */ /* 0x040fe20000400000 */
[----:B------:R-:W-:Y:S01]  /*0f60*/  FMUL R15, R39, R36 ;  /* 0x00000024270f7220 */ /* 0x000fe20000400000 */
[-C--:B------:R-:W-:Y:S01]  /*0f70*/  FMUL R17, R29, R39.reuse ;  /* 0x000000271d117220 */ /* 0x080fe20000400000 */
[----:B------:R-:W-:Y:S01]  /*0f80*/  FMUL R13, R39, R34 ;  /* 0x00000022270d7220 */ /* 0x000fe20000400000 */
[----:B------:R-:W-:Y:S01]  /*0f90*/  FFMA R11, R3, 2, R10 ;  /* 0x40000000030b7823 */ /* 0x000fe2000000000a */
[----:B------:R-:W-:Y:S01]  /*0fa0*/  FFMA R15, R15, 2, R2 ;  /* 0x400000000f0f7823 */ /* 0x000fe20000000002 */
[-C--:B------:R-:W-:Y:S01]  /*0fb0*/  FMUL R3, R26, R39.reuse ;  /* 0x000000271a037220 */ /* 0x080fe20000400000 */
[----:B------:R-:W-:Y:S01]  /*0fc0*/  FMUL R2, R28, R39 ;  /* 0x000000271c027220 */ /* 0x000fe20000400000 */
[-C--:B------:R-:W-:Y:S01]  /*0fd0*/  FMUL R10, R26, R35.reuse ;  /* 0x000000231a0a7220 */ /* 0x080fe20000400000 */
[----:B------:R-:W-:Y:S01]  /*0fe0*/  FFMA R14, R13, 2, R14 ;  /* 0x400000000d0e7823 */ /* 0x000fe2000000000e */
[C---:B------:R-:W-:Y:S01]  /*0ff0*/  FFMA R0, R30.reuse, R35, R3 ;  /* 0x000000231e007223 */ /* 0x040fe20000000003 */
[C---:B------:R-:W-:Y:S01]  /*1000*/  FFMA R13, R30.reuse, R37, R2 ;  /* 0x000000251e0d7223 */ /* 0x040fe20000000002 */
[CC--:B------:R-:W-:Y:S01]  /*1010*/  FFMA R17, R30.reuse, R38.reuse, R17 ;  /* 0x000000261e117223 */ /* 0x0c0fe20000000011 */
[----:B------:R-:W-:Y:S01]  /*1020*/  FFMA R10, R30, R39, -R10 ;  /* 0x000000271e0a7223 */ /* 0x000fe2000000080a */
[C---:B------:R-:W-:Y:S01]  /*1030*/  FFMA R3, R29.reuse, R37, R0 ;  /* 0x000000251d037223 */ /* 0x040fe20000000000 */
[-C--:B------:R-:W-:Y:S01]  /*1040*/  FFMA R2, R26, R38.reuse, R13 ;  /* 0x000000261a027223 */ /* 0x080fe2000000000d */
[C---:B------:R-:W-:Y:S01]  /*1050*/  FFMA R17, R28.reuse, R35, R17 ;  /* 0x000000231c117223 */ /* 0x040fe20000000011 */
[C---:B------:R-:W-:Y:S01]  /*1060*/  FFMA R10, -R28.reuse, R37, R10 ;  /* 0x000000251c0a7223 */ /* 0x040fe2000000010a */
[-C--:B------:R-:W-:Y:S01]  /*1070*/  FFMA R3, -R28, R38.reuse, R3 ;  /* 0x000000261c037223 */ /* 0x080fe20000000103 */
[C---:B------:R-:W-:Y:S01]  /*1080*/  FFMA R2, -R29.reuse, R35, R2 ;  /* 0x000000231d027223 */ /* 0x040fe20000000102 */
[----:B------:R-:W-:Y:S01]  /*1090*/  FFMA R0, -R26, R37, R17 ;  /* 0x000000251a007223 */ /* 0x000fe20000000111 */
[----:B------:R-:W-:Y:S01]  /*10a0*/  FFMA R53, -R29, R38, R10 ;  /* 0x000000261d357223 */ /* 0x000fe2000000010a */
[----:B------:R-:W-:Y:S01]  /*10b0*/  FADD R144, R11, R138 ;  /* 0x0000008a0b907221 */ /* 0x000fe20000000000 */
[----:B------:R-:W-:Y:S01]  /*10c0*/  FADD R145, R14, R139 ;  /* 0x0000008b0e917221 */ /* 0x000fe20000000000 */
[----:B------:R-:W-:-:S02]  /*10d0*/  FADD R163, R15, R140 ;  /* 0x0000008c0fa37221 */ /* 0x000fc40000000000 */
.L_x_1180:
[----:B------:R-:W-:Y:S05]  /*10e0*/  BSYNC B1 ;  /* 0x0000000000017941 */ /* 0x000fea0003800000 */
.L_x_1179:
[----:B------:R0:W5:Y:S02]  /*10f0*/  LDG.E R51, [R8.64+0xc] ;  /* 0x00000c1c08337981 */ /* 0x000164000c1e1900 */
[----:B-----5:R-:W-:-:S02]  /*1100*/  FSEL R137, R52, RZ, P0 ;  /* 0x000000ff34897208 */ /* 0x020fc40000000000 */
[----:B------:R0:W5:Y:S04]  /*1110*/  LDG.E R50, [R8.64+0x10] ;  /* 0x0000101c08327981 */ /* 0x000168000c1e1900 */
[----:B------:R0:W5:Y:S04]  /*1120*/  LDG.E R49, [R8.64+0x14] ;  /* 0x0000141c08317981 */ /* 0x000168000c1e1900 */
[----:B------:R0:W5:Y:S04]  /*1130*/  LDG.E R48, [R8.64] ;  /* 0x0000001c08307981 */ /* 0x000168000c1e1900 */
[----:B------:R0:W5:Y:S04]  /*1140*/  LDG.E R47, [R8.64+0x4] ;  /* 0x0000041c082f7981 */ /* 0x000168000c1e1900 */
[----:B------:R0:W5:Y:S01]  /*1150*/  LDG.E R46, [R8.64+0x8] ;  /* 0x0000081c082e7981 */ /* 0x000162000c1e1900 */
[----:B------:R-:W-:-:S02]  /*1160*/  FSETP.EQ.AND P2, PT, R137, RZ, PT ;  /* 0x000000ff8900720b */ /* 0x000fc40003f42000 */
[----:B------:R-:W-:-:S13]  /*1170*/  FSETP.NEU.AND P1, PT, R67, RZ, PT ;  /* 0x000000ff4300720b */ /* 0x000fda0003f2d000 */
[----:B------:R-:W-:Y:S05]  /*1180*/  @!P1 EXIT P2 ;  /* 0x000000000000994d */ /* 0x000fea0001000000 */
[----:B0-----:R-:W-:Y:S01]  /*1190*/  IMAD R9, R68, c[0x0][0x210], RZ ;  /* 0x0000840044097a24 */ /* 0x001fe200078e02ff */
[----:B------:R-:W-:-:S03]  /*11a0*/  MOV R13, c[0x0][0x210] ;  /* 0x00008400000d7a02 */ /* 0x000fc60000000f00 */
[C---:B------:R-:W-:Y:S02]  /*11b0*/  IMAD R11, R70.reuse, UR11, R9 ;  /* 0x0000000b460b7c24 */ /* 0x040fe4000f8e0209 */
[----:B------:R-:W-:-:S05]  /*11c0*/  IMAD.WIDE.U32 R8, R70, R13, c[0x0][0x1f0] ;  /* 0x00007c0046087625 */ /* 0x000fca00078e000d */
[----:B------:R-:W-:-:S05]  /*11d0*/  IADD3 R9, R9, R11, RZ ;  /* 0x0000000b09097210 */ /* 0x000fca0007ffe0ff */
[----:B------:R0:W2:Y:S01]  /*11e0*/  LDG.E R161, [R8.64+0x4] ;  /* 0x0000041c08a17981 */ /* 0x0000a2000c1e1900 */
[----:B------:R-:W-:Y:S01]  /*11f0*/  MOV R13, c[0x0][0x600] ;  /* 0x00018000000d7a02 */ /* 0x000fe20000000f00 */
[----:B------:R-:W-:Y:S02]  /*1200*/  IMAD R11, R16, c[0x0][0x600], RZ ;  /* 0x00018000100b7a24 */ /* 0x000fe400078e02ff */
[----:B------:R0:W3:Y:S01]  /*1210*/  LDG.E R160, [R8.64] ;  /* 0x0000001c08a07981 */ /* 0x0000e2000c1e1900 */
[----:B------:R-:W-:Y:S01]  /*1220*/  MOV R17, c[0x0][0x638] ;  /* 0x00018e0000117a02 */ /* 0x000fe20000000f00 */
[C---:B------:R-:W-:Y:S02]  /*1230*/  IMAD R11, R122.reuse, UR15, R11 ;  /* 0x0000000f7a0b7c24 */ /* 0x040fe4000f8e020b */
[----:B------:R0:W4:Y:S01]  /*1240*/  LDG.E R162, [R8.64+0x8] ;  /* 0x0000081c08a27981 */ /* 0x000122000c1e1900 */
[----:B------:R-:W-:Y:S01]  /*1250*/  IMAD.WIDE.U32 R12, R122, R13, c[0x0][0x5e0] ;  /* 0x000178007a0c7625 */ /* 0x000fe200078e000d */
[----:B------:R-:W-:-:S02]  /*1260*/  MOV R43, c[0x0][0x478] ;  /* 0x00011e00002b7a02 */ /* 0x000fc40000000f00 */
[----:B------:R-:W-:Y:S01]  /*1270*/  MOV R34, c[0x0][0x4b4] ;  /* 0x00012d0000227a02 */ /* 0x000fe20000000f00 */
[----:B------:R-:W-:Y:S01]  /*1280*/  IMAD R15, R16, c[0x0][0x638], RZ ;  /* 0x00018e00100f7a24 */ /* 0x000fe200078e02ff */
[----:B------:R-:W-:Y:S01]  /*1290*/  IADD3 R13, R13, R11, RZ ;  /* 0x0000000b0d0d7210 */ /* 0x000fe20007ffe0ff */
[----:B------:R-:W-:-:S04]  /*12a0*/  IMAD.WIDE.U32 R10, R122, R17, c[0x0][0x618] ;  /* 0x000186007a0a7625 */ /* 0x000fc800078e0011 */
[C---:B------:R-:W-:Y:S02]  /*12b0*/  IMAD R17, R16.reuse, c[0x0][0x478], RZ ;  /* 0x00011e0010117a24 */ /* 0x040fe400078e02ff */
[----:B------:R-:W-:Y:S02]  /*12c0*/  IMAD R41, R16, c[0x0][0x4b0], RZ ;  /* 0x00012c0010297a24 */ /* 0x000fe400078e02ff */
[C---:B0-----:R-:W-:Y:S02]  /*12d0*/  IMAD R9, R122.reuse, UR17, R17 ;  /* 0x000000117a097c24 */ /* 0x041fe4000f8e0211 */
[C---:B------:R-:W-:Y:S02]  /*12e0*/  IMAD.WIDE.U32 R16, R122.reuse, R43, c[0x0][0x458] ;  /* 0x000116007a107625 */ /* 0x040fe400078e002b */
[----:B------:R0:W5:Y:S02]  /*12f0*/  LDG.E R43, [R12.64] ;  /* 0x0000001c0c2b7981 */ /* 0x000164000c1e1900 */
[C---:B------:R-:W-:Y:S01]  /*1300*/  IMAD R15, R122.reuse, UR16, R15 ;  /* 0x000000107a0f7c24 */ /* 0x040fe2000f8e020f */
[----:B------:R-:W-:Y:S01]  /*1310*/  IADD3 R17, R17, R9, RZ ;  /* 0x0000000911117210 */ /* 0x000fe20007ffe0ff */
[----:B------:R-:W-:-:S03]  /*1320*/  IMAD R41, R122, UR18, R41 ;  /* 0x000000127a297c24 */ /* 0x000fc6000f8e0229 */
[----:B------:R-:W-:Y:S01]  /*1330*/  IADD3 R11, R11, R15, RZ ;  /* 0x0000000f0b0b7210 */ /* 0x000fe20007ffe0ff */
[----:B------:R1:W4:Y:S01]  /*1340*/  LDG.E R45, [R16.64] ;  /* 0x0000001c102d7981 */ /* 0x000322000c1e1900 */
[----:B------:R-:W-:Y:S01]  /*1350*/  MOV R15, c[0x0][0x4b0] ;  /* 0x00012c00000f7a02 */ /* 0x000fe20000000f00 */
[----:B0-----:R-:W-:Y:S02]  /*1360*/  FMUL R12, R25, R66 ;  /* 0x00000042190c7220 */ /* 0x001fe40000400000 */
[----:B------:R0:W5:Y:S02]  /*1370*/  LDG.E R42, [R10.64] ;  /* 0x0000001c0a2a7981 */ /* 0x000164000c1e1900 */
[----:B------:R-:W-:-:S05]  /*1380*/  IMAD.WIDE.U32 R14, R122, R15, c[0x0][0x490] ;  /* 0x000124007a0e7625 */ /* 0x000fca00078e000f */
[----:B------:R-:W-:Y:S02]  /*1390*/  IADD3 R15, R15, R41, RZ ;  /* 0x000000290f0f7210 */ /* 0x000fe40007ffe0ff */
[----:B------:R-:W-:Y:S01]  /*13a0*/  IADD3 R8, P1, R14, c[0x0][0x4b4], RZ ;  /* 0x00012d000e087a10 */ /* 0x000fe20007f3e0ff */
[-C--:B0-----:R-:W-:Y:S01]  /*13b0*/  FMUL R11, R23, R63.reuse ;  /* 0x0000003f170b7220 */ /* 0x081fe20000400000 */
[----:B------:R-:W-:Y:S01]  /*13c0*/  FFMA R12, R24, R63, -R12 ;  /* 0x0000003f180c7223 */ /* 0x000fe2000000080c */
[----:B------:R-:W-:Y:S01]  /*13d0*/  FSEL R35, R26, R35, !P0 ;  /* 0x000000231a237208 */ /* 0x000fe20004000000 */
[-C--:B------:R-:W-:Y:S01]  /*13e0*/  FMUL R13, R21, R64.reuse ;  /* 0x00000040150d7220 */ /* 0x080fe20000400000 */
[----:B------:R-:W-:Y:S01]  /*13f0*/  LEA.HI.X.SX32 R9, R34, R15, 0x1, P1 ;  /* 0x0000000f22097211 */ /* 0x000fe200008f0eff */
[----:B------:R0:W5:Y:S04]  /*1400*/  LDG.E R44, [R14.64] ;  /* 0x0000001c0e2c7981 */ /* 0x000168000c1e1900 */
[----:B------:R0:W5:Y:S01]  /*1410*/  LDG.E R41, [R8.64] ;  /* 0x0000001c08297981 */ /* 0x000162000c1e1900 */
[----:B------:R-:W-:Y:S01]  /*1420*/  FFMA R10, R24, R64, R11 ;  /* 0x00000040180a7223 */ /* 0x000fe2000000000b */
[----:B0-----:R-:W-:-:S04]  /*1430*/  FMUL R9, R25, R63 ;  /* 0x0000003f19097220 */ /* 0x001fc80000400000 */
[----:B------:R-:W-:Y:S01]  /*1440*/  FFMA R8, R24, R66, R9 ;  /* 0x0000004218087223 */ /* 0x000fe20000000009 */
[----:B------:R-:W-:-:S03]  /*1450*/  FMUL R9, R27, R63 ;  /* 0x0000003f1b097220 */ /* 0x000fc60000400000 */
[-C--:B------:R-:W-:Y:S01]  /*1460*/  FFMA R11, R23, R65.reuse, R8 ;  /* 0x00000041170b7223 */ /* 0x080fe20000000008 */
[-C--:B------:R-:W-:Y:S01]  /*1470*/  FFMA R24, R24, R65.reuse, R9 ;  /* 0x0000004118187223 */ /* 0x080fe20000000009 */
[C---:B-1----:R-:W-:Y:S01]  /*1480*/  FFMA R16, R27.reuse, R66, R10 ;  /* 0x000000421b107223 */ /* 0x042fe2000000000a */
[CC--:B------:R-:W-:Y:S01]  /*1490*/  FFMA R9, -R27.reuse, R65.reuse, R12 ;  /* 0x000000411b097223 */ /* 0x0c0fe2000000010c */
[----:B------:R-:W-:Y:S01]  /*14a0*/  FFMA R27, -R27, R64, R11 ;  /* 0x000000401b1b7223 */ /* 0x000fe2000000010b */
[-C--:B------:R-:W-:Y:S01]  /*14b0*/  FMUL R11, R21, R65.reuse ;  /* 0x00000041150b7220 */ /* 0x080fe20000400000 */
[C---:B------:R-:W-:Y:S01]  /*14c0*/  FADD R26, R63.reuse, R63 ;  /* 0x0000003f3f1a7221 */ /* 0x040fe20000000000 */
[C---:B------:R-:W-:Y:S02]  /*14d0*/  FMUL R8, R22.reuse, R65 ;  /* 0x0000004116087220 */ /* 0x040fe40000400000 */
[----:B------:R-:W-:Y:S01]  /*14e0*/  FFMA R11, R22, R66, R11 ;  /* 0x00000042160b7223 */ /* 0x000fe2000000000b */
[----:B------:R-:W-:Y:S01]  /*14f0*/  FFMA R26, R63, R26, -1 ;  /* 0xbf8000003f1a7423 */ /* 0x000fe2000000001a */
[----:B------:R-:W-:-:S02]  /*1500*/  FFMA R14, R21, R66, -R8 ;  /* 0x00000042150e7223 */ /* 0x000fc40000000808 */
[C---:B------:R-:W-:Y:S01]  /*1510*/  FFMA R11, R20.reuse, R64, R11 ;  /* 0x00000040140b7223 */ /* 0x040fe2000000000b */
[----:B------:R-:W-:Y:S01]  /*1520*/  FFMA R8, R20, R65, -R13 ;  /* 0x0000004114087223 */ /* 0x000fe2000000080d */
[----:B------:R-:W-:Y:S02]  /*1530*/  FMUL R13, R22, R26 ;  /* 0x0000001a160d7220 */ /* 0x000fe40000400000 */
[----:B------:R-:W-:Y:S01]  /*1540*/  FADD R11, R11, R11 ;  /* 0x0000000b0b0b7221 */ /* 0x000fe20000000000 */
[----:B------:R-:W-:Y:S01]  /*1550*/  FMUL R15, R20, R66 ;  /* 0x00000042140f7220 */ /* 0x000fe20000400000 */
[----:B------:R-:W-:Y:S02]  /*1560*/  FMUL R8, R63, R8 ;  /* 0x000000083f087220 */ /* 0x000fe40000400000 */
[----:B------:R-:W-:Y:S01]  /*1570*/  FFMA R13, R66, R11, R13 ;  /* 0x0000000b420d7223 */ /* 0x000fe2000000000d */
[----:B------:R-:W-:Y:S01]  /*1580*/  FFMA R12, R22, R64, -R15 ;  /* 0x00000040160c7223 */ /* 0x000fe2000000080f */
[-C--:B------:R-:W-:Y:S01]  /*1590*/  FMUL R15, R20, R26.reuse ;  /* 0x0000001a140f7220 */ /* 0x080fe20000400000 */
[----:B------:R-:W-:Y:S01]  /*15a0*/  FMUL R10, R21, R26 ;  /* 0x0000001a150a7220 */ /* 0x000fe20000400000 */
[----:B------:R-:W-:Y:S01]  /*15b0*/  FFMA R20, R8, 2, R13 ;  /* 0x4000000008147823 */ /* 0x000fe2000000000d */
[----:B------:R-:W-:Y:S01]  /*15c0*/  FMUL R8, R144, R3 ;  /* 0x0000000390087220 */ /* 0x000fe20000400000 */
[----:B------:R-:W-:Y:S01]  /*15d0*/  FMUL R21, R63, R12 ;  /* 0x0000000c3f157220 */ /* 0x000fe20000400000 */
[----:B------:R-:W-:Y:S01]  /*15e0*/  FFMA R10, R65, R11, R10 ;  /* 0x0000000b410a7223 */ /* 0x000fe2000000000a */
[----:B------:R-:W-:Y:S01]  /*15f0*/  FFMA R24, R25, R64, R24 ;  /* 0x0000004019187223 */ /* 0x000fe20000000018 */
[----:B------:R-:W-:Y:S01]  /*1600*/  FFMA R8, R145, -R2, -R8 ;  /* 0x8000000291087223 */ /* 0x000fe20000000808 */
[----:B------:R-:W-:Y:S01]  /*1610*/  FFMA R25, -R25, R65, R16 ;  /* 0x0000004119197223 */ /* 0x000fe20000000110 */
[----:B------:R-:W-:Y:S01]  /*1620*/  FFMA R15, R64, R11, R15 ;  /* 0x0000000b400f7223 */ /* 0x000fe2000000000f */
[----:B------:R-:W-:Y:S01]  /*1630*/  FMUL R14, R63, R14 ;  /* 0x0000000e3f0e7220 */ /* 0x000fe20000400000 */
[----:B------:R-:W-:Y:S01]  /*1640*/  FSEL R16, R7, R140, !P0 ;  /* 0x0000008c07107208 */ /* 0x000fe20004000000 */
[----:B------:R-:W-:Y:S01]  /*1650*/  FFMA R21, R21, 2, R10 ;  /* 0x4000000015157823 */ /* 0x000fe2000000000a */
[----:B------:R-:W-:Y:S01]  /*1660*/  FFMA R7, -R163, R0, R8 ;  /* 0x00000000a3077223 */ /* 0x000fe20000000108 */
[C---:B------:R-:W-:Y:S01]  /*1670*/  FFMA R24, -R23.reuse, R66, R24 ;  /* 0x0000004217187223 */ /* 0x040fe20000000118 */
[----:B------:R-:W-:Y:S01]  /*1680*/  FSEL R10, R142, RZ, P0 ;  /* 0x000000ff8e0a7208 */ /* 0x000fe20000000000 */
[----:B------:R-:W-:Y:S01]  /*1690*/  FFMA R23, -R23, R64, R9 ;  /* 0x0000004017177223 */ /* 0x000fe20000000109 */
[----:B------:R-:W-:Y:S01]  /*16a0*/  FFMA R9, R14, 2, R15 ;  /* 0x400000000e097823 */ /* 0x000fe2000000000f */
[----:B------:R-:W-:Y:S01]  /*16b0*/  FMUL R12, R163, R2 ;  /* 0x00000002a30c7220 */ /* 0x000fe20000400000 */
[----:B------:R-:W-:Y:S01]  /*16c0*/  FADD R8, R53, R53 ;  /* 0x0000003535087221 */ /* 0x000fe20000000000 */
[----:B------:R-:W-:Y:S01]  /*16d0*/  FMUL R14, R144, R0 ;  /* 0x00000000900e7220 */ /* 0x000fe20000400000 */
[----:B------:R-:W-:Y:S01]  /*16e0*/  FADD R11, R7, R7 ;  /* 0x00000007070b7221 */ /* 0x000fe20000000000 */
[----:B------:R-:W-:Y:S01]  /*16f0*/  FSEL R37, R28, R37, !P0 ;  /* 0x000000251c257208 */ /* 0x000fe20004000000 */
[----:B------:R-:W-:Y:S01]  /*1700*/  FMUL R22, R35, R10 ;  /* 0x0000000a23167220 */ /* 0x000fe20000400000 */
[----:B------:R-:W-:Y:S01]  /*1710*/  FSEL R141, R141, RZ, P0 ;  /* 0x000000ff8d8d7208 */ /* 0x000fe20000000000 */
[----:B------:R-:W-:Y:S01]  /*1720*/  FFMA R12, R145, R0, -R12 ;  /* 0x00000000910c7223 */ /* 0x000fe2000000080c */
[----:B------:R-:W-:Y:S01]  /*1730*/  FSEL R17, R18, R139, !P0 ;  /* 0x0000008b12117208 */ /* 0x000fe20004000000 */
[----:B------:R-:W-:Y:S01]  /*1740*/  FFMA R8, R8, R53, -1 ;  /* 0xbf80000008087423 */ /* 0x000fe20000000035 */
[-C--:B------:R-:W-:Y:S01]  /*1750*/  FFMA R18, R163, R3.reuse, -R14 ;  /* 0x00000003a3127223 */ /* 0x080fe2000000080e */
[----:B------:R-:W-:Y:S01]  /*1760*/  FMUL R7, R11, R3 ;  /* 0x000000030b077220 */ /* 0x000fe20000400000 */
[----:B------:R-:W-:Y:S01]  /*1770*/  FSEL R38, R29, R38, !P0 ;  /* 0x000000261d267208 */ /* 0x000fe20004000000 */
[----:B------:R-:W-:Y:S01]  /*1780*/  FMUL R14, R11, R2 ;  /* 0x000000020b0e7220 */ /* 0x000fe20000400000 */
[----:B------:R-:W-:Y:S01]  /*1790*/  FSEL R138, R19, R138, !P0 ;  /* 0x0000008a138a7208 */ /* 0x000fe20004000000 */
[----:B------:R-:W-:Y:S01]  /*17a0*/  FFMA R19, R37, R141, R22 ;  /* 0x0000008d25137223 */ /* 0x000fe20000000016 */
[----:B------:R-:W-:Y:S01]  /*17b0*/  FSEL R143, R143, RZ, P0 ;  /* 0x000000ff8f8f7208 */ /* 0x000fe20000000000 */
[----:B------:R-:W-:Y:S01]  /*17c0*/  FMUL R12, R12, R53 ;  /* 0x000000350c0c7220 */ /* 0x000fe20000400000 */
[----:B------:R-:W-:Y:S01]  /*17d0*/  FFMA R7, R8, R144, -R7 ;  /* 0x0000009008077223 */ /* 0x000fe20000000807 */
[----:B------:R-:W-:Y:S01]  /*17e0*/  FSEL R39, R30, R39, !P0 ;  /* 0x000000271e277208 */ /* 0x000fe20004000000 */
[----:B------:R-:W-:Y:S01]  /*17f0*/  FMUL R13, R18, R53 ;  /* 0x00000035120d7220 */ /* 0x000fe20000400000 */
[----:B------:R-:W-:Y:S01]  /*1800*/  FFMA R14, R8, R145, -R14 ;  /* 0x00000091080e7223 */ /* 0x000fe2000000080e */
[----:B------:R-:W-:Y:S01]  /*1810*/  FFMA R19, R38, R143, R19 ;  /* 0x0000008f26137223 */ /* 0x000fe20000000013 */
[----:B------:R-:W-:Y:S01]  /*1820*/  FMUL R15, R145, R3 ;  /* 0x00000003910f7220 */ /* 0x000fe20000400000 */
[----:B------:R-:W-:Y:S01]  /*1830*/  FFMA R140, R12, 2, R7 ;  /* 0x400000000c8c7823 */ /* 0x000fe20000000007 */
[----:B------:R-:W-:Y:S01]  /*1840*/  FFMA R7, R13, 2, R14 ;  /* 0x400000000d077823 */ /* 0x000fe2000000000e */
[----:B------:R-:W-:Y:S01]  /*1850*/  FADD R22, R39, R39 ;  /* 0x0000002727167221 */ /* 0x000fe20000000000 */
[----:B------:R-:W-:Y:S01]  /*1860*/  FADD R14, R19, R19 ;  /* 0x00000013130e7221 */ /* 0x000fe20000000000 */
[----:B------:R-:W-:Y:S01]  /*1870*/  FFMA R12, R144, R2, -R15 ;  /* 0x00000002900c7223 */ /* 0x000fe2000000080f */
[----:B------:R-:W-:Y:S01]  /*1880*/  FMUL R11, R11, R0 ;  /* 0x000000000b0b7220 */ /* 0x000fe20000400000 */
[----:B------:R-:W-:Y:S01]  /*1890*/  MOV R34, RZ ;  /* 0x000000ff00227202 */ /* 0x000fe20000000f00 */
[----:B------:R-:W-:Y:S01]  /*18a0*/  FFMA R22, R39, R22, -1 ;  /* 0xbf80000027167423 */ /* 0x000fe20000000016 */
[----:B------:R-:W-:Y:S01]  /*18b0*/  @P0 MOV R34, R31 ;  /* 0x0000001f00220202 */ /* 0x000fe20000000f00 */
[C---:B------:R-:W-:Y:S01]  /*18c0*/  FMUL R15, R35.reuse, R143 ;  /* 0x0000008f230f7220 */ /* 0x040fe20000400000 */
[----:B------:R-:W-:Y:S01]  /*18d0*/  FMUL R13, R35, R14 ;  /* 0x0000000e230d7220 */ /* 0x000fe20000400000 */
[----:B------:R-:W-:Y:S01]  /*18e0*/  CS2R R30, SRZ ;  /* 0x00000000001e7805 */ /* 0x000fe2000001ff00 */
[----:B------:R-:W-:Y:S01]  /*18f0*/  CS2R R28, SRZ ;  /* 0x00000000001c7805 */ /* 0x000fe2000001ff00 */
[----:B------:R-:W-:Y:S01]  /*1900*/  FMUL R12, R12, R53 ;  /* 0x000000350c0c7220 */ /* 0x000fe20000400000 */
[----:B------:R-:W-:Y:S01]  /*1910*/  FFMA R11, R8, R163, -R11 ;  /* 0x000000a3080b7223 */ /* 0x000fe2000000080b */
[----:B------:R-:W-:Y:S01]  /*1920*/  FADD R21, R21, R124 ;  /* 0x0000007c15157221 */ /* 0x000fe20000000000 */
[----:B------:R-:W-:Y:S01]  /*1930*/  @P0 MOV R31, R166 ;  /* 0x000000a6001f0202 */ /* 0x000fe20000000f00 */
[----:B------:R-:W-:Y:S01]  /*1940*/  FFMA R13, R10, R22, R13 ;  /* 0x000000160a0d7223 */ /* 0x000fe2000000000d */
[----:B------:R-:W-:Y:S01]  /*1950*/  @P0 MOV R29, R164 ;  /* 0x000000a4001d0202 */ /* 0x000fe20000000f00 */
[-C--:B------:R-:W-:Y:S01]  /*1960*/  FFMA R164, R38, R10.reuse, -R15 ;  /* 0x0000000a26a47223 */ /* 0x080fe2000000080f */
[----:B------:R-:W-:Y:S01]  /*1970*/  FMUL R166, R37, R10 ;  /* 0x0000000a25a67220 */ /* 0x000fe20000400000 */
[----:B------:R-:W-:Y:S01]  /*1980*/  FFMA R142, R12, 2, R11 ;  /* 0x400000000c8e7823 */ /* 0x000fe2000000000b */
[----:B------:R-:W-:Y:S01]  /*1990*/  FMUL R10, R38, R141 ;  /* 0x0000008d260a7220 */ /* 0x000fe20000400000 */
[----:B------:R-:W-:Y:S01]  /*19a0*/  FADD R20, R20, R125 ;  /* 0x0000007d14147221 */ /* 0x000fe20000000000 */
[----:B------:R-:W-:Y:S01]  /*19b0*/  FMUL R11, R21, R2 ;  /* 0x00000002150b7220 */ /* 0x000fe20000400000 */
[----:B------:R-:W-:Y:S01]  /*19c0*/  FADD R19, R9, R126 ;  /* 0x0000007e09137221 */ /* 0x000fe20000000000 */
[----:B------:R-:W-:-:S02]  /*19d0*/  FFMA R12, R37, R143, -R10 ;  /* 0x0000008f250c7223 */ /* 0x000fc4000000080a */
[-C--:B------:R-:W-:Y:S01]  /*19e0*/  FFMA R10, R20, -R3.reuse, -R11 ;  /* 0x80000003140a7223 */ /* 0x080fe2000000080b */
[-C--:B------:R-:W-:Y:S01]  /*19f0*/  FMUL R18, R37, R14.reuse ;  /* 0x0000000e25127220 */ /* 0x080fe20000400000 */
[----:B------:R-:W-:Y:S02]  /*1a00*/  FMUL R14, R38, R14 ;  /* 0x0000000e260e7220 */ /* 0x000fe40000400000 */
[----:B------:R-:W-:Y:S01]  /*1a10*/  FFMA R10, -R19, R0, R10 ;  /* 0x00000000130a7223 */ /* 0x000fe2000000010a */
[----:B------:R-:W-:Y:S01]  /*1a20*/  FFMA R18, R141, R22, R18 ;  /* 0x000000168d127223 */ /* 0x000fe20000000012 */
[C---:B------:R-:W-:Y:S01]  /*1a30*/  FMUL R12, R39.reuse, R12 ;  /* 0x0000000c270c7220 */ /* 0x040fe20000400000 */
[----:B------:R-:W-:Y:S01]  /*1a40*/  FMUL R11, R39, R164 ;  /* 0x000000a4270b7220 */ /* 0x000fe20000400000 */
[----:B------:R-:W-:Y:S01]  /*1a50*/  FADD R9, R10, R10 ;  /* 0x0000000a0a097221 */ /* 0x000fe20000000000 */
[----:B------:R-:W-:Y:S01]  /*1a60*/  FFMA R143, R143, R22, R14 ;  /* 0x000000168f8f7223 */ /* 0x000fe2000000000e */
[----:B------:R-:W-:Y:S01]  /*1a70*/  FFMA R15, R12, 2, R13 ;  /* 0x400000000c0f7823 */ /* 0x000fe2000000000d */
[----:B------:R-:W-:Y:S01]  /*1a80*/  FFMA R14, R11, 2, R18 ;  /* 0x400000000b0e7823 */ /* 0x000fe20000000012 */
[CC--:B------:R-:W-:Y:S01]  /*1a90*/  FMUL R11, R9.reuse, R3.reuse ;  /* 0x00000003090b7220 */ /* 0x0c0fe20000400000 */
[C---:B------:R-:W-:Y:S01]  /*1aa0*/  FMUL R10, R9.reuse, R2 ;  /* 0x00000002090a7220 */ /* 0x040fe20000400000 */
[----:B------:R-:W-:Y:S01]  /*1ab0*/  FMUL R12, R9, R0 ;  /* 0x00000000090c7220 */ /* 0x000fe20000400000 */
[----:B------:R-:W-:Y:S01]  /*1ac0*/  FADD R18, R15, R138 ;  /* 0x0000008a0f127221 */ /* 0x000fe20000000000 */
[CC--:B------:R-:W-:Y:S01]  /*1ad0*/  FFMA R11, R20.reuse, R8.reuse, -R11 ;  /* 0x00000008140b7223 */ /* 0x0c0fe2000000080b */
[-C--:B------:R-:W-:Y:S01]  /*1ae0*/  FFMA R10, R21, R8.reuse, -R10 ;  /* 0x00000008150a7223 */ /* 0x080fe2000000080a */
[C---:B------:R-:W-:Y:S01]  /*1af0*/  FFMA R13, R19.reuse, R8, -R12 ;  /* 0x00000008130d7223 */ /* 0x040fe2000000080c */
[----:B------:R-:W-:Y:S01]  /*1b00*/  FMUL R8, R19, R2 ;  /* 0x0000000213087220 */ /* 0x000fe20000400000 */
[----:B------:R-:W-:Y:S01]  /*1b10*/  FMUL R12, R20, R0 ;  /* 0x00000000140c7220 */ /* 0x000fe20000400000 */
[----:B------:R-:W-:-:S02]  /*1b20*/  FMUL R9, R21, R3 ;  /* 0x0000000315097220 */ /* 0x000fc40000400000 */
[----:B------:R-:W-:Y:S01]  /*1b30*/  FFMA R8, R21, R0, -R8 ;  /* 0x0000000015087223 */ /* 0x000fe20000000808 */
[----:B------:R-:W-:Y:S01]  /*1b40*/  FADD R17, R14, R17 ;  /* 0x000000110e117221 */ /* 0x000fe20000000000 */
[----:B------:R-:W-:Y:S01]  /*1b50*/  FFMA R12, R19, R3, -R12 ;  /* 0x00000003130c7223 */ /* 0x000fe2000000080c */
[----:B------:R-:W-:Y:S01]  /*1b60*/  FFMA R14, R20, R2, -R9 ;  /* 0x00000002140e7223 */ /* 0x000fe20000000809 */
[-C--:B------:R-:W-:Y:S02]  /*1b70*/  FMUL R8, R8, R53.reuse ;  /* 0x0000003508087220 */ /* 0x080fe40000400000 */
[-C--:B------:R-:W-:Y:S01]  /*1b80*/  FMUL R9, R12, R53.reuse ;  /* 0x000000350c097220 */ /* 0x080fe20000400000 */
[----:B------:R-:W-:Y:S01]  /*1b90*/  FMUL R14, R14, R53 ;  /* 0x000000350e0e7220 */ /* 0x000fe20000400000 */
[----:B------:R-:W-:Y:S01]  /*1ba0*/  FFMA R11, R8, 2, R11 ;  /* 0x40000000080b7823 */ /* 0x000fe2000000000b */
[----:B------:R-:W-:Y:S01]  /*1bb0*/  ISETP.NE.AND P1, PT, R71, 0x7, PT ;  /* 0x000000074700780c */ /* 0x000fe20003f25270 */
[----:B------:R-:W-:Y:S01]  /*1bc0*/  FFMA R10, R9, 2, R10 ;  /* 0x40000000090a7823 */ /* 0x000fe2000000000a */
[----:B------:R-:W-:Y:S01]  /*1bd0*/  FFMA R13, R14, 2, R13 ;  /* 0x400000000e0d7823 */ /* 0x000fe2000000000d */
[----:B------:R-:W-:Y:S01]  /*1be0*/  FADD R140, -R140, R11 ;  /* 0x0000000b8c8c7221 */ /* 0x000fe20000000100 */
[----:B------:R-:W-:Y:S01]  /*1bf0*/  FFMA R166, R35, R141, -R166 ;  /* 0x0000008d23a67223 */ /* 0x000fe200000008a6 */
[----:B------:R-:W-:-:S03]  /*1c00*/  FADD R141, -R7, R10 ;  /* 0x0000000a078d7221 */ /* 0x000fc60000000100 */
[----:B------:R-:W-:Y:S01]  /*1c10*/  FMUL R166, R39, R166 ;  /* 0x000000a627a67220 */ /* 0x000fe20000400000 */
[----:B------:R-:W-:Y:S01]  /*1c20*/  MOV R40, RZ ;  /* 0x000000ff00287202 */ /* 0x000fe20000000f00 */
[----:B------:R-:W-:Y:S01]  /*1c30*/  FADD R142, -R142, R13 ;  /* 0x0000000d8e8e7221 */ /* 0x000fe20000000100 */
[----:B------:R-:W-:Y:S01]  /*1c40*/  MOV R36, RZ ;  /* 0x000000ff00247202 */ /* 0x000fe20000000f00 */
[----:B------:R-:W-:Y:S01]  /*1c50*/  FFMA R143, R166, 2, R143 ;  /* 0x40000000a68f7823 */ /* 0x000fe2000000008f */
[----:B------:R-:W-:Y:S01]  /*1c60*/  @P0 MOV R40, R33 ;  /* 0x0000002100280202 */ /* 0x000fe20000000f00 */
[----:B------:R-:W-:Y:S01]  /*1c70*/  BSSY B1, `(.L_x_1181) ;  /* 0x000017c000017945 */ /* 0x000fe20003800000 */
[----:B------:R-:W-:Y:S01]  /*1c80*/  @P0 MOV R36, R32 ;  /* 0x0000002000240202 */ /* 0x000fe20000000f00 */
[----:B------:R-:W-:Y:S01]  /*1c90*/  FADD R16, R143, R16 ;  /* 0x000000108f107221 */ /* 0x000fe20000000000 */
[----:B------:R-:W-:Y:S01]  /*1ca0*/  CS2R R32, SRZ ;  /* 0x0000000000207805 */ /* 0x000fe2000001ff00 */
[----:B------:R-:W-:-:S02]  /*1cb0*/  @P0 MOV R30, R165 ;  /* 0x000000a5001e0202 */ /* 0x000fc40000000f00 */
[----:B------:R-:W-:Y:S02]  /*1cc0*/  FSEL R10, R129, RZ, P0 ;  /* 0x000000ff810a7208 */ /* 0x000fe40000000000 */
[----:B------:R-:W-:Y:S02]  /*1cd0*/  @P0 MOV R33, R169 ;  /* 0x000000a900210202 */ /* 0x000fe40000000f00 */
[----:B------:R-:W-:Y:S02]  /*1ce0*/  @P0 MOV R32, R168 ;  /* 0x000000a800200202 */ /* 0x000fe40000000f00 */
[----:B------:R-:W-:Y:S02]  /*1cf0*/  @P0 MOV R28, R167 ;  /* 0x000000a7001c0202 */ /* 0x000fe40000000f00 */
[----:B------:R-:W-:Y:S02]  /*1d00*/  MOV R143, RZ ;  /* 0x000000ff008f7202 */ /* 0x000fe40000000f00 */
[----:B------:R-:W-:Y:S01]  /*1d10*/  MOV R165, RZ ;  /* 0x000000ff00a57202 */ /* 0x000fe20000000f00 */
[----:B--2---:R-:W-:-:S04]  /*1d20*/  FMUL R15, R65, R161 ;  /* 0x000000a1410f7220 */ /* 0x004fc80000400000 */
[----:B---3--:R-:W-:-:S04]  /*1d30*/  FFMA R15, R66, R160, R15 ;  /* 0x000000a0420f7223 */ /* 0x008fc8000000000f */
[-C--:B----4-:R-:W-:Y:S01]  /*1d40*/  FFMA R15, R64, R162.reuse, R15 ;  /* 0x000000a2400f7223 */ /* 0x090fe2000000000f */
[----:B------:R-:W-:Y:S01]  /*1d50*/  FMUL R139, R66, R162 ;  /* 0x000000a2428b7220 */ /* 0x000fe20000400000 */
[C---:B------:R-:W-:Y:S02]  /*1d60*/  FMUL R8, R64.reuse, R161 ;  /* 0x000000a140087220 */ /* 0x040fe40000400000 */
[----:B------:R-:W-:Y:S01]  /*1d70*/  FADD R15, R15, R15 ;  /* 0x0000000f0f0f7221 */ /* 0x000fe20000000000 */
[-C--:B------:R-:W-:Y:S01]  /*1d80*/  FFMA R12, R64, R160.reuse, -R139 ;  /* 0x000000a0400c7223 */ /* 0x080fe2000000088b */
[C---:B------:R-:W-:Y:S01]  /*1d90*/  FMUL R139, R65.reuse, R160 ;  /* 0x000000a0418b7220 */ /* 0x040fe20000400000 */
[C---:B------:R-:W-:Y:S01]  /*1da0*/  FFMA R8, R65.reuse, R162, -R8 ;  /* 0x000000a241087223 */ /* 0x040fe20000000808 */
[-C--:B------:R-:W-:Y:S01]  /*1db0*/  FMUL R9, R66, R15.reuse ;  /* 0x0000000f42097220 */ /* 0x080fe20000400000 */
[-C--:B------:R-:W-:Y:S01]  /*1dc0*/  FMUL R11, R65, R15.reuse ;  /* 0x0000000f410b7220 */ /* 0x080fe20000400000 */
[----:B------:R-:W-:Y:S01]  /*1dd0*/  FMUL R15, R64, R15 ;  /* 0x0000000f400f7220 */ /* 0x000fe20000400000 */
[-C--:B------:R-:W-:Y:S01]  /*1de0*/  FFMA R14, R66, R161.reuse, -R139 ;  /* 0x000000a1420e7223 */ /* 0x080fe2000000088b */
[C---:B------:R-:W-:Y:S01]  /*1df0*/  FFMA R9, R26.reuse, R160, R9 ;  /* 0x000000a01a097223 */ /* 0x040fe20000000009 */
[C---:B------:R-:W-:Y:S01]  /*1e00*/  FFMA R11, R26.reuse, R161, R11 ;  /* 0x000000a11a0b7223 */ /* 0x040fe2000000000b */
[----:B------:R-:W-:Y:S01]  /*1e10*/  FFMA R15, R26, R162, R15 ;  /* 0x000000a21a0f7223 */ /* 0x000fe2000000000f */
[C---:B------:R-:W-:Y:S01]  /*1e20*/  FMUL R8, R63.reuse, R8 ;  /* 0x000000083f087220 */ /* 0x040fe20000400000 */
[C---:B------:R-:W-:Y:S01]  /*1e30*/  FMUL R12, R63.reuse, R12 ;  /* 0x0000000c3f0c7220 */ /* 0x040fe20000400000 */
[----:B------:R-:W-:-:S02]  /*1e40*/  FMUL R14, R63, R14 ;  /* 0x0000000e3f0e7220 */ /* 0x000fc40000400000 */
[----:B------:R-:W-:Y:S01]  /*1e50*/  FFMA R8, R8, 2, R9 ;  /* 0x4000000008087823 */ /* 0x000fe20000000009 */
[----:B------:R-:W-:Y:S01]  /*1e60*/  FFMA R11, R12, 2, R11 ;  /* 0x400000000c0b7823 */ /* 0x000fe2000000000b */
[----:B------:R-:W-:Y:S01]  /*1e70*/  FFMA R7, R14, 2, R15 ;  /* 0x400000000e077823 */ /* 0x000fe2000000000f */
[----:B------:R-:W-:Y:S01]  /*1e80*/  FSEL R12, R133, RZ, P0 ;  /* 0x000000ff850c7208 */ /* 0x000fe20000000000 */
[----:B------:R-:W-:Y:S01]  /*1e90*/  FADD R15, R125, R8 ;  /* 0x000000087d0f7221 */ /* 0x000fe20000000000 */
[----:B------:R-:W-:Y:S01]  /*1ea0*/  FADD R14, R124, R11 ;  /* 0x0000000b7c0e7221 */ /* 0x000fe20000000000 */
[----:B------:R-:W-:Y:S01]  /*1eb0*/  FADD R13, R126, R7 ;  /* 0x000000077e0d7221 */ /* 0x000fe20000000000 */
        /* <DEDUP_REMOVED lines=8> */
[----:B------:R-:W-:Y:S01]  /*1f40*/  CS2R R126, SRZ ;  /* 0x00000000007e7805 */ /* 0x000fe2000001ff00 */
[----:B------:R-:W-:-:S02]  /*1f50*/  MOV R162, RZ ;  /* 0x000000ff00a27202 */ /* 0x000fc40000000f00 */
[----:B------:R-:W-:Y:S02]  /*1f60*/  MOV R161, RZ ;  /* 0x000000ff00a17202 */ /* 0x000fe40000000f00 */
[----:B------:R-:W-:Y:S02]  /*1f70*/  MOV R131, RZ ;  /* 0x000000ff00837202 */ /* 0x000fe40000000f00 */
[----:B------:R-:W-:Y:S01]  /*1f80*/  SHF.R.S32.HI R160, RZ, 0x1f, R45 ;  /* 0x0000001fffa07819 */ /* 0x000fe2000001142d */
[----:B------:R-:W-:Y:S05]  /*1f90*/  @P1 BRA `(.L_x_1182) ;  /* 0x0000149000001947 */ /* 0x000fea0003800000 */
[C---:B------:R-:W-:Y:S01]  /*1fa0*/  IMAD R124, R160.reuse, c[0x0][0x408], RZ ;  /* 0x00010200a07c7a24 */ /* 0x040fe200078e02ff */
[----:B------:R-:W-:Y:S01]  /*1fb0*/  MOV R128, c[0x0][0x408] ;  /* 0x0001020000807a02 */ /* 0x000fe20000000f00 */
[----:B------:R-:W-:Y:S01]  /*1fc0*/  IMAD R126, R160, c[0x0][0x440], RZ ;  /* 0x00011000a07e7a24 */ /* 0x000fe200078e02ff */
[----:B------:R-:W-:Y:S01]  /*1fd0*/  MOV R132, c[0x0][0x440] ;  /* 0x0001100000847a02 */ /* 0x000fe20000000f00 */
[C---:B------:R-:W-:Y:S02]  /*1fe0*/  IMAD R129, R45.reuse, UR19, R124 ;  /* 0x000000132d817c24 */ /* 0x040fe4000f8e027c */
[----:B------:R-:W-:-:S02]  /*1ff0*/  IMAD R131, R45, UR20, R126 ;  /* 0x000000142d837c24 */ /* 0x000fc4000f8e027e */
[----:B------:R-:W-:-:S04]  /*2000*/  IMAD.WIDE.U32 R126, R45, R128, c[0x0][0x3e8] ;  /* 0x0000fa002d7e7625 */ /* 0x000fc800078e0080 */
[----:B------:R-:W-:Y:S01]  /*2010*/  IMAD.WIDE.U32 R124, R45, R132, c[0x0][0x420] ;  /* 0x000108002d7c7625 */ /* 0x000fe200078e0084 */
[----:B------:R-:W-:-:S04]  /*2020*/  IADD3 R127, R127, R129, RZ ;  /* 0x000000817f7f7210 */ /* 0x000fc80007ffe0ff */
[----:B------:R-:W-:Y:S01]  /*2030*/  IADD3 R125, R125, R131, RZ ;  /* 0x000000837d7d7210 */ /* 0x000fe20007ffe0ff */
[----:B------:R-:W2:Y:S04]  /*2040*/  LDG.E R139, [R126.64] ;  /* 0x0000001c7e8b7981 */ /* 0x000ea8000c1e1900 */
[----:B------:R-:W3:Y:S01]  /*2050*/  LDG.E R132, [R124.64] ;  /* 0x0000001c7c847981 */ /* 0x000ee2000c1e1900 */
[C---:B------:R-:W-:Y:S02]  /*2060*/  IMAD R128, R160.reuse, c[0x0][0x590], RZ ;  /* 0x00016400a0807a24 */ /* 0x040fe400078e02ff */
[----:B------:R-:W-:Y:S02]  /*2070*/  IMAD R138, R160, c[0x0][0x5c8], RZ ;  /* 0x00017200a08a7a24 */ /* 0x000fe400078e02ff */
[----:B------:R-:W-:-:S02]  /*2080*/  IMAD R129, R45, UR21, R128 ;  /* 0x000000152d817c24 */ /* 0x000fc4000f8e0280 */
[----:B------:R-:W-:Y:S01]  /*2090*/  IMAD R143, R45, UR22, R138 ;  /* 0x000000162d8f7c24 */ /* 0x000fe2000f8e028a */
[----:B--2---:R-:W-:Y:S02]  /*20a0*/  FSETP.LT.AND P2, PT, R139, RZ, PT ;  /* 0x000000ff8b00720b */ /* 0x004fe40003f41000 */
[----:B---3--:R-:W-:-:S13]  /*20b0*/  FSETP.GEU.AND P1, PT, R132, RZ, PT ;  /* 0x000000ff8400720b */ /* 0x008fda0003f2e000 */
[----:B------:R-:W-:Y:S05]  /*20c0*/  @!P1 EXIT P2 ;  /* 0x000000000000994d */ /* 0x000fea0001000000 */
[----:B------:R-:W-:Y:S01]  /*20d0*/  FMUL R125, R141, R141 ;  /* 0x0000008d8d7d7220 */ /* 0x000fe20000400000 */
[----:B------:R-:W-:Y:S01]  /*20e0*/  MOV R124, c[0x0][0x590] ;  /* 0x00016400007c7a02 */ /* 0x000fe20000000f00 */
[----:B------:R-:W-:Y:S01]  /*20f0*/  BSSY B2, `(.L_x_1183) ;  /* 0x0000014000027945 */ /* 0x000fe20003800000 */
[----:B------:R-:W-:Y:S01]  /*2100*/  MOV R126, c[0x0][0x5c8] ;  /* 0x00017200007e7a02 */ /* 0x000fe20000000f00 */
[----:B------:R-:W-:-:S04]  /*2110*/  FFMA R125, R140, R140, R125 ;  /* 0x0000008c8c7d7223 */ /* 0x000fc8000000007d */
[----:B------:R-:W-:Y:S01]  /*2120*/  FFMA R128, R142, R142, R125 ;  /* 0x0000008e8e807223 */ /* 0x000fe2000000007d */
[----:B------:R-:W-:-:S03]  /*2130*/  IMAD.WIDE.U32 R126, R45, R126, c[0x0][0x5a8] ;  /* 0x00016a002d7e7625 */ /* 0x000fc600078e007e */
[----:B------:R0:W1:Y:S01]  /*2140*/  MUFU.RSQ R133, R128 ;  /* 0x0000008000857308 */ /* 0x0000620000001400 */
[----:B------:R-:W-:Y:S02]  /*2150*/  IADD3 R125, R128, -0xd000000, RZ ;  /* 0xf3000000807d7810 */ /* 0x000fe40007ffe0ff */
[----:B------:R-:W-:Y:S02]  /*2160*/  IADD3 R143, R127, R143, RZ ;  /* 0x0000008f7f8f7210 */ /* 0x000fe40007ffe0ff */
[----:B------:R-:W-:Y:S01]  /*2170*/  ISETP.GT.U32.AND P1, PT, R125, 0x727fffff, PT ;  /* 0x727fffff7d00780c */ /* 0x000fe20003f24070 */
[----:B------:R-:W-:-:S05]  /*2180*/  IMAD.WIDE.U32 R124, R45, R124, c[0x0][0x570] ;  /* 0x00015c002d7c7625 */ /* 0x000fca00078e007c */
[----:B------:R-:W-:-:S07]  /*2190*/  IADD3 R170, R125, R129, RZ ;  /* 0x000000817daa7210 */ /* 0x000fce0007ffe0ff */
[----:B------:R-:W-:Y:S05]  /*21a0*/  @!P1 BRA `(.L_x_1184) ;  /* 0x0000004000009947 */ /* 0x000fea0003800000 */
[----:B01----:R-:W-:Y:S02]  /*21b0*/  MOV R129, 0x21d0 ;  /* 0x000021d000817802 */ /* 0x003fe40000000f00 */
[----:B-----5:R-:W-:Y:S05]  /*21c0*/  CALL.REL.NOINC `($__internal_13_$__cuda_sm20_sqrt_rn_f32_slowpath) ;  /* 0x0000d37000007944 */ /* 0x020fea0003c00000 */
[----:B------:R-:W-:Y:S01]  /*21d0*/  MOV R131, R161 ;  /* 0x000000a100837202 */ /* 0x000fe20000000f00 */
[----:B------:R-:W-:Y:S05]  /*21e0*/  BRA `(.L_x_1185) ;  /* 0x0000004000007947 */ /* 0x000fea0003800000 */
.L_x_1184:
[----:B01----:R-:W-:Y:S01]  /*21f0*/  FMUL.FTZ R131, R128, R133 ;  /* 0x0000008580837220 */ /* 0x003fe20000410000 */
[----:B------:R-:W-:-:S03]  /*2200*/  FMUL.FTZ R129, R133, 0.5 ;  /* 0x3f00000085817820 */ /* 0x000fc60000410000 */
[----:B------:R-:W-:-:S04]  /*2210*/  FFMA R128, -R131, R131, R128 ;  /* 0x0000008383807223 */ /* 0x000fc80000000180 */
[----:B------:R-:W-:Y:S02]  /*2220*/  FFMA R131, R128, R129, R131 ;  /* 0x0000008180837223 */ /* 0x000fe40000000083 */
.L_x_1185:
[----:B------:R-:W-:Y:S05]  /*2230*/  BSYNC B2 ;  /* 0x0000000000027941 */ /* 0x000fea0003800000 */
.L_x_1183:
[----:B------:R-:W-:Y:S01]  /*2240*/  FSETP.GEU.AND P5, PT, R131, R139, PT ;  /* 0x0000008b8300720b */ /* 0x000fe20003fae000 */
[----:B------:R-:W-:Y:S01]  /*2250*/  BSSY B4, `(.L_x_1186) ;  /* 0x0000052000047945 */ /* 0x000fe20003800000 */
[----:B------:R-:W-:Y:S02]  /*2260*/  MOV R138, R140 ;  /* 0x0000008c008a7202 */ /* 0x000fe40000000f00 */
[----:B------:R-:W-:Y:S02]  /*2270*/  FSETP.GE.AND P5, PT, R139, RZ, !P5 ;  /* 0x000000ff8b00720b */ /* 0x000fe40006fa6000 */
[----:B------:R-:W-:Y:S02]  /*2280*/  MOV R162, R141 ;  /* 0x0000008d00a27202 */ /* 0x000fe40000000f00 */
[----:B------:R-:W-:-:S09]  /*2290*/  MOV R161, R142 ;  /* 0x0000008e00a17202 */ /* 0x000fd20000000f00 */
[----:B------:R-:W-:Y:S05]  /*22a0*/  @!P5 BRA `(.L_x_1187) ;  /* 0x000004c00000d947 */ /* 0x000fea0003800000 */
[----:B------:R-:W-:Y:S01]  /*22b0*/  FADD R138, -R17, R14 ;  /* 0x0000000e118a7221 */ /* 0x000fe20000000100 */
[----:B------:R-:W-:Y:S01]  /*22c0*/  FADD R133, -R18, R15 ;  /* 0x0000000f12857221 */ /* 0x000fe20000000100 */
[----:B------:R-:W-:Y:S01]  /*22d0*/  FADD R166, -R16, R13 ;  /* 0x0000000d10a67221 */ /* 0x000fe20000000100 */
[----:B------:R-:W-:Y:S01]  /*22e0*/  BSSY B2, `(.L_x_1188) ;  /* 0x0000011000027945 */ /* 0x000fe20003800000 */
[----:B------:R-:W-:-:S04]  /*22f0*/  FMUL R6, R138, R138 ;  /* 0x0000008a8a067220 */ /* 0x000fc80000400000 */
[----:B------:R-:W-:-:S04]  /*2300*/  FFMA R129, R133, R133, R6 ;  /* 0x0000008585817223 */ /* 0x000fc80000000006 */
[----:B------:R-:W-:-:S04]  /*2310*/  FFMA R128, R166, R166, R129 ;  /* 0x000000a6a6807223 */ /* 0x000fc80000000081 */
[----:B------:R0:W1:Y:S01]  /*2320*/  MUFU.RSQ R129, R128 ;  /* 0x0000008000817308 */ /* 0x0000620000001400 */
[----:B------:R-:W-:-:S04]  /*2330*/  IADD3 R6, R128, -0xd000000, RZ ;  /* 0xf300000080067810 */ /* 0x000fc80007ffe0ff */
[----:B------:R-:W-:Y:S01]  /*2340*/  ISETP.GT.U32.AND P1, PT, R6, 0x727fffff, PT ;  /* 0x727fffff0600780c */ /* 0x000fe20003f24070 */
[----:B------:R-:W-:-:S12]  /*2350*/  FADD R6, -R139, R131 ;  /* 0x000000838b067221 */ /* 0x000fd80000000100 */
[----:B------:R-:W-:Y:S05]  /*2360*/  @!P1 BRA `(.L_x_1189) ;  /* 0x0000004000009947 */ /* 0x000fea0003800000 */
[----:B01----:R-:W-:Y:S02]  /*2370*/  MOV R129, 0x2390 ;  /* 0x0000239000817802 */ /* 0x003fe40000000f00 */
[----:B-----5:R-:W-:Y:S05]  /*2380*/  CALL.REL.NOINC `($__internal_13_$__cuda_sm20_sqrt_rn_f32_slowpath) ;  /* 0x0000d1b000007944 */ /* 0x020fea0003c00000 */
[----:B------:R-:W-:Y:S01]  /*2390*/  MOV R139, R161 ;  /* 0x000000a1008b7202 */ /* 0x000fe20000000f00 */
[----:B------:R-:W-:Y:S05]  /*23a0*/  BRA `(.L_x_1190) ;  /* 0x0000004000007947 */ /* 0x000fea0003800000 */
.L_x_1189:
[----:B01----:R-:W-:Y:S01]  /*23b0*/  FMUL.FTZ R139, R128, R129 ;  /* 0x00000081808b7220 */ /* 0x003fe20000410000 */
[----:B------:R-:W-:-:S03]  /*23c0*/  FMUL.FTZ R129, R129, 0.5 ;  /* 0x3f00000081817820 */ /* 0x000fc60000410000 */
[----:B------:R-:W-:-:S04]  /*23d0*/  FFMA R128, -R139, R139, R128 ;  /* 0x0000008b8b807223 */ /* 0x000fc80000000180 */
[----:B------:R-:W-:Y:S02]  /*23e0*/  FFMA R139, R128, R129, R139 ;  /* 0x00000081808b7223 */ /* 0x000fe4000000008b */
.L_x_1190:
[----:B------:R-:W-:Y:S05]  /*23f0*/  BSYNC B2 ;  /* 0x0000000000027941 */ /* 0x000fea0003800000 */
.L_x_1188:
        /* <DEDUP_REMOVED lines=18> */
[----:B-----5:R-:W-:Y:S05]  /*2520*/  CALL.REL.NOINC `($__internal_14_$__cuda_sm3x_div_rn_noftz_f32_slowpath) ;  /* 0x0000d17000007944 */ /* 0x020fea0003c00000 */
[----:B------:R-:W-:Y:S02]  /*2530*/  MOV R161, R165 ;  /* 0x000000a500a17202 */ /* 0x000fe40000000f00 */
.L_x_1194:
[----:B------:R-:W-:Y:S05]  /*2540*/  BSYNC B6 ;  /* 0x0000000000067941 */ /* 0x000fea0003800000 */
.L_x_1193:
        /* <DEDUP_REMOVED lines=14> */
.L_x_1196:
[----:B------:R-:W-:Y:S05]  /*2630*/  BSYNC B6 ;  /* 0x0000000000067941 */ /* 0x000fea0003800000 */
.L_x_1195:
        /* <DEDUP_REMOVED lines=14> */
.L_x_1197:
[----:B------:R-:W-:Y:S05]  /*2720*/  BSYNC B6 ;  /* 0x0000000000067941 */ /* 0x000fea0003800000 */
.L_x_1192:
[----:B------:R-:W-:Y:S05]  /*2730*/  BSYNC B5 ;  /* 0x0000000000057941 */ /* 0x000fea0003800000 */
.L_x_1191:
[C---:B------:R-:W-:Y:S01]  /*2740*/  FMUL R138, R6.reuse, R129 ;  /* 0x00000081068a7220 */ /* 0x040fe20000400000 */
[C---:B------:R-:W-:Y:S01]  /*2750*/  FMUL R162, R6.reuse, R162 ;  /* 0x000000a206a27220 */ /* 0x040fe20000400000 */
[----:B------:R-:W-:Y:S02]  /*2760*/  FMUL R161, R6, R161 ;  /* 0x000000a106a17220 */ /* 0x000fe40000400000 */
.L_x_1187:
[----:B------:R-:W-:Y:S05]  /*2770*/  BSYNC B4 ;  /* 0x0000000000047941 */ /* 0x000fea0003800000 */
.L_x_1186:
[----:B------:R-:W-:Y:S01]  /*2780*/  FSETP.GT.AND P1, PT, R131, R132, PT ;  /* 0x000000848300720b */ /* 0x000fe20003f24000 */
[C---:B------:R-:W-:Y:S01]  /*2790*/  FADD R139, -R132.reuse, R131 ;  /* 0x00000083848b7221 */ /* 0x040fe20000000100 */
[----:B------:R-:W-:Y:S01]  /*27a0*/  BSSY B4, `(.L_x_1198) ;  /* 0x00000be000047945 */ /* 0x000fe20003800000 */
[----:B------:R-:W-:Y:S01]  /*27b0*/  CS2R R128, SRZ ;  /* 0x0000000000807805 */ /* 0x000fe2000001ff00 */
[----:B------:R-:W-:Y:S01]  /*27c0*/  FSETP.GE.AND P1, PT, R132, RZ, P1 ;  /* 0x000000ff8400720b */ /* 0x000fe20000f26000 */
[----:B------:R-:W-:Y:S01]  /*27d0*/  CS2R R166, SRZ ;  /* 0x0000000000a67805 */ /* 0x000fe2000001ff00 */
[----:B------:R-:W-:Y:S01]  /*27e0*/  CS2R R168, SRZ ;  /* 0x0000000000a87805 */ /* 0x000fe2000001ff00 */
[----:B------:R-:W-:Y:S01]  /*27f0*/  CS2R R164, SRZ ;  /* 0x0000000000a47805 */ /* 0x000fe2000001ff00 */
[----:B------:R-:W-:Y:S01]  /*2800*/  MOV R171, RZ ;  /* 0x000000ff00ab7202 */ /* 0x000fe20000000f00 */
[----:B------:R-:W-:Y:S01]  /*2810*/  CS2R R132, SRZ ;  /* 0x0000000000847805 */ /* 0x000fe2000001ff00 */
[----:B------:R-:W-:-:S07]  /*2820*/  MOV R131, RZ ;  /* 0x000000ff00837202 */ /* 0x000fce0000000f00 */
[----:B------:R-:W-:-:S04]  /*2830*/  @!P1 FSEL R139, R6, RZ, P5 ;  /* 0x000000ff068b9208 */ /* 0x000fc80002800000 */
[----:B------:R-:W-:-:S04]  /*2840*/  FSEL R139, R6, R139, P5 ;  /* 0x0000008b068b7208 */ /* 0x000fc80002800000 */
[----:B------:R-:W-:-:S13]  /*2850*/  FSETP.GT.AND P1, PT, |R139|, 9.9999997171806853657e-10, PT ;  /* 0x3089705f8b00780b */ /* 0x000fda0003f24200 */
[----:B------:R-:W-:Y:S05]  /*2860*/  @!P1 BRA `(.L_x_1199) ;  /* 0x00000b1000009947 */ /* 0x000fea0003800000 */
[----:B------:R-:W-:-:S05]  /*2870*/  MOV R125, R170 ;  /* 0x000000aa007d7202 */ /* 0x000fca0000000f00 */
[----:B------:R0:W2:Y:S01]  /*2880*/  LDG.E R169, [R124.64] ;  /* 0x0000001c7ca97981 */ /* 0x0000a2000c1e1900 */
[----:B------:R-:W-:Y:S01]  /*2890*/  FADD R129, -R16, R163 ;  /* 0x000000a310817221 */ /* 0x000fe20000000100 */
[-C--:B------:R-:W-:Y:S01]  /*28a0*/  FMUL R131, R11, R162.reuse ;  /* 0x000000a20b837220 */ /* 0x080fe20000400000 */
[----:B------:R-:W-:Y:S01]  /*28b0*/  FADD R144, -R18, R144 ;  /* 0x0000009012907221 */ /* 0x000fe20000000100 */
[----:B-----5:R-:W-:Y:S01]  /*28c0*/  FMUL R132, R50, R162 ;  /* 0x000000a232847220 */ /* 0x020fe20000400000 */
[----:B------:R-:W-:Y:S01]  /*28d0*/  FADD R145, -R17, R145 ;  /* 0x0000009111917221 */ /* 0x000fe20000000100 */
[----:B------:R-:W-:Y:S01]  /*28e0*/  FMUL R128, R162, R129 ;  /* 0x00000081a2807220 */ /* 0x000fe20000400000 */
[----:B------:R-:W-:Y:S01]  /*28f0*/  FFMA R133, R10, -R138, -R131 ;  /* 0x8000008a0a857223 */ /* 0x000fe20000000883 */
[----:B------:R-:W-:Y:S01]  /*2900*/  FMUL R131, R161, R144 ;  /* 0x00000090a1837220 */ /* 0x000fe20000400000 */
[----:B------:R-:W-:Y:S01]  /*2910*/  FFMA R132, R51, R138, R132 ;  /* 0x0000008a33847223 */ /* 0x000fe20000000084 */
[-C--:B------:R-:W-:Y:S01]  /*2920*/  FFMA R163, R161, R145.reuse, -R128 ;  /* 0x00000091a1a37223 */ /* 0x080fe20000000880 */
[C---:B0-----:R-:W-:Y:S01]  /*2930*/  FMUL R125, R138.reuse, R145 ;  /* 0x000000918a7d7220 */ /* 0x041fe20000400000 */
[----:B------:R-:W-:Y:S01]  /*2940*/  FFMA R145, R138, R129, -R131 ;  /* 0x000000818a917223 */ /* 0x000fe20000000883 */
[-C--:B------:R-:W-:Y:S01]  /*2950*/  FFMA R133, -R12, R161.reuse, R133 ;  /* 0x000000a10c857223 */ /* 0x080fe20000000185 */
[----:B------:R-:W-:Y:S01]  /*2960*/  FFMA R132, R49, R161, R132 ;  /* 0x000000a131847223 */ /* 0x000fe20000000084 */
[----:B------:R-:W-:Y:S01]  /*2970*/  FADD R131, R20, -R15 ;  /* 0x8000000f14837221 */ /* 0x000fe20000000000 */
[C---:B------:R-:W-:Y:S01]  /*2980*/  FFMA R144, R162.reuse, R144, -R125 ;  /* 0x00000090a2907223 */ /* 0x040fe2000000087d */
[----:B------:R-:W-:Y:S01]  /*2990*/  FADD R125, R19, -R13 ;  /* 0x8000000d137d7221 */ /* 0x000fe20000000000 */
[----:B------:R-:W-:Y:S01]  /*29a0*/  FADD R128, R133, R132 ;  /* 0x0000008485807221 */ /* 0x000fe20000000000 */
[----:B------:R-:W-:Y:S01]  /*29b0*/  FMUL R133, R161, R131 ;  /* 0x00000083a1857220 */ /* 0x000fe20000400000 */
[----:B------:R-:W-:Y:S01]  /*29c0*/  FADD R124, R21, -R14 ;  /* 0x8000000e157c7221 */ /* 0x000fe20000000000 */
[----:B------:R-:W-:Y:S01]  /*29d0*/  FMUL R132, R162, R125 ;  /* 0x0000007da2847220 */ /* 0x000fe20000400000 */
[----:B------:R-:W-:Y:S01]  /*29e0*/  FMUL R164, R8, R145 ;  /* 0x0000009108a47220 */ /* 0x000fe20000400000 */
[C---:B------:R-:W-:Y:S01]  /*29f0*/  FFMA R133, R138.reuse, R125, -R133 ;  /* 0x0000007d8a857223 */ /* 0x040fe20000000885 */
[-C--:B------:R-:W-:Y:S01]  /*2a00*/  FMUL R125, R138, R124.reuse ;  /* 0x0000007c8a7d7220 */ /* 0x080fe20000400000 */
[----:B------:R-:W-:Y:S01]  /*2a10*/  FFMA R132, R161, R124, -R132 ;  /* 0x0000007ca1847223 */ /* 0x000fe20000000884 */
[----:B------:R-:W-:Y:S01]  /*2a20*/  FFMA R164, R7, -R163, -R164 ;  /* 0x800000a307a47223 */ /* 0x000fe200000008a4 */
[----:B------:R-:W-:Y:S01]  /*2a30*/  BSSY B3, `(.L_x_1200) ;  /* 0x0000017000037945 */ /* 0x000fe20003800000 */
[----:B------:R-:W-:Y:S01]  /*2a40*/  FFMA R131, R162, R131, -R125 ;  /* 0x00000083a2837223 */ /* 0x000fe2000000087d */
[----:B------:R-:W-:Y:S01]  /*2a50*/  FMUL R125, R47, R133 ;  /* 0x000000852f7d7220 */ /* 0x000fe20000400000 */
[----:B------:R-:W-:-:S03]  /*2a60*/  FFMA R129, -R9, R144, R164 ;  /* 0x0000009009817223 */ /* 0x000fc600000001a4 */
[----:B------:R-:W-:Y:S01]  /*2a70*/  FFMA R125, R48, R132, R125 ;  /* 0x00000084307d7223 */ /* 0x000fe2000000007d */
[----:B------:R-:W-:-:S03]  /*2a80*/  FADD R128, R128, R129 ;  /* 0x0000008180807221 */ /* 0x000fc60000000000 */
[----:B------:R-:W-:-:S04]  /*2a90*/  FFMA R125, R46, R131, R125 ;  /* 0x000000832e7d7223 */ /* 0x000fc8000000007d */
[----:B------:R-:W-:Y:S01]  /*2aa0*/  FADD R168, R128, R125 ;  /* 0x0000007d80a87221 */ /* 0x000fe20000000000 */
[----:B--2---:R-:W-:-:S13]  /*2ab0*/  FSETP.GT.AND P1, PT, R169, RZ, PT ;  /* 0x000000ffa900720b */ /* 0x004fda0003f24000 */
[----:B------:R-:W-:Y:S05]  /*2ac0*/  @!P1 BRA `(.L_x_1201) ;  /* 0x000000d000009947 */ /* 0x000fea0003800000 */
[----:B------:R-:W-:-:S04]  /*2ad0*/  IADD3 R5, R169, 0x1800000, RZ ;  /* 0x01800000a9057810 */ /* 0x000fc80007ffe0ff */
[----:B------:R-:W-:-:S04]  /*2ae0*/  LOP3.LUT R5, R5, 0x7f800000, RZ, 0xc0, !PT ;  /* 0x7f80000005057812 */ /* 0x000fc800078ec0ff */
[----:B------:R-:W-:-:S13]  /*2af0*/  ISETP.GT.U32.AND P1, PT, R5, 0x1ffffff, PT ;  /* 0x01ffffff0500780c */ /* 0x000fda0003f24070 */
[----:B------:R-:W-:Y:S05]  /*2b00*/  @P1 BRA `(.L_x_1202) ;  /* 0x0000005000001947 */ /* 0x000fea0003800000 */
[----:B------:R-:W-:Y:S02]  /*2b10*/  MOV R124, R169 ;  /* 0x000000a9007c7202 */ /* 0x000fe40000000f00 */
[----:B------:R-:W-:Y:S02]  /*2b20*/  MOV R125, 0x2b40 ;  /* 0x00002b40007d7802 */ /* 0x000fe40000000f00 */
[----:B------:R-:W-:Y:S05]  /*2b30*/  CALL.REL.NOINC `($__internal_12_$__cuda_sm20_rcp_rn_f32_slowpath) ;  /* 0x0000c69000007944 */ /* 0x000fea0003c00000 */
[----:B-1----:R-:W-:Y:S01]  /*2b40*/  MOV R5, R128 ;  /* 0x0000008000057202 */ /* 0x002fe20000000f00 */
[----:B------:R-:W-:Y:S05]  /*2b50*/  BRA `(.L_x_1201) ;  /* 0x0000004000007947 */ /* 0x000fea0003800000 */
.L_x_1202:
[----:B------:R-:W0:Y:S02]  /*2b60*/  MUFU.RCP R124, R169 ;  /* 0x000000a9007c7308 */ /* 0x000e240000001000 */
[----:B0-----:R-:W-:-:S04]  /*2b70*/  FFMA R5, R169, R124, -1 ;  /* 0xbf800000a9057423 */ /* 0x001fc8000000007c */
[----:B------:R-:W-:-:S04]  /*2b80*/  FADD.FTZ R5, -R5, -RZ ;  /* 0x800000ff05057221 */ /* 0x000fc80000010100 */
[----:B------:R-:W-:Y:S02]  /*2b90*/  FFMA R5, R124, R5, R124 ;  /* 0x000000057c057223 */ /* 0x000fe4000000007c */
.L_x_1201:
[----:B------:R-:W-:Y:S05]  /*2ba0*/  BSYNC B3 ;  /* 0x0000000000037941 */ /* 0x000fea0003800000 */
.L_x_1200:
[----:B------:R-:W-:-:S05]  /*2bb0*/  MOV R127, R143 ;  /* 0x0000008f007f7202 */ /* 0x000fca0000000f00 */
[----:B------:R0:W2:Y:S01]  /*2bc0*/  LDG.E R126, [R126.64] ;  /* 0x0000001c7e7e7981 */ /* 0x0000a2000c1e1900 */
[----:B------:R-:W-:Y:S01]  /*2bd0*/  FMUL R124, R37, -R145 ;  /* 0x80000091257c7220 */ /* 0x000fe20000400000 */
[----:B------:R-:W-:Y:S01]  /*2be0*/  FSETP.GT.AND P1, PT, R169, RZ, PT ;  /* 0x000000ffa900720b */ /* 0x000fe20003f24000 */
[----:B------:R-:W-:Y:S02]  /*2bf0*/  BSSY B5, `(.L_x_1203) ;  /* 0x0000068000057945 */ /* 0x000fe40003800000 */
[C---:B------:R-:W-:Y:S01]  /*2c00*/  FFMA R125, R35.reuse, -R163, R124 ;  /* 0x800000a3237d7223 */ /* 0x040fe2000000007c */
[----:B------:R-:W-:-:S03]  /*2c10*/  FMUL R124, R35, -R144 ;  /* 0x80000090237c7220 */ /* 0x000fc60000400000 */
[C---:B------:R-:W-:Y:S01]  /*2c20*/  FFMA R125, R38.reuse, -R144, R125 ;  /* 0x80000090267d7223 */ /* 0x040fe2000000007d */
[----:B------:R-:W-:-:S03]  /*2c30*/  FFMA R128, R38, -R163, -R124 ;  /* 0x800000a326807223 */ /* 0x000fc6000000087c */
[----:B------:R-:W-:Y:S01]  /*2c40*/  FADD R124, R125, R125 ;  /* 0x0000007d7d7c7221 */ /* 0x000fe20000000000 */
[----:B------:R-:W-:-:S03]  /*2c50*/  FMUL R164, R39, R128 ;  /* 0x0000008027a47220 */ /* 0x000fc60000400000 */
[----:B------:R-:W-:Y:S01]  /*2c60*/  FMUL R125, R37, R124 ;  /* 0x0000007c257d7220 */ /* 0x000fe20000400000 */
[----:B------:R-:W-:Y:S01]  /*2c70*/  FFMA R164, R39, R128, R164 ;  /* 0x0000008027a47223 */ /* 0x000fe200000000a4 */
[-C--:B------:R-:W-:Y:S01]  /*2c80*/  FMUL R128, R38, -R145.reuse ;  /* 0x8000009126807220 */ /* 0x080fe20000400000 */
[-C--:B0-----:R-:W-:Y:S01]  /*2c90*/  FMUL R127, R35, R124.reuse ;  /* 0x0000007c237f7220 */ /* 0x081fe20000400000 */
[----:B------:R-:W-:Y:S01]  /*2ca0*/  FFMA R125, R22, -R145, R125 ;  /* 0x80000091167d7223 */ /* 0x000fe2000000007d */
[----:B------:R-:W-:Y:S01]  /*2cb0*/  FMUL R129, R38, R124 ;  /* 0x0000007c26817220 */ /* 0x000fe20000400000 */
[-C--:B------:R-:W-:Y:S01]  /*2cc0*/  FFMA R128, R37, -R144.reuse, -R128 ;  /* 0x8000009025807223 */ /* 0x080fe20000000880 */
[CC--:B------:R-:W-:Y:S01]  /*2cd0*/  FFMA R127, R22.reuse, -R163.reuse, R127 ;  /* 0x800000a3167f7223 */ /* 0x0c0fe2000000007f */
[----:B------:R-:W-:Y:S01]  /*2ce0*/  FADD R125, R125, -R164 ;  /* 0x800000a47d7d7221 */ /* 0x000fe20000000000 */
[----:B------:R-:W-:Y:S01]  /*2cf0*/  FMUL R164, R37, -R163 ;  /* 0x800000a325a47220 */ /* 0x000fe20000400000 */
[----:B------:R-:W-:-:S02]  /*2d00*/  FFMA R129, R22, -R144, R129 ;  /* 0x8000009016817223 */ /* 0x000fc40000000081 */
[----:B------:R-:W-:Y:S01]  /*2d10*/  FMUL R124, R125, R32 ;  /* 0x000000207d7c7220 */ /* 0x000fe20000400000 */
[----:B------:R-:W-:Y:S01]  /*2d20*/  FFMA R166, R35, -R145, -R164 ;  /* 0x8000009123a67223 */ /* 0x000fe200000008a4 */
[----:B------:R-:W-:Y:S01]  /*2d30*/  FMUL R164, R39, R128 ;  /* 0x0000008027a47220 */ /* 0x000fe20000400000 */
[----:B------:R-:W-:-:S03]  /*2d40*/  FMUL R143, R125, R36 ;  /* 0x000000247d8f7220 */ /* 0x000fc60000400000 */
[C---:B------:R-:W-:Y:S01]  /*2d50*/  FFMA R164, R39.reuse, R128, R164 ;  /* 0x0000008027a47223 */ /* 0x040fe200000000a4 */
[----:B------:R-:W-:-:S03]  /*2d60*/  FMUL R128, R39, R166 ;  /* 0x000000a627807220 */ /* 0x000fc60000400000 */
[----:B------:R-:W-:Y:S01]  /*2d70*/  FADD R127, R127, -R164 ;  /* 0x800000a47f7f7221 */ /* 0x000fe20000000000 */
[----:B------:R-:W-:-:S03]  /*2d80*/  FFMA R128, R39, R166, R128 ;  /* 0x000000a627807223 */ /* 0x000fc60000000080 */
[----:B------:R-:W-:Y:S01]  /*2d90*/  FFMA R124, R127, R33, R124 ;  /* 0x000000217f7c7223 */ /* 0x000fe2000000007c */
[----:B------:R-:W-:Y:S01]  /*2da0*/  FADD R129, R129, -R128 ;  /* 0x8000008081817221 */ /* 0x000fe20000000000 */
[----:B------:R-:W-:-:S03]  /*2db0*/  FFMA R128, R127, R40, R143 ;  /* 0x000000287f807223 */ /* 0x000fc6000000008f */
[C---:B------:R-:W-:Y:S01]  /*2dc0*/  FFMA R124, R129.reuse, R31, R124 ;  /* 0x0000001f817c7223 */ /* 0x040fe2000000007c */
[----:B------:R-:W-:-:S03]  /*2dd0*/  FFMA R128, R129, R34, R128 ;  /* 0x0000002281807223 */ /* 0x000fc60000000080 */
[C---:B------:R-:W-:Y:S01]  /*2de0*/  FMUL R143, R125.reuse, R124 ;  /* 0x0000007c7d8f7220 */ /* 0x040fe20000400000 */
[----:B------:R-:W-:-:S03]  /*2df0*/  FMUL R124, R125, R29 ;  /* 0x0000001d7d7c7220 */ /* 0x000fc60000400000 */
[C---:B------:R-:W-:Y:S01]  /*2e00*/  FFMA R143, R127.reuse, R128, R143 ;  /* 0x000000807f8f7223 */ /* 0x040fe2000000008f */
[----:B------:R-:W-:Y:S01]  /*2e10*/  FFMA R125, R127, R30, R124 ;  /* 0x0000001e7f7d7223 */ /* 0x000fe2000000007c */
[----:B------:R-:W-:-:S03]  /*2e20*/  FMUL R127, R66, R131 ;  /* 0x00000083427f7220 */ /* 0x000fc60000400000 */
[----:B------:R-:W-:Y:S01]  /*2e30*/  FFMA R124, R129, R28, R125 ;  /* 0x0000001c817c7223 */ /* 0x000fe2000000007d */
[----:B------:R-:W-:Y:S01]  /*2e40*/  FMUL R125, R65, R133 ;  /* 0x00000085417d7220 */ /* 0x000fe20000400000 */
[----:B------:R-:W-:Y:S02]  /*2e50*/  FFMA R128, R64, R132, -R127 ;  /* 0x0000008440807223 */ /* 0x000fe4000000087f */
[----:B------:R-:W-:Y:S01]  /*2e60*/  FFMA R124, R129, R124, R143 ;  /* 0x0000007c817c7223 */ /* 0x000fe2000000008f */
[----:B------:R-:W-:Y:S01]  /*2e70*/  FFMA R125, R66, R132, R125 ;  /* 0x00000084427d7223 */ /* 0x000fe2000000007d */
[----:B------:R-:W-:-:S03]  /*2e80*/  FMUL R164, R63, R128 ;  /* 0x000000803fa47220 */ /* 0x000fc60000400000 */
[C---:B------:R-:W-:Y:S01]  /*2e90*/  FFMA R125, R64.reuse, R131, R125 ;  /* 0x00000083407d7223 */ /* 0x040fe2000000007d */
[----:B------:R-:W-:Y:S01]  /*2ea0*/  FFMA R128, R63, R128, R164 ;  /* 0x000000803f807223 */ /* 0x000fe200000000a4 */
[----:B------:R-:W-:Y:S02]  /*2eb0*/  FMUL R164, R64, R133 ;  /* 0x0000008540a47220 */ /* 0x000fe40000400000 */
[----:B------:R-:W-:Y:S02]  /*2ec0*/  FADD R125, R125, R125 ;  /* 0x0000007d7d7d7221 */ /* 0x000fe40000000000 */
[C---:B------:R-:W-:Y:S02]  /*2ed0*/  FFMA R164, R65.reuse, R131, -R164 ;  /* 0x0000008341a47223 */ /* 0x040fe400000008a4 */
[----:B------:R-:W-:Y:S02]  /*2ee0*/  FMUL R127, R65, R125 ;  /* 0x0000007d417f7220 */ /* 0x000fe40000400000 */
[----:B------:R-:W-:-:S02]  /*2ef0*/  FMUL R166, R63, R164 ;  /* 0x000000a43fa67220 */ /* 0x000fc40000400000 */
[----:B------:R-:W-:Y:S02]  /*2f00*/  FFMA R127, R26, R133, R127 ;  /* 0x000000851a7f7223 */ /* 0x000fe4000000007f */
[----:B------:R-:W-:Y:S01]  /*2f10*/  FFMA R166, R63, R164, R166 ;  /* 0x000000a43fa67223 */ /* 0x000fe200000000a6 */
[----:B------:R-:W-:Y:S01]  /*2f20*/  FMUL R164, R64, R125 ;  /* 0x0000007d40a47220 */ /* 0x000fe20000400000 */
[----:B------:R-:W-:Y:S01]  /*2f30*/  FADD R128, R127, -R128 ;  /* 0x800000807f807221 */ /* 0x000fe20000000000 */
[----:B------:R-:W-:Y:S02]  /*2f40*/  FMUL R127, R65, R132 ;  /* 0x00000084417f7220 */ /* 0x000fe40000400000 */
[----:B------:R-:W-:Y:S02]  /*2f50*/  FFMA R164, R26, R131, R164 ;  /* 0x000000831aa47223 */ /* 0x000fe400000000a4 */
[C---:B------:R-:W-:Y:S01]  /*2f60*/  FFMA R170, R66.reuse, R133, -R127 ;  /* 0x0000008542aa7223 */ /* 0x040fe2000000087f */
[----:B------:R-:W-:-:S03]  /*2f70*/  FMUL R127, R66, R125 ;  /* 0x0000007d427f7220 */ /* 0x000fc60000400000 */
[----:B------:R-:W-:Y:S01]  /*2f80*/  FMUL R172, R63, R170 ;  /* 0x000000aa3fac7220 */ /* 0x000fe20000400000 */
[----:B------:R-:W-:-:S03]  /*2f90*/  FFMA R127, R26, R132, R127 ;  /* 0x000000841a7f7223 */ /* 0x000fc6000000007f */
[----:B------:R-:W-:Y:S01]  /*2fa0*/  FFMA R125, R63, R170, R172 ;  /* 0x000000aa3f7d7223 */ /* 0x000fe200000000ac */
[----:B------:R-:W-:-:S03]  /*2fb0*/  FADD R127, R127, -R166 ;  /* 0x800000a67f7f7221 */ /* 0x000fc60000000000 */
[----:B------:R-:W-:Y:S01]  /*2fc0*/  FADD R129, R164, -R125 ;  /* 0x8000007da4817221 */ /* 0x000fe20000000000 */
[-C--:B------:R-:W-:Y:S01]  /*2fd0*/  FMUL R164, R58, R128.reuse ;  /* 0x000000803aa47220 */ /* 0x080fe20000400000 */
[----:B------:R-:W-:-:S03]  /*2fe0*/  FMUL R125, R61, R128 ;  /* 0x000000803d7d7220 */ /* 0x000fc60000400000 */
[-C--:B------:R-:W-:Y:S01]  /*2ff0*/  FFMA R164, R59, R127.reuse, R164 ;  /* 0x0000007f3ba47223 */ /* 0x080fe200000000a4 */
[----:B------:R-:W-:-:S03]  /*3000*/  FFMA R125, R62, R127, R125 ;  /* 0x0000007f3e7d7223 */ /* 0x000fc6000000007d */
[-C--:B------:R-:W-:Y:S01]  /*3010*/  FFMA R143, R57, R129.reuse, R164 ;  /* 0x00000081398f7223 */ /* 0x080fe200000000a4 */
[----:B------:R-:W-:Y:S01]  /*3020*/  FFMA R164, R60, R129, R125 ;  /* 0x000000813ca47223 */ /* 0x000fe2000000007d */
[----:B------:R-:W-:Y:S02]  /*3030*/  FMUL R125, R162, R162 ;  /* 0x000000a2a27d7220 */ /* 0x000fe40000400000 */
[----:B------:R-:W-:-:S04]  /*3040*/  FMUL R166, R128, R143 ;  /* 0x0000008f80a67220 */ /* 0x000fc80000400000 */
[----:B------:R-:W-:Y:S01]  /*3050*/  FFMA R166, R127, R164, R166 ;  /* 0x000000a47fa67223 */ /* 0x000fe200000000a6 */
[----:B------:R-:W-:Y:S01]  /*3060*/  FFMA R164, R138, R138, R125 ;  /* 0x0000008a8aa47223 */ /* 0x000fe2000000007d */
[----:B------:R-:W-:-:S03]  /*3070*/  FMUL R125, R55, R128 ;  /* 0x00000080377d7220 */ /* 0x000fc60000400000 */
[----:B------:R-:W-:Y:S01]  /*3080*/  FFMA R164, R161, R161, R164 ;  /* 0x000000a1a1a47223 */ /* 0x000fe200000000a4 */
[----:B------:R-:W-:-:S03]  /*3090*/  FFMA R127, R56, R127, R125 ;  /* 0x0000007f387f7223 */ /* 0x000fc6000000007d */
[----:B------:R-:W-:-:S04]  /*30a0*/  FFMA R128, R137, R164, RZ ;  /* 0x000000a489807223 */ /* 0x000fc800000000ff */
[----:B------:R-:W-:Y:S01]  /*30b0*/  FFMA R125, R67, R164, R128 ;  /* 0x000000a4437d7223 */ /* 0x000fe20000000080 */
[----:B------:R-:W-:-:S03]  /*30c0*/  FFMA R128, R54, R129, R127 ;  /* 0x0000008136807223 */ /* 0x000fc6000000007f */
[----:B------:R-:W-:Y:S01]  /*30d0*/  FADD R124, R125, R124 ;  /* 0x0000007c7d7c7221 */ /* 0x000fe20000000000 */
[----:B------:R-:W-:Y:S01]  /*30e0*/  FFMA R129, R129, R128, R166 ;  /* 0x0000008081817223 */ /* 0x000fe200000000a6 */
[----:B------:R-:W-:-:S03]  /*30f0*/  FSEL R125, R5, R43, P1 ;  /* 0x0000002b057d7208 */ /* 0x000fc60000800000 */
[----:B------:R-:W-:Y:S02]  /*3100*/  FADD R124, R124, R129 ;  /* 0x000000817c7c7221 */ /* 0x000fe40000000000 */
[----:B------:R-:W-:-:S03]  /*3110*/  FFMA R127, RZ, R125, R139 ;  /* 0x0000007dff7f7223 */ /* 0x000fc6000000008b */
[----:B------:R-:W-:Y:S01]  /*3120*/  FSETP.GT.AND P1, PT, R124, -R125, PT ;  /* 0x8000007d7c00720b */ /* 0x000fe20003f24000 */
[----:B--2---:R-:W-:-:S04]  /*3130*/  FMUL R128, R125, R126 ;  /* 0x0000007e7d807220 */ /* 0x004fc80000400000 */
[----:B------:R-:W-:-:S04]  /*3140*/  FFMA R126, R168, R128, R127 ;  /* 0x00000080a87e7223 */ /* 0x000fc8000000007f */
[----:B------:R-:W-:-:S04]  /*3150*/  FADD R126, RZ, -R126 ;  /* 0x8000007eff7e7221 */ /* 0x000fc80000000000 */
[----:B------:R-:W-:Y:S05]  /*3160*/  @!P1 BRA `(.L_x_1204) ;  /* 0x0000010000009947 */ /* 0x000fea0003800000 */
[----:B------:R-:W-:-:S04]  /*3170*/  FADD R4, R128, c[0x0][0x658] ;  /* 0x0001960080047621 */ /* 0x000fc80000000000 */
[----:B------:R-:W-:-:S04]  /*3180*/  FMUL R4, R4, c[0x0][0x658] ;  /* 0x0001960004047a20 */ /* 0x000fc80000400000 */
[----:B------:R-:W-:-:S04]  /*3190*/  FFMA R129, R124, R4, R125 ;  /* 0x000000047c817223 */ /* 0x000fc8000000007d */
        /* <DEDUP_REMOVED lines=11> */
[----:B------:R-:W-:Y:S05]  /*3250*/  CALL.REL.NOINC `($__internal_14_$__cuda_sm3x_div_rn_noftz_f32_slowpath) ;  /* 0x0000c44000007944 */ /* 0x000fea0003c00000 */
[----:B------:R-:W-:Y:S02]  /*3260*/  MOV R4, R165 ;  /* 0x000000a500047202 */ /* 0x000fe40000000f00 */
.L_x_1204:
[----:B------:R-:W-:Y:S05]  /*3270*/  BSYNC B5 ;  /* 0x0000000000057941 */ /* 0x000fea0003800000 */
.L_x_1203:
[----:B------:R-:W-:-:S04]  /*3280*/  FSETP.GT.AND P1, PT, R124, -R125, PT ;  /* 0x8000007d7c00720b */ /* 0x000fc80003f24000 */
[----:B------:R-:W-:-:S05]  /*3290*/  FSEL R126, R4, R126, P1 ;  /* 0x0000007e047e7208 */ /* 0x000fca0000800000 */
[C---:B------:R-:W-:Y:S01]  /*32a0*/  FMUL R166, R126.reuse, c[0x0][0x650] ;  /* 0x000194007ea67a20 */ /* 0x040fe20000400000 */
[----:B------:R-:W-:-:S03]  /*32b0*/  FMUL R125, R126, c[0x0][0x654] ;  /* 0x000195007e7d7a20 */ /* 0x000fc60000400000 */
[-C--:B------:R-:W-:Y:S01]  /*32c0*/  FFMA R164, -R163, R166.reuse, RZ ;  /* 0x000000a6a3a47223 */ /* 0x080fe200000001ff */
[-C--:B------:R-:W-:Y:S01]  /*32d0*/  FFMA R171, -R145, R166.reuse, RZ ;  /* 0x000000a691ab7223 */ /* 0x080fe200000001ff */
[-C--:B------:R-:W-:Y:S01]  /*32e0*/  FFMA R165, -R144, R166.reuse, RZ ;  /* 0x000000a690a57223 */ /* 0x080fe200000001ff */
[-C--:B------:R-:W-:Y:S01]  /*32f0*/  FFMA R128, R132, R166.reuse, RZ ;  /* 0x000000a684807223 */ /* 0x080fe200000000ff */
[-C--:B------:R-:W-:Y:S01]  /*3300*/  FFMA R129, R133, R166.reuse, RZ ;  /* 0x000000a685817223 */ /* 0x080fe200000000ff */
[----:B------:R-:W-:Y:S01]  /*3310*/  FFMA R166, R131, R166, RZ ;  /* 0x000000a683a67223 */ /* 0x000fe200000000ff */
[-C--:B------:R-:W-:Y:S01]  /*3320*/  FFMA R167, R138, R125.reuse, RZ ;  /* 0x0000007d8aa77223 */ /* 0x080fe200000000ff */
[CC--:B------:R-:W-:Y:S01]  /*3330*/  FFMA R168, R162.reuse, R125.reuse, RZ ;  /* 0x0000007da2a87223 */ /* 0x0c0fe200000000ff */
[CC--:B------:R-:W-:Y:S01]  /*3340*/  FFMA R169, R161.reuse, R125.reuse, RZ ;  /* 0x0000007da1a97223 */ /* 0x0c0fe200000000ff */
[-C--:B------:R-:W-:Y:S01]  /*3350*/  FFMA R133, -R161, R125.reuse, RZ ;  /* 0x0000007da1857223 */ /* 0x080fe200000001ff */
[-C--:B------:R-:W-:Y:S01]  /*3360*/  FFMA R132, -R162, R125.reuse, RZ ;  /* 0x0000007da2847223 */ /* 0x080fe200000001ff */
[----:B------:R-:W-:-:S02]  /*3370*/  FFMA R131, -R138, R125, RZ ;  /* 0x0000007d8a837223 */ /* 0x000fc400000001ff */
.L_x_1199:
[----:B------:R-:W-:Y:S05]  /*3380*/  BSYNC B4 ;  /* 0x0000000000047941 */ /* 0x000fea0003800000 */
.L_x_1198:
[----:B------:R-:W-:-:S04]  /*3390*/  FSETP.GT.AND P1, PT, |R139|, 9.9999997171806853657e-10, PT ;  /* 0x3089705f8b00780b */ /* 0x000fc80003f24200 */
        /* <DEDUP_REMOVED lines=8> */
[----:B------:R-:W-:Y:S02]  /*3420*/  FSEL R128, R128, RZ, P1 ;  /* 0x000000ff80807208 */ /* 0x000fe40000800000 */
.L_x_1182:
[----:B------:R-:W-:Y:S05]  /*3430*/  BSYNC B1 ;  /* 0x0000000000017941 */ /* 0x000fea0003800000 */
.L_x_1181:
[----:B------:R-:W-:Y:S01]  /*3440*/  ISETP.NE.AND P1, PT, R71, 0x7, PT ;  /* 0x000000074700780c */ /* 0x000fe20003f25270 */
[----:B------:R-:W-:Y:S03]  /*3450*/  BSSY B1, `(.L_x_1205) ;  /* 0x0000596000017945 */ /* 0x000fe60003800000 */
[----:B------:R-:W-:Y:S02]  /*3460*/  FSEL R161, R161, R142, !P1 ;  /* 0x0000008ea1a17208 */ /* 0x000fe40004800000 */
[----:B------:R-:W-:-:S02]  /*3470*/  FSEL R162, R162, R141, !P1 ;  /* 0x0000008da2a27208 */ /* 0x000fc40004800000 */
[----:B------:R-:W-:Y:S02]  /*3480*/  FSEL R163, R138, R140, !P1 ;  /* 0x0000008c8aa37208 */ /* 0x000fe40004800000 */
        /* <DEDUP_REMOVED lines=8> */
[----:B------:R-:W-:Y:S01]  /*3510*/  FSEL R145, R128, RZ, !P1 ;  /* 0x000000ff80917208 */ /* 0x000fe20004800000 */
[----:B------:R-:W-:Y:S05]  /*3520*/  @!P1 BRA `(.L_x_1206) ;  /* 0x0000588000009947 */ /* 0x000fea0003800000 */
[----:B-----5:R-:W-:Y:S01]  /*3530*/  ISETP.GE.AND P1, PT, R44, 0x1, PT ;  /* 0x000000012c00780c */ /* 0x020fe20003f26270 */
[----:B------:R-:W-:Y:S01]  /*3540*/  BSSY B2, `(.L_x_1207) ;  /* 0x0000084000027945 */ /* 0x000fe20003800000 */
[----:B------:R-:W-:Y:S01]  /*3550*/  CS2R R174, SRZ ;  /* 0x0000000000ae7805 */ /* 0x000fe2000001ff00 */
[----:B------:R-:W-:Y:S01]  /*3560*/  PRMT R171, RZ, 0x7610, R171 ;  /* 0x00007610ffab7816 */ /* 0x000fe200000000ab */
[----:B------:R-:W-:Y:S01]  /*3570*/  CS2R R172, SRZ ;  /* 0x0000000000ac7805 */ /* 0x000fe2000001ff00 */
[----:B------:R-:W-:Y:S01]  /*3580*/  MOV R169, RZ ;  /* 0x000000ff00a97202 */ /* 0x000fe20000000f00 */
[----:B------:R-:W-:Y:S01]  /*3590*/  CS2R R178, SRZ ;  /* 0x0000000000b27805 */ /* 0x000fe2000001ff00 */
[----:B------:R-:W-:Y:S01]  /*35a0*/  MOV R197, RZ ;  /* 0x000000ff00c57202 */ /* 0x000fe20000000f00 */
[----:B------:R-:W-:Y:S01]  /*35b0*/  CS2R R180, SRZ ;  /* 0x0000000000b47805 */ /* 0x000fe2000001ff00 */
[----:B------:R-:W-:Y:S01]  /*35c0*/  MOV R165, RZ ;  /* 0x000000ff00a57202 */ /* 0x000fe20000000f00 */
[----:B------:R-:W-:Y:S01]  /*35d0*/  CS2R R176, SRZ ;  /* 0x0000000000b07805 */ /* 0x000fe2000001ff00 */
[----:B------:R-:W-:Y:S01]  /*35e0*/  PRMT R168, RZ, 0x7610, R168 ;  /* 0x00007610ffa87816 */ /* 0x000fe200000000a8 */
[----:B------:R-:W-:Y:S01]  /*35f0*/  CS2R R166, SRZ ;  /* 0x0000000000a67805 */ /* 0x000fe2000001ff00 */
[----:B------:R-:W-:-:S02]  /*3600*/  PRMT R170, RZ, 0x7610, R170 ;  /* 0x00007610ffaa7816 */ /* 0x000fc400000000aa */
[----:B------:R-:W-:Y:S02]  /*3610*/  PRMT R164, RZ, 0x7610, R164 ;  /* 0x00007610ffa47816 */ /* 0x000fe400000000a4 */
[----:B------:R-:W-:Y:S01]  /*3620*/  MOV R124, RZ ;  /* 0x000000ff007c7202 */ /* 0x000fe20000000f00 */
[----:B------:R-:W-:Y:S05]  /*3630*/  @!P1 BRA `(.L_x_1208) ;  /* 0x0000074000009947 */ /* 0x000fea0003800000 */
[C---:B------:R-:W-:Y:S01]  /*3640*/  IMAD R124, R160.reuse, c[0x0][0x4e8], RZ ;  /* 0x00013a00a07c7a24 */ /* 0x040fe200078e02ff */
[----:B------:R-:W-:Y:S01]  /*3650*/  MOV R126, c[0x0][0x4e8] ;  /* 0x00013a00007e7a02 */ /* 0x000fe20000000f00 */
[----:B------:R-:W-:Y:S02]  /*3660*/  IMAD R164, R160, c[0x0][0x440], RZ ;  /* 0x00011000a0a47a24 */ /* 0x000fe400078e02ff */
[C---:B------:R-:W-:Y:S02]  /*3670*/  IMAD R127, R45.reuse, UR25, R124 ;  /* 0x000000192d7f7c24 */ /* 0x040fe4000f8e027c */
[----:B------:R-:W-:-:S04]  /*3680*/  IMAD.WIDE.U32 R124, R45, R126, c[0x0][0x4c8] ;  /* 0x000132002d7c7625 */ /* 0x000fc800078e007e */
[----:B------:R-:W-:Y:S01]  /*3690*/  IMAD R166, R160, c[0x0][0x408], RZ ;  /* 0x00010200a0a67a24 */ /* 0x000fe200078e02ff */
[----:B------:R-:W-:-:S05]  /*36a0*/  IADD3 R125, R125, R127, RZ ;  /* 0x0000007f7d7d7210 */ /* 0x000fca0007ffe0ff */
[----:B------:R0:W2:Y:S01]  /*36b0*/  LDG.E.U8 R146, [R124.64] ;  /* 0x0000001c7c927981 */ /* 0x0000a2000c1e1100 */
[----:B------:R-:W-:Y:S01]  /*36c0*/  MOV R128, c[0x0][0x440] ;  /* 0x0001100000807a02 */ /* 0x000fe20000000f00 */
[C---:B------:R-:W-:Y:S01]  /*36d0*/  IMAD R167, R45.reuse, UR20, R164 ;  /* 0x000000142da77c24 */ /* 0x040fe2000f8e02a4 */
[----:B------:R-:W-:Y:S01]  /*36e0*/  MOV R164, c[0x0][0x408] ;  /* 0x0001020000a47a02 */ /* 0x000fe20000000f00 */
[C---:B------:R-:W-:Y:S01]  /*36f0*/  IMAD R169, R45.reuse, UR19, R166 ;  /* 0x000000132da97c24 */ /* 0x040fe2000f8e02a6 */
[----:B------:R-:W-:Y:S01]  /*3700*/  MOV R166, c[0x0][0x520] ;  /* 0x0001480000a67a02 */ /* 0x000fe20000000f00 */
[----:B------:R-:W-:Y:S02]  /*3710*/  IMAD R126, R160, c[0x0][0x520], RZ ;  /* 0x00014800a07e7a24 */ /* 0x000fe400078e02ff */
[----:B0-----:R-:W-:-:S04]  /*3720*/  IMAD.WIDE.U32 R124, R45, R128, c[0x0][0x420] ;  /* 0x000108002d7c7625 */ /* 0x001fc800078e0080 */
[----:B------:R-:W-:Y:S01]  /*3730*/  IMAD.WIDE.U32 R128, R45, R164, c[0x0][0x3e8] ;  /* 0x0000fa002d807625 */ /* 0x000fe200078e00a4 */
[----:B------:R-:W-:-:S03]  /*3740*/  IADD3 R125, R167, R125, RZ ;  /* 0x0000007da77d7210 */ /* 0x000fc60007ffe0ff */
[----:B------:R-:W-:Y:S01]  /*3750*/  IMAD R165, R45, UR24, R126 ;  /* 0x000000182da57c24 */ /* 0x000fe2000f8e027e */
[----:B------:R-:W-:Y:S01]  /*3760*/  IADD3 R129, R169, R129, RZ ;  /* 0x00000081a9817210 */ /* 0x000fe20007ffe0ff */
[----:B------:R-:W-:Y:S01]  /*3770*/  IMAD.WIDE.U32 R126, R45, R166, c[0x0][0x500] ;  /* 0x000140002d7e7625 */ /* 0x000fe200078e00a6 */
[----:B------:R-:W-:Y:S01]  /*3780*/  BSSY B3, `(.L_x_1209) ;  /* 0x000003f000037945 */ /* 0x000fe20003800000 */
[----:B------:R0:W5:Y:S03]  /*3790*/  LDG.E R164, [R124.64] ;  /* 0x0000001c7ca47981 */ /* 0x000166000c1e1900 */
[----:B------:R-:W-:Y:S01]  /*37a0*/  IADD3 R127, R127, R165, RZ ;  /* 0x000000a57f7f7210 */ /* 0x000fe20007ffe0ff */
[----:B------:R1:W5:Y:S01]  /*37b0*/  LDG.E R129, [R128.64] ;  /* 0x0000001c80817981 */ /* 0x000362000c1e1900 */
[----:B------:R-:W-:Y:S01]  /*37c0*/  CS2R R178, SRZ ;  /* 0x0000000000b27805 */ /* 0x000fe2000001ff00 */
[----:B------:R-:W-:Y:S01]  /*37d0*/  PRMT R168, RZ, 0x7610, R168 ;  /* 0x00007610ffa87816 */ /* 0x000fe200000000a8 */
[----:B------:R-:W-:Y:S01]  /*37e0*/  CS2R R180, SRZ ;  /* 0x0000000000b47805 */ /* 0x000fe2000001ff00 */
[----:B------:R3:W5:Y:S01]  /*37f0*/  LDG.E R165, [R126.64] ;  /* 0x0000001c7ea57981 */ /* 0x000762000c1e1900 */
[----:B------:R-:W-:Y:S01]  /*3800*/  PRMT R170, RZ, 0x7610, R170 ;  /* 0x00007610ffaa7816 */ /* 0x000fe200000000aa */
[----:B------:R-:W-:Y:S01]  /*3810*/  CS2R R176, SRZ ;  /* 0x0000000000b07805 */ /* 0x000fe2000001ff00 */
[----:B------:R-:W-:Y:S01]  /*3820*/  MOV R167, RZ ;  /* 0x000000ff00a77202 */ /* 0x000fe20000000f00 */
[----:B------:R3:W5:Y:S01]  /*3830*/  LDG.E R166, [R126.64+0x8] ;  /* 0x0000081c7ea67981 */ /* 0x000762000c1e1900 */
[----:B0-----:R-:W-:-:S03]  /*3840*/  CS2R R124, SRZ ;  /* 0x00000000007c7805 */ /* 0x001fc6000001ff00 */
[----:B-1----:R3:W5:Y:S02]  /*3850*/  LDG.E R128, [R126.64+0x4] ;  /* 0x0000041c7e807981 */ /* 0x002764000c1e1900 */
[----:B---3--:R-:W-:Y:S02]  /*3860*/  PRMT R126, RZ, 0x7610, R126 ;  /* 0x00007610ff7e7816 */ /* 0x008fe4000000007e */
[----:B--2---:R-:W-:-:S13]  /*3870*/  ISETP.NE.AND P1, PT, R146, RZ, PT ;  /* 0x000000ff9200720c */ /* 0x004fda0003f25270 */
[----:B------:R-:W-:Y:S05]  /*3880*/  @!P1 BRA `(.L_x_1210) ;  /* 0x000002e000009947 */ /* 0x000fea0003800000 */
[C---:B------:R-:W-:Y:S01]  /*3890*/  IMAD R124, R160.reuse, c[0x0][0x5c8], RZ ;  /* 0x00017200a07c7a24 */ /* 0x040fe200078e02ff */
[----:B------:R-:W-:Y:S01]  /*38a0*/  MOV R134, c[0x0][0x590] ;  /* 0x0001640000867a02 */ /* 0x000fe20000000f00 */
[----:B------:R-:W-:Y:S01]  /*38b0*/  IMAD R168, R160, c[0x0][0x590], RZ ;  /* 0x00016400a0a87a24 */ /* 0x000fe200078e02ff */
        /* <DEDUP_REMOVED lines=8> */
[----:B------:R-:W-:Y:S02]  /*3940*/  IADD3 R127, R167, R127, RZ ;  /* 0x0000007fa77f7210 */ /* 0x000fe40007ffe0ff */
[----:B------:R0:W2:Y:S01]  /*3950*/  LDG.E R167, [R124.64] ;  /* 0x0000001c7ca77981 */ /* 0x0000a2000c1e1900 */
[----:B------:R-:W-:-:S03]  /*3960*/  IMAD R169, R45, UR26, R160 ;  /* 0x0000001a2da97c24 */ /* 0x000fc6000f8e02a0 */
[----:B------:R1:W3:Y:S01]  /*3970*/  LDG.E R127, [R126.64] ;  /* 0x0000001c7e7f7981 */ /* 0x0002e2000c1e1900 */
[----:B0-----:R-:W-:-:S05]  /*3980*/  IMAD.WIDE.U32 R124, R45, R134, c[0x0][0x538] ;  /* 0x00014e002d7c7625 */ /* 0x001fca00078e0086 */
[----:B------:R-:W-:-:S05]  /*3990*/  IADD3 R125, R125, R169, RZ ;  /* 0x000000a97d7d7210 */ /* 0x000fca0007ffe0ff */
[----:B------:R0:W4:Y:S01]  /*39a0*/  LDG.E R160, [R124.64] ;  /* 0x0000001c7ca07981 */ /* 0x000122000c1e1900 */
        /* <DEDUP_REMOVED lines=8> */
[C---:B------:R-:W-:Y:S02]  /*3a30*/  IMAD R170, R146.reuse, R125, RZ ;  /* 0x0000007d92aa7224 */ /* 0x040fe400078e02ff */
[----:B------:R-:W-:Y:S01]  /*3a40*/  IMAD R168, R146, R177, RZ ;  /* 0x000000b192a87224 */ /* 0x000fe200078e02ff */
[----:B------:R-:W-:-:S05]  /*3a50*/  PRMT R173, R134, 0x9910, RZ ;  /* 0x0000991086ad7816 */ /* 0x000fca00000000ff */
[----:B------:R-:W-:Y:S01]  /*3a60*/  IMAD R126, R146, R173, RZ ;  /* 0x000000ad927e7224 */ /* 0x000fe200078e02ff */
[CC--:B--2---:R-:W-:Y:S01]  /*3a70*/  FMUL R124, R165.reuse, R167.reuse ;  /* 0x000000a7a57c7220 */ /* 0x0c4fe20000400000 */
[-C--:B------:R-:W-:Y:S01]  /*3a80*/  FMUL R125, R128, R167.reuse ;  /* 0x000000a7807d7220 */ /* 0x080fe20000400000 */
[----:B------:R-:W-:Y:S01]  /*3a90*/  FMUL R177, R166, R167 ;  /* 0x000000a7a6b17220 */ /* 0x000fe20000400000 */
[-C--:B---3--:R-:W-:Y:S01]  /*3aa0*/  FMUL R180, R165, R127.reuse ;  /* 0x0000007fa5b47220 */ /* 0x088fe20000400000 */
[-C--:B------:R-:W-:Y:S01]  /*3ab0*/  FMUL R178, R128, R127.reuse ;  /* 0x0000007f80b27220 */ /* 0x080fe20000400000 */
[----:B------:R-:W-:Y:S01]  /*3ac0*/  FMUL R127, R166, R127 ;  /* 0x0000007fa67f7220 */ /* 0x000fe20000400000 */
[----:B------:R-:W-:Y:S01]  /*3ad0*/  FADD R134, RZ, R167 ;  /* 0x000000a7ff867221 */ /* 0x000fe20000000000 */
[----:B------:R-:W-:Y:S01]  /*3ae0*/  FADD R181, RZ, |R124| ;  /* 0x4000007cffb57221 */ /* 0x000fe20000000000 */
[----:B------:R-:W-:Y:S01]  /*3af0*/  FADD R176, RZ, |R125| ;  /* 0x4000007dffb07221 */ /* 0x000fe20000000000 */
[----:B------:R-:W-:Y:S01]  /*3b00*/  FADD R180, RZ, |R180| ;  /* 0x400000b4ffb47221 */ /* 0x000fe20000000000 */
[----:B------:R-:W-:Y:S01]  /*3b10*/  FADD R178, RZ, |R178| ;  /* 0x400000b2ffb27221 */ /* 0x000fe20000000000 */
[----:B------:R-:W-:Y:S01]  /*3b20*/  FADD R179, RZ, |R127| ;  /* 0x4000007fffb37221 */ /* 0x000fe20000000000 */
[-C--:B----4-:R-:W-:Y:S01]  /*3b30*/  FFMA R167, R177, R160.reuse, RZ ;  /* 0x000000a0b1a77223 */ /* 0x090fe200000000ff */
[-C--:B------:R-:W-:Y:S01]  /*3b40*/  FFMA R124, R124, R160.reuse, RZ ;  /* 0x000000a07c7c7223 */ /* 0x080fe200000000ff */
[----:B------:R-:W-:Y:S01]  /*3b50*/  FFMA R125, R125, R160, RZ ;  /* 0x000000a07d7d7223 */ /* 0x000fe200000000ff */
[----:B------:R-:W-:-:S02]  /*3b60*/  FADD R177, RZ, |R177| ;  /* 0x400000b1ffb17221 */ /* 0x000fc40000000000 */
.L_x_1210:
[----:B------:R-:W-:Y:S05]  /*3b70*/  BSYNC B3 ;  /* 0x0000000000037941 */ /* 0x000fea0003800000 */
.L_x_1209:
[----:B-----5:R-:W-:Y:S01]  /*3b80*/  FMUL R127, R129, R165 ;  /* 0x000000a5817f7220 */ /* 0x020fe20000400000 */
[----:B------:R-:W-:Y:S01]  /*3b90*/  FMUL R160, R165, R164 ;  /* 0x000000a4a5a07220 */ /* 0x000fe20000400000 */
[C---:B------:R-:W-:Y:S01]  /*3ba0*/  FMUL R172, R129.reuse, R128 ;  /* 0x0000008081ac7220 */ /* 0x040fe20000400000 */
[----:B------:R-:W-:Y:S01]  /*3bb0*/  FMUL R129, R129, R166 ;  /* 0x000000a681817220 */ /* 0x000fe20000400000 */
[----:B------:R-:W-:-:S02]  /*3bc0*/  ISETP.NE.AND P1, PT, R146, RZ, PT ;  /* 0x000000ff9200720c */ /* 0x000fc40003f25270 */
[CC--:B------:R-:W-:Y:S02]  /*3bd0*/  FSETP.GT.AND P2, PT, R127.reuse, R160.reuse, PT ;  /* 0x000000a07f00720b */ /* 0x0c0fe40003f44000 */
[CC--:B------:R-:W-:Y:S02]  /*3be0*/  FSETP.GEU.AND P3, PT, R127.reuse, R160.reuse, PT ;  /* 0x000000a07f00720b */ /* 0x0c0fe40003f6e000 */
[CC--:B------:R-:W-:Y:S02]  /*3bf0*/  FSEL R197, R127.reuse, R160.reuse, P2 ;  /* 0x000000a07fc57208 */ /* 0x0c0fe40001000000 */
[----:B------:R-:W-:Y:S01]  /*3c00*/  FSEL R165, R127, R160, !P3 ;  /* 0x000000a07fa57208 */ /* 0x000fe20005800000 */
[-C--:B------:R-:W-:Y:S01]  /*3c10*/  FMUL R127, R128, R164.reuse ;  /* 0x000000a4807f7220 */ /* 0x080fe20000400000 */
[----:B------:R-:W-:Y:S01]  /*3c20*/  FMUL R164, R166, R164 ;  /* 0x000000a4a6a47220 */ /* 0x000fe20000400000 */
[----:B------:R-:W-:Y:S02]  /*3c30*/  SEL R170, R170, RZ, P1 ;  /* 0x000000ffaaaa7207 */ /* 0x000fe40000800000 */
[----:B------:R-:W-:-:S02]  /*3c40*/  SEL R168, R168, RZ, P1 ;  /* 0x000000ffa8a87207 */ /* 0x000fc40000800000 */
[CC--:B------:R-:W-:Y:S02]  /*3c50*/  FSETP.GT.AND P2, PT, R172.reuse, R127.reuse, PT ;  /* 0x0000007fac00720b */ /* 0x0c0fe40003f44000 */
[CC--:B------:R-:W-:Y:S02]  /*3c60*/  FSETP.GEU.AND P3, PT, R172.reuse, R127.reuse, PT ;  /* 0x0000007fac00720b */ /* 0x0c0fe40003f6e000 */
[CC--:B------:R-:W-:Y:S02]  /*3c70*/  FSEL R174, R172.reuse, R127.reuse, P2 ;  /* 0x0000007facae7208 */ /* 0x0c0fe40001000000 */
[----:B------:R-:W-:Y:S02]  /*3c80*/  FSEL R172, R172, R127, !P3 ;  /* 0x0000007facac7208 */ /* 0x000fe40005800000 */
[CC--:B------:R-:W-:Y:S02]  /*3c90*/  FSETP.GT.AND P2, PT, R129.reuse, R164.reuse, PT ;  /* 0x000000a48100720b */ /* 0x0c0fe40003f44000 */
[----:B------:R-:W-:-:S02]  /*3ca0*/  FSETP.GEU.AND P3, PT, R129, R164, PT ;  /* 0x000000a48100720b */ /* 0x000fc40003f6e000 */
[CC--:B------:R-:W-:Y:S02]  /*3cb0*/  FSEL R169, R129.reuse, R164.reuse, P2 ;  /* 0x000000a481a97208 */ /* 0x0c0fe40001000000 */
[----:B------:R-:W-:Y:S02]  /*3cc0*/  FSEL R173, R129, R164, !P3 ;  /* 0x000000a481ad7208 */ /* 0x000fe40005800000 */
[----:B------:R-:W-:Y:S02]  /*3cd0*/  SEL R164, R126, RZ, P1 ;  /* 0x000000ff7ea47207 */ /* 0x000fe40000800000 */
[----:B------:R-:W-:Y:S02]  /*3ce0*/  FSEL R179, R179, RZ, P1 ;  /* 0x000000ffb3b37208 */ /* 0x000fe40000800000 */
[----:B------:R-:W-:Y:S02]  /*3cf0*/  FSEL R178, R178, RZ, P1 ;  /* 0x000000ffb2b27208 */ /* 0x000fe40000800000 */
        /* <DEDUP_REMOVED lines=8> */
.L_x_1208:
[----:B------:R-:W-:Y:S05]  /*3d80*/  BSYNC B2 ;  /* 0x0000000000027941 */ /* 0x000fea0003800000 */
.L_x_1207:
[C---:B------:R-:W-:Y:S01]  /*3d90*/  ISETP.GE.AND P2, PT, R44.reuse, 0x2, PT ;  /* 0x000000022c00780c */ /* 0x040fe20003f46270 */
[----:B------:R-:W-:Y:S01]  /*3da0*/  BSSY B2, `(.L_x_1211) ;  /* 0x00000ae000027945 */ /* 0x000fe20003800000 */
[----:B------:R-:W-:Y:S01]  /*3db0*/  ISETP.GT.AND P1, PT, R44, RZ, PT ;  /* 0x000000ff2c00720c */ /* 0x000fe20003f24270 */
[----:B------:R-:W-:Y:S01]  /*3dc0*/  CS2R R188, SRZ ;  /* 0x0000000000bc7805 */ /* 0x000fe2000001ff00 */
[----:B------:R-:W-:Y:S01]  /*3dd0*/  MOV R193, RZ ;  /* 0x000000ff00c17202 */ /* 0x000fe20000000f00 */
        /* <DEDUP_REMOVED lines=9> */
[----:B------:R-:W-:-:S02]  /*3e70*/  FSEL R173, R173, RZ, P1 ;  /* 0x000000ffadad7208 */ /* 0x000fc40000800000 */
[----:B------:R-:W-:Y:S02]  /*3e80*/  FSEL R172, R172, RZ, P1 ;  /* 0x000000ffacac7208 */ /* 0x000fe40000800000 */
[----:B------:R-:W-:Y:S02]  /*3e90*/  FSEL R165, R165, RZ, P1 ;  /* 0x000000ffa5a57208 */ /* 0x000fe40000800000 */
[----:B------:R-:W-:Y:S02]  /*3ea0*/  SEL R164, R164, RZ, P1 ;  /* 0x000000ffa4a47207 */ /* 0x000fe40000800000 */
[----:B------:R-:W-:Y:S02]  /*3eb0*/  SEL R170, R170, RZ, P1 ;  /* 0x000000ffaaaa7207 */ /* 0x000fe40000800000 */
[----:B------:R-:W-:Y:S02]  /*3ec0*/  SEL R168, R168, RZ, P1 ;  /* 0x000000ffa8a87207 */ /* 0x000fe40000800000 */
        /* <DEDUP_REMOVED lines=8> */
[----:B------:R-:W-:Y:S02]  /*3f50*/  PRMT R191, RZ, 0x7610, R191 ;  /* 0x00007610ffbf7816 */ /* 0x000fe400000000bf */
[----:B------:R-:W-:Y:S02]  /*3f60*/  PRMT R190, RZ, 0x7610, R190 ;  /* 0x00007610ffbe7816 */ /* 0x000fe400000000be */
[----:B------:R-:W-:Y:S02]  /*3f70*/  MOV R183, RZ ;  /* 0x000000ff00b77202 */ /* 0x000fe40000000f00 */
[----:B------:R-:W-:Y:S01]  /*3f80*/  FSEL R182, R146, RZ, P1 ;  /* 0x000000ff92b67208 */ /* 0x000fe20000800000 */
[----:B------:R-:W-:Y:S05]  /*3f90*/  @!P2 BRA `(.L_x_1212) ;  /* 0x000008e00000a947 */ /* 0x000fea0003800000 */
[----:B------:R-:W-:Y:S02]  /*3fa0*/  IADD3 R175, R45, 0x1, RZ ;  /* 0x000000012daf7810 */ /* 0x000fe40007ffe0ff */
[----:B------:R-:W-:-:S02]  /*3fb0*/  MOV R124, c[0x0][0x4e8] ;  /* 0x00013a00007c7a02 */ /* 0x000fc40000000f00 */
[----:B------:R-:W-:-:S03]  /*3fc0*/  SHF.R.S32.HI R171, RZ, 0x1f, R175 ;  /* 0x0000001fffab7819 */ /* 0x000fc600000114af */
[----:B------:R-:W-:-:S04]  /*3fd0*/  IMAD.WIDE.U32 R124, R175, R124, c[0x0][0x4c8] ;  /* 0x00013200af7c7625 */ /* 0x000fc800078e007c */
[C---:B------:R-:W-:Y:S01]  /*3fe0*/  IMAD R126, R171.reuse, c[0x0][0x4e8], RZ ;  /* 0x00013a00ab7e7a24 */ /* 0x040fe200078e02ff */
[----:B------:R-:W-:Y:S01]  /*3ff0*/  MOV R128, c[0x0][0x440] ;  /* 0x0001100000807a02 */ /* 0x000fe20000000f00 */
[----:B------:R-:W-:Y:S02]  /*4000*/  IMAD R185, R171, c[0x0][0x408], RZ ;  /* 0x00010200abb97a24 */ /* 0x000fe400078e02ff */
[----:B------:R-:W-:Y:S02]  /*4010*/  IMAD R127, R175, UR25, R126 ;  /* 0x00000019af7f7c24 */ /* 0x000fe4000f8e027e */
[----:B------:R-:W-:-:S03]  /*4020*/  IMAD R184, R171, c[0x0][0x440], RZ ;  /* 0x00011000abb87a24 */ /* 0x000fc600078e02ff */
[----:B------:R-:W-:-:S05]  /*4030*/  IADD3 R125, R125, R127, RZ ;  /* 0x0000007f7d7d7210 */ /* 0x000fca0007ffe0ff */
[----:B------:R0:W2:Y:S01]  /*4040*/  LDG.E.U8 R147, [R124.64] ;  /* 0x0000001c7c937981 */ /* 0x0000a2000c1e1100 */
[----:B------:R-:W-:Y:S01]  /*4050*/  MOV R126, c[0x0][0x520] ;  /* 0x00014800007e7a02 */ /* 0x000fe20000000f00 */
[----:B------:R-:W-:Y:S02]  /*4060*/  IMAD R183, R171, c[0x0][0x520], RZ ;  /* 0x00014800abb77a24 */ /* 0x000fe400078e02ff */
[C---:B------:R-:W-:Y:S02]  /*4070*/  IMAD R185, R175.reuse, UR19, R185 ;  /* 0x00000013afb97c24 */ /* 0x040fe4000f8e02b9 */
[C---:B------:R-:W-:Y:S02]  /*4080*/  IMAD R184, R175.reuse, UR20, R184 ;  /* 0x00000014afb87c24 */ /* 0x040fe4000f8e02b8 */
[C---:B------:R-:W-:Y:S01]  /*4090*/  IMAD R183, R175.reuse, UR24, R183 ;  /* 0x00000018afb77c24 */ /* 0x040fe2000f8e02b7 */
[----:B0-----:R-:W-:Y:S01]  /*40a0*/  MOV R124, c[0x0][0x408] ;  /* 0x00010200007c7a02 */ /* 0x001fe20000000f00 */
[----:B------:R-:W-:-:S04]  /*40b0*/  IMAD.WIDE.U32 R128, R175, R128, c[0x0][0x420] ;  /* 0x00010800af807625 */ /* 0x000fc800078e0080 */
[----:B------:R-:W-:Y:S01]  /*40c0*/  IMAD.WIDE.U32 R124, R175, R124, c[0x0][0x3e8] ;  /* 0x0000fa00af7c7625 */ /* 0x000fe200078e007c */
[----:B------:R-:W-:-:S03]  /*40d0*/  IADD3 R129, R129, R184, RZ ;  /* 0x000000b881817210 */ /* 0x000fc60007ffe0ff */
[----:B------:R-:W-:Y:S01]  /*40e0*/  IMAD.WIDE.U32 R126, R175, R126, c[0x0][0x500] ;  /* 0x00014000af7e7625 */ /* 0x000fe200078e007e */
[----:B------:R-:W-:Y:S01]  /*40f0*/  IADD3 R125, R125, R185, RZ ;  /* 0x000000b97d7d7210 */ /* 0x000fe20007ffe0ff */
[----:B------:R-:W-:Y:S01]  /*4100*/  BSSY B3, `(.L_x_1213) ;  /* 0x0000049000037945 */ /* 0x000fe20003800000 */
[----:B------:R0:W5:Y:S02]  /*4110*/  LDG.E R186, [R128.64] ;  /* 0x0000001c80ba7981 */ /* 0x000164000c1e1900 */
[----:B------:R-:W-:Y:S02]  /*4120*/  IADD3 R127, R127, R183, RZ ;  /* 0x000000b77f7f7210 */ /* 0x000fe40007ffe0ff */
[----:B------:R1:W5:Y:S01]  /*4130*/  LDG.E R183, [R124.64] ;  /* 0x0000001c7cb77981 */ /* 0x000362000c1e1900 */
[----:B------:R-:W-:Y:S02]  /*4140*/  MOV R247, RZ ;  /* 0x000000ff00f77202 */ /* 0x000fe40000000f00 */
[----:B------:R-:W-:Y:S01]  /*4150*/  PRMT R192, RZ, 0x7610, R192 ;  /* 0x00007610ffc07816 */ /* 0x000fe200000000c0 */
[----:B------:R3:W5:Y:S01]  /*4160*/  LDG.E R185, [R126.64] ;  /* 0x0000001c7eb97981 */ /* 0x000762000c1e1900 */
[----:B------:R-:W-:Y:S01]  /*4170*/  PRMT R248, RZ, 0x7610, R248 ;  /* 0x00007610fff87816 */ /* 0x000fe200000000f8 */
[----:B0-----:R-:W-:Y:S01]  /*4180*/  CS2R R128, SRZ ;  /* 0x0000000000807805 */ /* 0x001fe2000001ff00 */
[----:B------:R-:W-:Y:S01]  /*4190*/  PRMT R190, RZ, 0x7610, R190 ;  /* 0x00007610ffbe7816 */ /* 0x000fe200000000be */
[----:B------:R3:W5:Y:S01]  /*41a0*/  LDG.E R184, [R126.64+0x4] ;  /* 0x0000041c7eb87981 */ /* 0x000762000c1e1900 */
[----:B------:R-:W-:Y:S01]  /*41b0*/  MOV R193, RZ ;  /* 0x000000ff00c17202 */ /* 0x000fe20000000f00 */
[----:B-1----:R-:W-:Y:S01]  /*41c0*/  CS2R R124, SRZ ;  /* 0x00000000007c7805 */ /* 0x002fe2000001ff00 */
[----:B------:R-:W-:Y:S01]  /*41d0*/  MOV R191, RZ ;  /* 0x000000ff00bf7202 */ /* 0x000fe20000000f00 */
[----:B------:R3:W5:Y:S02]  /*41e0*/  LDG.E R187, [R126.64+0x8] ;  /* 0x0000081c7ebb7981 */ /* 0x000764000c1e1900 */
[----:B---3--:R-:W-:Y:S01]  /*41f0*/  CS2R R126, SRZ ;  /* 0x00000000007e7805 */ /* 0x008fe2000001ff00 */
[----:B--2---:R-:W-:-:S13]  /*4200*/  ISETP.NE.AND P1, PT, R147, RZ, PT ;  /* 0x000000ff9300720c */ /* 0x004fda0003f25270 */
[----:B------:R-:W-:Y:S05]  /*4210*/  @!P1 BRA `(.L_x_1214) ;  /* 0x0000037000009947 */ /* 0x000fea0003800000 */
[----:B------:R-:W-:Y:S01]  /*4220*/  MOV R126, c[0x0][0x5c8] ;  /* 0x00017200007e7a02 */ /* 0x000fe20000000f00 */
[C---:B------:R-:W-:Y:S01]  /*4230*/  IMAD R128, R171.reuse, c[0x0][0x5c8], RZ ;  /* 0x00017200ab807a24 */ /* 0x040fe200078e02ff */
[----:B------:R-:W-:Y:S01]  /*4240*/  MOV R124, c[0x0][0x590] ;  /* 0x00016400007c7a02 */ /* 0x000fe20000000f00 */
[----:B------:R-:W-:Y:S02]  /*4250*/  IMAD R129, R171, c[0x0][0x590], RZ ;  /* 0x00016400ab817a24 */ /* 0x000fe400078e02ff */
[C---:B------:R-:W-:Y:S02]  /*4260*/  IMAD R128, R175.reuse, UR22, R128 ;  /* 0x00000016af807c24 */ /* 0x040fe4000f8e0280 */
[----:B------:R-:W-:-:S04]  /*4270*/  IMAD.WIDE.U32 R126, R175, R126, c[0x0][0x5a8] ;  /* 0x00016a00af7e7625 */ /* 0x000fc800078e007e */
[----:B------:R-:W-:Y:S01]  /*4280*/  IMAD R129, R175, UR21, R129 ;  /* 0x00000015af817c24 */ /* 0x000fe2000f8e0281 */
[----:B------:R-:W-:Y:S01]  /*4290*/  IADD3 R127, R127, R128, RZ ;  /* 0x000000807f7f7210 */ /* 0x000fe20007ffe0ff */
[----:B------:R-:W-:Y:S01]  /*42a0*/  IMAD.WIDE.U32 R124, R175, R124, c[0x0][0x570] ;  /* 0x00015c00af7c7625 */ /* 0x000fe200078e007c */
[----:B------:R-:W-:-:S03]  /*42b0*/  MOV R128, c[0x0][0x558] ;  /* 0x0001560000807a02 */ /* 0x000fc60000000f00 */
[----:B------:R-:W-:Y:S01]  /*42c0*/  IMAD R135, R171, c[0x0][0x558], RZ ;  /* 0x00015600ab877a24 */ /* 0x000fe200078e02ff */
[----:B------:R-:W-:Y:S01]  /*42d0*/  IADD3 R125, R125, R129, RZ ;  /* 0x000000817d7d7210 */ /* 0x000fe20007ffe0ff */
[C---:B------:R-:W-:Y:S01]  /*42e0*/  IMAD.WIDE.U32 R128, R175.reuse, R128, c[0x0][0x538] ;  /* 0x00014e00af807625 */ /* 0x040fe200078e0080 */
[----:B------:R0:W2:Y:S03]  /*42f0*/  LDG.E R127, [R126.64] ;  /* 0x0000001c7e7f7981 */ /* 0x0000a6000c1e1900 */
[----:B------:R-:W-:Y:S01]  /*4300*/  IMAD R135, R175, UR26, R135 ;  /* 0x0000001aaf877c24 */ /* 0x000fe2000f8e0287 */
[----:B------:R1:W3:Y:S04]  /*4310*/  LDG.E R124, [R124.64] ;  /* 0x0000001c7c7c7981 */ /* 0x0002e8000c1e1900 */
[----:B------:R-:W-:-:S05]  /*4320*/  IADD3 R129, R129, R135, RZ ;  /* 0x0000008781817210 */ /* 0x000fca0007ffe0ff */
[----:B0-----:R0:W4:Y:S01]  /*4330*/  LDG.E R126, [R128.64] ;  /* 0x0000001c807e7981 */ /* 0x001122000c1e1900 */
[----:B-1---5:R-:W-:Y:S02]  /*4340*/  FSET.BF.NEU.AND R125, R187, RZ, PT ;  /* 0x000000ffbb7d720a */ /* 0x022fe4000380d000 */
[----:B------:R-:W-:Y:S02]  /*4350*/  FSET.BF.NEU.AND R190, R185, RZ, PT ;  /* 0x000000ffb9be720a */ /* 0x000fe4000380d000 */
[----:B0-----:R-:W-:Y:S02]  /*4360*/  FSET.BF.NEU.AND R128, R184, RZ, PT ;  /* 0x000000ffb880720a */ /* 0x001fe4000380d000 */
[----:B------:R-:W0:Y:S08]  /*4370*/  F2I.U32.TRUNC.NTZ R125, R125 ;  /* 0x0000007d007d7305 */ /* 0x000e30000020f000 */
[----:B------:R-:W1:Y:S08]  /*4380*/  F2I.U32.TRUNC.NTZ R128, R128 ;  /* 0x0000008000807305 */ /* 0x000e70000020f000 */
[----:B------:R-:W1:Y:S01]  /*4390*/  F2I.U32.TRUNC.NTZ R190, R190 ;  /* 0x000000be00be7305 */ /* 0x000e62000020f000 */
[----:B0-----:R-:W-:-:S02]  /*43a0*/  PRMT R125, R125, 0x9910, RZ ;  /* 0x000099107d7d7816 */ /* 0x001fc400000000ff */
[----:B-1----:R-:W-:-:S03]  /*43b0*/  PRMT R128, R128, 0x9910, RZ ;  /* 0x0000991080807816 */ /* 0x002fc600000000ff */
[C---:B------:R-:W-:Y:S02]  /*43c0*/  IMAD R125, R147.reuse, R125, RZ ;  /* 0x0000007d937d7224 */ /* 0x040fe400078e02ff */
[----:B------:R-:W-:Y:S01]  /*43d0*/  IMAD R128, R147, R128, RZ ;  /* 0x0000008093807224 */ /* 0x000fe200078e02ff */
[----:B------:R-:W-:-:S04]  /*43e0*/  PRMT R190, R190, 0x9910, RZ ;  /* 0x00009910bebe7816 */ /* 0x000fc800000000ff */
[----:B------:R-:W-:Y:S01]  /*43f0*/  LOP3.LUT R128, R128, 0xff, RZ, 0xc0, !PT ;  /* 0x000000ff80807812 */ /* 0x000fe200078ec0ff */
[----:B------:R-:W-:Y:S01]  /*4400*/  IMAD R190, R147, R190, RZ ;  /* 0x000000be93be7224 */ /* 0x000fe200078e02ff */
        /* <DEDUP_REMOVED lines=8> */
[CC--:B--2---:R-:W-:Y:S01]  /*4490*/  FMUL R191, R185.reuse, R127.reuse ;  /* 0x0000007fb9bf7220 */ /* 0x0c4fe20000400000 */
[CC--:B------:R-:W-:Y:S01]  /*44a0*/  FMUL R193, R184.reuse, R127.reuse ;  /* 0x0000007fb8c17220 */ /* 0x0c0fe20000400000 */
[-C--:B---3--:R-:W-:Y:S01]  /*44b0*/  FMUL R128, R185, R124.reuse ;  /* 0x0000007cb9807220 */ /* 0x088fe20000400000 */
[-C--:B------:R-:W-:Y:S01]  /*44c0*/  FMUL R125, R184, R124.reuse ;  /* 0x0000007cb87d7220 */ /* 0x080fe20000400000 */
[C---:B------:R-:W-:Y:S01]  /*44d0*/  FMUL R129, R187.reuse, R124 ;  /* 0x0000007cbb817220 */ /* 0x040fe20000400000 */
[----:B------:R-:W-:Y:S01]  /*44e0*/  FADD R135, R182, R124 ;  /* 0x0000007cb6877221 */ /* 0x000fe20000000000 */
[----:B------:R-:W-:Y:S01]  /*44f0*/  FMUL R247, R187, R127 ;  /* 0x0000007fbbf77220 */ /* 0x000fe20000400000 */
[----:B------:R-:W-:Y:S01]  /*4500*/  FADD R127, R181, |R128| ;  /* 0x40000080b57f7221 */ /* 0x000fe20000000000 */
[-C--:B----4-:R-:W-:Y:S01]  /*4510*/  FFMA R124, R128, R126.reuse, R160 ;  /* 0x0000007e807c7223 */ /* 0x090fe200000000a0 */
[----:B------:R-:W-:Y:S01]  /*4520*/  FADD R128, R176, |R125| ;  /* 0x4000007db0807221 */ /* 0x000fe20000000000 */
[-C--:B------:R-:W-:Y:S01]  /*4530*/  FFMA R125, R125, R126.reuse, R166 ;  /* 0x0000007e7d7d7223 */ /* 0x080fe200000000a6 */
[----:B------:R-:W-:Y:S01]  /*4540*/  FFMA R126, R129, R126, R167 ;  /* 0x0000007e817e7223 */ /* 0x000fe200000000a7 */
[----:B------:R-:W-:Y:S01]  /*4550*/  FADD R129, R177, |R129| ;  /* 0x40000081b1817221 */ /* 0x000fe20000000000 */
[----:B------:R-:W-:Y:S01]  /*4560*/  FADD R191, R180, |R191| ;  /* 0x400000bfb4bf7221 */ /* 0x000fe20000000000 */
[----:B------:R-:W-:Y:S01]  /*4570*/  FADD R193, R178, |R193| ;  /* 0x400000c1b2c17221 */ /* 0x000fe20000000000 */
[----:B------:R-:W-:-:S02]  /*4580*/  FADD R247, R179, |R247| ;  /* 0x400000f7b3f77221 */ /* 0x000fc40000000000 */
.L_x_1214:
[----:B------:R-:W-:Y:S05]  /*4590*/  BSYNC B3 ;  /* 0x0000000000037941 */ /* 0x000fea0003800000 */
.L_x_1213:
[----:B-----5:R-:W-:Y:S01]  /*45a0*/  FMUL R188, R183, R185 ;  /* 0x000000b9b7bc7220 */ /* 0x020fe20000400000 */
[----:B------:R-:W-:Y:S01]  /*45b0*/  FMUL R185, R185, R186 ;  /* 0x000000bab9b97220 */ /* 0x000fe20000400000 */
[----:B------:R-:W-:Y:S01]  /*45c0*/  FMUL R171, R183, R184 ;  /* 0x000000b8b7ab7220 */ /* 0x000fe20000400000 */
[-C--:B------:R-:W-:Y:S01]  /*45d0*/  FMUL R184, R184, R186.reuse ;  /* 0x000000bab8b87220 */ /* 0x080fe20000400000 */
[----:B------:R-:W-:Y:S01]  /*45e0*/  ISETP.NE.AND P1, PT, R147, RZ, PT ;  /* 0x000000ff9300720c */ /* 0x000fe20003f25270 */
[----:B------:R-:W-:Y:S01]  /*45f0*/  FMUL R175, R183, R187 ;  /* 0x000000bbb7af7220 */ /* 0x000fe20000400000 */
[CC--:B------:R-:W-:Y:S01]  /*4600*/  FSETP.GEU.AND P3, PT, R188.reuse, R185.reuse, PT ;  /* 0x000000b9bc00720b */ /* 0x0c0fe20003f6e000 */
[----:B------:R-:W-:Y:S01]  /*4610*/  FMUL R186, R187, R186 ;  /* 0x000000babbba7220 */ /* 0x000fe20000400000 */
[----:B------:R-:W-:-:S02]  /*4620*/  FSETP.GT.AND P2, PT, R188, R185, PT ;  /* 0x000000b9bc00720b */ /* 0x000fc40003f44000 */
[CC--:B------:R-:W-:Y:S02]  /*4630*/  FSEL R147, R188.reuse, R185.reuse, !P3 ;  /* 0x000000b9bc937208 */ /* 0x0c0fe40005800000 */
[----:B------:R-:W-:Y:S02]  /*4640*/  FSEL R188, R188, R185, P2 ;  /* 0x000000b9bcbc7208 */ /* 0x000fe40001000000 */
[CC--:B------:R-:W-:Y:S02]  /*4650*/  FSETP.GEU.AND P3, PT, R171.reuse, R184.reuse, PT ;  /* 0x000000b8ab00720b */ /* 0x0c0fe40003f6e000 */
[CC--:B------:R-:W-:Y:S02]  /*4660*/  FSETP.GT.AND P2, PT, R171.reuse, R184.reuse, PT ;  /* 0x000000b8ab00720b */ /* 0x0c0fe40003f44000 */
[CC--:B------:R-:W-:Y:S02]  /*4670*/  FSEL R187, R171.reuse, R184.reuse, !P3 ;  /* 0x000000b8abbb7208 */ /* 0x0c0fe40005800000 */
[----:B------:R-:W-:-:S02]  /*4680*/  FSEL R184, R171, R184, P2 ;  /* 0x000000b8abb87208 */ /* 0x000fc40001000000 */
[CC--:B------:R-:W-:Y:S02]  /*4690*/  FSETP.GEU.AND P3, PT, R175.reuse, R186.reuse, PT ;  /* 0x000000baaf00720b */ /* 0x0c0fe40003f6e000 */
[----:B------:R-:W-:Y:S02]  /*46a0*/  FSETP.GT.AND P2, PT, R175, R186, PT ;  /* 0x000000baaf00720b */ /* 0x000fe40003f44000 */
[----:B------:R-:W-:Y:S02]  /*46b0*/  FSETP.GT.AND P6, PT, R197, R188, PT ;  /* 0x000000bcc500720b */ /* 0x000fe40003fc4000 */
[----:B------:R-:W-:Y:S02]  /*46c0*/  FSETP.GEU.AND P5, PT, R165, R147, PT ;  /* 0x00000093a500720b */ /* 0x000fe40003fae000 */
[CC--:B------:R-:W-:Y:S02]  /*46d0*/  FSEL R171, R175.reuse, R186.reuse, !P3 ;  /* 0x000000baafab7208 */ /* 0x0c0fe40005800000 */
[----:B------:R-:W-:-:S02]  /*46e0*/  FSEL R175, R175, R186, P2 ;  /* 0x000000baafaf7208 */ /* 0x000fc40001000000 */
[----:B------:R-:W-:Y:S02]  /*46f0*/  FSETP.GT.AND P4, PT, R174, R184, PT ;  /* 0x000000b8ae00720b */ /* 0x000fe40003f84000 */
[----:B------:R-:W-:Y:S02]  /*4700*/  FSEL R188, R197, R188, P6 ;  /* 0x000000bcc5bc7208 */ /* 0x000fe40003000000 */
[----:B------:R-:W-:Y:S02]  /*4710*/  FSEL R186, R165, R147, !P5 ;  /* 0x00000093a5ba7208 */ /* 0x000fe40006800000 */
[----:B------:R-:W-:Y:S02]  /*4720*/  FSETP.GEU.AND P6, PT, R173, R171, PT ;  /* 0x000000abad00720b */ /* 0x000fe40003fce000 */
[----:B------:R-:W-:Y:S02]  /*4730*/  SEL R147, R248, R170, P1 ;  /* 0x000000aaf8937207 */ /* 0x000fe40000800000 */
[----:B------:R-:W-:-:S02]  /*4740*/  FSETP.GEU.AND P3, PT, R172, R187, PT ;  /* 0x000000bbac00720b */ /* 0x000fc40003f6e000 */
[----:B------:R-:W-:Y:S02]  /*4750*/  FSETP.GT.AND P2, PT, R169, R175, PT ;  /* 0x000000afa900720b */ /* 0x000fe40003f44000 */
[----:B------:R-:W-:Y:S02]  /*4760*/  SEL R192, R192, R168, P1 ;  /* 0x000000a8c0c07207 */ /* 0x000fe40000800000 */
[----:B------:R-:W-:Y:S02]  /*4770*/  FSEL R189, R174, R184, P4 ;  /* 0x000000b8aebd7208 */ /* 0x000fe40002000000 */
[----:B------:R-:W-:Y:S02]  /*4780*/  FSEL R184, R193, R178, P1 ;  /* 0x000000b2c1b87208 */ /* 0x000fe40000800000 */
[----:B------:R-:W-:Y:S02]  /*4790*/  FSEL R183, R191, R180, P1 ;  /* 0x000000b4bfb77208 */ /* 0x000fe40000800000 */
[----:B------:R-:W-:-:S02]  /*47a0*/  FSEL R193, R173, R171, !P6 ;  /* 0x000000abadc17208 */ /* 0x000fc40007000000 */
[----:B------:R-:W-:Y:S02]  /*47b0*/  PRMT R191, R147, 0x7610, R191 ;  /* 0x0000761093bf7816 */ /* 0x000fe400000000bf */
[----:B------:R-:W-:Y:S02]  /*47c0*/  FSEL R187, R172, R187, !P3 ;  /* 0x000000bbacbb7208 */ /* 0x000fe40005800000 */
[----:B------:R-:W-:Y:S02]  /*47d0*/  SEL R190, R190, R164, P1 ;  /* 0x000000a4bebe7207 */ /* 0x000fe40000800000 */
[----:B------:R-:W-:Y:S02]  /*47e0*/  FSEL R185, R247, R179, P1 ;  /* 0x000000b3f7b97208 */ /* 0x000fe40000800000 */
[----:B------:R-:W-:Y:S02]  /*47f0*/  FSEL R129, R129, R177, P1 ;  /* 0x000000b181817208 */ /* 0x000fe40000800000 */
[----:B------:R-:W-:-:S02]  /*4800*/  FSEL R128, R128, R176, P1 ;  /* 0x000000b080807208 */ /* 0x000fc40000800000 */
[----:B------:R-:W-:Y:S02]  /*4810*/  FSEL R127, R127, R181, P1 ;  /* 0x000000b57f7f7208 */ /* 0x000fe40000800000 */
[----:B------:R-:W-:Y:S02]  /*4820*/  FSEL R126, R126, R167, P1 ;  /* 0x000000a77e7e7208 */ /* 0x000fe40000800000 */
[----:B------:R-:W-:Y:S02]  /*4830*/  FSEL R125, R125, R166, P1 ;  /* 0x000000a67d7d7208 */ /* 0x000fe40000800000 */
[----:B------:R-:W-:Y:S02]  /*4840*/  FSEL R124, R124, R160, P1 ;  /* 0x000000a07c7c7208 */ /* 0x000fe40000800000 */
[----:B------:R-:W-:Y:S02]  /*4850*/  FSEL R175, R169, R175, P2 ;  /* 0x000000afa9af7208 */ /* 0x000fe40001000000 */
[----:B------:R-:W-:-:S02]  /*4860*/  PRMT R171, R192, 0x7610, R171 ;  /* 0x00007610c0ab7816 */ /* 0x000fc400000000ab */
[----:B------:R-:W-:Y:S02]  /*4870*/  FSEL R147, R135, R182, P1 ;  /* 0x000000b687937208 */ /* 0x000fe40000800000 */
.L_x_1212:
[----:B------:R-:W-:Y:S05]  /*4880*/  BSYNC B2 ;  /* 0x0000000000027941 */ /* 0x000fea0003800000 */
.L_x_1211:
[C---:B------:R-:W-:Y:S01]  /*4890*/  ISETP.GE.AND P2, PT, R44.reuse, 0x3, PT ;  /* 0x000000032c00780c */ /* 0x040fe20003f46270 */
[----:B------:R-:W-:Y:S01]  /*48a0*/  BSSY B2, `(.L_x_1215) ;  /* 0x00000b0000027945 */ /* 0x000fe20003800000 */
[----:B------:R-:W-:Y:S02]  /*48b0*/  ISETP.GT.AND P1, PT, R44, 0x1, PT ;  /* 0x000000012c00780c */ /* 0x000fe40003f24270 */
[----:B------:R-:W-:Y:S02]  /*48c0*/  MOV R192, RZ ;  /* 0x000000ff00c07202 */ /* 0x000fe40000000f00 */
[----:B------:R-:W-:Y:S02]  /*48d0*/  FSEL R175, R175, R169, P1 ;  /* 0x000000a9afaf7208 */ /* 0x000fe40000800000 */
[----:B------:R-:W-:Y:S02]  /*48e0*/  FSEL R174, R189, R174, P1 ;  /* 0x000000aebdae7208 */ /* 0x000fe40000800000 */
[----:B------:R-:W-:-:S02]  /*48f0*/  FSEL R197, R188, R197, P1 ;  /* 0x000000c5bcc57208 */ /* 0x000fc40000800000 */
[----:B------:R-:W-:Y:S01]  /*4900*/  FSEL R172, R187, R172, P1 ;  /* 0x000000acbbac7208 */ /* 0x000fe20000800000 */
[----:B------:R-:W-:Y:S01]  /*4910*/  CS2R R188, SRZ ;  /* 0x0000000000bc7805 */ /* 0x000fe2000001ff00 */
[----:B------:R-:W-:Y:S02]  /*4920*/  FSEL R165, R186, R165, P1 ;  /* 0x000000a5baa57208 */ /* 0x000fe40000800000 */
[----:B------:R-:W-:Y:S01]  /*4930*/  SEL R171, R171, R168, P1 ;  /* 0x000000a8abab7207 */ /* 0x000fe20000800000 */
[----:B------:R-:W-:Y:S01]  /*4940*/  CS2R R186, SRZ ;  /* 0x0000000000ba7805 */ /* 0x000fe2000001ff00 */
[----:B------:R-:W-:Y:S01]  /*4950*/  SEL R170, R191, R170, P1 ;  /* 0x000000aabfaa7207 */ /* 0x000fe20000800000 */
[----:B------:R-:W-:Y:S01]  /*4960*/  CS2R R168, SRZ ;  /* 0x0000000000a87805 */ /* 0x000fe2000001ff00 */
[----:B------:R-:W-:Y:S02]  /*4970*/  SEL R164, R190, R164, P1 ;  /* 0x000000a4bea47207 */ /* 0x000fe40000800000 */
[----:B------:R-:W-:Y:S01]  /*4980*/  FSEL R179, R185, R179, P1 ;  /* 0x000000b3b9b37208 */ /* 0x000fe20000800000 */
[----:B------:R-:W-:Y:S01]  /*4990*/  CS2R R190, SRZ ;  /* 0x0000000000be7805 */ /* 0x000fe2000001ff00 */
[----:B------:R-:W-:-:S02]  /*49a0*/  FSEL R178, R184, R178, P1 ;  /* 0x000000b2b8b27208 */ /* 0x000fc40000800000 */
[----:B------:R-:W-:Y:S01]  /*49b0*/  FSEL R180, R183, R180, P1 ;  /* 0x000000b4b7b47208 */ /* 0x000fe20000800000 */
[----:B------:R-:W-:Y:S01]  /*49c0*/  CS2R R184, SRZ ;  /* 0x0000000000b87805 */ /* 0x000fe2000001ff00 */
[----:B------:R-:W-:Y:S02]  /*49d0*/  FSEL R177, R129, R177, P1 ;  /* 0x000000b181b17208 */ /* 0x000fe40000800000 */
[----:B------:R-:W-:Y:S02]  /*49e0*/  FSEL R176, R128, R176, P1 ;  /* 0x000000b080b07208 */ /* 0x000fe40000800000 */
[----:B------:R-:W-:Y:S02]  /*49f0*/  FSEL R181, R127, R181, P1 ;  /* 0x000000b57fb57208 */ /* 0x000fe40000800000 */
[----:B------:R-:W-:Y:S02]  /*4a00*/  FSEL R167, R126, R167, P1 ;  /* 0x000000a77ea77208 */ /* 0x000fe40000800000 */
[----:B------:R-:W-:Y:S01]  /*4a10*/  FSEL R166, R125, R166, P1 ;  /* 0x000000a67da67208 */ /* 0x000fe20000800000 */
[----:B------:R-:W-:Y:S01]  /*4a20*/  CS2R R126, SRZ ;  /* 0x00000000007e7805 */ /* 0x000fe2000001ff00 */
[----:B------:R-:W-:-:S02]  /*4a30*/  FSEL R160, R124, R160, P1 ;  /* 0x000000a07ca07208 */ /* 0x000fc40000800000 */
[----:B------:R-:W-:Y:S02]  /*4a40*/  FSEL R173, R193, R173, P1 ;  /* 0x000000adc1ad7208 */ /* 0x000fe40000800000 */
[----:B------:R-:W-:Y:S02]  /*4a50*/  FSEL R182, R147, R182, P1 ;  /* 0x000000b693b67208 */ /* 0x000fe40000800000 */
[----:B------:R-:W-:Y:S02]  /*4a60*/  PRMT R129, RZ, 0x7610, R129 ;  /* 0x00007610ff817816 */ /* 0x000fe40000000081 */
[----:B------:R-:W-:Y:S02]  /*4a70*/  MOV R183, RZ ;  /* 0x000000ff00b77202 */ /* 0x000fe40000000f00 */
[----:B------:R-:W-:Y:S02]  /*4a80*/  MOV R125, RZ ;  /* 0x000000ff007d7202 */ /* 0x000fe40000000f00 */
[----:B------:R-:W-:-:S02]  /*4a90*/  PRMT R128, RZ, 0x7610, R128 ;  /* 0x00007610ff807816 */ /* 0x000fc40000000080 */
[----:B------:R-:W-:Y:S01]  /*4aa0*/  PRMT R124, RZ, 0x7610, R124 ;  /* 0x00007610ff7c7816 */ /* 0x000fe2000000007c */
[----:B------:R-:W-:Y:S05]  /*4ab0*/  @!P2 BRA `(.L_x_1216) ;  /* 0x000008e00000a947 */ /* 0x000fea0003800000 */
[----:B------:R-:W-:Y:S02]  /*4ac0*/  IADD3 R169, R45, 0x2, RZ ;  /* 0x000000022da97810 */ /* 0x000fe40007ffe0ff */
[----:B------:R-:W-:Y:S02]  /*4ad0*/  MOV R124, c[0x0][0x4e8] ;  /* 0x00013a00007c7a02 */ /* 0x000fe40000000f00 */
[----:B------:R-:W-:-:S03]  /*4ae0*/  SHF.R.S32.HI R168, RZ, 0x1f, R169 ;  /* 0x0000001fffa87819 */ /* 0x000fc600000114a9 */
[----:B------:R-:W-:-:S04]  /*4af0*/  IMAD.WIDE.U32 R124, R169, R124, c[0x0][0x4c8] ;  /* 0x00013200a97c7625 */ /* 0x000fc800078e007c */
[C---:B------:R-:W-:Y:S01]  /*4b00*/  IMAD R126, R168.reuse, c[0x0][0x4e8], RZ ;  /* 0x00013a00a87e7a24 */ /* 0x040fe200078e02ff */
[----:B------:R-:W-:Y:S01]  /*4b10*/  MOV R128, c[0x0][0x440] ;  /* 0x0001100000807a02 */ /* 0x000fe20000000f00 */
[C---:B------:R-:W-:Y:S02]  /*4b20*/  IMAD R185, R168.reuse, c[0x0][0x408], RZ ;  /* 0x00010200a8b97a24 */ /* 0x040fe400078e02ff */
        /* <DEDUP_REMOVED lines=17> */
[----:B------:R-:W-:Y:S01]  /*4c40*/  IADD3 R127, R127, R183, RZ ;  /* 0x000000b77f7f7210 */ /* 0x000fe20007ffe0ff */
[----:B------:R-:W-:Y:S01]  /*4c50*/  CS2R R190, SRZ ;  /* 0x0000000000be7805 */ /* 0x000fe2000001ff00 */
[----:B------:R1:W5:Y:S01]  /*4c60*/  LDG.E R183, [R124.64] ;  /* 0x0000001c7cb77981 */ /* 0x000362000c1e1900 */
[----:B------:R-:W-:Y:S01]  /*4c70*/  MOV R192, RZ ;  /* 0x000000ff00c07202 */ /* 0x000fe20000000f00 */
[----:B------:R-:W-:Y:S01]  /*4c80*/  CS2R R188, SRZ ;  /* 0x0000000000bc7805 */ /* 0x000fe2000001ff00 */
[----:B------:R-:W-:Y:S01]  /*4c90*/  PRMT R193, RZ, 0x7610, R193 ;  /* 0x00007610ffc17816 */ /* 0x000fe200000000c1 */
[----:B------:R3:W5:Y:S01]  /*4ca0*/  LDG.E R185, [R126.64] ;  /* 0x0000001c7eb97981 */ /* 0x000762000c1e1900 */
[----:B------:R-:W-:-:S02]  /*4cb0*/  PRMT R247, RZ, 0x7610, R247 ;  /* 0x00007610fff77816 */ /* 0x000fc400000000f7 */
[----:B0-----:R-:W-:Y:S01]  /*4cc0*/  PRMT R129, RZ, 0x7610, R129 ;  /* 0x00007610ff817816 */ /* 0x001fe20000000081 */
[----:B------:R3:W5:Y:S01]  /*4cd0*/  LDG.E R184, [R126.64+0x4] ;  /* 0x0000041c7eb87981 */ /* 0x000762000c1e1900 */
[----:B------:R-:W-:Y:S02]  /*4ce0*/  MOV R128, RZ ;  /* 0x000000ff00807202 */ /* 0x000fe40000000f00 */
[----:B-1----:R-:W-:Y:S01]  /*4cf0*/  MOV R124, RZ ;  /* 0x000000ff007c7202 */ /* 0x002fe20000000f00 */
        /* <DEDUP_REMOVED lines=22> */
[----:B-----5:R-:W-:Y:S02]  /*4e60*/  FSET.BF.NEU.AND R247, R185, RZ, PT ;  /* 0x000000ffb9f7720a */ /* 0x020fe4000380d000 */
[----:B-1----:R-:W-:-:S04]  /*4e70*/  FSET.BF.NEU.AND R125, R187, RZ, PT ;  /* 0x000000ffbb7d720a */ /* 0x002fc8000380d000 */
[----:B------:R-:W1:Y:S01]  /*4e80*/  F2I.U32.TRUNC.NTZ R247, R247 ;  /* 0x000000f700f77305 */ /* 0x000e62000020f000 */
[----:B0-----:R-:W-:-:S07]  /*4e90*/  FSET.BF.NEU.AND R128, R184, RZ, PT ;  /* 0x000000ffb880720a */ /* 0x001fce000380d000 */
[----:B------:R-:W0:Y:S08]  /*4ea0*/  F2I.U32.TRUNC.NTZ R125, R125 ;  /* 0x0000007d007d7305 */ /* 0x000e30000020f000 */
[----:B------:R-:W0:Y:S01]  /*4eb0*/  F2I.U32.TRUNC.NTZ R128, R128 ;  /* 0x0000008000807305 */ /* 0x000e22000020f000 */
[----:B-1----:R-:W-:-:S05]  /*4ec0*/  PRMT R247, R247, 0x9910, RZ ;  /* 0x00009910f7f77816 */ /* 0x002fca00000000ff */
[----:B------:R-:W-:Y:S01]  /*4ed0*/  IMAD R247, R148, R247, RZ ;  /* 0x000000f794f77224 */ /* 0x000fe200078e02ff */
[----:B0-----:R-:W-:Y:S02]  /*4ee0*/  PRMT R125, R125, 0x9910, RZ ;  /* 0x000099107d7d7816 */ /* 0x001fe400000000ff */
[----:B------:R-:W-:Y:S02]  /*4ef0*/  LOP3.LUT R129, R164, 0xff, RZ, 0xc0, !PT ;  /* 0x000000ffa4817812 */ /* 0x000fe400078ec0ff */
[----:B------:R-:W-:Y:S01]  /*4f00*/  LOP3.LUT R247, R247, 0xff, RZ, 0xc0, !PT ;  /* 0x000000fff7f77812 */ /* 0x000fe200078ec0ff */
[----:B------:R-:W-:Y:S01]  /*4f10*/  IMAD R125, R148, R125, RZ ;  /* 0x0000007d947d7224 */ /* 0x000fe200078e02ff */
[----:B------:R-:W-:Y:S02]  /*4f20*/  PRMT R128, R128, 0x9910, RZ ;  /* 0x0000991080807816 */ /* 0x000fe400000000ff */
[----:B------:R-:W-:Y:S02]  /*4f30*/  IMNMX.U32 R247, R247, R129, !PT ;  /* 0x00000081f7f77217 */ /* 0x000fe40007800000 */
[----:B------:R-:W-:Y:S01]  /*4f40*/  LOP3.LUT R125, R125, 0xff, RZ, 0xc0, !PT ;  /* 0x000000ff7d7d7812 */ /* 0x000fe200078ec0ff */
[----:B------:R-:W-:Y:S01]  /*4f50*/  IMAD R128, R148, R128, RZ ;  /* 0x0000008094807224 */ /* 0x000fe200078e02ff */
[----:B------:R-:W-:-:S02]  /*4f60*/  LOP3.LUT R129, R171, 0xff, RZ, 0xc0, !PT ;  /* 0x000000ffab817812 */ /* 0x000fc400078ec0ff */
[----:B------:R-:W-:Y:S02]  /*4f70*/  LOP3.LUT R193, R170, 0xff, RZ, 0xc0, !PT ;  /* 0x000000ffaac17812 */ /* 0x000fe400078ec0ff */
[----:B------:R-:W-:Y:S02]  /*4f80*/  IMNMX.U32 R129, R125, R129, !PT ;  /* 0x000000817d817217 */ /* 0x000fe40007800000 */
[----:B------:R-:W-:-:S04]  /*4f90*/  LOP3.LUT R128, R128, 0xff, RZ, 0xc0, !PT ;  /* 0x000000ff80807812 */ /* 0x000fc800078ec0ff */
[----:B------:R-:W-:Y:S01]  /*4fa0*/  IMNMX.U32 R193, R128, R193, !PT ;  /* 0x000000c180c17217 */ /* 0x000fe20007800000 */
[-C--:B--2---:R-:W-:Y:S01]  /*4fb0*/  FMUL R190, R185, R126.reuse ;  /* 0x0000007eb9be7220 */ /* 0x084fe20000400000 */
[CC--:B------:R-:W-:Y:S01]  /*4fc0*/  FMUL R191, R184.reuse, R126.reuse ;  /* 0x0000007eb8bf7220 */ /* 0x0c0fe20000400000 */
[----:B------:R-:W-:Y:S01]  /*4fd0*/  FMUL R192, R187, R126 ;  /* 0x0000007ebbc07220 */ /* 0x000fe20000400000 */
[-C--:B---3--:R-:W-:Y:S01]  /*4fe0*/  FMUL R168, R185, R124.reuse ;  /* 0x0000007cb9a87220 */ /* 0x088fe20000400000 */
[-C--:B------:R-:W-:Y:S01]  /*4ff0*/  FMUL R125, R184, R124.reuse ;  /* 0x0000007cb87d7220 */ /* 0x080fe20000400000 */
[----:B------:R-:W-:Y:S01]  /*5000*/  FMUL R189, R187, R124 ;  /* 0x0000007cbbbd7220 */ /* 0x000fe20000400000 */
[----:B------:R-:W-:Y:S01]  /*5010*/  FADD R136, R182, R124 ;  /* 0x0000007cb6887221 */ /* 0x000fe20000000000 */
[----:B------:R-:W-:Y:S01]  /*5020*/  FADD R128, R181, |R168| ;  /* 0x400000a8b5807221 */ /* 0x000fe20000000000 */
[----:B------:R-:W-:Y:S01]  /*5030*/  FADD R188, R176, |R125| ;  /* 0x4000007db0bc7221 */ /* 0x000fe20000000000 */
[----:B------:R-:W-:Y:S01]  /*5040*/  FADD R190, R180, |R190| ;  /* 0x400000beb4be7221 */ /* 0x000fe20000000000 */
[----:B------:R-:W-:Y:S01]  /*5050*/  FADD R191, R178, |R191| ;  /* 0x400000bfb2bf7221 */ /* 0x000fe20000000000 */
[-C--:B----4-:R-:W-:Y:S01]  /*5060*/  FFMA R124, R168, R127.reuse, R160 ;  /* 0x0000007fa87c7223 */ /* 0x090fe200000000a0 */
[-C--:B------:R-:W-:Y:S01]  /*5070*/  FFMA R126, R125, R127.reuse, R166 ;  /* 0x0000007f7d7e7223 */ /* 0x080fe200000000a6 */
[----:B------:R-:W-:Y:S01]  /*5080*/  FFMA R127, R189, R127, R167 ;  /* 0x0000007fbd7f7223 */ /* 0x000fe200000000a7 */
[----:B------:R-:W-:Y:S01]  /*5090*/  FADD R189, R177, |R189| ;  /* 0x400000bdb1bd7221 */ /* 0x000fe20000000000 */
[----:B------:R-:W-:-:S02]  /*50a0*/  FADD R192, R179, |R192| ;  /* 0x400000c0b3c07221 */ /* 0x000fc40000000000 */
.L_x_1218:
[----:B------:R-:W-:Y:S05]  /*50b0*/  BSYNC B3 ;  /* 0x0000000000037941 */ /* 0x000fea0003800000 */
.L_x_1217:
[----:B-----5:R-:W-:Y:S01]  /*50c0*/  FMUL R168, R183, R185 ;  /* 0x000000b9b7a87220 */ /* 0x020fe20000400000 */
[----:B------:R-:W-:Y:S01]  /*50d0*/  FMUL R185, R185, R186 ;  /* 0x000000bab9b97220 */ /* 0x000fe20000400000 */
[C---:B------:R-:W-:Y:S01]  /*50e0*/  FMUL R169, R183.reuse, R184 ;  /* 0x000000b8b7a97220 */ /* 0x040fe20000400000 */
[----:B------:R-:W-:Y:S01]  /*50f0*/  FMUL R184, R184, R186 ;  /* 0x000000bab8b87220 */ /* 0x000fe20000400000 */
[----:B------:R-:W-:Y:S01]  /*5100*/  ISETP.NE.AND P1, PT, R148, RZ, PT ;  /* 0x000000ff9400720c */ /* 0x000fe20003f25270 */
[----:B------:R-:W-:Y:S01]  /*5110*/  FMUL R183, R183, R187 ;  /* 0x000000bbb7b77220 */ /* 0x000fe20000400000 */
[----:B------:R-:W-:-:S02]  /*5120*/  FSETP.GEU.AND P3, PT, R168, R185, PT ;  /* 0x000000b9a800720b */ /* 0x000fc40003f6e000 */
[CC--:B------:R-:W-:Y:S02]  /*5130*/  FSETP.GT.AND P2, PT, R168.reuse, R185.reuse, PT ;  /* 0x000000b9a800720b */ /* 0x0c0fe40003f44000 */
[CC--:B------:R-:W-:Y:S02]  /*5140*/  FSEL R125, R168.reuse, R185.reuse, !P3 ;  /* 0x000000b9a87d7208 */ /* 0x0c0fe40005800000 */
[----:B------:R-:W-:Y:S01]  /*5150*/  FSEL R148, R168, R185, P2 ;  /* 0x000000b9a8947208 */ /* 0x000fe20001000000 */
[----:B------:R-:W-:Y:S01]  /*5160*/  FMUL R185, R187, R186 ;  /* 0x000000babbb97220 */ /* 0x000fe20000400000 */
[CC--:B------:R-:W-:Y:S02]  /*5170*/  FSETP.GEU.AND P3, PT, R169.reuse, R184.reuse, PT ;  /* 0x000000b8a900720b */ /* 0x0c0fe40003f6e000 */
[CC--:B------:R-:W-:Y:S02]  /*5180*/  FSETP.GT.AND P2, PT, R169.reuse, R184.reuse, PT ;  /* 0x000000b8a900720b */ /* 0x0c0fe40003f44000 */
[----:B------:R-:W-:-:S02]  /*5190*/  FSEL R168, R169, R184, !P3 ;  /* 0x000000b8a9a87208 */ /* 0x000fc40005800000 */
[----:B------:R-:W-:Y:S02]  /*51a0*/  FSEL R184, R169, R184, P2 ;  /* 0x000000b8a9b87208 */ /* 0x000fe40001000000 */
[CC--:B------:R-:W-:Y:S02]  /*51b0*/  FSETP.GEU.AND P3, PT, R183.reuse, R185.reuse, PT ;  /* 0x000000b9b700720b */ /* 0x0c0fe40003f6e000 */
[-C--:B------:R-:W-:Y:S02]  /*51c0*/  FSETP.GT.AND P2, PT, R183, R185.reuse, PT ;  /* 0x000000b9b700720b */ /* 0x080fe40003f44000 */
[----:B------:R-:W-:Y:S02]  /*51d0*/  FSETP.GT.AND P6, PT, R197, R148, PT ;  /* 0x00000094c500720b */ /* 0x000fe40003fc4000 */
[CC--:B------:R-:W-:Y:S02]  /*51e0*/  FSEL R169, R183.reuse, R185.reuse, !P3 ;  /* 0x000000b9b7a97208 */ /* 0x0c0fe40005800000 */
[----:B------:R-:W-:-:S02]  /*51f0*/  FSEL R185, R183, R185, P2 ;  /* 0x000000b9b7b97208 */ /* 0x000fc40001000000 */
[----:B------:R-:W-:Y:S02]  /*5200*/  FSEL R183, R197, R148, P6 ;  /* 0x00000094c5b77208 */ /* 0x000fe40003000000 */
[----:B------:R-:W-:Y:S02]  /*5210*/  SEL R148, R247, R164, P1 ;  /* 0x000000a4f7947207 */ /* 0x000fe40000800000 */
[----:B------:R-:W-:Y:S02]  /*5220*/  FSETP.GEU.AND P5, PT, R165, R125, PT ;  /* 0x0000007da500720b */ /* 0x000fe40003fae000 */
[----:B------:R-:W-:Y:S02]  /*5230*/  FSETP.GT.AND P4, PT, R174, R184, PT ;  /* 0x000000b8ae00720b */ /* 0x000fe40003f84000 */
[----:B------:R-:W-:Y:S02]  /*5240*/  FSETP.GEU.AND P3, PT, R172, R168, PT ;  /* 0x000000a8ac00720b */ /* 0x000fe40003f6e000 */
[----:B------:R-:W-:-:S02]  /*5250*/  FSETP.GT.AND P2, PT, R175, R185, PT ;  /* 0x000000b9af00720b */ /* 0x000fc40003f44000 */
[----:B------:R-:W-:Y:S02]  /*5260*/  FSETP.GEU.AND P6, PT, R173, R169, PT ;  /* 0x000000a9ad00720b */ /* 0x000fe40003fce000 */
[----:B------:R-:W-:Y:S02]  /*5270*/  SEL R193, R193, R170, P1 ;  /* 0x000000aac1c17207 */ /* 0x000fe40000800000 */
[----:B------:R-:W-:Y:S02]  /*5280*/  FSEL R186, R124, R160, P1 ;  /* 0x000000a07cba7208 */ /* 0x000fe40000800000 */
[----:B------:R-:W-:Y:S02]  /*5290*/  FSEL R187, R128, R181, P1 ;  /* 0x000000b580bb7208 */ /* 0x000fe40000800000 */
[----:B------:R-:W-:Y:S02]  /*52a0*/  PRMT R124, R148, 0x7610, R124 ;  /* 0x00007610947c7816 */ /* 0x000fe4000000007c */
[----:B------:R-:W-:-:S02]  /*52b0*/  FSEL R125, R165, R125, !P5 ;  /* 0x0000007da57d7208 */ /* 0x000fc40006800000 */
[----:B------:R-:W-:Y:S02]  /*52c0*/  FSEL R184, R174, R184, P4 ;  /* 0x000000b8aeb87208 */ /* 0x000fe40002000000 */
        /* <DEDUP_REMOVED lines=10> */
[----:B------:R-:W-:-:S02]  /*5370*/  FSEL R169, R173, R169, !P6 ;  /* 0x000000a9ada97208 */ /* 0x000fc40007000000 */
[----:B------:R-:W-:Y:S02]  /*5380*/  PRMT R128, R193, 0x7610, R128 ;  /* 0x00007610c1807816 */ /* 0x000fe40000000080 */
[----:B------:R-:W-:Y:S02]  /*5390*/  FSEL R148, R136, R182, P1 ;  /* 0x000000b688947208 */ /* 0x000fe40000800000 */
.L_x_1216:
[----:B------:R-:W-:Y:S05]  /*53a0*/  BSYNC B2 ;  /* 0x0000000000027941 */ /* 0x000fea0003800000 */
.L_x_1215:
[----:B------:R-:W-:Y:S01]  /*53b0*/  ISETP.GT.AND P1, PT, R44, 0x2, PT ;  /* 0x000000022c00780c */ /* 0x000fe20003f24270 */
[----:B------:R-:W-:Y:S03]  /*53c0*/  BSSY B4, `(.L_x_1219) ;  /* 0x0000045000047945 */ /* 0x000fe60003800000 */
[----:B------:R-:W-:Y:S02]  /*53d0*/  FSEL R182, R148, R182, P1 ;  /* 0x000000b694b67208 */ /* 0x000fe40000800000 */
[----:B------:R-:W-:Y:S02]  /*53e0*/  FSEL R179, R192, R179, P1 ;  /* 0x000000b3c0b37208 */ /* 0x000fe40000800000 */
[----:B------:R-:W-:-:S02]  /*53f0*/  FSETP.GT.AND P2, PT, R182, RZ, PT ;  /* 0x000000ffb600720b */ /* 0x000fc40003f44000 */
        /* <DEDUP_REMOVED lines=14> */
[----:B------:R-:W-:Y:S02]  /*54e0*/  SEL R171, R129, R171, P1 ;  /* 0x000000ab81ab7207 */ /* 0x000fe40000800000 */
[----:B------:R-:W-:Y:S02]  /*54f0*/  SEL R170, R128, R170, P1 ;  /* 0x000000aa80aa7207 */ /* 0x000fe40000800000 */
[----:B------:R-:W-:Y:S01]  /*5500*/  SEL R124, R124, R164, P1 ;  /* 0x000000a47c7c7207 */ /* 0x000fe20000800000 */
        /* <DEDUP_REMOVED lines=15> */
.L_x_1222:
[----:B------:R-:W-:Y:S05]  /*5600*/  BSYNC B5 ;  /* 0x0000000000057941 */ /* 0x000fea0003800000 */
.L_x_1221:
        /* <DEDUP_REMOVED lines=8> */
[----:B------:R-:W-:Y:S01]  /*5690*/  MOV R160, R128 ;  /* 0x0000008000a07202 */ /* 0x000fe20000000f00 */
[----:B-1----:R-:W-:Y:S05]  /*56a0*/  @!P1 BRA `(.L_x_1224) ;  /* 0x0000004000009947 */ /* 0x002fea0003800000 */
[----:B------:R-:W-:Y:S02]  /*56b0*/  MOV R129, R126 ;  /* 0x0000007e00817202 */ /* 0x000fe40000000f00 */
[----:B------:R-:W-:Y:S02]  /*56c0*/  MOV R128, R182 ;  /* 0x000000b600807202 */ /* 0x000fe40000000f00 */
[----:B------:R-:W-:Y:S02]  /*56d0*/  MOV R164, 0x56f0 ;  /* 0x000056f000a47802 */ /* 0x000fe40000000f00 */
[----:B------:R-:W-:Y:S05]  /*56e0*/  CALL.REL.NOINC `($__internal_14_$__cuda_sm3x_div_rn_noftz_f32_slowpath) ;  /* 0x00009fb000007944 */ /* 0x000fea0003c00000 */
.L_x_1224:
[----:B------:R-:W-:Y:S05]  /*56f0*/  BSYNC B5 ;  /* 0x0000000000057941 */ /* 0x000fea0003800000 */
.L_x_1223:
        /* <DEDUP_REMOVED lines=14> */
[----:B------:R-:W-:Y:S02]  /*57e0*/  MOV R129, R165 ;  /* 0x000000a500817202 */ /* 0x000fe40000000f00 */
.L_x_1226:
[----:B------:R-:W-:Y:S05]  /*57f0*/  BSYNC B5 ;  /* 0x0000000000057941 */ /* 0x000fea0003800000 */
.L_x_1225:
[----:B------:R-:W-:Y:S02]  /*5800*/  MOV R127, R129 ;  /* 0x00000081007f7202 */ /* 0x000fe40000000f00 */
.L_x_1220:
[----:B------:R-:W-:Y:S05]  /*5810*/  BSYNC B4 ;  /* 0x0000000000047941 */ /* 0x000fea0003800000 */
.L_x_1219:
[C---:B------:R-:W-:Y:S01]  /*5820*/  FADD R184, R20.reuse, -R15 ;  /* 0x8000000f14b87221 */ /* 0x040fe20000000000 */
[----:B------:R-:W-:Y:S01]  /*5830*/  FFMA R15, RZ, R2, R3 ;  /* 0x00000002ff0f7223 */ /* 0x000fe20000000003 */
[C---:B------:R-:W-:Y:S01]  /*5840*/  FADD R16, R19.reuse, -R16 ;  /* 0x8000001013107221 */ /* 0x040fe20000000000 */
[----:B------:R-:W-:Y:S01]  /*5850*/  FADD R13, R19, -R13 ;  /* 0x8000000d130d7221 */ /* 0x000fe20000000000 */
[----:B------:R-:W-:Y:S01]  /*5860*/  FADD R128, R53, R53 ;  /* 0x0000003535807221 */ /* 0x000fe20000000000 */
[-C--:B------:R-:W-:Y:S01]  /*5870*/  FFMA R15, RZ, R0.reuse, R15 ;  /* 0x00000000ff0f7223 */ /* 0x080fe2000000000f */
[----:B------:R-:W-:Y:S01]  /*5880*/  FMUL R19, RZ, R0 ;  /* 0x00000000ff137220 */ /* 0x000fe20000400000 */
[----:B------:R-:W-:Y:S01]  /*5890*/  FADD R18, R20, -R18 ;  /* 0x8000001214127221 */ /* 0x000fe20000000000 */
[----:B------:R-:W-:Y:S01]  /*58a0*/  FFMA R128, R128, R53, -1 ;  /* 0xbf80000080807423 */ /* 0x000fe20000000035 */
[----:B------:R-:W-:Y:S01]  /*58b0*/  FADD R187, R15, R15 ;  /* 0x0000000f0fbb7221 */ /* 0x000fe20000000000 */
[-C--:B------:R-:W-:Y:S01]  /*58c0*/  FFMA R20, RZ, R2.reuse, -R19 ;  /* 0x00000002ff147223 */ /* 0x080fe20000000813 */
[-C--:B------:R-:W-:Y:S01]  /*58d0*/  FFMA R164, RZ, R3.reuse, R2 ;  /* 0x00000003ffa47223 */ /* 0x080fe20000000002 */
[-C--:B------:R-:W-:Y:S01]  /*58e0*/  FMUL R15, RZ, R3.reuse ;  /* 0x00000003ff0f7220 */ /* 0x080fe20000400000 */
[----:B------:R-:W-:Y:S01]  /*58f0*/  FFMA R185, R187, R3, R128 ;  /* 0x00000003bbb97223 */ /* 0x000fe20000000080 */
[----:B------:R-:W-:Y:S01]  /*5900*/  FMUL R20, R20, R53 ;  /* 0x0000003514147220 */ /* 0x000fe20000400000 */
[----:B------:R-:W-:Y:S01]  /*5910*/  FADD R164, R19, R164 ;  /* 0x000000a413a47221 */ /* 0x000fe20000000000 */
[----:B------:R-:W-:Y:S01]  /*5920*/  FFMA R129, RZ, R2, R15 ;  /* 0x00000002ff817223 */ /* 0x000fe2000000000f */
[C---:B------:R-:W-:Y:S01]  /*5930*/  FADD R17, R21.reuse, -R17 ;  /* 0x8000001115117221 */ /* 0x040fe20000000000 */
[----:B------:R-:W-:Y:S01]  /*5940*/  FADD R14, R21, -R14 ;  /* 0x8000000e150e7221 */ /* 0x000fe20000000000 */
[----:B------:R-:W-:Y:S01]  /*5950*/  FFMA R185, R20, 2, R185 ;  /* 0x4000000014b97823 */ /* 0x000fe200000000b9 */
[----:B------:R-:W-:Y:S01]  /*5960*/  FADD R21, R164, R164 ;  /* 0x000000a4a4157221 */ /* 0x000fe20000000000 */
[----:B------:R-:W-:Y:S01]  /*5970*/  FFMA R20, -RZ, R3, R19 ;  /* 0x00000003ff147223 */ /* 0x000fe20000000113 */
[----:B------:R-:W-:Y:S01]  /*5980*/  FADD R164, R129, R0 ;  /* 0x0000000081a47221 */ /* 0x000fe20000000000 */
[----:B------:R-:W-:Y:S01]  /*5990*/  FMUL R129, RZ, R128 ;  /* 0x00000080ff817220 */ /* 0x000fe20000400000 */
[-C--:B------:R-:W-:Y:S01]  /*59a0*/  FFMA R183, R21, R2.reuse, R128 ;  /* 0x0000000215b77223 */ /* 0x080fe20000000080 */
[----:B------:R-:W-:Y:S01]  /*59b0*/  FMUL R20, R20, R53 ;  /* 0x0000003514147220 */ /* 0x000fe20000400000 */
[----:B------:R-:W-:Y:S01]  /*59c0*/  FADD R164, R164, R164 ;  /* 0x000000a4a4a47221 */ /* 0x000fe20000000000 */
[--C-:B------:R-:W-:Y:S01]  /*59d0*/  FFMA R186, R187, R2, R129.reuse ;  /* 0x00000002bbba7223 */ /* 0x100fe20000000081 */
[-C--:B------:R-:W-:Y:S01]  /*59e0*/  FFMA R182, R21, R3.reuse, R129 ;  /* 0x0000000315b67223 */ /* 0x080fe20000000081 */
[----:B------:R-:W-:Y:S01]  /*59f0*/  FFMA R183, R20, 2, R183 ;  /* 0x4000000014b77823 */ /* 0x000fe200000000b7 */
[-CC-:B------:R-:W-:Y:S01]  /*5a00*/  FFMA R187, R187, R0.reuse, R129.reuse ;  /* 0x00000000bbbb7223 */ /* 0x180fe20000000081 */
[--C-:B------:R-:W-:Y:S01]  /*5a10*/  FFMA R21, R21, R0, R129.reuse ;  /* 0x0000000015157223 */ /* 0x100fe20000000081 */
[CCC-:B------:R-:W-:Y:S01]  /*5a20*/  FFMA R20, R164.reuse, R3.reuse, R129.reuse ;  /* 0x00000003a4147223 */ /* 0x1c0fe20000000081 */
[C---:B------:R-:W-:Y:S01]  /*5a30*/  FFMA R129, R164.reuse, R2, R129 ;  /* 0x00000002a4817223 */ /* 0x040fe20000000081 */
[----:B------:R-:W-:Y:S01]  /*5a40*/  FFMA R128, R164, R0, R128 ;  /* 0x00000000a4807223 */ /* 0x000fe20000000080 */
[-C--:B------:R-:W-:Y:S01]  /*5a50*/  FFMA R164, RZ, R3.reuse, -R2 ;  /* 0x00000003ffa47223 */ /* 0x080fe20000000802 */
[----:B------:R-:W-:Y:S01]  /*5a60*/  FFMA R165, -RZ, R3, R0 ;  /* 0x00000003ffa57223 */ /* 0x000fe20000000100 */
[----:B------:R-:W-:Y:S01]  /*5a70*/  FMUL R190, R185, R17 ;  /* 0x00000011b9be7220 */ /* 0x000fe20000400000 */
[----:B------:R-:W-:Y:S01]  /*5a80*/  FSETP.GEU.AND P2, PT, R163, R125, PT ;  /* 0x0000007da300720b */ /* 0x000fe20003f4e000 */
[-C--:B------:R-:W-:Y:S01]  /*5a90*/  FMUL R164, R164, R53.reuse ;  /* 0x00000035a4a47220 */ /* 0x080fe20000400000 */
[-C--:B------:R-:W-:Y:S01]  /*5aa0*/  FMUL R165, R165, R53.reuse ;  /* 0x00000035a5a57220 */ /* 0x080fe20000400000 */
[----:B------:R-:W-:Y:S01]  /*5ab0*/  FMUL R193, R185, R14 ;  /* 0x0000000eb9c17220 */ /* 0x000fe20000400000 */
[----:B------:R-:W-:Y:S01]  /*5ac0*/  BSSY B3, `(.L_x_1227) ;  /* 0x0000089000037945 */ /* 0x000fe20003800000 */
[----:B------:R-:W-:Y:S01]  /*5ad0*/  FFMA R187, R164, 2, R187 ;  /* 0x40000000a4bb7823 */ /* 0x000fe200000000bb */
[-C--:B------:R-:W-:Y:S01]  /*5ae0*/  FFMA R164, -RZ, R2.reuse, R3 ;  /* 0x00000002ffa47223 */ /* 0x080fe20000000103 */
[----:B------:R-:W-:Y:S01]  /*5af0*/  FFMA R186, R165, 2, R186 ;  /* 0x40000000a5ba7823 */ /* 0x000fe200000000ba */
[----:B------:R-:W-:Y:S01]  /*5b00*/  FFMA R165, RZ, R2, -R0 ;  /* 0x00000002ffa57223 */ /* 0x000fe20000000800 */
[----:B------:R-:W-:Y:S01]  /*5b10*/  FMUL R188, R187, R18 ;  /* 0x00000012bbbc7220 */ /* 0x000fe20000400000 */
[-C--:B------:R-:W-:Y:S01]  /*5b20*/  FMUL R164, R164, R53.reuse ;  /* 0x00000035a4a47220 */ /* 0x080fe20000400000 */
[-C--:B------:R-:W-:Y:S01]  /*5b30*/  FMUL R189, R186, R16.reuse ;  /* 0x00000010babd7220 */ /* 0x080fe20000400000 */
[-C--:B------:R-:W-:Y:S01]  /*5b40*/  FMUL R165, R165, R53.reuse ;  /* 0x00000035a5a57220 */ /* 0x080fe20000400000 */
[----:B------:R-:W-:Y:S01]  /*5b50*/  FFMA R188, R185, R16, -R188 ;  /* 0x00000010b9bc7223 */ /* 0x000fe200000008bc */
[----:B------:R-:W-:Y:S01]  /*5b60*/  FFMA R21, R164, 2, R21 ;  /* 0x40000000a4157823 */ /* 0x000fe20000000015 */
[C---:B------:R-:W-:Y:S01]  /*5b70*/  FADD R164, -R19.reuse, R2 ;  /* 0x0000000213a47221 */ /* 0x040fe20000000100 */
[----:B------:R-:W-:Y:S01]  /*5b80*/  FADD R19, R19, -R3 ;  /* 0x8000000313137221 */ /* 0x000fe20000000000 */
[----:B------:R-:W-:Y:S01]  /*5b90*/  FFMA R182, R165, 2, R182 ;  /* 0x40000000a5b67823 */ /* 0x000fe200000000b6 */
[----:B------:R-:W-:Y:S01]  /*5ba0*/  FMUL R165, R11, R186 ;  /* 0x000000ba0ba57220 */ /* 0x000fe20000400000 */
[-C--:B------:R-:W-:Y:S01]  /*5bb0*/  FMUL R164, R164, R53.reuse ;  /* 0x00000035a4a47220 */ /* 0x080fe20000400000 */
[----:B------:R-:W-:Y:S01]  /*5bc0*/  FMUL R19, R19, R53 ;  /* 0x0000003513137220 */ /* 0x000fe20000400000 */
[----:B------:R-:W-:Y:S01]  /*5bd0*/  FFMA R189, R187, R17, -R189 ;  /* 0x00000011bbbd7223 */ /* 0x000fe200000008bd */
[----:B------:R-:W-:Y:S01]  /*5be0*/  FFMA R190, R186, R18, -R190 ;  /* 0x00000012babe7223 */ /* 0x000fe200000008be */
[----:B------:R-:W-:Y:S01]  /*5bf0*/  FFMA R20, R164, 2, R20 ;  /* 0x40000000a4147823 */ /* 0x000fe20000000014 */
[----:B------:R-:W-:Y:S01]  /*5c00*/  FFMA R164, -RZ, R2, R15 ;  /* 0x00000002ffa47223 */ /* 0x000fe2000000010f */
[----:B------:R-:W-:Y:S01]  /*5c10*/  FFMA R15, R10, -R185, -R165 ;  /* 0x800000b90a0f7223 */ /* 0x000fe200000008a5 */
[----:B------:R-:W-:Y:S01]  /*5c20*/  FFMA R19, R19, 2, R129 ;  /* 0x4000000013137823 */ /* 0x000fe20000000081 */
[----:B------:R-:W-:Y:S01]  /*5c30*/  FMUL R129, R50, R186 ;  /* 0x000000ba32817220 */ /* 0x000fe20000400000 */
[----:B------:R-:W-:Y:S01]  /*5c40*/  FMUL R164, R164, R53 ;  /* 0x00000035a4a47220 */ /* 0x000fe20000400000 */
[----:B------:R-:W-:Y:S01]  /*5c50*/  FFMA R168, -R12, R187, R15 ;  /* 0x000000bb0ca87223 */ /* 0x000fe2000000010f */
[----:B------:R-:W-:Y:S01]  /*5c60*/  FMUL R191, R187, R184 ;  /* 0x000000b8bbbf7220 */ /* 0x000fe20000400000 */
[----:B------:R-:W-:Y:S01]  /*5c70*/  FFMA R129, R51, R185, R129 ;  /* 0x000000b933817223 */ /* 0x000fe20000000081 */
[----:B------:R-:W-:Y:S01]  /*5c80*/  FFMA R15, R164, 2, R128 ;  /* 0x40000000a40f7823 */ /* 0x000fe20000000080 */
[----:B------:R-:W-:Y:S01]  /*5c90*/  FMUL R128, R8, R188 ;  /* 0x000000bc08807220 */ /* 0x000fe20000400000 */
[----:B------:R-:W-:Y:S01]  /*5ca0*/  FMUL R192, R186, R13 ;  /* 0x0000000dbac07220 */ /* 0x000fe20000400000 */
[----:B------:R-:W-:Y:S01]  /*5cb0*/  FFMA R129, R49, R187, R129 ;  /* 0x000000bb31817223 */ /* 0x000fe20000000081 */
[----:B------:R-:W-:Y:S01]  /*5cc0*/  FFMA R191, R185, R13, -R191 ;  /* 0x0000000db9bf7223 */ /* 0x000fe200000008bf */
[----:B------:R-:W-:Y:S01]  /*5cd0*/  FFMA R128, R7, -R189, -R128 ;  /* 0x800000bd07807223 */ /* 0x000fe20000000880 */
[----:B------:R-:W-:Y:S01]  /*5ce0*/  FFMA R192, R187, R14, -R192 ;  /* 0x0000000ebbc07223 */ /* 0x000fe200000008c0 */
[----:B------:R-:W-:Y:S01]  /*5cf0*/  FADD R168, R168, R129 ;  /* 0x00000081a8a87221 */ /* 0x000fe20000000000 */
[----:B------:R-:W-:Y:S01]  /*5d00*/  FFMA R193, R186, R184, -R193 ;  /* 0x000000b8bac17223 */ /* 0x000fe200000008c1 */
[----:B------:R-:W-:Y:S01]  /*5d10*/  FFMA R128, -R9, R190, R128 ;  /* 0x000000be09807223 */ /* 0x000fe20000000180 */
[----:B------:R-:W-:-:S03]  /*5d20*/  FADD R169, R163, -R125 ;  /* 0x8000007da3a97221 */ /* 0x000fc60000000000 */
[----:B------:R-:W-:Y:S01]  /*5d30*/  FADD R168, R168, R128 ;  /* 0x00000080a8a87221 */ /* 0x000fe20000000000 */
[----:B------:R-:W-:-:S04]  /*5d40*/  FMUL R128, R47, R191 ;  /* 0x000000bf2f807220 */ /* 0x000fc80000400000 */
[----:B------:R-:W-:-:S04]  /*5d50*/  FFMA R128, R48, R192, R128 ;  /* 0x000000c030807223 */ /* 0x000fc80000000080 */
[----:B------:R-:W-:-:S04]  /*5d60*/  FFMA R128, R46, R193, R128 ;  /* 0x000000c12e807223 */ /* 0x000fc80000000080 */
[----:B------:R-:W-:Y:S01]  /*5d70*/  FADD R168, R168, R128 ;  /* 0x00000080a8a87221 */ /* 0x000fe20000000000 */
[----:B------:R-:W-:Y:S05]  /*5d80*/  @!P2 BRA `(.L_x_1228) ;  /* 0x000005c00000a947 */ /* 0x000fea0003800000 */
[C---:B------:R-:W-:Y:S01]  /*5d90*/  FSETP.GT.AND P3, PT, R163.reuse, R197, PT ;  /* 0x000000c5a300720b */ /* 0x040fe20003f64000 */
[----:B------:R-:W-:Y:S01]  /*5da0*/  BSSY B4, `(.L_x_1229) ;  /* 0x0000057000047945 */ /* 0x000fe20003800000 */
[----:B------:R-:W-:-:S11]  /*5db0*/  FADD R223, R163, -R197 ;  /* 0x800000c5a3df7221 */ /* 0x000fd60000000000 */
[----:B------:R-:W-:Y:S05]  /*5dc0*/  @P3 BRA `(.L_x_1230) ;  /* 0x0000054000003947 */ /* 0x000fea0003800000 */
[----:B------:R-:W-:Y:S01]  /*5dd0*/  LOP3.LUT R222, R124, 0xff, RZ, 0xc0, !PT ;  /* 0x000000ff7cde7812 */ /* 0x000fe200078ec0ff */
[----:B------:R-:W-:Y:S01]  /*5de0*/  BSSY B5, `(.L_x_1231) ;  /* 0x0000021000057945 */ /* 0x000fe20003800000 */
[----:B------:R-:W-:Y:S02]  /*5df0*/  FSEL R221, R169, RZ, !P2 ;  /* 0x000000ffa9dd7208 */ /* 0x000fe40005000000 */
[----:B------:R-:W-:Y:S02]  /*5e00*/  ISETP.NE.AND P1, PT, R222, 0x1, PT ;  /* 0x00000001de00780c */ /* 0x000fe40003f25270 */
[----:B------:R-:W-:-:S11]  /*5e10*/  FSEL R221, R223, R221, P3 ;  /* 0x000000dddfdd7208 */ /* 0x000fd60001800000 */
[----:B------:R-:W-:Y:S05]  /*5e20*/  @P1 BRA `(.L_x_1232) ;  /* 0x000001c000001947 */ /* 0x000fea0003800000 */
[CC--:B------:R-:W-:Y:S01]  /*5e30*/  FSETP.GT.AND P1, PT, R125.reuse, R160.reuse, PT ;  /* 0x000000a07d00720b */ /* 0x0c0fe20003f24000 */
[----:B------:R-:W-:Y:S03]  /*5e40*/  BSSY B6, `(.L_x_1233) ;  /* 0x0000015000067945 */ /* 0x000fe60003800000 */
[----:B------:R-:W-:-:S04]  /*5e50*/  FSEL R72, R125, R160, P1 ;  /* 0x000000a07d487208 */ /* 0x000fc80000800000 */
[----:B------:R-:W-:-:S04]  /*5e60*/  FSETP.GEU.AND P1, PT, R72, R197, PT ;  /* 0x000000c54800720b */ /* 0x000fc80003f2e000 */
[----:B------:R-:W-:Y:S02]  /*5e70*/  FSEL R72, R72, R197, !P1 ;  /* 0x000000c548487208 */ /* 0x000fe40004800000 */
[----:B------:R-:W-:-:S13]  /*5e80*/  FSETP.GT.AND P1, PT, R181, RZ, PT ;  /* 0x000000ffb500720b */ /* 0x000fda0003f24000 */
[----:B------:R-:W-:Y:S05]  /*5e90*/  @!P1 BRA `(.L_x_1234) ;  /* 0x000000f000009947 */ /* 0x000fea0003800000 */
[----:B------:R-:W-:-:S04]  /*5ea0*/  IADD3 R73, R181, 0x1800000, RZ ;  /* 0x01800000b5497810 */ /* 0x000fc80007ffe0ff */
[----:B------:R-:W-:-:S04]  /*5eb0*/  LOP3.LUT R73, R73, 0x7f800000, RZ, 0xc0, !PT ;  /* 0x7f80000049497812 */ /* 0x000fc800078ec0ff */
[----:B------:R-:W-:Y:S01]  /*5ec0*/  ISETP.GT.U32.AND P1, PT, R73, 0x1ffffff, PT ;  /* 0x01ffffff4900780c */ /* 0x000fe20003f24070 */
[----:B------:R-:W-:-:S05]  /*5ed0*/  FADD R73, R163, -R72 ;  /* 0x80000048a3497221 */ /* 0x000fca0000000000 */
[----:B------:R0:W-:Y:S07]  /*5ee0*/  STL [R1+0x24], R73 ;  /* 0x0000244901007387 */ /* 0x0001ee0000100800 */
[----:B------:R-:W-:Y:S05]  /*5ef0*/  @P1 BRA `(.L_x_1235) ;  /* 0x0000005000001947 */ /* 0x000fea0003800000 */
[----:B------:R-:W-:Y:S02]  /*5f00*/  MOV R124, R181 ;  /* 0x000000b5007c7202 */ /* 0x000fe40000000f00 */
[----:B------:R-:W-:Y:S02]  /*5f10*/  MOV R125, 0x5f30 ;  /* 0x00005f30007d7802 */ /* 0x000fe40000000f00 */
[----:B0-----:R-:W-:Y:S05]  /*5f20*/  CALL.REL.NOINC `($__internal_12_$__cuda_sm20_rcp_rn_f32_slowpath) ;  /* 0x000092a000007944 */ /* 0x001fea0003c00000 */
[----:B-1----:R-:W-:Y:S01]  /*5f30*/  MOV R73, R128 ;  /* 0x0000008000497202 */ /* 0x002fe20000000f00 */
[----:B------:R-:W-:Y:S05]  /*5f40*/  BRA `(.L_x_1234) ;  /* 0x0000004000007947 */ /* 0x000fea0003800000 */
.L_x_1235:
[----:B------:R-:W1:Y:S02]  /*5f50*/  MUFU.RCP R74, R181 ;  /* 0x000000b5004a7308 */ /* 0x000e640000001000 */
[----:B01----:R-:W-:-:S04]  /*5f60*/  FFMA R73, R181, R74, -1 ;  /* 0xbf800000b5497423 */ /* 0x003fc8000000004a */
[----:B------:R-:W-:-:S04]  /*5f70*/  FADD.FTZ R73, -R73, -RZ ;  /* 0x800000ff49497221 */ /* 0x000fc80000010100 */
[----:B------:R-:W-:Y:S02]  /*5f80*/  FFMA R73, R74, R73, R74 ;  /* 0x000000494a497223 */ /* 0x000fe4000000004a */
.L_x_1234:
[----:B------:R-:W-:Y:S05]  /*5f90*/  BSYNC B6 ;  /* 0x0000000000067941 */ /* 0x000fea0003800000 */
.L_x_1233:
[----:B------:R-:W2:Y:S01]  /*5fa0*/  LDL R75, [R1+0x24] ;  /* 0x00002400014b7983 */ /* 0x000ea20000100800 */
[----:B------:R-:W-:Y:S02]  /*5fb0*/  FSETP.GT.AND P1, PT, R181, RZ, PT ;  /* 0x000000ffb500720b */ /* 0x000fe40003f24000 */
[----:B------:R-:W-:Y:S02]  /*5fc0*/  MOV R74, R180 ;  /* 0x000000b4004a7202 */ /* 0x000fe40000000f00 */
[----:B------:R-:W-:Y:S02]  /*5fd0*/  FSEL R76, R73, R43, P1 ;  /* 0x0000002b494c7208 */ /* 0x000fe40000800000 */
[----:B--2---:R-:W-:Y:S02]  /*5fe0*/  FSEL R75, R75, R221, P1 ;  /* 0x000000dd4b4b7208 */ /* 0x004fe40000800000 */
.L_x_1232:
[----:B------:R-:W-:Y:S05]  /*5ff0*/  BSYNC B5 ;  /* 0x0000000000057941 */ /* 0x000fea0003800000 */
.L_x_1231:
[----:B------:R-:W-:Y:S01]  /*6000*/  ISETP.NE.AND P4, PT, R222, 0x1, PT ;  /* 0x00000001de00780c */ /* 0x000fe20003f85270 */
[----:B------:R-:W-:-:S12]  /*6010*/  BSSY B5, `(.L_x_1236) ;  /* 0x000002c000057945 */ /* 0x000fd80003800000 */
[----:B------:R-:W-:Y:S05]  /*6020*/  @!P4 BRA `(.L_x_1237) ;  /* 0x000002a00000c947 */ /* 0x000fea0003800000 */
[----:B------:R-:W-:Y:S01]  /*6030*/  ISETP.NE.AND P1, PT, R222, 0x2, PT ;  /* 0x00000002de00780c */ /* 0x000fe20003f25270 */
[----:B------:R-:W-:Y:S01]  /*6040*/  BSSY B6, `(.L_x_1238) ;  /* 0x0000020000067945 */ /* 0x000fe20003800000 */
[----:B------:R-:W-:Y:S02]  /*6050*/  FSEL R221, R75, R221, !P4 ;  /* 0x000000dd4bdd7208 */ /* 0x000fe40006000000 */
[----:B------:R-:W-:-:S09]  /*6060*/  FSEL R230, R76, R43, !P4 ;  /* 0x0000002b4ce67208 */ /* 0x000fd20006000000 */
[----:B------:R-:W-:Y:S05]  /*6070*/  @P1 BRA `(.L_x_1239) ;  /* 0x000001c000001947 */ /* 0x000fea0003800000 */
[----:B------:R-:W-:Y:S01]  /*6080*/  FSETP.GT.AND P1, PT, R181, RZ, PT ;  /* 0x000000ffb500720b */ /* 0x000fe20003f24000 */
[----:B------:R-:W-:-:S12]  /*6090*/  BSSY B7, `(.L_x_1240) ;  /* 0x0000013000077945 */ /* 0x000fd80003800000 */
[----:B------:R-:W-:Y:S05]  /*60a0*/  @!P1 BRA `(.L_x_1241) ;  /* 0x0000011000009947 */ /* 0x000fea0003800000 */
[----:B------:R-:W-:-:S04]  /*60b0*/  IADD3 R77, R181, 0x1800000, RZ ;  /* 0x01800000b54d7810 */ /* 0x000fc80007ffe0ff */
[----:B------:R-:W-:Y:S02]  /*60c0*/  LOP3.LUT R124, R77, 0x7f800000, RZ, 0xc0, !PT ;  /* 0x7f8000004d7c7812 */ /* 0x000fe400078ec0ff */
[----:B------:R-:W-:Y:S02]  /*60d0*/  FSEL R77, R72, R160, !P4 ;  /* 0x000000a0484d7208 */ /* 0x000fe40006000000 */
[----:B------:R-:W-:-:S03]  /*60e0*/  ISETP.GT.U32.AND P1, PT, R124, 0x1ffffff, PT ;  /* 0x01ffffff7c00780c */ /* 0x000fc60003f24070 */
[----:B------:R-:W-:-:S04]  /*60f0*/  FADD R77, R168, -R77 ;  /* 0x8000004da84d7221 */ /* 0x000fc80000000000 */
[----:B------:R-:W-:-:S05]  /*6100*/  FMUL R77, R77, c[0x0][0x658] ;  /* 0x000196004d4d7a20 */ /* 0x000fca0000400000 */
[----:B------:R0:W-:Y:S01]  /*6110*/  STL [R1+0x20], R77 ;  /* 0x0000204d01007387 */ /* 0x0001e20000100800 */
[----:B------:R-:W-:Y:S05]  /*6120*/  @P1 BRA `(.L_x_1242) ;  /* 0x0000005000001947 */ /* 0x000fea0003800000 */
[----:B------:R-:W-:Y:S02]  /*6130*/  MOV R124, R181 ;  /* 0x000000b5007c7202 */ /* 0x000fe40000000f00 */
[----:B------:R-:W-:Y:S02]  /*6140*/  MOV R125, 0x6160 ;  /* 0x00006160007d7802 */ /* 0x000fe40000000f00 */
[----:B0-----:R-:W-:Y:S05]  /*6150*/  CALL.REL.NOINC `($__internal_12_$__cuda_sm20_rcp_rn_f32_slowpath) ;  /* 0x0000907000007944 */ /* 0x001fea0003c00000 */
[----:B-1----:R-:W-:Y:S01]  /*6160*/  MOV R77, R128 ;  /* 0x00000080004d7202 */ /* 0x002fe20000000f00 */
[----:B------:R-:W-:Y:S05]  /*6170*/  BRA `(.L_x_1241) ;  /* 0x0000004000007947 */ /* 0x000fea0003800000 */
.L_x_1242:
[----:B------:R-:W1:Y:S02]  /*6180*/  MUFU.RCP R124, R181 ;  /* 0x000000b5007c7308 */ /* 0x000e640000001000 */
[----:B01----:R-:W-:-:S04]  /*6190*/  FFMA R77, R181, R124, -1 ;  /* 0xbf800000b54d7423 */ /* 0x003fc8000000007c */
[----:B------:R-:W-:-:S04]  /*61a0*/  FADD.FTZ R77, -R77, -RZ ;  /* 0x800000ff4d4d7221 */ /* 0x000fc80000010100 */
[----:B------:R-:W-:Y:S02]  /*61b0*/  FFMA R77, R124, R77, R124 ;  /* 0x0000004d7c4d7223 */ /* 0x000fe4000000007c */
.L_x_1241:
[----:B------:R-:W-:Y:S05]  /*61c0*/  BSYNC B7 ;  /* 0x0000000000077941 */ /* 0x000fea0003800000 */
.L_x_1240:
[----:B------:R-:W2:Y:S01]  /*61d0*/  LDL R124, [R1+0x20] ;  /* 0x00002000017c7983 */ /* 0x000ea20000100800 */
[----:B------:R-:W-:-:S03]  /*61e0*/  FSETP.GT.AND P1, PT, R181, RZ, PT ;  /* 0x000000ffb500720b */ /* 0x000fc60003f24000 */
[----:B------:R0:W-:Y:S01]  /*61f0*/  STL [R1+0x3c], R180 ;  /* 0x00003cb401007387 */ /* 0x0001e20000100800 */
[----:B--2---:R-:W-:Y:S02]  /*6200*/  FSEL R125, R124, R221, P1 ;  /* 0x000000dd7c7d7208 */ /* 0x004fe40000800000 */
[----:B------:R-:W-:-:S05]  /*6210*/  FSEL R124, R77, R230, P1 ;  /* 0x000000e64d7c7208 */ /* 0x000fca0000800000 */
[----:B------:R0:W-:Y:S04]  /*6220*/  STL [R1+0x18], R124 ;  /* 0x0000187c01007387 */ /* 0x0001e80000100800 */
[----:B------:R0:W-:Y:S02]  /*6230*/  STL [R1+0x1c], R125 ;  /* 0x00001c7d01007387 */ /* 0x0001e40000100800 */
.L_x_1239:
[----:B------:R-:W-:Y:S05]  /*6240*/  BSYNC B6 ;  /* 0x0000000000067941 */ /* 0x000fea0003800000 */
.L_x_1238:
[----:B------:R-:W2:Y:S04]  /*6250*/  LDL R128, [R1+0x1c] ;  /* 0x00001c0001807983 */ /* 0x000ea80000100800 */
[----:B0-----:R-:W3:Y:S04]  /*6260*/  LDL R125, [R1+0x18] ;  /* 0x00001800017d7983 */ /* 0x001ee80000100800 */
[----:B------:R-:W4:Y:S01]  /*6270*/  LDL R124, [R1+0x3c] ;  /* 0x00003c00017c7983 */ /* 0x000f220000100800 */
[----:B------:R-:W-:-:S02]  /*6280*/  ISETP.NE.AND P1, PT, R222, 0x2, PT ;  /* 0x00000002de00780c */ /* 0x000fc40003f25270 */
[----:B------:R-:W-:Y:S02]  /*6290*/  FSEL R229, R74, RZ, !P4 ;  /* 0x000000ff4ae57208 */ /* 0x000fe40006000000 */
[----:B--2---:R-:W-:Y:S02]  /*62a0*/  FSEL R231, R128, R221, !P1 ;  /* 0x000000dd80e77208 */ /* 0x004fe40004800000 */
[----:B---3--:R-:W-:Y:S02]  /*62b0*/  FSEL R230, R125, R230, !P1 ;  /* 0x000000e67de67208 */ /* 0x008fe40004800000 */
[----:B----4-:R-:W-:Y:S02]  /*62c0*/  FSEL R229, R124, R229, !P1 ;  /* 0x000000e57ce57208 */ /* 0x010fe40004800000 */
.L_x_1237:
[----:B------:R-:W-:Y:S05]  /*62d0*/  BSYNC B5 ;  /* 0x0000000000057941 */ /* 0x000fea0003800000 */
.L_x_1236:
[----:B------:R-:W-:Y:S02]  /*62e0*/  FSEL R226, R75, R231, !P4 ;  /* 0x000000e74be27208 */ /* 0x000fe40006000000 */
[----:B------:R-:W-:Y:S02]  /*62f0*/  FSEL R225, R76, R230, !P4 ;  /* 0x000000e64ce17208 */ /* 0x000fe40006000000 */
[----:B------:R-:W-:-:S02]  /*6300*/  FSEL R224, R74, R229, !P4 ;  /* 0x000000e54ae07208 */ /* 0x000fc40006000000 */
.L_x_1230:
[----:B------:R-:W-:Y:S05]  /*6310*/  BSYNC B4 ;  /* 0x0000000000047941 */ /* 0x000fea0003800000 */
.L_x_1229:
[----:B------:R-:W-:Y:S02]  /*6320*/  FSEL R223, R223, R226, P3 ;  /* 0x000000e2dfdf7208 */ /* 0x000fe40001800000 */
[----:B------:R-:W-:-:S02]  /*6330*/  FSEL R222, R43, R225, P3 ;  /* 0x000000e12bde7208 */ /* 0x000fc40001800000 */
[----:B------:R-:W-:Y:S02]  /*6340*/  FSEL R221, R224, RZ, !P3 ;  /* 0x000000ffe0dd7208 */ /* 0x000fe40005800000 */
.L_x_1228:
[----:B------:R-:W-:Y:S05]  /*6350*/  BSYNC B3 ;  /* 0x0000000000037941 */ /* 0x000fea0003800000 */
.L_x_1227:
[----:B------:R-:W-:Y:S01]  /*6360*/  FSEL R169, R169, R223, !P2 ;  /* 0x000000dfa9a97208 */ /* 0x000fe20005000000 */
[----:B------:R-:W-:Y:S03]  /*6370*/  BSSY B4, `(.L_x_1243) ;  /* 0x0000084000047945 */ /* 0x000fe60003800000 */
[----:B------:R-:W-:-:S13]  /*6380*/  FSETP.GT.AND P5, PT, |R169|, 9.9999997171806853657e-10, PT ;  /* 0x3089705fa900780b */ /* 0x000fda0003fa4200 */
[----:B------:R-:W-:Y:S05]  /*6390*/  @P5 BRA `(.L_x_1244) ;  /* 0x0000006000005947 */ /* 0x000fea0003800000 */
[----:B------:R-:W-:Y:S01]  /*63a0*/  CS2R R192, SRZ ;  /* 0x0000000000c07805 */ /* 0x000fe2000001ff00 */
[----:B------:R-:W-:Y:S01]  /*63b0*/  CS2R R190, SRZ ;  /* 0x0000000000be7805 */ /* 0x000fe2000001ff00 */
[----:B------:R-:W-:Y:S01]  /*63c0*/  MOV R125, RZ ;  /* 0x000000ff007d7202 */ /* 0x000fe20000000f00 */
[----:B------:R-:W-:Y:S01]  /*63d0*/  CS2R R186, SRZ ;  /* 0x0000000000ba7805 */ /* 0x000fe2000001ff00 */
[----:B------:R-:W-:Y:S01]  /*63e0*/  CS2R R188, SRZ ;  /* 0x0000000000bc7805 */ /* 0x000fe2000001ff00 */
[----:B------:R-:W-:Y:S05]  /*63f0*/  BRA `(.L_x_1245) ;  /* 0x000007b000007947 */ /* 0x000fea0003800000 */
.L_x_1244:
[-C--:B------:R-:W-:Y:S01]  /*6400*/  FMUL R125, R37, -R188.reuse ;  /* 0x800000bc257d7220 */ /* 0x080fe20000400000 */
[----:B------:R-:W-:Y:S01]  /*6410*/  FMUL R128, R38, -R188 ;  /* 0x800000bc26807220 */ /* 0x000fe20000400000 */
[----:B------:R-:W-:Y:S02]  /*6420*/  BSSY B5, `(.L_x_1246) ;  /* 0x0000068000057945 */ /* 0x000fe40003800000 */
[----:B------:R-:W-:Y:S01]  /*6430*/  FFMA R125, R35, -R189, R125 ;  /* 0x800000bd237d7223 */ /* 0x000fe2000000007d */
[----:B------:R-:W-:-:S03]  /*6440*/  FFMA R128, R37, -R190, -R128 ;  /* 0x800000be25807223 */ /* 0x000fc60000000880 */
[----:B------:R-:W-:Y:S01]  /*6450*/  FFMA R125, R38, -R190, R125 ;  /* 0x800000be267d7223 */ /* 0x000fe2000000007d */
[----:B------:R-:W-:-:S03]  /*6460*/  FMUL R124, R39, R128 ;  /* 0x00000080277c7220 */ /* 0x000fc60000400000 */
[----:B------:R-:W-:Y:S01]  /*6470*/  FADD R125, R125, R125 ;  /* 0x0000007d7d7d7221 */ /* 0x000fe20000000000 */
[----:B------:R-:W-:Y:S01]  /*6480*/  FFMA R128, R39, R128, R124 ;  /* 0x0000008027807223 */ /* 0x000fe2000000007c */
[C---:B------:R-:W-:Y:S02]  /*6490*/  FMUL R124, R35.reuse, -R190 ;  /* 0x800000be237c7220 */ /* 0x040fe40000400000 */
[----:B------:R-:W-:Y:S02]  /*64a0*/  FMUL R129, R35, R125 ;  /* 0x0000007d23817220 */ /* 0x000fe40000400000 */
[-C--:B------:R-:W-:Y:S02]  /*64b0*/  FFMA R124, R38, -R189.reuse, -R124 ;  /* 0x800000bd267c7223 */ /* 0x080fe4000000087c */
[----:B------:R-:W-:-:S04]  /*64c0*/  FFMA R129, R22, -R189, R129 ;  /* 0x800000bd16817223 */ /* 0x000fc80000000081 */
[----:B------:R-:W-:Y:S01]  /*64d0*/  FADD R128, R129, -R128 ;  /* 0x8000008081807221 */ /* 0x000fe20000000000 */
[----:B------:R-:W-:-:S04]  /*64e0*/  FMUL R129, R39, R124 ;  /* 0x0000007c27817220 */ /* 0x000fc80000400000 */
[----:B------:R-:W-:Y:S01]  /*64f0*/  FFMA R129, R39, R124, R129 ;  /* 0x0000007c27817223 */ /* 0x000fe20000000081 */
[-C--:B------:R-:W-:Y:S01]  /*6500*/  FMUL R124, R37, R125.reuse ;  /* 0x0000007d257c7220 */ /* 0x080fe20000400000 */
[----:B------:R-:W-:-:S03]  /*6510*/  FMUL R125, R38, R125 ;  /* 0x0000007d267d7220 */ /* 0x000fc60000400000 */
[C---:B------:R-:W-:Y:S01]  /*6520*/  FFMA R124, R22.reuse, -R188, R124 ;  /* 0x800000bc167c7223 */ /* 0x040fe2000000007c */
[----:B------:R-:W-:-:S03]  /*6530*/  FFMA R125, R22, -R190, R125 ;  /* 0x800000be167d7223 */ /* 0x000fc6000000007d */
[----:B------:R-:W-:Y:S01]  /*6540*/  FADD R160, R124, -R129 ;  /* 0x800000817ca07221 */ /* 0x000fe20000000000 */
[----:B------:R-:W-:-:S04]  /*6550*/  FMUL R124, R37, -R189 ;  /* 0x800000bd257c7220 */ /* 0x000fc80000400000 */
[----:B------:R-:W-:-:S04]  /*6560*/  FFMA R124, R35, -R188, -R124 ;  /* 0x800000bc237c7223 */ /* 0x000fc8000000087c */
[----:B------:R-:W-:-:S04]  /*6570*/  FMUL R129, R39, R124 ;  /* 0x0000007c27817220 */ /* 0x000fc80000400000 */
[----:B------:R-:W-:Y:S01]  /*6580*/  FFMA R124, R39, R124, R129 ;  /* 0x0000007c277c7223 */ /* 0x000fe20000000081 */
[----:B------:R-:W-:-:S03]  /*6590*/  FMUL R129, R160, R36 ;  /* 0x00000024a0817220 */ /* 0x000fc60000400000 */
[----:B------:R-:W-:Y:S01]  /*65a0*/  FADD R124, R125, -R124 ;  /* 0x8000007c7d7c7221 */ /* 0x000fe20000000000 */
[----:B------:R-:W-:Y:S01]  /*65b0*/  FMUL R125, R160, R32 ;  /* 0x00000020a07d7220 */ /* 0x000fe20000400000 */
[----:B------:R-:W-:-:S03]  /*65c0*/  FFMA R129, R128, R40, R129 ;  /* 0x0000002880817223 */ /* 0x000fc60000000081 */
[----:B------:R-:W-:Y:S01]  /*65d0*/  FFMA R125, R128, R33, R125 ;  /* 0x00000021807d7223 */ /* 0x000fe2000000007d */
[----:B------:R-:W-:-:S03]  /*65e0*/  FFMA R129, R124, R34, R129 ;  /* 0x000000227c817223 */ /* 0x000fc60000000081 */
[----:B------:R-:W-:-:S04]  /*65f0*/  FFMA R125, R124, R31, R125 ;  /* 0x0000001f7c7d7223 */ /* 0x000fc8000000007d */
[C---:B------:R-:W-:Y:S01]  /*6600*/  FMUL R125, R160.reuse, R125 ;  /* 0x0000007da07d7220 */ /* 0x040fe20000400000 */
[----:B------:R-:W-:-:S03]  /*6610*/  FMUL R160, R160, R29 ;  /* 0x0000001da0a07220 */ /* 0x000fc60000400000 */
[C---:B------:R-:W-:Y:S01]  /*6620*/  FFMA R125, R128.reuse, R129, R125 ;  /* 0x00000081807d7223 */ /* 0x040fe2000000007d */
[----:B------:R-:W-:Y:S01]  /*6630*/  FFMA R160, R128, R30, R160 ;  /* 0x0000001e80a07223 */ /* 0x000fe200000000a0 */
[----:B------:R-:W-:-:S03]  /*6640*/  FSEL R128, R52, RZ, P0 ;  /* 0x000000ff34807208 */ /* 0x000fc60000000000 */
[----:B------:R-:W-:-:S04]  /*6650*/  FFMA R160, R124, R28, R160 ;  /* 0x0000001c7ca07223 */ /* 0x000fc800000000a0 */
[----:B------:R-:W-:Y:S01]  /*6660*/  FFMA R125, R124, R160, R125 ;  /* 0x000000a07c7d7223 */ /* 0x000fe2000000007d */
[----:B------:R-:W-:-:S04]  /*6670*/  FMUL R124, R186, R186 ;  /* 0x000000baba7c7220 */ /* 0x000fc80000400000 */
[----:B------:R-:W-:-:S04]  /*6680*/  FFMA R124, R185, R185, R124 ;  /* 0x000000b9b97c7223 */ /* 0x000fc8000000007c */
[----:B------:R-:W-:-:S04]  /*6690*/  FFMA R124, R187, R187, R124 ;  /* 0x000000bbbb7c7223 */ /* 0x000fc8000000007c */
[----:B------:R-:W-:-:S04]  /*66a0*/  FFMA R128, R124, R128, RZ ;  /* 0x000000807c807223 */ /* 0x000fc800000000ff */
[----:B------:R-:W-:Y:S01]  /*66b0*/  FFMA R128, R67, R124, R128 ;  /* 0x0000007c43807223 */ /* 0x000fe20000000080 */
[----:B------:R-:W-:-:S03]  /*66c0*/  FMUL R124, R64, R191 ;  /* 0x000000bf407c7220 */ /* 0x000fc60000400000 */
[----:B------:R-:W-:Y:S01]  /*66d0*/  FADD R125, R128, R125 ;  /* 0x0000007d807d7221 */ /* 0x000fe20000000000 */
[C---:B------:R-:W-:Y:S01]  /*66e0*/  FMUL R128, R65.reuse, R191 ;  /* 0x000000bf41807220 */ /* 0x040fe20000400000 */
[----:B------:R-:W-:-:S03]  /*66f0*/  FFMA R124, R65, R193, -R124 ;  /* 0x000000c1417c7223 */ /* 0x000fc6000000087c */
[----:B------:R-:W-:Y:S01]  /*6700*/  FFMA R128, R66, R192, R128 ;  /* 0x000000c042807223 */ /* 0x000fe20000000080 */
[----:B------:R-:W-:-:S03]  /*6710*/  FMUL R129, R63, R124 ;  /* 0x0000007c3f817220 */ /* 0x000fc60000400000 */
[----:B------:R-:W-:Y:S01]  /*6720*/  FFMA R128, R64, R193, R128 ;  /* 0x000000c140807223 */ /* 0x000fe20000000080 */
[----:B------:R-:W-:-:S03]  /*6730*/  FFMA R129, R63, R124, R129 ;  /* 0x0000007c3f817223 */ /* 0x000fc60000000081 */
[----:B------:R-:W-:-:S04]  /*6740*/  FADD R128, R128, R128 ;  /* 0x0000008080807221 */ /* 0x000fc80000000000 */
[----:B------:R-:W-:-:S04]  /*6750*/  FMUL R124, R66, R128 ;  /* 0x00000080427c7220 */ /* 0x000fc80000400000 */
[----:B------:R-:W-:-:S04]  /*6760*/  FFMA R124, R26, R192, R124 ;  /* 0x000000c01a7c7223 */ /* 0x000fc8000000007c */
[----:B------:R-:W-:Y:S01]  /*6770*/  FADD R129, R124, -R129 ;  /* 0x800000817c817221 */ /* 0x000fe20000000000 */
[----:B------:R-:W-:-:S04]  /*6780*/  FMUL R124, R66, R193 ;  /* 0x000000c1427c7220 */ /* 0x000fc80000400000 */
[----:B------:R-:W-:-:S04]  /*6790*/  FFMA R124, R64, R192, -R124 ;  /* 0x000000c0407c7223 */ /* 0x000fc8000000087c */
[----:B------:R-:W-:-:S04]  /*67a0*/  FMUL R160, R63, R124 ;  /* 0x0000007c3fa07220 */ /* 0x000fc80000400000 */
[----:B------:R-:W-:Y:S01]  /*67b0*/  FFMA R160, R63, R124, R160 ;  /* 0x0000007c3fa07223 */ /* 0x000fe200000000a0 */
[-C--:B------:R-:W-:Y:S01]  /*67c0*/  FMUL R124, R65, R128.reuse ;  /* 0x00000080417c7220 */ /* 0x080fe20000400000 */
[----:B------:R-:W-:-:S03]  /*67d0*/  FMUL R128, R64, R128 ;  /* 0x0000008040807220 */ /* 0x000fc60000400000 */
[C---:B------:R-:W-:Y:S01]  /*67e0*/  FFMA R124, R26.reuse, R191, R124 ;  /* 0x000000bf1a7c7223 */ /* 0x040fe2000000007c */
[----:B------:R-:W-:-:S03]  /*67f0*/  FFMA R128, R26, R193, R128 ;  /* 0x000000c11a807223 */ /* 0x000fc60000000080 */
[----:B------:R-:W-:Y:S01]  /*6800*/  FADD R163, R124, -R160 ;  /* 0x800000a07ca37221 */ /* 0x000fe20000000000 */
[----:B------:R-:W-:-:S04]  /*6810*/  FMUL R124, R65, R192 ;  /* 0x000000c0417c7220 */ /* 0x000fc80000400000 */
[----:B------:R-:W-:-:S04]  /*6820*/  FFMA R124, R66, R191, -R124 ;  /* 0x000000bf427c7223 */ /* 0x000fc8000000087c */
        /* <DEDUP_REMOVED lines=9> */
[----:B------:R-:W-:Y:S01]  /*68c0*/  FMUL R128, R163, R128 ;  /* 0x00000080a3807220 */ /* 0x000fe20000400000 */
[----:B------:R-:W-:-:S03]  /*68d0*/  FMUL R163, R55, R163 ;  /* 0x000000a337a37220 */ /* 0x000fc60000400000 */
[----:B------:R-:W-:Y:S01]  /*68e0*/  FFMA R128, R129, R160, R128 ;  /* 0x000000a081807223 */ /* 0x000fe20000000080 */
[----:B------:R-:W-:-:S04]  /*68f0*/  FFMA R163, R56, R129, R163 ;  /* 0x0000008138a37223 */ /* 0x000fc800000000a3 */
[----:B------:R-:W-:-:S04]  /*6900*/  FFMA R163, R54, R124, R163 ;  /* 0x0000007c36a37223 */ /* 0x000fc800000000a3 */
[----:B------:R-:W-:Y:S01]  /*6910*/  FFMA R128, R124, R163, R128 ;  /* 0x000000a37c807223 */ /* 0x000fe20000000080 */
[----:B------:R-:W-:-:S03]  /*6920*/  FSEL R124, R43, R222, !P2 ;  /* 0x000000de2b7c7208 */ /* 0x000fc60005000000 */
[----:B------:R-:W-:Y:S01]  /*6930*/  FADD R125, R125, R128 ;  /* 0x000000807d7d7221 */ /* 0x000fe20000000000 */
[----:B------:R-:W-:Y:S01]  /*6940*/  FSEL R128, R221, RZ, P2 ;  /* 0x000000ffdd807208 */ /* 0x000fe20001000000 */
[----:B------:R-:W-:-:S03]  /*6950*/  FFMA R169, RZ, R124, R169 ;  /* 0x0000007cffa97223 */ /* 0x000fc600000000a9 */
[----:B------:R-:W-:Y:S01]  /*6960*/  FSETP.GT.AND P1, PT, R125, -R124, PT ;  /* 0x8000007c7d00720b */ /* 0x000fe20003f24000 */
[----:B------:R-:W-:-:S04]  /*6970*/  FMUL R128, R124, R128 ;  /* 0x000000807c807220 */ /* 0x000fc80000400000 */
        /* <DEDUP_REMOVED lines=16> */
[----:B------:R-:W-:Y:S05]  /*6a80*/  CALL.REL.NOINC `($__internal_14_$__cuda_sm3x_div_rn_noftz_f32_slowpath) ;  /* 0x00008c1000007944 */ /* 0x000fea0003c00000 */
[----:B------:R-:W-:Y:S02]  /*6a90*/  MOV R78, R165 ;  /* 0x000000a5004e7202 */ /* 0x000fe40000000f00 */
.L_x_1247:
[----:B------:R-:W-:Y:S05]  /*6aa0*/  BSYNC B5 ;  /* 0x0000000000057941 */ /* 0x000fea0003800000 */
.L_x_1246:
[----:B------:R-:W-:-:S04]  /*6ab0*/  FSETP.GT.AND P1, PT, R125, -R124, PT ;  /* 0x8000007c7d00720b */ /* 0x000fc80003f24000 */
[----:B------:R-:W-:-:S05]  /*6ac0*/  FSEL R124, R78, R160, P1 ;  /* 0x000000a04e7c7208 */ /* 0x000fca0000800000 */
[C---:B------:R-:W-:Y:S01]  /*6ad0*/  FMUL R125, R124.reuse, c[0x0][0x650] ;  /* 0x000194007c7d7a20 */ /* 0x040fe20000400000 */
[----:B------:R-:W-:-:S03]  /*6ae0*/  FMUL R124, R124, c[0x0][0x654] ;  /* 0x000195007c7c7a20 */ /* 0x000fc60000400000 */
[-C--:B------:R-:W-:Y:S01]  /*6af0*/  FFMA R189, -R189, R125.reuse, R139 ;  /* 0x0000007dbdbd7223 */ /* 0x080fe2000000018b */
[-C--:B------:R-:W-:Y:S01]  /*6b00*/  FFMA R188, -R188, R125.reuse, R138 ;  /* 0x0000007dbcbc7223 */ /* 0x080fe2000000018a */
[-C--:B------:R-:W-:Y:S01]  /*6b10*/  FFMA R190, -R190, R125.reuse, R137 ;  /* 0x0000007dbebe7223 */ /* 0x080fe20000000189 */
[-C--:B------:R-:W-:Y:S01]  /*6b20*/  FFMA R192, R192, R125.reuse, R145 ;  /* 0x0000007dc0c07223 */ /* 0x080fe20000000091 */
[-C--:B------:R-:W-:Y:S01]  /*6b30*/  FFMA R191, R191, R125.reuse, R144 ;  /* 0x0000007dbfbf7223 */ /* 0x080fe20000000090 */
[----:B------:R-:W-:Y:S01]  /*6b40*/  FFMA R193, R193, R125, R143 ;  /* 0x0000007dc1c17223 */ /* 0x000fe2000000008f */
[CC--:B------:R-:W-:Y:S01]  /*6b50*/  FFMA R132, -R186.reuse, R124.reuse, R132 ;  /* 0x0000007cba847223 */ /* 0x0c0fe20000000184 */
[CC--:B------:R-:W-:Y:S01]  /*6b60*/  FFMA R133, -R187.reuse, R124.reuse, R133 ;  /* 0x0000007cbb857223 */ /* 0x0c0fe20000000185 */
[-C--:B------:R-:W-:Y:S01]  /*6b70*/  FFMA R186, R186, R124.reuse, R141 ;  /* 0x0000007cbaba7223 */ /* 0x080fe2000000008d */
[-C--:B------:R-:W-:Y:S01]  /*6b80*/  FFMA R187, R187, R124.reuse, R140 ;  /* 0x0000007cbbbb7223 */ /* 0x080fe2000000008c */
[CC--:B------:R-:W-:Y:S01]  /*6b90*/  FFMA R125, R185.reuse, R124.reuse, R142 ;  /* 0x0000007cb97d7223 */ /* 0x0c0fe2000000008e */
[----:B------:R-:W-:-:S02]  /*6ba0*/  FFMA R131, -R185, R124, R131 ;  /* 0x0000007cb9837223 */ /* 0x000fc40000000183 */
.L_x_1245:
[----:B------:R-:W-:Y:S05]  /*6bb0*/  BSYNC B4 ;  /* 0x0000000000047941 */ /* 0x000fea0003800000 */
.L_x_1243:
[----:B------:R-:W-:Y:S01]  /*6bc0*/  FSEL R142, R125, R142, P5 ;  /* 0x0000008e7d8e7208 */ /* 0x000fe20002800000 */
[-C--:B------:R-:W-:Y:S01]  /*6bd0*/  FMUL R125, R11, R183.reuse ;  /* 0x000000b70b7d7220 */ /* 0x080fe20000400000 */
[----:B------:R-:W-:Y:S01]  /*6be0*/  FMUL R124, R50, R183 ;  /* 0x000000b7327c7220 */ /* 0x000fe20000400000 */
[----:B------:R-:W-:Y:S01]  /*6bf0*/  FMUL R180, R182, R17 ;  /* 0x00000011b6b47220 */ /* 0x000fe20000400000 */
[----:B------:R-:W-:Y:S01]  /*6c00*/  FMUL R181, R21, R184 ;  /* 0x000000b815b57220 */ /* 0x000fe20000400000 */
[-C--:B------:R-:W-:Y:S01]  /*6c10*/  FFMA R125, R10, -R182.reuse, -R125 ;  /* 0x800000b60a7d7223 */ /* 0x080fe2000000087d */
[----:B------:R-:W-:Y:S01]  /*6c20*/  FFMA R124, R51, R182, R124 ;  /* 0x000000b6337c7223 */ /* 0x000fe2000000007c */
[----:B------:R-:W-:Y:S01]  /*6c30*/  FFMA R180, R183, R18, -R180 ;  /* 0x00000012b7b47223 */ /* 0x000fe200000008b4 */
[----:B------:R-:W-:Y:S01]  /*6c40*/  FFMA R181, R182, R13, -R181 ;  /* 0x0000000db6b57223 */ /* 0x000fe200000008b5 */
[-C--:B------:R-:W-:Y:S01]  /*6c50*/  FFMA R125, -R12, R21.reuse, R125 ;  /* 0x000000150c7d7223 */ /* 0x080fe2000000017d */
[----:B------:R-:W-:Y:S01]  /*6c60*/  FFMA R124, R49, R21, R124 ;  /* 0x00000015317c7223 */ /* 0x000fe2000000007c */
[----:B------:R-:W-:Y:S01]  /*6c70*/  FSETP.GEU.AND P2, PT, R162, R172, PT ;  /* 0x000000aca200720b */ /* 0x000fe20003f4e000 */
[----:B------:R-:W-:Y:S01]  /*6c80*/  BSSY B3, `(.L_x_1248) ;  /* 0x0000078000037945 */ /* 0x000fe20003800000 */
[----:B------:R-:W-:Y:S01]  /*6c90*/  FSEL R141, R186, R141, P5 ;  /* 0x0000008dba8d7208 */ /* 0x000fe20002800000 */
[----:B------:R-:W-:Y:S01]  /*6ca0*/  FADD R168, R125, R124 ;  /* 0x0000007c7da87221 */ /* 0x000fe20000000000 */
[----:B------:R-:W-:Y:S01]  /*6cb0*/  FMUL R125, R21, R18 ;  /* 0x00000012157d7220 */ /* 0x000fe20000400000 */
[----:B------:R-:W-:Y:S01]  /*6cc0*/  FMUL R124, R183, R16 ;  /* 0x00000010b77c7220 */ /* 0x000fe20000400000 */
[----:B------:R-:W-:Y:S01]  /*6cd0*/  FMUL R186, R182, R14 ;  /* 0x0000000eb6ba7220 */ /* 0x000fe20000400000 */
[----:B------:R-:W-:Y:S01]  /*6ce0*/  FSEL R137, R190, R137, P5 ;  /* 0x00000089be897208 */ /* 0x000fe20002800000 */
[----:B------:R-:W-:Y:S01]  /*6cf0*/  FFMA R160, R182, R16, -R125 ;  /* 0x00000010b6a07223 */ /* 0x000fe2000000087d */
[----:B------:R-:W-:Y:S01]  /*6d00*/  FFMA R163, R21, R17, -R124 ;  /* 0x0000001115a37223 */ /* 0x000fe2000000087c */
[----:B------:R-:W-:Y:S01]  /*6d10*/  FFMA R186, R183, R184, -R186 ;  /* 0x000000b8b7ba7223 */ /* 0x000fe200000008ba */
[----:B------:R-:W-:Y:S01]  /*6d20*/  FSEL R138, R188, R138, P5 ;  /* 0x0000008abc8a7208 */ /* 0x000fe20002800000 */
[----:B------:R-:W-:Y:S01]  /*6d30*/  FMUL R124, R8, R160 ;  /* 0x000000a0087c7220 */ /* 0x000fe20000400000 */
[----:B------:R-:W-:Y:S01]  /*6d40*/  FSEL R139, R189, R139, P5 ;  /* 0x0000008bbd8b7208 */ /* 0x000fe20002800000 */
[----:B------:R-:W-:Y:S01]  /*6d50*/  FADD R169, R162, -R172 ;  /* 0x800000aca2a97221 */ /* 0x000fe20000000000 */
[----:B------:R-:W-:Y:S01]  /*6d60*/  FSEL R140, R187, R140, P5 ;  /* 0x0000008cbb8c7208 */ /* 0x000fe20002800000 */
[----:B------:R-:W-:Y:S01]  /*6d70*/  FFMA R124, R7, -R163, -R124 ;  /* 0x800000a3077c7223 */ /* 0x000fe2000000087c */
[----:B------:R-:W-:-:S02]  /*6d80*/  FSEL R143, R193, R143, P5 ;  /* 0x0000008fc18f7208 */ /* 0x000fc40002800000 */
[----:B------:R-:W-:Y:S01]  /*6d90*/  FSEL R144, R191, R144, P5 ;  /* 0x00000090bf907208 */ /* 0x000fe20002800000 */
[----:B------:R-:W-:Y:S01]  /*6da0*/  FFMA R125, -R9, R180, R124 ;  /* 0x000000b4097d7223 */ /* 0x000fe2000000017c */
[----:B------:R-:W-:Y:S01]  /*6db0*/  FMUL R124, R183, R13 ;  /* 0x0000000db77c7220 */ /* 0x000fe20000400000 */
[----:B------:R-:W-:Y:S02]  /*6dc0*/  FSEL R145, R192, R145, P5 ;  /* 0x00000091c0917208 */ /* 0x000fe40002800000 */
[----:B------:R-:W-:Y:S01]  /*6dd0*/  FADD R168, R168, R125 ;  /* 0x0000007da8a87221 */ /* 0x000fe20000000000 */
[----:B------:R-:W-:Y:S01]  /*6de0*/  FFMA R185, R21, R14, -R124 ;  /* 0x0000000e15b97223 */ /* 0x000fe2000000087c */
        /* <DEDUP_REMOVED lines=15> */
[----:B------:R-:W-:Y:S01]  /*6ee0*/  FSETP.GT.AND P4, PT, R176, RZ, PT ;  /* 0x000000ffb000720b */ /* 0x000fe20003f84000 */
[----:B------:R-:W-:Y:S01]  /*6ef0*/  BSSY B6, `(.L_x_1254) ;  /* 0x0000015000067945 */ /* 0x000fe20003800000 */
[----:B------:R-:W-:-:S04]  /*6f00*/  FSETP.GT.AND P1, PT, R172, R126, PT ;  /* 0x0000007eac00720b */ /* 0x000fc80003f24000 */
[----:B------:R-:W-:-:S04]  /*6f10*/  FSEL R79, R172, R126, P1 ;  /* 0x0000007eac4f7208 */ /* 0x000fc80000800000 */
[----:B------:R-:W-:-:S04]  /*6f20*/  FSETP.GEU.AND P1, PT, R79, R174, PT ;  /* 0x000000ae4f00720b */ /* 0x000fc80003f2e000 */
[----:B------:R-:W-:Y:S01]  /*6f30*/  FSEL R79, R79, R174, !P1 ;  /* 0x000000ae4f4f7208 */ /* 0x000fe20004800000 */
        /* <DEDUP_REMOVED lines=12> */
.L_x_1256:
[----:B------:R-:W1:Y:S02]  /*7000*/  MUFU.RCP R81, R176 ;  /* 0x000000b000517308 */ /* 0x000e640000001000 */
[----:B01----:R-:W-:-:S04]  /*7010*/  FFMA R80, R176, R81, -1 ;  /* 0xbf800000b0507423 */ /* 0x003fc80000000051 */
[----:B------:R-:W-:-:S04]  /*7020*/  FADD.FTZ R80, -R80, -RZ ;  /* 0x800000ff50507221 */ /* 0x000fc80000010100 */
[----:B------:R-:W-:Y:S02]  /*7030*/  FFMA R80, R81, R80, R81 ;  /* 0x0000005051507223 */ /* 0x000fe40000000051 */
.L_x_1255:
[----:B------:R-:W-:Y:S05]  /*7040*/  BSYNC B6 ;  /* 0x0000000000067941 */ /* 0x000fea0003800000 */
.L_x_1254:
[----:B------:R-:W2:Y:S01]  /*7050*/  LDL R82, [R1+0x14] ;  /* 0x0000140001527983 */ /* 0x000ea20000100800 */
[----:B------:R-:W-:Y:S02]  /*7060*/  FSETP.GT.AND P1, PT, R176, RZ, PT ;  /* 0x000000ffb000720b */ /* 0x000fe40003f24000 */
[----:B------:R-:W-:Y:S02]  /*7070*/  MOV R81, R178 ;  /* 0x000000b200517202 */ /* 0x000fe40000000f00 */
[----:B------:R-:W-:Y:S02]  /*7080*/  FSEL R83, R80, R43, P1 ;  /* 0x0000002b50537208 */ /* 0x000fe40000800000 */
[----:B--2---:R-:W-:Y:S02]  /*7090*/  FSEL R82, R82, R170, P1 ;  /* 0x000000aa52527208 */ /* 0x004fe40000800000 */
.L_x_1253:
[----:B------:R-:W-:Y:S05]  /*70a0*/  BSYNC B5 ;  /* 0x0000000000057941 */ /* 0x000fea0003800000 */
.L_x_1252:
        /* <DEDUP_REMOVED lines=11> */
[----:B------:R-:W-:Y:S02]  /*7160*/  IADD3 R84, R176, 0x1800000, RZ ;  /* 0x01800000b0547810 */ /* 0x000fe40007ffe0ff */
[----:B------:R-:W-:Y:S02]  /*7170*/  FSEL R125, R79, R126, !P4 ;  /* 0x0000007e4f7d7208 */ /* 0x000fe40006000000 */
[----:B------:R-:W-:-:S04]  /*7180*/  LOP3.LUT R84, R84, 0x7f800000, RZ, 0xc0, !PT ;  /* 0x7f80000054547812 */ /* 0x000fc800078ec0ff */
[----:B------:R-:W-:Y:S01]  /*7190*/  ISETP.GT.U32.AND P1, PT, R84, 0x1ffffff, PT ;  /* 0x01ffffff5400780c */ /* 0x000fe20003f24070 */
[----:B------:R-:W-:-:S04]  /*71a0*/  FADD R84, R168, -R125 ;  /* 0x8000007da8547221 */ /* 0x000fc80000000000 */
[----:B------:R-:W-:-:S05]  /*71b0*/  FMUL R84, R84, c[0x0][0x658] ;  /* 0x0001960054547a20 */ /* 0x000fca0000400000 */
[----:B------:R0:W-:Y:S03]  /*71c0*/  STL [R1+0x10], R84 ;  /* 0x0000105401007387 */ /* 0x0001e60000100800 */
[----:B------:R-:W-:Y:S05]  /*71d0*/  @P1 BRA `(.L_x_1263) ;  /* 0x0000005000001947 */ /* 0x000fea0003800000 */
[----:B------:R-:W-:Y:S02]  /*71e0*/  MOV R124, R176 ;  /* 0x000000b0007c7202 */ /* 0x000fe40000000f00 */
[----:B------:R-:W-:Y:S02]  /*71f0*/  MOV R125, 0x7210 ;  /* 0x00007210007d7802 */ /* 0x000fe40000000f00 */
[----:B0-----:R-:W-:Y:S05]  /*7200*/  CALL.REL.NOINC `($__internal_12_$__cuda_sm20_rcp_rn_f32_slowpath) ;  /* 0x00007fc000007944 */ /* 0x001fea0003c00000 */
[----:B-1----:R-:W-:Y:S01]  /*7210*/  MOV R84, R128 ;  /* 0x0000008000547202 */ /* 0x002fe20000000f00 */
[----:B------:R-:W-:Y:S05]  /*7220*/  BRA `(.L_x_1262) ;  /* 0x0000004000007947 */ /* 0x000fea0003800000 */
.L_x_1263:
[----:B------:R-:W1:Y:S02]  /*7230*/  MUFU.RCP R125, R176 ;  /* 0x000000b0007d7308 */ /* 0x000e640000001000 */
[----:B01----:R-:W-:-:S04]  /*7240*/  FFMA R84, R176, R125, -1 ;  /* 0xbf800000b0547423 */ /* 0x003fc8000000007d */
[----:B------:R-:W-:-:S04]  /*7250*/  FADD.FTZ R84, -R84, -RZ ;  /* 0x800000ff54547221 */ /* 0x000fc80000010100 */
[----:B------:R-:W-:Y:S02]  /*7260*/  FFMA R84, R125, R84, R125 ;  /* 0x000000547d547223 */ /* 0x000fe4000000007d */
.L_x_1262:
[----:B------:R-:W-:Y:S05]  /*7270*/  BSYNC B7 ;  /* 0x0000000000077941 */ /* 0x000fea0003800000 */
.L_x_1261:
[----:B------:R-:W2:Y:S01]  /*7280*/  LDL R124, [R1+0x10] ;  /* 0x00001000017c7983 */ /* 0x000ea20000100800 */
[----:B------:R-:W-:-:S03]  /*7290*/  FSETP.GT.AND P1, PT, R176, RZ, PT ;  /* 0x000000ffb000720b */ /* 0x000fc60003f24000 */
[----:B------:R0:W-:Y:S01]  /*72a0*/  STL [R1+0x38], R178 ;  /* 0x000038b201007387 */ /* 0x0001e20000100800 */
[----:B--2---:R-:W-:Y:S02]  /*72b0*/  FSEL R125, R124, R170, P1 ;  /* 0x000000aa7c7d7208 */ /* 0x004fe40000800000 */
[----:B------:R-:W-:-:S05]  /*72c0*/  FSEL R124, R84, R240, P1 ;  /* 0x000000f0547c7208 */ /* 0x000fca0000800000 */
[----:B------:R0:W-:Y:S04]  /*72d0*/  STL [R1+0x8], R124 ;  /* 0x0000087c01007387 */ /* 0x0001e80000100800 */
[----:B------:R0:W-:Y:S02]  /*72e0*/  STL [R1+0xc], R125 ;  /* 0x00000c7d01007387 */ /* 0x0001e40000100800 */
.L_x_1260:
[----:B------:R-:W-:Y:S05]  /*72f0*/  BSYNC B6 ;  /* 0x0000000000067941 */ /* 0x000fea0003800000 */
.L_x_1259:
        /* <DEDUP_REMOVED lines=8> */
.L_x_1258:
[----:B------:R-:W-:Y:S05]  /*7380*/  BSYNC B5 ;  /* 0x0000000000057941 */ /* 0x000fea0003800000 */
.L_x_1257:
[----:B------:R-:W-:Y:S02]  /*7390*/  FSEL R236, R82, R241, !P4 ;  /* 0x000000f152ec7208 */ /* 0x000fe40006000000 */
[----:B------:R-:W-:Y:S02]  /*73a0*/  FSEL R235, R83, R240, !P4 ;  /* 0x000000f053eb7208 */ /* 0x000fe40006000000 */
[----:B------:R-:W-:-:S02]  /*73b0*/  FSEL R234, R81, R239, !P4 ;  /* 0x000000ef51ea7208 */ /* 0x000fc40006000000 */
.L_x_1251:
[----:B------:R-:W-:Y:S05]  /*73c0*/  BSYNC B4 ;  /* 0x0000000000047941 */ /* 0x000fea0003800000 */
.L_x_1250:
[----:B------:R-:W-:Y:S02]  /*73d0*/  FSEL R233, R233, R236, P3 ;  /* 0x000000ece9e97208 */ /* 0x000fe40001800000 */
[----:B------:R-:W-:-:S02]  /*73e0*/  FSEL R232, R43, R235, P3 ;  /* 0x000000eb2be87208 */ /* 0x000fc40001800000 */
[----:B------:R-:W-:Y:S02]  /*73f0*/  FSEL R228, R234, RZ, !P3 ;  /* 0x000000ffeae47208 */ /* 0x000fe40005800000 */
.L_x_1249:
[----:B------:R-:W-:Y:S05]  /*7400*/  BSYNC B3 ;  /* 0x0000000000037941 */ /* 0x000fea0003800000 */
.L_x_1248:
[----:B------:R-:W-:Y:S01]  /*7410*/  FSEL R126, R169, R233, !P2 ;  /* 0x000000e9a97e7208 */ /* 0x000fe20005000000 */
[----:B------:R-:W-:Y:S01]  /*7420*/  BSSY B4, `(.L_x_1264) ;  /* 0x0000086000047945 */ /* 0x000fe20003800000 */
[----:B------:R-:W-:Y:S02]  /*7430*/  FSEL R125, R43, R232, !P2 ;  /* 0x000000e82b7d7208 */ /* 0x000fe40005000000 */
[----:B------:R-:W-:-:S13]  /*7440*/  FSETP.GT.AND P5, PT, |R126|, 9.9999997171806853657e-10, PT ;  /* 0x3089705f7e00780b */ /* 0x000fda0003fa4200 */
[----:B------:R-:W-:Y:S05]  /*7450*/  @P5 BRA `(.L_x_1265) ;  /* 0x0000007000005947 */ /* 0x000fea0003800000 */
[----:B------:R-:W-:Y:S01]  /*7460*/  MOV R185, RZ ;  /* 0x000000ff00b97202 */ /* 0x000fe20000000f00 */
[----:B------:R-:W-:Y:S01]  /*7470*/  CS2R R180, SRZ ;  /* 0x0000000000b47805 */ /* 0x000fe2000001ff00 */
[----:B------:R-:W-:Y:S01]  /*7480*/  MOV R186, RZ ;  /* 0x000000ff00ba7202 */ /* 0x000fe20000000f00 */
[----:B------:R-:W-:Y:S01]  /*7490*/  CS2R R128, SRZ ;  /* 0x0000000000807805 */ /* 0x000fe2000001ff00 */
[----:B------:R-:W-:Y:S01]  /*74a0*/  MOV R21, RZ ;  /* 0x000000ff00157202 */ /* 0x000fe20000000f00 */
[----:B------:R-:W-:Y:S01]  /*74b0*/  CS2R R124, SRZ ;  /* 0x00000000007c7805 */ /* 0x000fe2000001ff00 */
[----:B------:R-:W-:Y:S05]  /*74c0*/  BRA `(.L_x_1266) ;  /* 0x000007b000007947 */ /* 0x000fea0003800000 */
.L_x_1265:
[----:B------:R-:W-:Y:S01]  /*74d0*/  FMUL R124, R37, -R160 ;  /* 0x800000a0257c7220 */ /* 0x000fe20000400000 */
[C---:B------:R-:W-:Y:S01]  /*74e0*/  FMUL R165, R35.reuse, -R180 ;  /* 0x800000b423a57220 */ /* 0x040fe20000400000 */
[----:B------:R-:W-:Y:S02]  /*74f0*/  BSSY B5, `(.L_x_1267) ;  /* 0x0000068000057945 */ /* 0x000fe40003800000 */
[----:B------:R-:W-:Y:S01]  /*7500*/  FFMA R129, R35, -R163, R124 ;  /* 0x800000a323817223 */ /* 0x000fe2000000007c */
[----:B------:R-:W-:-:S03]  /*7510*/  FMUL R124, R38, -R160 ;  /* 0x800000a0267c7220 */ /* 0x000fc60000400000 */
[-C--:B------:R-:W-:Y:S01]  /*7520*/  FFMA R129, R38, -R180.reuse, R129 ;  /* 0x800000b426817223 */ /* 0x080fe20000000081 */
[----:B------:R-:W-:-:S03]  /*7530*/  FFMA R128, R37, -R180, -R124 ;  /* 0x800000b425807223 */ /* 0x000fc6000000087c */
[----:B------:R-:W-:Y:S01]  /*7540*/  FADD R124, R129, R129 ;  /* 0x00000081817c7221 */ /* 0x000fe20000000000 */
[----:B------:R-:W-:-:S03]  /*7550*/  FMUL R162, R39, R128 ;  /* 0x0000008027a27220 */ /* 0x000fc60000400000 */
[----:B------:R-:W-:Y:S01]  /*7560*/  FMUL R129, R35, R124 ;  /* 0x0000007c23817220 */ /* 0x000fe20000400000 */
[----:B------:R-:W-:Y:S01]  /*7570*/  FFMA R162, R39, R128, R162 ;  /* 0x0000008027a27223 */ /* 0x000fe200000000a2 */
[-C--:B------:R-:W-:Y:S01]  /*7580*/  FFMA R128, R38, -R163.reuse, -R165 ;  /* 0x800000a326807223 */ /* 0x080fe200000008a5 */
[-C--:B------:R-:W-:Y:S01]  /*7590*/  FMUL R165, R37, R124.reuse ;  /* 0x0000007c25a57220 */ /* 0x080fe20000400000 */
[----:B------:R-:W-:Y:S01]  /*75a0*/  FFMA R129, R22, -R163, R129 ;  /* 0x800000a316817223 */ /* 0x000fe20000000081 */
[----:B------:R-:W-:Y:S02]  /*75b0*/  FMUL R167, R38, R124 ;  /* 0x0000007c26a77220 */ /* 0x000fe40000400000 */
[C---:B------:R-:W-:Y:S01]  /*75c0*/  FFMA R165, R22.reuse, -R160, R165 ;  /* 0x800000a016a57223 */ /* 0x040fe200000000a5 */
[----:B------:R-:W-:Y:S01]  /*75d0*/  FADD R129, R129, -R162 ;  /* 0x800000a281817221 */ /* 0x000fe20000000000 */
[----:B------:R-:W-:Y:S01]  /*75e0*/  FMUL R162, R39, R128 ;  /* 0x0000008027a27220 */ /* 0x000fe20000400000 */
[----:B------:R-:W-:-:S03]  /*75f0*/  FFMA R167, R22, -R180, R167 ;  /* 0x800000b416a77223 */ /* 0x000fc600000000a7 */
[----:B------:R-:W-:Y:S01]  /*7600*/  FFMA R162, R39, R128, R162 ;  /* 0x0000008027a27223 */ /* 0x000fe200000000a2 */
[----:B------:R-:W-:-:S03]  /*7610*/  FMUL R128, R37, -R163 ;  /* 0x800000a325807220 */ /* 0x000fc60000400000 */
[----:B------:R-:W-:Y:S01]  /*7620*/  FADD R165, R165, -R162 ;  /* 0x800000a2a5a57221 */ /* 0x000fe20000000000 */
[----:B------:R-:W-:-:S03]  /*7630*/  FFMA R128, R35, -R160, -R128 ;  /* 0x800000a023807223 */ /* 0x000fc60000000880 */
[----:B------:R-:W-:Y:S01]  /*7640*/  FMUL R169, R165, R36 ;  /* 0x00000024a5a97220 */ /* 0x000fe20000400000 */
[----:B------:R-:W-:-:S03]  /*7650*/  FMUL R124, R39, R128 ;  /* 0x00000080277c7220 */ /* 0x000fc60000400000 */
[----:B------:R-:W-:Y:S01]  /*7660*/  FFMA R162, R129, R40, R169 ;  /* 0x0000002881a27223 */ /* 0x000fe200000000a9 */
[----:B------:R-:W-:Y:S01]  /*7670*/  FFMA R124, R39, R128, R124 ;  /* 0x00000080277c7223 */ /* 0x000fe2000000007c */
[----:B------:R-:W-:-:S03]  /*7680*/  FMUL R128, R165, R29 ;  /* 0x0000001da5807220 */ /* 0x000fc60000400000 */
[----:B------:R-:W-:Y:S01]  /*7690*/  FADD R167, R167, -R124 ;  /* 0x8000007ca7a77221 */ /* 0x000fe20000000000 */
[----:B------:R-:W-:-:S03]  /*76a0*/  FMUL R124, R165, R32 ;  /* 0x00000020a57c7220 */ /* 0x000fc60000400000 */
[----:B------:R-:W-:Y:S01]  /*76b0*/  FFMA R169, R167, R34, R162 ;  /* 0x00000022a7a97223 */ /* 0x000fe200000000a2 */
[----:B------:R-:W-:-:S04]  /*76c0*/  FFMA R124, R129, R33, R124 ;  /* 0x00000021817c7223 */ /* 0x000fc8000000007c */
[----:B------:R-:W-:-:S04]  /*76d0*/  FFMA R124, R167, R31, R124 ;  /* 0x0000001fa77c7223 */ /* 0x000fc8000000007c */
[----:B------:R-:W-:Y:S01]  /*76e0*/  FMUL R124, R165, R124 ;  /* 0x0000007ca57c7220 */ /* 0x000fe20000400000 */
[----:B------:R-:W-:-:S03]  /*76f0*/  FFMA R165, R129, R30, R128 ;  /* 0x0000001e81a57223 */ /* 0x000fc60000000080 */
[----:B------:R-:W-:Y:S01]  /*7700*/  FFMA R169, R129, R169, R124 ;  /* 0x000000a981a97223 */ /* 0x000fe2000000007c */
[----:B------:R-:W-:Y:S01]  /*7710*/  FFMA R124, R167, R28, R165 ;  /* 0x0000001ca77c7223 */ /* 0x000fe200000000a5 */
[----:B------:R-:W-:-:S03]  /*7720*/  FMUL R129, R183, R183 ;  /* 0x000000b7b7817220 */ /* 0x000fc60000400000 */
[----:B------:R-:W-:Y:S01]  /*7730*/  FFMA R169, R167, R124, R169 ;  /* 0x0000007ca7a97223 */ /* 0x000fe200000000a9 */
[----:B------:R-:W-:Y:S01]  /*7740*/  FFMA R124, R182, R182, R129 ;  /* 0x000000b6b67c7223 */ /* 0x000fe20000000081 */
[----:B------:R-:W-:Y:S01]  /*7750*/  FMUL R129, R65, R181 ;  /* 0x000000b541817220 */ /* 0x000fe20000400000 */
[----:B------:R-:W-:Y:S02]  /*7760*/  FMUL R167, R66, R186 ;  /* 0x000000ba42a77220 */ /* 0x000fe40000400000 */
[----:B------:R-:W-:Y:S01]  /*7770*/  FFMA R128, R21, R21, R124 ;  /* 0x0000001515807223 */ /* 0x000fe2000000007c */
[----:B------:R-:W-:Y:S01]  /*7780*/  FSEL R124, R52, RZ, P0 ;  /* 0x000000ff347c7208 */ /* 0x000fe20000000000 */
[----:B------:R-:W-:-:S04]  /*7790*/  FFMA R129, R66, R185, R129 ;  /* 0x000000b942817223 */ /* 0x000fc80000000081 */
[----:B------:R-:W-:Y:S01]  /*77a0*/  FFMA R124, R124, R128, RZ ;  /* 0x000000807c7c7223 */ /* 0x000fe200000000ff */
[----:B------:R-:W-:-:S03]  /*77b0*/  FFMA R129, R64, R186, R129 ;  /* 0x000000ba40817223 */ /* 0x000fc60000000081 */
[----:B------:R-:W-:Y:S01]  /*77c0*/  FFMA R124, R67, R128, R124 ;  /* 0x00000080437c7223 */ /* 0x000fe2000000007c */
[----:B------:R-:W-:Y:S01]  /*77d0*/  FMUL R128, R64, R181 ;  /* 0x000000b540807220 */ /* 0x000fe20000400000 */
[----:B------:R-:W-:Y:S02]  /*77e0*/  FADD R129, R129, R129 ;  /* 0x0000008181817221 */ /* 0x000fe40000000000 */
[----:B------:R-:W-:Y:S01]  /*77f0*/  FADD R124, R124, R169 ;  /* 0x000000a97c7c7221 */ /* 0x000fe20000000000 */
[----:B------:R-:W-:Y:S01]  /*7800*/  FFMA R128, R65, R186, -R128 ;  /* 0x000000ba41807223 */ /* 0x000fe20000000880 */
[----:B------:R-:W-:-:S03]  /*7810*/  FMUL R165, R66, R129 ;  /* 0x0000008142a57220 */ /* 0x000fc60000400000 */
[----:B------:R-:W-:Y:S01]  /*7820*/  FMUL R162, R63, R128 ;  /* 0x000000803fa27220 */ /* 0x000fe20000400000 */
[----:B------:R-:W-:-:S03]  /*7830*/  FFMA R165, R26, R185, R165 ;  /* 0x000000b91aa57223 */ /* 0x000fc600000000a5 */
[----:B------:R-:W-:Y:S01]  /*7840*/  FFMA R162, R63, R128, R162 ;  /* 0x000000803fa27223 */ /* 0x000fe200000000a2 */
[C---:B------:R-:W-:Y:S01]  /*7850*/  FFMA R128, R64.reuse, R185, -R167 ;  /* 0x000000b940807223 */ /* 0x040fe200000008a7 */
[-C--:B------:R-:W-:Y:S01]  /*7860*/  FMUL R167, R65, R129.reuse ;  /* 0x0000008141a77220 */ /* 0x080fe20000400000 */
[----:B------:R-:W-:Y:S01]  /*7870*/  FMUL R129, R64, R129 ;  /* 0x0000008140817220 */ /* 0x000fe20000400000 */
[----:B------:R-:W-:Y:S01]  /*7880*/  FADD R165, R165, -R162 ;  /* 0x800000a2a5a57221 */ /* 0x000fe20000000000 */
[C---:B------:R-:W-:Y:S02]  /*7890*/  FMUL R162, R63.reuse, R128 ;  /* 0x000000803fa27220 */ /* 0x040fe40000400000 */
[C---:B------:R-:W-:Y:S02]  /*78a0*/  FFMA R129, R26.reuse, R186, R129 ;  /* 0x000000ba1a817223 */ /* 0x040fe40000000081 */
[----:B------:R-:W-:Y:S01]  /*78b0*/  FFMA R169, R63, R128, R162 ;  /* 0x000000803fa97223 */ /* 0x000fe200000000a2 */
        /* <DEDUP_REMOVED lines=10> */
[----:B------:R-:W-:-:S03]  /*7960*/  FFMA R162, R59, R165, R162 ;  /* 0x000000a53ba27223 */ /* 0x000fc600000000a2 */
[-C--:B------:R-:W-:Y:S01]  /*7970*/  FFMA R167, R60, R129.reuse, R167 ;  /* 0x000000813ca77223 */ /* 0x080fe200000000a7 */
[----:B------:R-:W-:-:S04]  /*7980*/  FFMA R169, R57, R129, R162 ;  /* 0x0000008139a97223 */ /* 0x000fc800000000a2 */
[----:B------:R-:W-:Y:S01]  /*7990*/  FMUL R162, R128, R169 ;  /* 0x000000a980a27220 */ /* 0x000fe20000400000 */
[----:B------:R-:W-:-:S03]  /*79a0*/  FMUL R169, R55, R128 ;  /* 0x0000008037a97220 */ /* 0x000fc60000400000 */
[----:B------:R-:W-:Y:S01]  /*79b0*/  FFMA R162, R165, R167, R162 ;  /* 0x000000a7a5a27223 */ /* 0x000fe200000000a2 */
[----:B------:R-:W-:-:S04]  /*79c0*/  FFMA R169, R56, R165, R169 ;  /* 0x000000a538a97223 */ /* 0x000fc800000000a9 */
[----:B------:R-:W-:-:S04]  /*79d0*/  FFMA R128, R54, R129, R169 ;  /* 0x0000008136807223 */ /* 0x000fc800000000a9 */
[----:B------:R-:W-:Y:S01]  /*79e0*/  FFMA R129, R129, R128, R162 ;  /* 0x0000008081817223 */ /* 0x000fe200000000a2 */
[----:B------:R-:W-:-:S03]  /*79f0*/  FSEL R128, R228, RZ, P2 ;  /* 0x000000ffe4807208 */ /* 0x000fc60001000000 */
[----:B------:R-:W-:Y:S01]  /*7a00*/  FADD R124, R124, R129 ;  /* 0x000000817c7c7221 */ /* 0x000fe20000000000 */
[----:B------:R-:W-:Y:S01]  /*7a10*/  FFMA R129, RZ, R125, R126 ;  /* 0x0000007dff817223 */ /* 0x000fe2000000007e */
[----:B------:R-:W-:-:S03]  /*7a20*/  FMUL R128, R125, R128 ;  /* 0x000000807d807220 */ /* 0x000fc60000400000 */
[----:B------:R-:W-:Y:S01]  /*7a30*/  FSETP.GT.AND P1, PT, R124, -R125, PT ;  /* 0x8000007d7c00720b */ /* 0x000fe20003f24000 */
[----:B------:R-:W-:-:S04]  /*7a40*/  FFMA R126, R168, R128, R129 ;  /* 0x00000080a87e7223 */ /* 0x000fc80000000081 */
[----:B------:R-:W-:-:S08]  /*7a50*/  FADD R126, RZ, -R126 ;  /* 0x8000007eff7e7221 */ /* 0x000fd00000000000 */
        /* <DEDUP_REMOVED lines=17> */
.L_x_1268:
[----:B------:R-:W-:Y:S05]  /*7b70*/  BSYNC B5 ;  /* 0x0000000000057941 */ /* 0x000fea0003800000 */
.L_x_1267:
        /* <DEDUP_REMOVED lines=11> */
[-C--:B------:R-:W-:Y:S01]  /*7c30*/  FFMA R129, R21, R126.reuse, R140 ;  /* 0x0000007e15817223 */ /* 0x080fe2000000008c */
[CC--:B------:R-:W-:Y:S01]  /*7c40*/  FFMA R132, -R183.reuse, R126.reuse, R132 ;  /* 0x0000007eb7847223 */ /* 0x0c0fe20000000184 */
[-C--:B------:R-:W-:Y:S01]  /*7c50*/  FFMA R128, R183, R126.reuse, R141 ;  /* 0x0000007eb7807223 */ /* 0x080fe2000000008d */
[CC--:B------:R-:W-:Y:S01]  /*7c60*/  FFMA R131, -R182.reuse, R126.reuse, R131 ;  /* 0x0000007eb6837223 */ /* 0x0c0fe20000000183 */
[----:B------:R-:W-:-:S02]  /*7c70*/  FFMA R21, R182, R126, R142 ;  /* 0x0000007eb6157223 */ /* 0x000fc4000000008e */
.L_x_1266:
[----:B------:R-:W-:Y:S05]  /*7c80*/  BSYNC B4 ;  /* 0x0000000000047941 */ /* 0x000fea0003800000 */
.L_x_1264:
[-C--:B------:R-:W-:Y:S01]  /*7c90*/  FMUL R11, R11, R19.reuse ;  /* 0x000000130b0b7220 */ /* 0x080fe20000400000 */
[----:B------:R-:W-:Y:S01]  /*7ca0*/  FSEL R142, R21, R142, P5 ;  /* 0x0000008e158e7208 */ /* 0x000fe20002800000 */
[----:B------:R-:W-:Y:S01]  /*7cb0*/  FMUL R50, R50, R19 ;  /* 0x0000001332327220 */ /* 0x000fe20000400000 */
[----:B------:R-:W-:Y:S01]  /*7cc0*/  FSEL R139, R124, R139, P5 ;  /* 0x0000008b7c8b7208 */ /* 0x000fe20002800000 */
[----:B------:R-:W-:Y:S01]  /*7cd0*/  FFMA R21, R10, -R20, -R11 ;  /* 0x800000140a157223 */ /* 0x000fe2000000080b */
[----:B------:R-:W-:Y:S01]  /*7ce0*/  FMUL R11, R15, R18 ;  /* 0x000000120f0b7220 */ /* 0x000fe20000400000 */
[----:B------:R-:W-:Y:S01]  /*7cf0*/  FMUL R10, R19, R16 ;  /* 0x00000010130a7220 */ /* 0x000fe20000400000 */
[----:B------:R-:W-:Y:S01]  /*7d00*/  FFMA R124, R51, R20, R50 ;  /* 0x00000014337c7223 */ /* 0x000fe20000000032 */
[----:B------:R-:W-:Y:S01]  /*7d10*/  FFMA R21, -R12, R15, R21 ;  /* 0x0000000f0c157223 */ /* 0x000fe20000000115 */
[C---:B------:R-:W-:Y:S01]  /*7d20*/  FFMA R16, R20.reuse, R16, -R11 ;  /* 0x0000001014107223 */ /* 0x040fe2000000080b */
[----:B------:R-:W-:Y:S01]  /*7d30*/  FMUL R11, R15, R184 ;  /* 0x000000b80f0b7220 */ /* 0x000fe20000400000 */
[----:B------:R-:W-:Y:S01]  /*7d40*/  FMUL R12, R19, R13 ;  /* 0x0000000d130c7220 */ /* 0x000fe20000400000 */
[CC--:B------:R-:W-:Y:S01]  /*7d50*/  FFMA R10, R15.reuse, R17.reuse, -R10 ;  /* 0x000000110f0a7223 */ /* 0x0c0fe2000000080a */
[C---:B------:R-:W-:Y:S01]  /*7d60*/  FMUL R50, R20.reuse, R17 ;  /* 0x0000001114327220 */ /* 0x040fe20000400000 */
[----:B------:R-:W-:Y:S01]  /*7d70*/  FFMA R13, R20, R13, -R11 ;  /* 0x0000000d140d7223 */ /* 0x000fe2000000080b */
[----:B------:R-:W-:Y:S01]  /*7d80*/  FFMA R11, R15, R14, -R12 ;  /* 0x0000000e0f0b7223 */ /* 0x000fe2000000080c */
[----:B------:R-:W-:Y:S01]  /*7d90*/  FMUL R12, R8, R16 ;  /* 0x00000010080c7220 */ /* 0x000fe20000400000 */
[----:B------:R-:W-:Y:S01]  /*7da0*/  FSETP.GEU.AND P2, PT, R161, R173, PT ;  /* 0x000000ada100720b */ /* 0x000fe20003f4e000 */
[----:B------:R-:W-:Y:S01]  /*7db0*/  FFMA R18, R19, R18, -R50 ;  /* 0x0000001213127223 */ /* 0x000fe20000000832 */
[----:B------:R-:W-:Y:S01]  /*7dc0*/  FFMA R124, R49, R15, R124 ;  /* 0x0000000f317c7223 */ /* 0x000fe2000000007c */
[----:B------:R-:W-:Y:S01]  /*7dd0*/  FMUL R14, R20, R14 ;  /* 0x0000000e140e7220 */ /* 0x000fe20000400000 */
[----:B------:R-:W-:Y:S01]  /*7de0*/  FFMA R12, R7, -R10, -R12 ;  /* 0x8000000a070c7223 */ /* 0x000fe2000000080c */
[----:B------:R-:W-:Y:S01]  /*7df0*/  FMUL R17, R47, R13 ;  /* 0x0000000d2f117220 */ /* 0x000fe20000400000 */
[----:B------:R-:W-:Y:S01]  /*7e00*/  FADD R21, R21, R124 ;  /* 0x0000007c15157221 */ /* 0x000fe20000000000 */
[----:B------:R-:W-:Y:S01]  /*7e10*/  FFMA R184, R19, R184, -R14 ;  /* 0x000000b813b87223 */ /* 0x000fe2000000080e */
[----:B------:R-:W-:Y:S01]  /*7e20*/  FFMA R12, -R9, R18, R12 ;  /* 0x00000012090c7223 */ /* 0x000fe2000000010c */
[----:B------:R-:W-:Y:S01]  /*7e30*/  FFMA R17, R48, R11, R17 ;  /* 0x0000000b30117223 */ /* 0x000fe20000000011 */
[----:B------:R-:W-:Y:S01]  /*7e40*/  BSSY B3, `(.L_x_1269) ;  /* 0x0000065000037945 */ /* 0x000fe20003800000 */
[----:B------:R-:W-:Y:S01]  /*7e50*/  FSEL R137, R180, R137, P5 ;  /* 0x00000089b4897208 */ /* 0x000fe20002800000 */
[----:B------:R-:W-:Y:S01]  /*7e60*/  FADD R12, R21, R12 ;  /* 0x0000000c150c7221 */ /* 0x000fe20000000000 */
[----:B------:R-:W-:Y:S01]  /*7e70*/  FFMA R17, R46, R184, R17 ;  /* 0x000000b82e117223 */ /* 0x000fe20000000011 */
[----:B------:R-:W-:-:S02]  /*7e80*/  FSEL R138, R125, R138, P5 ;  /* 0x0000008a7d8a7208 */ /* 0x000fc40002800000 */
[----:B------:R-:W-:Y:S01]  /*7e90*/  FSEL R140, R129, R140, P5 ;  /* 0x0000008c818c7208 */ /* 0x000fe20002800000 */
[----:B------:R-:W-:Y:S01]  /*7ea0*/  FADD R17, R12, R17 ;  /* 0x000000110c117221 */ /* 0x000fe20000000000 */
[----:B------:R-:W-:Y:S01]  /*7eb0*/  FSEL R141, R128, R141, P5 ;  /* 0x0000008d808d7208 */ /* 0x000fe20002800000 */
[----:B------:R-:W-:Y:S01]  /*7ec0*/  FADD R12, R161, -R173 ;  /* 0x800000ada10c7221 */ /* 0x000fe20000000000 */
[----:B------:R-:W-:Y:S02]  /*7ed0*/  FSEL R143, R186, R143, P5 ;  /* 0x0000008fba8f7208 */ /* 0x000fe40002800000 */
[----:B------:R-:W-:Y:S02]  /*7ee0*/  FSEL R144, R181, R144, P5 ;  /* 0x00000090b5907208 */ /* 0x000fe40002800000 */
[----:B------:R-:W-:Y:S01]  /*7ef0*/  FSEL R145, R185, R145, P5 ;  /* 0x00000091b9917208 */ /* 0x000fe20002800000 */
        /* <DEDUP_REMOVED lines=29> */
.L_x_1277:
[----:B------:R-:W1:Y:S02]  /*80d0*/  MUFU.RCP R50, R177 ;  /* 0x000000b100327308 */ /* 0x000e640000001000 */
[----:B01----:R-:W-:-:S04]  /*80e0*/  FFMA R21, R177, R50, -1 ;  /* 0xbf800000b1157423 */ /* 0x003fc80000000032 */
[----:B------:R-:W-:-:S04]  /*80f0*/  FADD.FTZ R21, -R21, -RZ ;  /* 0x800000ff15157221 */ /* 0x000fc80000010100 */
[----:B------:R-:W-:Y:S02]  /*8100*/  FFMA R87, R50, R21, R50 ;  /* 0x0000001532577223 */ /* 0x000fe40000000032 */
.L_x_1276:
[----:B------:R-:W-:Y:S05]  /*8110*/  BSYNC B6 ;  /* 0x0000000000067941 */ /* 0x000fea0003800000 */
.L_x_1275:
[----:B------:R-:W2:Y:S01]  /*8120*/  LDL R21, [R1+0x4] ;  /* 0x0000040001157983 */ /* 0x000ea20000100800 */
[----:B------:R-:W-:Y:S02]  /*8130*/  FSETP.GT.AND P1, PT, R177, RZ, PT ;  /* 0x000000ffb100720b */ /* 0x000fe40003f24000 */
[----:B------:R-:W-:Y:S02]  /*8140*/  MOV R88, R179 ;  /* 0x000000b300587202 */ /* 0x000fe40000000f00 */
[----:B------:R-:W-:Y:S02]  /*8150*/  FSEL R90, R87, R43, P1 ;  /* 0x0000002b575a7208 */ /* 0x000fe40000800000 */
[----:B--2---:R-:W-:Y:S02]  /*8160*/  FSEL R89, R21, R14, P1 ;  /* 0x0000000e15597208 */ /* 0x004fe40000800000 */
.L_x_1274:
[----:B------:R-:W-:Y:S05]  /*8170*/  BSYNC B5 ;  /* 0x0000000000057941 */ /* 0x000fea0003800000 */
.L_x_1273:
        /* <DEDUP_REMOVED lines=17> */
[----:B------:R0:W-:Y:S03]  /*8290*/  STL [R1], R21 ;  /* 0x0000001501007387 */ /* 0x0001e60000100800 */
[----:B------:R-:W-:Y:S05]  /*82a0*/  @P1 BRA `(.L_x_1284) ;  /* 0x0000005000001947 */ /* 0x000fea0003800000 */
[----:B------:R-:W-:Y:S02]  /*82b0*/  MOV R124, R177 ;  /* 0x000000b1007c7202 */ /* 0x000fe40000000f00 */
[----:B------:R-:W-:Y:S02]  /*82c0*/  MOV R125, 0x82e0 ;  /* 0x000082e0007d7802 */ /* 0x000fe40000000f00 */
[----:B0-----:R-:W-:Y:S05]  /*82d0*/  CALL.REL.NOINC `($__internal_12_$__cuda_sm20_rcp_rn_f32_slowpath) ;  /* 0x00006ef000007944 */ /* 0x001fea0003c00000 */
[----:B-1----:R-:W-:Y:S01]  /*82e0*/  MOV R91, R128 ;  /* 0x00000080005b7202 */ /* 0x002fe20000000f00 */
[----:B------:R-:W-:Y:S05]  /*82f0*/  BRA `(.L_x_1283) ;  /* 0x0000004000007947 */ /* 0x000fea0003800000 */
.L_x_1284:
[----:B------:R-:W1:Y:S02]  /*8300*/  MUFU.RCP R50, R177 ;  /* 0x000000b100327308 */ /* 0x000e640000001000 */
[----:B01----:R-:W-:-:S04]  /*8310*/  FFMA R21, R177, R50, -1 ;  /* 0xbf800000b1157423 */ /* 0x003fc80000000032 */
[----:B------:R-:W-:-:S04]  /*8320*/  FADD.FTZ R21, -R21, -RZ ;  /* 0x800000ff15157221 */ /* 0x000fc80000010100 */
[----:B------:R-:W-:Y:S02]  /*8330*/  FFMA R91, R50, R21, R50 ;  /* 0x00000015325b7223 */ /* 0x000fe40000000032 */
.L_x_1283:
[----:B------:R-:W-:Y:S05]  /*8340*/  BSYNC B7 ;  /* 0x0000000000077941 */ /* 0x000fea0003800000 */
.L_x_1282:
[----:B------:R-:W2:Y:S01]  /*8350*/  LDL R21, [R1] ;  /* 0x0000000001157983 */ /* 0x000ea20000100800 */
[----:B------:R-:W-:-:S03]  /*8360*/  FSETP.GT.AND P1, PT, R177, RZ, PT ;  /* 0x000000ffb100720b */ /* 0x000fc60003f24000 */
[----:B------:R0:W-:Y:S01]  /*8370*/  STL [R1+0x34], R179 ;  /* 0x000034b301007387 */ /* 0x0001e20000100800 */
[----:B------:R-:W-:Y:S02]  /*8380*/  FSEL R251, R91, R249, P1 ;  /* 0x000000f95bfb7208 */ /* 0x000fe40000800000 */
[----:B--2---:R-:W-:Y:S02]  /*8390*/  FSEL R252, R21, R14, P1 ;  /* 0x0000000e15fc7208 */ /* 0x004fe40000800000 */
.L_x_1281:
[----:B0-----:R-:W-:Y:S05]  /*83a0*/  BSYNC B6 ;  /* 0x0000000000067941 */ /* 0x001fea0003800000 */
.L_x_1280:
[----:B------:R-:W2:Y:S01]  /*83b0*/  LDL R21, [R1+0x34] ;  /* 0x0000340001157983 */ /* 0x000ea20000100800 */
[----:B------:R-:W-:Y:S02]  /*83c0*/  ISETP.NE.AND P1, PT, R171, 0x2, PT ;  /* 0x00000002ab00780c */ /* 0x000fe40003f25270 */
[----:B------:R-:W-:Y:S02]  /*83d0*/  FSEL R246, R88, RZ, !P4 ;  /* 0x000000ff58f67208 */ /* 0x000fe40006000000 */
[----:B------:R-:W-:Y:S02]  /*83e0*/  FSEL R250, R252, R14, !P1 ;  /* 0x0000000efcfa7208 */ /* 0x000fe40004800000 */
[----:B------:R-:W-:-:S02]  /*83f0*/  FSEL R249, R251, R249, !P1 ;  /* 0x000000f9fbf97208 */ /* 0x000fc40004800000 */
[----:B--2---:R-:W-:Y:S02]  /*8400*/  FSEL R246, R21, R246, !P1 ;  /* 0x000000f615f67208 */ /* 0x004fe40004800000 */
.L_x_1279:
[----:B------:R-:W-:Y:S05]  /*8410*/  BSYNC B5 ;  /* 0x0000000000057941 */ /* 0x000fea0003800000 */
.L_x_1278:
[----:B------:R-:W-:Y:S02]  /*8420*/  FSEL R245, R89, R250, !P4 ;  /* 0x000000fa59f57208 */ /* 0x000fe40006000000 */
[----:B------:R-:W-:Y:S02]  /*8430*/  FSEL R244, R90, R249, !P4 ;  /* 0x000000f95af47208 */ /* 0x000fe40006000000 */
[----:B------:R-:W-:Y:S02]  /*8440*/  FSEL R243, R88, R246, !P4 ;  /* 0x000000f658f37208 */ /* 0x000fe40006000000 */
.L_x_1272:
[----:B------:R-:W-:Y:S05]  /*8450*/  BSYNC B4 ;  /* 0x0000000000047941 */ /* 0x000fea0003800000 */
.L_x_1271:
[----:B------:R-:W-:Y:S02]  /*8460*/  FSEL R242, R242, R245, P3 ;  /* 0x000000f5f2f27208 */ /* 0x000fe40001800000 */
[----:B------:R-:W-:Y:S02]  /*8470*/  FSEL R238, R43, R244, P3 ;  /* 0x000000f42bee7208 */ /* 0x000fe40001800000 */
[----:B------:R-:W-:Y:S02]  /*8480*/  FSEL R237, R243, RZ, !P3 ;  /* 0x000000fff3ed7208 */ /* 0x000fe40005800000 */
.L_x_1270:
[----:B------:R-:W-:Y:S05]  /*8490*/  BSYNC B3 ;  /* 0x0000000000037941 */ /* 0x000fea0003800000 */
.L_x_1269:
[----:B------:R-:W-:Y:S01]  /*84a0*/  FSEL R12, R12, R242, !P2 ;  /* 0x000000f20c0c7208 */ /* 0x000fe20005000000 */
[----:B------:R-:W-:Y:S01]  /*84b0*/  BSSY B4, `(.L_x_1285) ;  /* 0x0000085000047945 */ /* 0x000fe20003800000 */
[----:B------:R-:W-:Y:S01]  /*84c0*/  MOV R14, RZ ;  /* 0x000000ff000e7202 */ /* 0x000fe20000000f00 */
[----:B------:R-:W-:Y:S01]  /*84d0*/  CS2R R50, SRZ ;  /* 0x0000000000327805 */ /* 0x000fe2000001ff00 */
[----:B------:R-:W-:Y:S01]  /*84e0*/  FSETP.GT.AND P1, PT, |R12|, 9.9999997171806853657e-10, PT ;  /* 0x3089705f0c00780b */ /* 0x000fe20003f24200 */
[----:B------:R-:W-:Y:S01]  /*84f0*/  CS2R R124, SRZ ;  /* 0x00000000007c7805 */ /* 0x000fe2000001ff00 */
[----:B------:R-:W-:-:S02]  /*8500*/  MOV R21, RZ ;  /* 0x000000ff00157202 */ /* 0x000fc40000000f00 */
[----:B------:R-:W-:Y:S02]  /*8510*/  MOV R49, RZ ;  /* 0x000000ff00317202 */ /* 0x000fe40000000f00 */
[----:B------:R-:W-:Y:S02]  /*8520*/  MOV R126, RZ ;  /* 0x000000ff007e7202 */ /* 0x000fe40000000f00 */
[----:B------:R-:W-:-:S05]  /*8530*/  MOV R128, RZ ;  /* 0x000000ff00807202 */ /* 0x000fca0000000f00 */
[----:B------:R-:W-:Y:S05]  /*8540*/  @!P1 BRA `(.L_x_1286) ;  /* 0x000007b000009947 */ /* 0x000fea0003800000 */
[----:B------:R-:W-:Y:S01]  /*8550*/  FMUL R14, R38, -R16 ;  /* 0x80000010260e7220 */ /* 0x000fe20000400000 */
[----:B------:R-:W-:Y:S01]  /*8560*/  FMUL R21, R35, -R18 ;  /* 0x8000001223157220 */ /* 0x000fe20000400000 */
[C---:B------:R-:W-:Y:S01]  /*8570*/  FMUL R126, R37.reuse, -R10 ;  /* 0x8000000a257e7220 */ /* 0x040fe20000400000 */
[----:B------:R-:W-:Y:S01]  /*8580*/  FMUL R128, R64, R13 ;  /* 0x0000000d40807220 */ /* 0x000fe20000400000 */
[----:B------:R-:W-:Y:S01]  /*8590*/  FFMA R14, R37, -R18, -R14 ;  /* 0x80000012250e7223 */ /* 0x000fe2000000080e */
[----:B------:R-:W-:Y:S01]  /*85a0*/  FFMA R124, R38, -R10, -R21 ;  /* 0x8000000a267c7223 */ /* 0x000fe20000000815 */
[----:B------:R-:W-:Y:S01]  /*85b0*/  FFMA R126, R35, -R16, -R126 ;  /* 0x80000010237e7223 */ /* 0x000fe2000000087e */
[----:B------:R-:W-:Y:S01]  /*85c0*/  FFMA R160, R65, R184, -R128 ;  /* 0x000000b841a07223 */ /* 0x000fe20000000880 */
[C---:B------:R-:W-:Y:S01]  /*85d0*/  FMUL R50, R39.reuse, R14 ;  /* 0x0000000e27327220 */ /* 0x040fe20000400000 */
[----:B------:R-:W-:Y:S01]  /*85e0*/  FMUL R49, R39, R124 ;  /* 0x0000007c27317220 */ /* 0x000fe20000400000 */
[----:B------:R-:W-:Y:S01]  /*85f0*/  FMUL R125, R66, R184 ;  /* 0x000000b8427d7220 */ /* 0x000fe20000400000 */
[----:B------:R-:W-:Y:S01]  /*8600*/  FSEL R43, R43, R238, !P2 ;  /* 0x000000ee2b2b7208 */ /* 0x000fe20005000000 */
[C---:B------:R-:W-:Y:S01]  /*8610*/  FFMA R21, R39.reuse, R14, R50 ;  /* 0x0000000e27157223 */ /* 0x040fe20000000032 */
[----:B------:R-:W-:Y:S01]  /*8620*/  FMUL R14, R39, R126 ;  /* 0x0000007e270e7220 */ /* 0x000fe20000400000 */
[----:B------:R-:W-:Y:S01]  /*8630*/  FMUL R50, R37, -R16 ;  /* 0x8000001025327220 */ /* 0x000fe20000400000 */
[----:B------:R-:W-:Y:S01]  /*8640*/  FFMA R128, R39, R124, R49 ;  /* 0x0000007c27807223 */ /* 0x000fe20000000031 */
[----:B------:R-:W-:Y:S01]  /*8650*/  FMUL R124, R63, R160 ;  /* 0x000000a03f7c7220 */ /* 0x000fe20000400000 */
[----:B------:R-:W-:Y:S01]  /*8660*/  FFMA R14, R39, R126, R14 ;  /* 0x0000007e270e7223 */ /* 0x000fe2000000000e */
[----:B------:R-:W-:Y:S01]  /*8670*/  FFMA R51, R35, -R10, R50 ;  /* 0x8000000a23337223 */ /* 0x000fe20000000032 */
[-C--:B------:R-:W-:Y:S01]  /*8680*/  FFMA R126, R64, R11.reuse, -R125 ;  /* 0x0000000b407e7223 */ /* 0x080fe2000000087d */
[C---:B------:R-:W-:Y:S01]  /*8690*/  FMUL R125, R65.reuse, R11 ;  /* 0x0000000b417d7220 */ /* 0x040fe20000400000 */
[-C--:B------:R-:W-:Y:S01]  /*86a0*/  FMUL R50, R65, R13.reuse ;  /* 0x0000000d41327220 */ /* 0x080fe20000400000 */
[----:B------:R-:W-:Y:S01]  /*86b0*/  FFMA R51, R38, -R18, R51 ;  /* 0x8000001226337223 */ /* 0x000fe20000000033 */
[C---:B------:R-:W-:Y:S01]  /*86c0*/  FFMA R49, R63.reuse, R160, R124 ;  /* 0x000000a03f317223 */ /* 0x040fe2000000007c */
[-C--:B------:R-:W-:Y:S01]  /*86d0*/  FMUL R160, R63, R126.reuse ;  /* 0x0000007e3fa07220 */ /* 0x080fe20000400000 */
[C---:B------:R-:W-:Y:S01]  /*86e0*/  FFMA R162, R66.reuse, R13, -R125 ;  /* 0x0000000d42a27223 */ /* 0x040fe2000000087d */
[----:B------:R-:W-:Y:S01]  /*86f0*/  FFMA R125, R66, R11, R50 ;  /* 0x0000000b427d7223 */ /* 0x000fe20000000032 */
[----:B------:R-:W-:Y:S01]  /*8700*/  FADD R124, R51, R51 ;  /* 0x00000033337c7221 */ /* 0x000fe20000000000 */
[C---:B------:R-:W-:Y:S01]  /*8710*/  FFMA R51, R63.reuse, R126, R160 ;  /* 0x0000007e3f337223 */ /* 0x040fe200000000a0 */
[----:B------:R-:W-:Y:S01]  /*8720*/  FMUL R50, R63, R162 ;  /* 0x000000a23f327220 */ /* 0x000fe20000400000 */
[----:B------:R-:W-:Y:S01]  /*8730*/  FFMA R126, R64, R184, R125 ;  /* 0x000000b8407e7223 */ /* 0x000fe2000000007d */
[-C--:B------:R-:W-:Y:S01]  /*8740*/  FMUL R127, R37, R124.reuse ;  /* 0x0000007c257f7220 */ /* 0x080fe20000400000 */
[-C--:B------:R-:W-:Y:S01]  /*8750*/  FMUL R125, R35, R124.reuse ;  /* 0x0000007c237d7220 */ /* 0x080fe20000400000 */
[----:B------:R-:W-:Y:S01]  /*8760*/  FMUL R129, R38, R124 ;  /* 0x0000007c26817220 */ /* 0x000fe20000400000 */
[----:B------:R-:W-:Y:S01]  /*8770*/  FADD R161, R126, R126 ;  /* 0x0000007e7ea17221 */ /* 0x000fe20000000000 */
[C---:B------:R-:W-:Y:S01]  /*8780*/  FFMA R127, R22.reuse, -R16, R127 ;  /* 0x80000010167f7223 */ /* 0x040fe2000000007f */
[----:B------:R-:W-:Y:S01]  /*8790*/  FFMA R126, R22, -R10, R125 ;  /* 0x8000000a167e7223 */ /* 0x000fe2000000007d */
[----:B------:R-:W-:Y:S01]  /*87a0*/  FFMA R50, R63, R162, R50 ;  /* 0x000000a23f327223 */ /* 0x000fe20000000032 */
[----:B------:R-:W-:Y:S01]  /*87b0*/  FMUL R163, R66, R161 ;  /* 0x000000a142a37220 */ /* 0x000fe20000400000 */
[----:B------:R-:W-:Y:S01]  /*87c0*/  FADD R127, R127, -R128 ;  /* 0x800000807f7f7221 */ /* 0x000fe20000000000 */
[----:B------:R-:W-:Y:S01]  /*87d0*/  FADD R125, R126, -R21 ;  /* 0x800000157e7d7221 */ /* 0x000fe20000000000 */
[----:B------:R-:W-:Y:S01]  /*87e0*/  FFMA R21, R22, -R18, R129 ;  /* 0x8000001216157223 */ /* 0x000fe20000000081 */
[----:B------:R-:W-:Y:S01]  /*87f0*/  FFMA R124, R26, R11, R163 ;  /* 0x0000000b1a7c7223 */ /* 0x000fe200000000a3 */
[----:B------:R-:W-:Y:S01]  /*8800*/  FMUL R126, R127, R32 ;  /* 0x000000207f7e7220 */ /* 0x000fe20000400000 */
[----:B------:R-:W-:Y:S01]  /*8810*/  FMUL R129, R65, R161 ;  /* 0x000000a141817220 */ /* 0x000fe20000400000 */
[----:B------:R-:W-:Y:S01]  /*8820*/  FADD R21, R21, -R14 ;  /* 0x8000000e15157221 */ /* 0x000fe20000000000 */
[----:B------:R-:W-:Y:S01]  /*8830*/  FADD R49, R124, -R49 ;  /* 0x800000317c317221 */ /* 0x000fe20000000000 */
[----:B------:R-:W-:Y:S01]  /*8840*/  FFMA R124, R125, R33, R126 ;  /* 0x000000217d7c7223 */ /* 0x000fe2000000007e */
[----:B------:R-:W-:Y:S01]  /*8850*/  FMUL R126, R127, R36 ;  /* 0x000000247f7e7220 */ /* 0x000fe20000400000 */
[----:B------:R-:W-:Y:S01]  /*8860*/  FFMA R14, R26, R13, R129 ;  /* 0x0000000d1a0e7223 */ /* 0x000fe20000000081 */
[----:B------:R-:W-:Y:S01]  /*8870*/  FMUL R161, R64, R161 ;  /* 0x000000a140a17220 */ /* 0x000fe20000400000 */
[----:B------:R-:W-:Y:S01]  /*8880*/  FFMA R128, R21, R31, R124 ;  /* 0x0000001f15807223 */ /* 0x000fe2000000007c */
[----:B------:R-:W-:Y:S01]  /*8890*/  FFMA R126, R125, R40, R126 ;  /* 0x000000287d7e7223 */ /* 0x000fe2000000007e */
[----:B------:R-:W-:Y:S01]  /*88a0*/  FADD R124, R14, -R51 ;  /* 0x800000330e7c7221 */ /* 0x000fe20000000000 */
[----:B------:R-:W-:Y:S01]  /*88b0*/  FFMA R161, R26, R184, R161 ;  /* 0x000000b81aa17223 */ /* 0x000fe200000000a1 */
[----:B------:R-:W-:Y:S01]  /*88c0*/  FMUL R51, R127, R128 ;  /* 0x000000807f337220 */ /* 0x000fe20000400000 */
[----:B------:R-:W-:Y:S01]  /*88d0*/  FFMA R128, R21, R34, R126 ;  /* 0x0000002215807223 */ /* 0x000fe2000000007e */
[----:B------:R-:W-:Y:S01]  /*88e0*/  FMUL R14, R127, R29 ;  /* 0x0000001d7f0e7220 */ /* 0x000fe20000400000 */
[----:B------:R-:W-:Y:S01]  /*88f0*/  FADD R161, R161, -R50 ;  /* 0x80000032a1a17221 */ /* 0x000fe20000000000 */
[----:B------:R-:W-:Y:S01]  /*8900*/  FMUL R50, R58, R124 ;  /* 0x0000007c3a327220 */ /* 0x000fe20000400000 */
[----:B------:R-:W-:Y:S01]  /*8910*/  FFMA R128, R125, R128, R51 ;  /* 0x000000807d807223 */ /* 0x000fe20000000033 */
[----:B------:R-:W-:Y:S01]  /*8920*/  FMUL R51, R19, R19 ;  /* 0x0000001313337220 */ /* 0x000fe20000400000 */
[----:B------:R-:W-:Y:S01]  /*8930*/  FFMA R126, R125, R30, R14 ;  /* 0x0000001e7d7e7223 */ /* 0x000fe2000000000e */
[----:B------:R-:W-:Y:S01]  /*8940*/  FFMA R160, R59, R49, R50 ;  /* 0x000000313ba07223 */ /* 0x000fe20000000032 */
[----:B------:R-:W-:Y:S01]  /*8950*/  FMUL R125, R61, R124 ;  /* 0x0000007c3d7d7220 */ /* 0x000fe20000400000 */
[----:B------:R-:W-:Y:S01]  /*8960*/  FFMA R50, R20, R20, R51 ;  /* 0x0000001414327223 */ /* 0x000fe20000000033 */
[----:B------:R-:W-:Y:S01]  /*8970*/  FSEL R14, R52, RZ, P0 ;  /* 0x000000ff340e7208 */ /* 0x000fe20000000000 */
[----:B------:R-:W-:Y:S01]  /*8980*/  FFMA R127, R57, R161, R160 ;  /* 0x000000a1397f7223 */ /* 0x000fe200000000a0 */
[----:B------:R-:W-:Y:S01]  /*8990*/  FFMA R125, R62, R49, R125 ;  /* 0x000000313e7d7223 */ /* 0x000fe2000000007d */
[----:B------:R-:W-:Y:S01]  /*89a0*/  FMUL R51, R55, R124 ;  /* 0x0000007c37337220 */ /* 0x000fe20000400000 */
[----:B------:R-:W-:Y:S01]  /*89b0*/  FFMA R50, R15, R15, R50 ;  /* 0x0000000f0f327223 */ /* 0x000fe20000000032 */
[----:B------:R-:W-:Y:S01]  /*89c0*/  FMUL R160, R124, R127 ;  /* 0x0000007f7ca07220 */ /* 0x000fe20000400000 */
        /* <DEDUP_REMOVED lines=8> */
[----:B------:R-:W-:Y:S01]  /*8a50*/  FSEL R50, R237, RZ, P2 ;  /* 0x000000ffed327208 */ /* 0x000fe20001000000 */
[----:B------:R-:W-:Y:S01]  /*8a60*/  FFMA R161, R161, R124, R160 ;  /* 0x0000007ca1a17223 */ /* 0x000fe200000000a0 */
[----:B------:R-:W-:Y:S01]  /*8a70*/  BSSY B5, `(.L_x_1287) ;  /* 0x0000018000057945 */ /* 0x000fe20003800000 */
[----:B------:R-:W-:-:S02]  /*8a80*/  FADD R14, R14, R21 ;  /* 0x000000150e0e7221 */ /* 0x000fc40000000000 */
[----:B------:R-:W-:Y:S01]  /*8a90*/  FMUL R21, R43, R50 ;  /* 0x000000322b157220 */ /* 0x000fe20000400000 */
[----:B------:R-:W-:Y:S01]  /*8aa0*/  FFMA R50, RZ, R43, R12 ;  /* 0x0000002bff327223 */ /* 0x000fe2000000000c */
[----:B------:R-:W-:-:S03]  /*8ab0*/  FADD R14, R14, R161 ;  /* 0x000000a10e0e7221 */ /* 0x000fc60000000000 */
[----:B------:R-:W-:Y:S02]  /*8ac0*/  FFMA R17, R17, R21, R50 ;  /* 0x0000001511117223 */ /* 0x000fe40000000032 */
[----:B------:R-:W-:Y:S02]  /*8ad0*/  FSETP.GT.AND P1, PT, R43, -R14, PT ;  /* 0x8000000e2b00720b */ /* 0x000fe40003f24000 */
[----:B------:R-:W-:-:S11]  /*8ae0*/  FADD R17, RZ, -R17 ;  /* 0x80000011ff117221 */ /* 0x000fd60000000000 */
        /* <DEDUP_REMOVED lines=16> */
.L_x_1288:
[----:B------:R-:W-:Y:S05]  /*8bf0*/  BSYNC B5 ;  /* 0x0000000000057941 */ /* 0x000fea0003800000 */
.L_x_1287:
[----:B------:R-:W-:-:S04]  /*8c00*/  FSETP.GT.AND P1, PT, R43, -R14, PT ;  /* 0x8000000e2b00720b */ /* 0x000fc80003f24000 */
[----:B------:R-:W-:-:S05]  /*8c10*/  FSEL R17, R92, R17, P1 ;  /* 0x000000115c117208 */ /* 0x000fca0000800000 */
[C---:B------:R-:W-:Y:S01]  /*8c20*/  FMUL R14, R17.reuse, c[0x0][0x654] ;  /* 0x00019500110e7a20 */ /* 0x040fe20000400000 */
[----:B------:R-:W-:-:S03]  /*8c30*/  FMUL R17, R17, c[0x0][0x650] ;  /* 0x0001940011117a20 */ /* 0x000fc60000400000 */
[CC--:B------:R-:W-:Y:S01]  /*8c40*/  FFMA R131, -R20.reuse, R14.reuse, R131 ;  /* 0x0000000e14837223 */ /* 0x0c0fe20000000183 */
[-C--:B------:R-:W-:Y:S01]  /*8c50*/  FFMA R132, -R19, R14.reuse, R132 ;  /* 0x0000000e13847223 */ /* 0x080fe20000000184 */
[-C--:B------:R-:W-:Y:S01]  /*8c60*/  FFMA R133, -R15, R14.reuse, R133 ;  /* 0x0000000e0f857223 */ /* 0x080fe20000000185 */
[-C--:B------:R-:W-:Y:S01]  /*8c70*/  FFMA R49, R20, R14.reuse, R142 ;  /* 0x0000000e14317223 */ /* 0x080fe2000000008e */
[-C--:B------:R-:W-:Y:S01]  /*8c80*/  FFMA R124, R19, R14.reuse, R141 ;  /* 0x0000000e137c7223 */ /* 0x080fe2000000008d */
[----:B------:R-:W-:Y:S01]  /*8c90*/  FFMA R51, R15, R14, R140 ;  /* 0x0000000e0f337223 */ /* 0x000fe2000000008c */
[-C--:B------:R-:W-:Y:S01]  /*8ca0*/  FFMA R126, -R10, R17.reuse, R139 ;  /* 0x000000110a7e7223 */ /* 0x080fe2000000018b */
[-C--:B------:R-:W-:Y:S01]  /*8cb0*/  FFMA R125, -R16, R17.reuse, R138 ;  /* 0x00000011107d7223 */ /* 0x080fe2000000018a */
[-C--:B------:R-:W-:Y:S01]  /*8cc0*/  FFMA R128, -R18, R17.reuse, R137 ;  /* 0x0000001112807223 */ /* 0x080fe20000000189 */
[-C--:B------:R-:W-:Y:S01]  /*8cd0*/  FFMA R14, R11, R17.reuse, R145 ;  /* 0x000000110b0e7223 */ /* 0x080fe20000000091 */
[-C--:B------:R-:W-:Y:S01]  /*8ce0*/  FFMA R21, R13, R17.reuse, R144 ;  /* 0x000000110d157223 */ /* 0x080fe20000000090 */
[----:B------:R-:W-:-:S02]  /*8cf0*/  FFMA R50, R184, R17, R143 ;  /* 0x00000011b8327223 */ /* 0x000fc4000000008f */
.L_x_1286:
[----:B------:R-:W-:Y:S05]  /*8d00*/  BSYNC B4 ;  /* 0x0000000000047941 */ /* 0x000fea0003800000 */
.L_x_1285:
[----:B------:R-:W-:-:S04]  /*8d10*/  FSETP.GT.AND P1, PT, |R12|, 9.9999997171806853657e-10, PT ;  /* 0x3089705f0c00780b */ /* 0x000fc80003f24200 */
        /* <DEDUP_REMOVED lines=9> */
.L_x_1206:
[----:B------:R-:W-:Y:S05]  /*8db0*/  BSYNC B1 ;  /* 0x0000000000017941 */ /* 0x000fea0003800000 */
.L_x_1205:
[----:B------:R-:W-:Y:S01]  /*8dc0*/  MOV R10, 0x1 ;  /* 0x00000001000a7802 */ /* 0x000fe20000000f00 */
[----:B------:R-:W-:Y:S01]  /*8dd0*/  BSSY B1, `(.L_x_1289) ;  /* 0x000060e000017945 */ /* 0x000fe20003800000 */
[----:B------:R-:W-:Y:S02]  /*8de0*/  ISETP.GT.U32.AND P5, PT, R71, 0x8, PT ;  /* 0x000000084700780c */ /* 0x000fe40003fa4070 */
[----:B------:R-:W-:Y:S02]  /*8df0*/  SHF.L.U32 R10, R10, R71, RZ ;  /* 0x000000470a0a7219 */ /* 0x000fe400000006ff */
[----:B------:R-:W-:-:S02]  /*8e00*/  MOV R11, RZ ;  /* 0x000000ff000b7202 */ /* 0x000fc40000000f00 */
[----:B------:R-:W-:Y:S02]  /*8e10*/  LOP3.LUT P1, RZ, R10, 0x16b, RZ, 0xc0, !PT ;  /* 0x0000016b0aff7812 */ /* 0x000fe4000782c0ff */
[----:B------:R-:W-:Y:S02]  /*8e20*/  MOV R19, RZ ;  /* 0x000000ff00137202 */ /* 0x000fe40000000f00 */
[----:B------:R-:W-:Y:S02]  /*8e30*/  ISETP.GT.U32.OR P1, PT, R71, 0x8, !P1 ;  /* 0x000000084700780c */ /* 0x000fe40004f24470 */
[----:B------:R-:W-:Y:S02]  /*8e40*/  MOV R13, RZ ;  /* 0x000000ff000d7202 */ /* 0x000fe40000000f00 */
[----:B------:R-:W-:Y:S02]  /*8e50*/  MOV R15, RZ ;  /* 0x000000ff000f7202 */ /* 0x000fe40000000f00 */
[----:B------:R-:W-:-:S02]  /*8e60*/  MOV R161, RZ ;  /* 0x000000ff00a17202 */ /* 0x000fc40000000f00 */
[----:B------:R-:W-:-:S05]  /*8e70*/  MOV R67, RZ ;  /* 0x000000ff00437202 */ /* 0x000fca0000000f00 */
[----:B------:R-:W-:Y:S05]  /*8e80*/  @P1 BRA `(.L_x_1290) ;  /* 0x0000602000001947 */ /* 0x000fea0003800000 */
[----:B------:R-:W-:Y:S01]  /*8e90*/  FMUL R10, R24, R2 ;  /* 0x00000002180a7220 */ /* 0x000fe20000400000 */
[----:B------:R-:W-:Y:S03]  /*8ea0*/  BSSY B2, `(.L_x_1291) ;  /* 0x0000029000027945 */ /* 0x000fe60003800000 */
[----:B------:R-:W-:-:S04]  /*8eb0*/  FFMA R10, R27, R3, R10 ;  /* 0x000000031b0a7223 */ /* 0x000fc8000000000a */
[----:B------:R-:W-:-:S04]  /*8ec0*/  FFMA R10, R25, R0, R10 ;  /* 0x00000000190a7223 */ /* 0x000fc8000000000a */
[----:B------:R-:W-:-:S05]  /*8ed0*/  FFMA R10, R23, R53, R10 ;  /* 0x00000035170a7223 */ /* 0x000fca000000000a */
[----:B------:R-:W-:-:S13]  /*8ee0*/  FSETP.GEU.AND P1, PT, R10, RZ, PT ;  /* 0x000000ff0a00720b */ /* 0x000fda0003f2e000 */
[----:B------:R-:W-:Y:S01]  /*8ef0*/  @!P1 FADD R23, -R23, -RZ ;  /* 0x800000ff17179221 */ /* 0x000fe20000000100 */
[----:B------:R-:W-:Y:S01]  /*8f00*/  @!P1 FADD R27, -R27, -RZ ;  /* 0x800000ff1b1b9221 */ /* 0x000fe20000000100 */
[----:B------:R-:W-:Y:S01]  /*8f10*/  @!P1 FADD R25, -R25, -RZ ;  /* 0x800000ff19199221 */ /* 0x000fe20000000100 */
[----:B------:R-:W-:Y:S01]  /*8f20*/  @!P1 FADD R24, -R24, -RZ ;  /* 0x800000ff18189221 */ /* 0x000fe20000000100 */
[-C--:B------:R-:W-:Y:S01]  /*8f30*/  FMUL R10, R23, R3.reuse ;  /* 0x00000003170a7220 */ /* 0x080fe20000400000 */
[----:B------:R-:W-:Y:S01]  /*8f40*/  FMUL R12, R27, R3 ;  /* 0x000000031b0c7220 */ /* 0x000fe20000400000 */
[----:B------:R-:W-:Y:S02]  /*8f50*/  FMUL R16, R23, R0 ;  /* 0x0000000017107220 */ /* 0x000fe40000400000 */
[-C--:B------:R-:W-:Y:S01]  /*8f60*/  FFMA R10, R27, R53.reuse, -R10 ;  /* 0x000000351b0a7223 */ /* 0x080fe2000000080a */
[----:B------:R-:W-:-:S03]  /*8f70*/  FFMA R13, R23, R53, R12 ;  /* 0x00000035170d7223 */ /* 0x000fc6000000000c */
[-C--:B------:R-:W-:Y:S01]  /*8f80*/  FFMA R11, -R25, R2.reuse, R10 ;  /* 0x00000002190b7223 */ /* 0x080fe2000000010a */
[----:B------:R-:W-:-:S03]  /*8f90*/  FFMA R13, R24, R2, R13 ;  /* 0x00000002180d7223 */ /* 0x000fc6000000000d */
[-C--:B------:R-:W-:Y:S01]  /*8fa0*/  FFMA R10, R24, R0.reuse, R11 ;  /* 0x00000000180a7223 */ /* 0x080fe2000000000b */
[----:B------:R-:W-:Y:S01]  /*8fb0*/  FFMA R18, R25, R0, R13 ;  /* 0x0000000019127223 */ /* 0x000fe2000000000d */
[----:B------:R-:W-:Y:S02]  /*8fc0*/  FMUL R11, R23, R2 ;  /* 0x00000002170b7220 */ /* 0x000fe40000400000 */
[----:B------:R-:W-:Y:S01]  /*8fd0*/  FMUL R126, R10, R10 ;  /* 0x0000000a0a7e7220 */ /* 0x000fe20000400000 */
[----:B------:R-:W-:Y:S01]  /*8fe0*/  FMUL R12, R18, R18 ;  /* 0x00000012120c7220 */ /* 0x000fe20000400000 */
[CC--:B------:R-:W-:Y:S01]  /*8ff0*/  FFMA R14, R24.reuse, R53.reuse, -R11 ;  /* 0x00000035180e7223 */ /* 0x0c0fe2000000080b */
[----:B------:R-:W-:Y:S01]  /*9000*/  FFMA R11, R25, R53, -R16 ;  /* 0x00000035190b7223 */ /* 0x000fe20000000810 */
[----:B------:R-:W-:Y:S02]  /*9010*/  FADD R13, RZ, R126 ;  /* 0x0000007eff0d7221 */ /* 0x000fe40000000000 */
[----:B------:R-:W-:Y:S01]  /*9020*/  FFMA R14, -R27, R0, R14 ;  /* 0x000000001b0e7223 */ /* 0x000fe2000000010e */
[----:B------:R-:W-:Y:S01]  /*9030*/  FFMA R11, -R24, R3, R11 ;  /* 0x00000003180b7223 */ /* 0x000fe2000000010b */
[----:B------:R-:W-:-:S04]  /*9040*/  FADD R128, R13, R12 ;  /* 0x0000000c0d807221 */ /* 0x000fc80000000000 */
[----:B------:R0:W1:Y:S01]  /*9050*/  MUFU.RSQ R15, R128 ;  /* 0x00000080000f7308 */ /* 0x0000620000001400 */
[----:B------:R-:W-:-:S04]  /*9060*/  IADD3 R13, R128, -0xd000000, RZ ;  /* 0xf3000000800d7810 */ /* 0x000fc80007ffe0ff */
[----:B------:R-:W-:Y:S01]  /*9070*/  ISETP.GT.U32.AND P1, PT, R13, 0x727fffff, PT ;  /* 0x727fffff0d00780c */ /* 0x000fe20003f24070 */
[----:B------:R-:W-:Y:S01]  /*9080*/  FFMA R13, R25, R3, R14 ;  /* 0x00000003190d7223 */ /* 0x000fe2000000000e */
[----:B------:R-:W-:-:S11]  /*9090*/  FFMA R14, R27, R2, R11 ;  /* 0x000000021b0e7223 */ /* 0x000fd6000000000b */
[----:B------:R-:W-:Y:S05]  /*90a0*/  @!P1 BRA `(.L_x_1292) ;  /* 0x0000004000009947 */ /* 0x000fea0003800000 */
[----:B01----:R-:W-:Y:S02]  /*90b0*/  MOV R129, 0x90d0 ;  /* 0x000090d000817802 */ /* 0x003fe40000000f00 */
[----:B-----5:R-:W-:Y:S05]  /*90c0*/  CALL.REL.NOINC `($__internal_13_$__cuda_sm20_sqrt_rn_f32_slowpath) ;  /* 0x0000647000007944 */ /* 0x020fea0003c00000 */
[----:B------:R-:W-:Y:S01]  /*90d0*/  MOV R124, R161 ;  /* 0x000000a1007c7202 */ /* 0x000fe20000000f00 */
[----:B------:R-:W-:Y:S05]  /*90e0*/  BRA `(.L_x_1293) ;  /* 0x0000004000007947 */ /* 0x000fea0003800000 */
.L_x_1292:
[----:B01----:R-:W-:Y:S01]  /*90f0*/  FMUL.FTZ R124, R128, R15 ;  /* 0x0000000f807c7220 */ /* 0x003fe20000410000 */
[----:B------:R-:W-:-:S03]  /*9100*/  FMUL.FTZ R15, R15, 0.5 ;  /* 0x3f0000000f0f7820 */ /* 0x000fc60000410000 */
[----:B------:R-:W-:-:S04]  /*9110*/  FFMA R11, -R124, R124, R128 ;  /* 0x0000007c7c0b7223 */ /* 0x000fc80000000180 */
[----:B------:R-:W-:Y:S02]  /*9120*/  FFMA R124, R11, R15, R124 ;  /* 0x0000000f0b7c7223 */ /* 0x000fe4000000007c */
.L_x_1293:
[----:B------:R-:W-:Y:S05]  /*9130*/  BSYNC B2 ;  /* 0x0000000000027941 */ /* 0x000fea0003800000 */
.L_x_1291:
[----:B------:R-:W-:Y:S01]  /*9140*/  FSETP.GT.AND P1, PT, R124, RZ, PT ;  /* 0x000000ff7c00720b */ /* 0x000fe20003f24000 */
[----:B------:R-:W-:Y:S01]  /*9150*/  BSSY B3, `(.L_x_1294) ;  /* 0x0000016000037945 */ /* 0x000fe20003800000 */
[----:B------:R-:W-:Y:S02]  /*9160*/  MOV R19, 0x3f800000 ;  /* 0x3f80000000137802 */ /* 0x000fe40000000f00 */
[----:B------:R-:W-:Y:S02]  /*9170*/  MOV R11, RZ ;  /* 0x000000ff000b7202 */ /* 0x000fe40000000f00 */
[----:B------:R-:W-:Y:S02]  /*9180*/  MOV R15, RZ ;  /* 0x000000ff000f7202 */ /* 0x000fe40000000f00 */
[----:B------:R-:W-:-:S05]  /*9190*/  MOV R17, RZ ;  /* 0x000000ff00117202 */ /* 0x000fca0000000f00 */
[----:B------:R-:W-:Y:S05]  /*91a0*/  @!P1 BRA `(.L_x_1295) ;  /* 0x0000010000009947 */ /* 0x000fea0003800000 */
[----:B------:R-:W-:Y:S01]  /*91b0*/  IADD3 R15, R124, 0x1800000, RZ ;  /* 0x018000007c0f7810 */ /* 0x000fe20007ffe0ff */
[----:B------:R-:W-:Y:S03]  /*91c0*/  BSSY B4, `(.L_x_1296) ;  /* 0x000000b000047945 */ /* 0x000fe60003800000 */
[----:B------:R-:W-:-:S04]  /*91d0*/  LOP3.LUT R15, R15, 0x7f800000, RZ, 0xc0, !PT ;  /* 0x7f8000000f0f7812 */ /* 0x000fc800078ec0ff */
[----:B------:R-:W-:-:S13]  /*91e0*/  ISETP.GT.U32.AND P1, PT, R15, 0x1ffffff, PT ;  /* 0x01ffffff0f00780c */ /* 0x000fda0003f24070 */
[----:B------:R-:W-:Y:S05]  /*91f0*/  @P1 BRA `(.L_x_1297) ;  /* 0x0000003000001947 */ /* 0x000fea0003800000 */
[----:B------:R-:W-:Y:S02]  /*9200*/  MOV R125, 0x9220 ;  /* 0x00009220007d7802 */ /* 0x000fe40000000f00 */
[----:B-----5:R-:W-:Y:S05]  /*9210*/  CALL.REL.NOINC `($__internal_12_$__cuda_sm20_rcp_rn_f32_slowpath) ;  /* 0x00005fb000007944 */ /* 0x020fea0003c00000 */
[----:B------:R-:W-:Y:S05]  /*9220*/  BRA `(.L_x_1298) ;  /* 0x0000004000007947 */ /* 0x000fea0003800000 */
.L_x_1297:
[----:B------:R-:W0:Y:S02]  /*9230*/  MUFU.RCP R15, R124 ;  /* 0x0000007c000f7308 */ /* 0x000e240000001000 */
[----:B0-----:R-:W-:-:S04]  /*9240*/  FFMA R16, R15, R124, -1 ;  /* 0xbf8000000f107423 */ /* 0x001fc8000000007c */
[----:B------:R-:W-:-:S04]  /*9250*/  FADD.FTZ R16, -R16, -RZ ;  /* 0x800000ff10107221 */ /* 0x000fc80000010100 */
[----:B------:R-:W-:Y:S02]  /*9260*/  FFMA R128, R15, R16, R15 ;  /* 0x000000100f807223 */ /* 0x000fe4000000000f */
.L_x_1298:
[----:B------:R-:W-:Y:S05]  /*9270*/  BSYNC B4 ;  /* 0x0000000000047941 */ /* 0x000fea0003800000 */
.L_x_1296:
[-C--:B-1----:R-:W-:Y:S01]  /*9280*/  FMUL R19, R18, R128.reuse ;  /* 0x0000008012137220 */ /* 0x082fe20000400000 */
[-C--:B------:R-:W-:Y:S01]  /*9290*/  FMUL R15, R10, R128.reuse ;  /* 0x000000800a0f7220 */ /* 0x080fe20000400000 */
[----:B------:R-:W-:Y:S02]  /*92a0*/  FMUL R17, RZ, R128 ;  /* 0x00000080ff117220 */ /* 0x000fe40000400000 */
.L_x_1295:
[----:B------:R-:W-:Y:S05]  /*92b0*/  BSYNC B3 ;  /* 0x0000000000037941 */ /* 0x000fea0003800000 */
.L_x_1294:
[----:B------:R-:W-:Y:S01]  /*92c0*/  FADD R128, R126, R12 ;  /* 0x0000000c7e807221 */ /* 0x000fe20000000000 */
[----:B------:R-:W-:Y:S01]  /*92d0*/  FMUL R21, R10, R15 ;  /* 0x0000000f0a157220 */ /* 0x000fe20000400000 */
[----:B------:R-:W-:Y:S01]  /*92e0*/  FMUL R12, R18, R17 ;  /* 0x00000011120c7220 */ /* 0x000fe20000400000 */
[----:B------:R-:W-:Y:S01]  /*92f0*/  BSSY B2, `(.L_x_1299) ;  /* 0x0000016000027945 */ /* 0x000fe20003800000 */
[----:B-----5:R0:W1:Y:S01]  /*9300*/  MUFU.RSQ R49, R128 ;  /* 0x0000008000317308 */ /* 0x0200620000001400 */
[----:B------:R-:W-:Y:S01]  /*9310*/  IADD3 R43, R128, -0xd000000, RZ ;  /* 0xf3000000802b7810 */ /* 0x000fe20007ffe0ff */
[-C--:B------:R-:W-:Y:S01]  /*9320*/  FFMA R20, R18, R19.reuse, R21 ;  /* 0x0000001312147223 */ /* 0x080fe20000000015 */
[-CC-:B------:R-:W-:Y:S01]  /*9330*/  FFMA R16, R13, R19.reuse, -R12.reuse ;  /* 0x000000130d107223 */ /* 0x180fe2000000080c */
[C---:B------:R-:W-:Y:S01]  /*9340*/  FFMA R21, R14.reuse, R19, -R12 ;  /* 0x000000130e157223 */ /* 0x040fe2000000080c */
[----:B------:R-:W-:Y:S01]  /*9350*/  ISETP.GT.U32.AND P1, PT, R43, 0x727fffff, PT ;  /* 0x727fffff2b00780c */ /* 0x000fe20003f24070 */
[----:B------:R-:W-:Y:S01]  /*9360*/  FFMA R43, R13, R17, R20 ;  /* 0x000000110d2b7223 */ /* 0x000fe20000000014 */
[----:B------:R-:W-:Y:S01]  /*9370*/  FFMA R16, -R14, R15, R16 ;  /* 0x0000000f0e107223 */ /* 0x000fe20000000110 */
[----:B------:R-:W-:-:S02]  /*9380*/  FFMA R50, -R10, R17, R21 ;  /* 0x000000110a327223 */ /* 0x000fc40000000115 */
[-C--:B------:R-:W-:Y:S01]  /*9390*/  FFMA R12, R14, R17.reuse, R43 ;  /* 0x000000110e0c7223 */ /* 0x080fe2000000002b */
[----:B------:R-:W-:Y:S01]  /*93a0*/  FFMA R51, R10, R17, R16 ;  /* 0x000000110a337223 */ /* 0x000fe20000000010 */
[----:B------:R-:W-:-:S06]  /*93b0*/  FFMA R50, R13, R15, R50 ;  /* 0x0000000f0d327223 */ /* 0x000fcc0000000032 */
[----:B------:R-:W-:Y:S05]  /*93c0*/  @!P1 BRA `(.L_x_1300) ;  /* 0x0000004000009947 */ /* 0x000fea0003800000 */
[----:B01----:R-:W-:Y:S02]  /*93d0*/  MOV R129, 0x93f0 ;  /* 0x000093f000817802 */ /* 0x003fe40000000f00 */
[----:B------:R-:W-:Y:S05]  /*93e0*/  CALL.REL.NOINC `($__internal_13_$__cuda_sm20_sqrt_rn_f32_slowpath) ;  /* 0x0000615000007944 */ /* 0x000fea0003c00000 */
[----:B------:R-:W-:Y:S01]  /*93f0*/  MOV R124, R161 ;  /* 0x000000a1007c7202 */ /* 0x000fe20000000f00 */
[----:B------:R-:W-:Y:S05]  /*9400*/  BRA `(.L_x_1301) ;  /* 0x0000004000007947 */ /* 0x000fea0003800000 */
.L_x_1300:
[----:B01----:R-:W-:Y:S01]  /*9410*/  FMUL.FTZ R124, R128, R49 ;  /* 0x00000031807c7220 */ /* 0x003fe20000410000 */
[----:B------:R-:W-:-:S03]  /*9420*/  FMUL.FTZ R16, R49, 0.5 ;  /* 0x3f00000031107820 */ /* 0x000fc60000410000 */
[----:B------:R-:W-:-:S04]  /*9430*/  FFMA R17, -R124, R124, R128 ;  /* 0x0000007c7c117223 */ /* 0x000fc80000000180 */
[----:B------:R-:W-:Y:S02]  /*9440*/  FFMA R124, R17, R16, R124 ;  /* 0x00000010117c7223 */ /* 0x000fe4000000007c */
.L_x_1301:
[----:B------:R-:W-:Y:S05]  /*9450*/  BSYNC B2 ;  /* 0x0000000000027941 */ /* 0x000fea0003800000 */
.L_x_1299:
[----:B------:R-:W-:Y:S01]  /*9460*/  IADD3 R16, R124, 0x1800000, RZ ;  /* 0x018000007c107810 */ /* 0x000fe20007ffe0ff */
[----:B------:R-:W-:Y:S03]  /*9470*/  BSSY B3, `(.L_x_1302) ;  /* 0x000000c000037945 */ /* 0x000fe60003800000 */
[----:B------:R-:W-:-:S04]  /*9480*/  LOP3.LUT R16, R16, 0x7f800000, RZ, 0xc0, !PT ;  /* 0x7f80000010107812 */ /* 0x000fc800078ec0ff */
[----:B------:R-:W-:-:S13]  /*9490*/  ISETP.GT.U32.AND P1, PT, R16, 0x1ffffff, PT ;  /* 0x01ffffff1000780c */ /* 0x000fda0003f24070 */
[----:B------:R-:W-:Y:S05]  /*94a0*/  @P1 BRA `(.L_x_1303) ;  /* 0x0000004000001947 */ /* 0x000fea0003800000 */
[----:B------:R-:W-:Y:S02]  /*94b0*/  MOV R125, 0x94d0 ;  /* 0x000094d0007d7802 */ /* 0x000fe40000000f00 */
[----:B------:R-:W-:Y:S05]  /*94c0*/  CALL.REL.NOINC `($__internal_12_$__cuda_sm20_rcp_rn_f32_slowpath) ;  /* 0x00005d0000007944 */ /* 0x000fea0003c00000 */
[----:B-1----:R-:W-:Y:S01]  /*94d0*/  MOV R21, R128 ;  /* 0x0000008000157202 */ /* 0x002fe20000000f00 */
[----:B------:R-:W-:Y:S05]  /*94e0*/  BRA `(.L_x_1304) ;  /* 0x0000004000007947 */ /* 0x000fea0003800000 */
.L_x_1303:
[----:B------:R-:W0:Y:S02]  /*94f0*/  MUFU.RCP R21, R124 ;  /* 0x0000007c00157308 */ /* 0x000e240000001000 */
[----:B0-----:R-:W-:-:S04]  /*9500*/  FFMA R16, R21, R124, -1 ;  /* 0xbf80000015107423 */ /* 0x001fc8000000007c */
[----:B------:R-:W-:-:S04]  /*9510*/  FADD.FTZ R16, -R16, -RZ ;  /* 0x800000ff10107221 */ /* 0x000fc80000010100 */
[----:B------:R-:W-:Y:S02]  /*9520*/  FFMA R21, R21, R16, R21 ;  /* 0x0000001015157223 */ /* 0x000fe40000000015 */
.L_x_1304:
[----:B------:R-:W-:Y:S05]  /*9530*/  BSYNC B3 ;  /* 0x0000000000037941 */ /* 0x000fea0003800000 */
.L_x_1302:
[----:B------:R-:W-:Y:S01]  /*9540*/  FMNMX.NAN R15, R15, -1, !PT ;  /* 0xbf8000000f0f7809 */ /* 0x000fe20007820000 */
[----:B------:R-:W-:Y:S01]  /*9550*/  FMUL R127, R12, R12 ;  /* 0x0000000c0c7f7220 */ /* 0x000fe20000400000 */
[----:B------:R-:W-:Y:S01]  /*9560*/  MOV R16, 0x3f000000 ;  /* 0x3f00000000107802 */ /* 0x000fe20000000f00 */
[----:B------:R-:W-:Y:S01]  /*9570*/  FFMA R125, R10, -R18, RZ ;  /* 0x800000120a7d7223 */ /* 0x000fe200000000ff */
[----:B------:R-:W-:Y:S01]  /*9580*/  FMNMX R15, R15, 1, PT ;  /* 0x3f8000000f0f7809 */ /* 0x000fe20003800000 */
[----:B------:R-:W-:Y:S01]  /*9590*/  BSSY B4, `(.L_x_1305) ;  /* 0x000007d000047945 */ /* 0x000fe20003800000 */
[----:B------:R-:W-:Y:S01]  /*95a0*/  MOV R124, 0x3d4dd2f7 ;  /* 0x3d4dd2f7007c7802 */ /* 0x000fe20000000f00 */
[----:B------:R-:W-:Y:S01]  /*95b0*/  CS2R R128, SRZ ;  /* 0x0000000000807805 */ /* 0x000fe2000001ff00 */
[----:B------:R-:W-:Y:S02]  /*95c0*/  FMNMX R15, R15, -1, !PT ;  /* 0xbf8000000f0f7809 */ /* 0x000fe40007800000 */
[----:B------:R-:W-:-:S02]  /*95d0*/  MOV R49, 0x3fd774eb ;  /* 0x3fd774eb00317802 */ /* 0x000fc40000000f00 */
[----:B------:R-:W-:Y:S02]  /*95e0*/  FMNMX R15, R15, 1, PT ;  /* 0x3f8000000f0f7809 */ /* 0x000fe40003800000 */
[----:B------:R-:W-:Y:S02]  /*95f0*/  MOV R160, RZ ;  /* 0x000000ff00a07202 */ /* 0x000fe40000000f00 */
[C---:B------:R-:W-:Y:S01]  /*9600*/  FSETP.NEU.AND P2, PT, |R15|.reuse, 1, PT ;  /* 0x3f8000000f00780b */ /* 0x040fe20003f4d200 */
[C---:B------:R-:W-:Y:S01]  /*9610*/  FFMA R16, -|R15|.reuse, R16, 0.5 ;  /* 0x3f0000000f107423 */ /* 0x040fe20000000310 */
[----:B------:R-:W-:-:S03]  /*9620*/  FSETP.GT.AND P1, PT, |R15|, 0.56000000238418579102, PT ;  /* 0x3f0f5c290f00780b */ /* 0x000fc60003f24200 */
[----:B------:R-:W0:Y:S02]  /*9630*/  MUFU.RSQ R17, R16 ;  /* 0x0000001000117308 */ /* 0x000e240000001400 */
[----:B0-----:R-:W-:Y:S01]  /*9640*/  FMUL R20, R16, R17 ;  /* 0x0000001110147220 */ /* 0x001fe20000400000 */
[----:B------:R-:W-:-:S04]  /*9650*/  FMUL R17, R17, 0.5 ;  /* 0x3f00000011117820 */ /* 0x000fc80000400000 */
[----:B------:R-:W-:-:S04]  /*9660*/  FFMA R17, -R20, R17, 0.5 ;  /* 0x3f00000014117423 */ /* 0x000fc80000000111 */
[----:B------:R-:W-:-:S05]  /*9670*/  FFMA R17, R20, R17, R20 ;  /* 0x0000001114117223 */ /* 0x000fca0000000014 */
[----:B------:R-:W-:-:S04]  /*9680*/  FSEL R20, R17, RZ, P2 ;  /* 0x000000ff11147208 */ /* 0x000fc80001000000 */
[----:B------:R-:W-:Y:S02]  /*9690*/  FSEL R20, R20, |R15|, P1 ;  /* 0x4000000f14147208 */ /* 0x000fe40000800000 */
[----:B------:R-:W-:-:S03]  /*96a0*/  LOP3.LUT R15, R15, 0x80000000, RZ, 0xc0, !PT ;  /* 0x800000000f0f7812 */ /* 0x000fc600078ec0ff */
[----:B------:R-:W-:-:S04]  /*96b0*/  FMUL R17, R20, R20 ;  /* 0x0000001414117220 */ /* 0x000fc80000400000 */
[----:B------:R-:W-:-:S04]  /*96c0*/  FFMA R16, R17, R124, 0.018773360177874565125 ;  /* 0x3c99ca9711107423 */ /* 0x000fc8000000007c */
[----:B------:R-:W-:-:S04]  /*96d0*/  FFMA R16, R17, R16, 0.046769052743911743164 ;  /* 0x3d3f90e811107423 */ /* 0x000fc80000000010 */
[----:B------:R-:W-:-:S04]  /*96e0*/  FFMA R16, R17, R16, 0.074823014438152313232 ;  /* 0x3d993ccf11107423 */ /* 0x000fc80000000010 */
[----:B------:R-:W-:-:S04]  /*96f0*/  FFMA R16, R17, R16, 0.16667181253433227539 ;  /* 0x3e2aac0411107423 */ /* 0x000fc80000000010 */
[----:B------:R-:W-:-:S04]  /*9700*/  FMUL R17, R17, R16 ;  /* 0x0000001011117220 */ /* 0x000fc80000400000 */
[----:B------:R-:W-:Y:S01]  /*9710*/  FFMA R124, R20, R17, R20 ;  /* 0x00000011147c7223 */ /* 0x000fe20000000014 */
[C---:B------:R-:W-:Y:S01]  /*9720*/  FMUL R17, R10.reuse, R13 ;  /* 0x0000000d0a117220 */ /* 0x040fe20000400000 */
[----:B------:R-:W-:Y:S02]  /*9730*/  FMUL R20, R10, R14 ;  /* 0x0000000e0a147220 */ /* 0x000fe40000400000 */
[----:B------:R-:W-:Y:S01]  /*9740*/  FMUL R16, R124, -2 ;  /* 0xc00000007c107820 */ /* 0x000fe20000400000 */
[-C--:B------:R-:W-:Y:S01]  /*9750*/  FFMA R43, R14, R18.reuse, R17 ;  /* 0x000000120e2b7223 */ /* 0x080fe20000000011 */
[-C--:B------:R-:W-:Y:S01]  /*9760*/  FMUL R14, R21, R21.reuse ;  /* 0x00000015150e7220 */ /* 0x080fe20000400000 */
[-C--:B------:R-:W-:Y:S01]  /*9770*/  FFMA R17, R13, R18.reuse, -R20 ;  /* 0x000000120d117223 */ /* 0x080fe20000000814 */
[----:B------:R-:W-:Y:S01]  /*9780*/  @P1 FFMA R124, R49, 0.93318945169448852539, R16 ;  /* 0x3f6ee581317c1823 */ /* 0x000fe20000000010 */
[----:B------:R-:W-:Y:S01]  /*9790*/  FADD R16, RZ, -R10 ;  /* 0x8000000aff107221 */ /* 0x000fe20000000000 */
[----:B------:R-:W-:Y:S01]  /*97a0*/  FMUL R14, R14, R21 ;  /* 0x000000150e0e7220 */ /* 0x000fe20000400000 */
[----:B------:R-:W-:Y:S01]  /*97b0*/  FFMA R67, R13, -R18, R20 ;  /* 0x800000120d437223 */ /* 0x000fe20000000014 */
[----:B------:R-:W-:Y:S01]  /*97c0*/  FMUL R49, R18, R17 ;  /* 0x0000001112317220 */ /* 0x000fe20000400000 */
[----:B------:R-:W-:Y:S01]  /*97d0*/  FSETP.GTU.AND P1, PT, R124, +INF , PT ;  /* 0x7f8000007c00780b */ /* 0x000fe20003f2c000 */
[----:B------:R-:W-:Y:S01]  /*97e0*/  FADD R20, RZ, -R18 ;  /* 0x80000012ff147221 */ /* 0x000fe20000000000 */
[-C--:B------:R-:W-:Y:S01]  /*97f0*/  FMUL R17, R16, R21.reuse ;  /* 0x0000001510117220 */ /* 0x080fe20000400000 */
[-C--:B------:R-:W-:Y:S01]  /*9800*/  FMUL R18, R18, R21.reuse ;  /* 0x0000001512127220 */ /* 0x080fe20000400000 */
[----:B------:R-:W-:Y:S01]  /*9810*/  FFMA R126, -R126, R14, R21 ;  /* 0x0000000e7e7e7223 */ /* 0x000fe20000000115 */
[C---:B------:R-:W-:Y:S01]  /*9820*/  FMUL R16, R10.reuse, R21 ;  /* 0x000000150a107220 */ /* 0x040fe20000400000 */
[C---:B------:R-:W-:Y:S01]  /*9830*/  FMUL R21, R10.reuse, R43 ;  /* 0x0000002b0a157220 */ /* 0x040fe20000400000 */
[----:B------:R-:W-:Y:S01]  /*9840*/  FMUL R67, R10, R67 ;  /* 0x000000430a437220 */ /* 0x000fe20000400000 */
[----:B------:R-:W-:Y:S01]  /*9850*/  FADD R10, R127, 9.9999997473787516356e-05 ;  /* 0x38d1b7177f0a7421 */ /* 0x000fe20000000000 */
[----:B------:R-:W-:Y:S01]  /*9860*/  FMUL R13, R43, R20 ;  /* 0x000000142b0d7220 */ /* 0x000fe20000400000 */
[C---:B------:R-:W-:Y:S01]  /*9870*/  FMUL R43, R14.reuse, R49 ;  /* 0x000000310e2b7220 */ /* 0x040fe20000400000 */
[C---:B------:R-:W-:Y:S01]  /*9880*/  FMUL R125, R14.reuse, R125 ;  /* 0x0000007d0e7d7220 */ /* 0x040fe20000400000 */
[C---:B------:R-:W-:Y:S01]  /*9890*/  FMUL R21, R14.reuse, R21 ;  /* 0x000000150e157220 */ /* 0x040fe20000400000 */
[----:B------:R-:W-:Y:S01]  /*98a0*/  @!P1 LOP3.LUT R124, R15, R124, RZ, 0xfc, !PT ;  /* 0x0000007c0f7c9212 */ /* 0x000fe200078efcff */
[----:B------:R-:W-:Y:S01]  /*98b0*/  FMUL R20, R14, R13 ;  /* 0x0000000d0e147220 */ /* 0x000fe20000400000 */
[----:B------:R-:W-:Y:S01]  /*98c0*/  FSETP.GEU.AND P1, PT, R10, 1, PT ;  /* 0x3f8000000a00780b */ /* 0x000fe20003f2e000 */
[----:B------:R-:W-:Y:S01]  /*98d0*/  FMUL R49, R14, R67 ;  /* 0x000000430e317220 */ /* 0x000fe20000400000 */
[----:B------:R-:W-:Y:S01]  /*98e0*/  MOV R13, RZ ;  /* 0x000000ff000d7202 */ /* 0x000fe20000000f00 */
[----:B------:R-:W-:Y:S01]  /*98f0*/  CS2R R14, SRZ ;  /* 0x00000000000e7805 */ /* 0x000fe2000001ff00 */
[----:B------:R-:W-:-:S09]  /*9900*/  FADD R124, R124, R124 ;  /* 0x0000007c7c7c7221 */ /* 0x000fd20000000000 */
[----:B------:R-:W-:Y:S05]  /*9910*/  @P1 BRA `(.L_x_1306) ;  /* 0x0000044000001947 */ /* 0x000fea0003800000 */
[----:B------:R-:W-:Y:S01]  /*9920*/  FADD R11, -R127, 1 ;  /* 0x3f8000007f0b7421 */ /* 0x000fe20000000100 */
[----:B------:R-:W-:Y:S03]  /*9930*/  BSSY B2, `(.L_x_1307) ;  /* 0x000000e000027945 */ /* 0x000fe60003800000 */
[----:B------:R0:W1:Y:S01]  /*9940*/  MUFU.RSQ R14, R11 ;  /* 0x0000000b000e7308 */ /* 0x0000620000001400 */
[----:B------:R-:W-:-:S04]  /*9950*/  IADD3 R13, R11, -0xd000000, RZ ;  /* 0xf30000000b0d7810 */ /* 0x000fc80007ffe0ff */
[----:B------:R-:W-:-:S13]  /*9960*/  ISETP.GT.U32.AND P1, PT, R13, 0x727fffff, PT ;  /* 0x727fffff0d00780c */ /* 0x000fda0003f24070 */
[----:B------:R-:W-:Y:S05]  /*9970*/  @!P1 BRA `(.L_x_1308) ;  /* 0x0000005000009947 */ /* 0x000fea0003800000 */
[----:B01----:R-:W-:Y:S02]  /*9980*/  MOV R128, R11 ;  /* 0x0000000b00807202 */ /* 0x003fe40000000f00 */
[----:B------:R-:W-:Y:S02]  /*9990*/  MOV R129, 0x99b0 ;  /* 0x000099b000817802 */ /* 0x000fe40000000f00 */
[----:B------:R-:W-:Y:S05]  /*99a0*/  CALL.REL.NOINC `($__internal_13_$__cuda_sm20_sqrt_rn_f32_slowpath) ;  /* 0x00005b9000007944 */ /* 0x000fea0003c00000 */
[----:B------:R-:W-:Y:S01]  /*99b0*/  MOV R128, R161 ;  /* 0x000000a100807202 */ /* 0x000fe20000000f00 */
[----:B------:R-:W-:Y:S05]  /*99c0*/  BRA `(.L_x_1309) ;  /* 0x0000004000007947 */ /* 0x000fea0003800000 */
.L_x_1308:
[----:B01----:R-:W-:Y:S01]  /*99d0*/  FMUL.FTZ R128, R11, R14 ;  /* 0x0000000e0b807220 */ /* 0x003fe20000410000 */
[----:B------:R-:W-:-:S03]  /*99e0*/  FMUL.FTZ R13, R14, 0.5 ;  /* 0x3f0000000e0d7820 */ /* 0x000fc60000410000 */
[----:B------:R-:W-:-:S04]  /*99f0*/  FFMA R11, -R128, R128, R11 ;  /* 0x00000080800b7223 */ /* 0x000fc8000000010b */
[----:B------:R-:W-:Y:S02]  /*9a00*/  FFMA R128, R11, R13, R128 ;  /* 0x0000000d0b807223 */ /* 0x000fe40000000080 */
.L_x_1309:
[----:B------:R-:W-:Y:S05]  /*9a10*/  BSYNC B2 ;  /* 0x0000000000027941 */ /* 0x000fea0003800000 */
.L_x_1307:
[----:B------:R-:W-:Y:S01]  /*9a20*/  FMNMX.NAN R12, R12, -1, !PT ;  /* 0xbf8000000c0c7809 */ /* 0x000fe20007820000 */
[----:B------:R-:W-:Y:S01]  /*9a30*/  MUFU.RCP R15, R128 ;  /* 0x00000080000f7308 */ /* 0x000fe20000001000 */
[----:B------:R-:W-:Y:S01]  /*9a40*/  MOV R11, 0x3f000000 ;  /* 0x3f000000000b7802 */ /* 0x000fe20000000f00 */
[----:B------:R-:W-:Y:S01]  /*9a50*/  BSSY B5, `(.L_x_1310) ;  /* 0x0000027000057945 */ /* 0x000fe20003800000 */
[----:B------:R-:W-:-:S04]  /*9a60*/  FMNMX R12, R12, 1, PT ;  /* 0x3f8000000c0c7809 */ /* 0x000fc80003800000 */
[----:B------:R-:W-:-:S04]  /*9a70*/  FMNMX R12, R12, -1, !PT ;  /* 0xbf8000000c0c7809 */ /* 0x000fc80007800000 */
[----:B------:R-:W-:-:S04]  /*9a80*/  FMNMX R12, R12, 1, PT ;  /* 0x3f8000000c0c7809 */ /* 0x000fc80003800000 */
        /* <DEDUP_REMOVED lines=8> */
[----:B------:R-:W-:Y:S02]  /*9b10*/  FSEL R13, R14, RZ, P2 ;  /* 0x000000ff0e0d7208 */ /* 0x000fe40001000000 */
[----:B------:R-:W-:Y:S02]  /*9b20*/  MOV R14, 0x3d10ecef ;  /* 0x3d10ecef000e7802 */ /* 0x000fe40000000f00 */
[----:B------:R-:W-:Y:S02]  /*9b30*/  FSEL R13, R13, |R12|, P1 ;  /* 0x4000000c0d0d7208 */ /* 0x000fe40000800000 */
[----:B------:R-:W-:Y:S02]  /*9b40*/  FSETP.GT.AND P2, PT, R12, 0.56000000238418579102, PT ;  /* 0x3f0f5c290c00780b */ /* 0x000fe40003f44000 */
[----:B------:R-:W-:Y:S02]  /*9b50*/  LOP3.LUT R13, R13, 0x80000000, R12, 0xf8, !PT ;  /* 0x800000000d0d7812 */ /* 0x000fe400078ef80c */
[----:B------:R-:W-:-:S03]  /*9b60*/  MOV R12, 0x3fd774eb ;  /* 0x3fd774eb000c7802 */ /* 0x000fc60000000f00 */
[----:B------:R-:W-:-:S04]  /*9b70*/  FMUL R11, R13, R13 ;  /* 0x0000000d0d0b7220 */ /* 0x000fc80000400000 */
[----:B------:R-:W-:-:S04]  /*9b80*/  FFMA R14, R11, R14, 0.016980519518256187439 ;  /* 0x3c8b1abb0b0e7423 */ /* 0x000fc8000000000e */
[----:B------:R-:W-:-:S04]  /*9b90*/  FFMA R14, R11, R14, 0.030762933194637298584 ;  /* 0x3cfc028c0b0e7423 */ /* 0x000fc8000000000e */
[----:B------:R-:W-:-:S04]  /*9ba0*/  FFMA R14, R11, R14, 0.044709417968988418579 ;  /* 0x3d3721390b0e7423 */ /* 0x000fc8000000000e */
[----:B------:R-:W-:-:S04]  /*9bb0*/  FFMA R14, R11, R14, 0.074989043176174163818 ;  /* 0x3d9993db0b0e7423 */ /* 0x000fc8000000000e */
[----:B------:R-:W-:-:S04]  /*9bc0*/  FFMA R14, R11, R14, 0.16666707396507263184 ;  /* 0x3e2aaac60b0e7423 */ /* 0x000fc8000000000e */
[----:B------:R-:W-:-:S04]  /*9bd0*/  FMUL R14, R11, R14 ;  /* 0x0000000e0b0e7220 */ /* 0x000fc80000400000 */
[----:B------:R-:W-:-:S05]  /*9be0*/  FFMA R13, R13, R14, R13 ;  /* 0x0000000e0d0d7223 */ /* 0x000fca000000000d */
[----:B------:R-:W-:-:S05]  /*9bf0*/  FSEL R11, R13, -R13, P1 ;  /* 0x8000000d0d0b7208 */ /* 0x000fca0000800000 */
[----:B------:R-:W-:Y:S01]  /*9c00*/  @!P2 FFMA R13, R12, 0.93318945169448852539, R11 ;  /* 0x3f6ee5810c0da823 */ /* 0x000fe2000000000b */
[----:B------:R-:W-:-:S03]  /*9c10*/  FFMA R12, R15, -R128, 1 ;  /* 0x3f8000000f0c7423 */ /* 0x000fc60000000880 */
[----:B------:R-:W-:Y:S01]  /*9c20*/  @P1 FADD R13, R13, R13 ;  /* 0x0000000d0d0d1221 */ /* 0x000fe20000000000 */
[----:B------:R-:W-:-:S03]  /*9c30*/  FFMA R12, R15, R12, R15 ;  /* 0x0000000c0f0c7223 */ /* 0x000fc6000000000f */
[----:B------:R-:W-:-:S04]  /*9c40*/  FADD R129, R13, R13 ;  /* 0x0000000d0d817221 */ /* 0x000fc80000000000 */
[----:B------:R-:W0:Y:S01]  /*9c50*/  FCHK P1, R129, R128 ;  /* 0x0000008081007302 */ /* 0x000e220000020000 */
[----:B------:R-:W-:-:S04]  /*9c60*/  FFMA R11, R129, R12, RZ ;  /* 0x0000000c810b7223 */ /* 0x000fc800000000ff */
[----:B------:R-:W-:-:S04]  /*9c70*/  FFMA R13, R11, -R128, R129 ;  /* 0x800000800b0d7223 */ /* 0x000fc80000000081 */
[----:B------:R-:W-:Y:S01]  /*9c80*/  FFMA R165, R12, R13, R11 ;  /* 0x0000000d0ca57223 */ /* 0x000fe2000000000b */
[----:B0-----:R-:W-:Y:S05]  /*9c90*/  @!P1 BRA `(.L_x_1311) ;  /* 0x0000002000009947 */ /* 0x001fea0003800000 */
[----:B------:R-:W-:Y:S02]  /*9ca0*/  MOV R164, 0x9cc0 ;  /* 0x00009cc000a47802 */ /* 0x000fe40000000f00 */
[----:B------:R-:W-:Y:S05]  /*9cb0*/  CALL.REL.NOINC `($__internal_14_$__cuda_sm3x_div_rn_noftz_f32_slowpath) ;  /* 0x000059e000007944 */ /* 0x000fea0003c00000 */
.L_x_1311:
[----:B------:R-:W-:Y:S05]  /*9cc0*/  BSYNC B5 ;  /* 0x0000000000057941 */ /* 0x000fea0003800000 */
.L_x_1310:
[-C--:B------:R-:W-:Y:S01]  /*9cd0*/  FMUL R227, R51, R165.reuse ;  /* 0x000000a533e37220 */ /* 0x080fe20000400000 */
[-C--:B------:R-:W-:Y:S01]  /*9ce0*/  FMUL R220, R50, R165.reuse ;  /* 0x000000a532dc7220 */ /* 0x080fe20000400000 */
[-C--:B------:R-:W-:Y:S01]  /*9cf0*/  FMUL R128, R20, R165.reuse ;  /* 0x000000a514807220 */ /* 0x080fe20000400000 */
[-C--:B------:R-:W-:Y:S01]  /*9d00*/  FMUL R15, R18, R165.reuse ;  /* 0x000000a5120f7220 */ /* 0x080fe20000400000 */
[-C--:B------:R-:W-:Y:S01]  /*9d10*/  FMUL R14, R17, R165.reuse ;  /* 0x000000a5110e7220 */ /* 0x080fe20000400000 */
[-C--:B------:R-:W-:Y:S01]  /*9d20*/  FMUL R11, R21, R165.reuse ;  /* 0x000000a5150b7220 */ /* 0x080fe20000400000 */
[-C--:B------:R-:W-:Y:S01]  /*9d30*/  FMUL R160, R43, R165.reuse ;  /* 0x000000a52ba07220 */ /* 0x080fe20000400000 */
[-C--:B------:R-:W-:Y:S01]  /*9d40*/  FMUL R129, R16, R165.reuse ;  /* 0x000000a510817220 */ /* 0x080fe20000400000 */
[----:B------:R-:W-:Y:S02]  /*9d50*/  FMUL R13, R49, R165 ;  /* 0x000000a5310d7220 */ /* 0x000fe40000400000 */
.L_x_1306:
[----:B------:R-:W-:Y:S05]  /*9d60*/  BSYNC B4 ;  /* 0x0000000000047941 */ /* 0x000fea0003800000 */
.L_x_1305:
[----:B------:R-:W-:Y:S01]  /*9d70*/  ISETP.GE.AND P1, PT, R41, 0x1, PT ;  /* 0x000000012900780c */ /* 0x000fe20003f26270 */
[----:B------:R-:W-:Y:S01]  /*9d80*/  BSSY B2, `(.L_x_1312) ;  /* 0x0000095000027945 */ /* 0x000fe20003800000 */
[----:B------:R-:W-:Y:S01]  /*9d90*/  FSETP.GEU.AND P2, PT, R10, 1, PT ;  /* 0x3f8000000a00780b */ /* 0x000fe20003f4e000 */
[----:B------:R-:W-:Y:S01]  /*9da0*/  CS2R R166, SRZ ;  /* 0x0000000000a67805 */ /* 0x000fe2000001ff00 */
[----:B------:R-:W-:Y:S01]  /*9db0*/  MOV R67, R18 ;  /* 0x0000001200437202 */ /* 0x000fe20000000f00 */
[----:B------:R-:W-:Y:S01]  /*9dc0*/  CS2R R172, SRZ ;  /* 0x0000000000ac7805 */ /* 0x000fe2000001ff00 */
[----:B------:R-:W-:Y:S01]  /*9dd0*/  MOV R177, RZ ;  /* 0x000000ff00b17202 */ /* 0x000fe20000000f00 */
[----:B------:R-:W-:Y:S01]  /*9de0*/  CS2R R164, SRZ ;  /* 0x0000000000a47805 */ /* 0x000fe2000001ff00 */
[----:B------:R-:W-:Y:S01]  /*9df0*/  PRMT R176, RZ, 0x7610, R176 ;  /* 0x00007610ffb07816 */ /* 0x000fe200000000b0 */
[----:B------:R-:W-:Y:S01]  /*9e00*/  CS2R R162, SRZ ;  /* 0x0000000000a27805 */ /* 0x000fe2000001ff00 */
[----:B------:R-:W-:Y:S01]  /*9e10*/  FSEL R51, R227, R51, !P2 ;  /* 0x00000033e3337208 */ /* 0x000fe20005000000 */
[----:B------:R-:W-:Y:S01]  /*9e20*/  CS2R R168, SRZ ;  /* 0x0000000000a87805 */ /* 0x000fe2000001ff00 */
[----:B------:R-:W-:-:S02]  /*9e30*/  FSEL R50, R220, R50, !P2 ;  /* 0x00000032dc327208 */ /* 0x000fc40005000000 */
[----:B------:R-:W-:Y:S02]  /*9e40*/  PRMT R174, RZ, 0x7610, R174 ;  /* 0x00007610ffae7816 */ /* 0x000fe400000000ae */
[----:B------:R-:W-:Y:S02]  /*9e50*/  @!P2 MOV R20, R128 ;  /* 0x000000800014a202 */ /* 0x000fe40000000f00 */
[----:B------:R-:W-:Y:S02]  /*9e60*/  @!P2 MOV R43, R160 ;  /* 0x000000a0002ba202 */ /* 0x000fe40000000f00 */
[----:B------:R-:W-:Y:S01]  /*9e70*/  @!P2 MOV R16, R129 ;  /* 0x000000810010a202 */ /* 0x000fe20000000f00 */
[----:B------:R-:W-:Y:S01]  /*9e80*/  CS2R R160, SRZ ;  /* 0x0000000000a07805 */ /* 0x000fe2000001ff00 */
[----:B------:R-:W-:Y:S02]  /*9e90*/  @!P2 MOV R17, R14 ;  /* 0x0000000e0011a202 */ /* 0x000fe40000000f00 */
[----:B------:R-:W-:-:S02]  /*9ea0*/  @!P2 MOV R21, R11 ;  /* 0x0000000b0015a202 */ /* 0x000fc40000000f00 */
[-C--:B------:R-:W-:Y:S02]  /*9eb0*/  @!P2 MOV R67, R15.reuse ;  /* 0x0000000f0043a202 */ /* 0x080fe40000000f00 */
[----:B------:R-:W-:Y:S02]  /*9ec0*/  @!P2 MOV R18, R15 ;  /* 0x0000000f0012a202 */ /* 0x000fe40000000f00 */
[----:B------:R-:W-:Y:S02]  /*9ed0*/  @!P2 MOV R49, R13 ;  /* 0x0000000d0031a202 */ /* 0x000fe40000000f00 */
[----:B------:R-:W-:Y:S02]  /*9ee0*/  PRMT R129, RZ, 0x7610, R129 ;  /* 0x00007610ff817816 */ /* 0x000fe40000000081 */
[----:B------:R-:W-:Y:S02]  /*9ef0*/  PRMT R128, RZ, 0x7610, R128 ;  /* 0x00007610ff807816 */ /* 0x000fe40000000080 */
[----:B------:R-:W-:-:S02]  /*9f00*/  MOV R127, RZ ;  /* 0x000000ff007f7202 */ /* 0x000fc40000000f00 */
[----:B------:R-:W-:Y:S02]  /*9f10*/  MOV R170, RZ ;  /* 0x000000ff00aa7202 */ /* 0x000fe40000000f00 */
[----:B------:R-:W-:Y:S01]  /*9f20*/  MOV R175, RZ ;  /* 0x000000ff00af7202 */ /* 0x000fe20000000f00 */
[----:B------:R-:W-:Y:S05]  /*9f30*/  @!P1 BRA `(.L_x_1313) ;  /* 0x0000079000009947 */ /* 0x000fea0003800000 */
[----:B------:R-:W-:Y:S02]  /*9f40*/  IADD3 R128, R45, R44, RZ ;  /* 0x0000002c2d807210 */ /* 0x000fe40007ffe0ff */
[----:B------:R-:W-:Y:S02]  /*9f50*/  MOV R11, c[0x0][0x4e8] ;  /* 0x00013a00000b7a02 */ /* 0x000fe40000000f00 */
[----:B------:R-:W-:Y:S02]  /*9f60*/  SHF.R.S32.HI R127, RZ, 0x1f, R128 ;  /* 0x0000001fff7f7819 */ /* 0x000fe40000011480 */
[----:B------:R-:W-:Y:S01]  /*9f70*/  MOV R171, c[0x0][0x408] ;  /* 0x0001020000ab7a02 */ /* 0x000fe20000000f00 */
[----:B------:R-:W-:Y:S01]  /*9f80*/  IMAD.WIDE.U32 R10, R128, R11, c[0x0][0x4c8] ;  /* 0x00013200800a7625 */ /* 0x000fe200078e000b */
[----:B------:R-:W-:-:S03]  /*9f90*/  MOV R173, c[0x0][0x440] ;  /* 0x0001100000ad7a02 */ /* 0x000fc60000000f00 */
[----:B------:R-:W-:-:S04]  /*9fa0*/  IMAD R13, R127, c[0x0][0x4e8], RZ ;  /* 0x00013a007f0d7a24 */ /* 0x000fc800078e02ff */
[----:B------:R-:W-:-:S05]  /*9fb0*/  IMAD R13, R128, UR25, R13 ;  /* 0x00000019800d7c24 */ /* 0x000fca000f8e020d */
[----:B------:R-:W-:Y:S01]  /*9fc0*/  IADD3 R11, R11, R13, RZ ;  /* 0x0000000d0b0b7210 */ /* 0x000fe20007ffe0ff */
[----:B------:R-:W-:-:S04]  /*9fd0*/  IMAD R161, R127, c[0x0][0x440], RZ ;  /* 0x000110007fa17a24 */ /* 0x000fc800078e02ff */
[----:B------:R0:W2:Y:S01]  /*9fe0*/  LDG.E.U8 R94, [R10.64] ;  /* 0x0000001c0a5e7981 */ /* 0x0000a2000c1e1100 */
[C---:B------:R-:W-:Y:S01]  /*9ff0*/  IMAD R13, R127.reuse, c[0x0][0x520], RZ ;  /* 0x000148007f0d7a24 */ /* 0x040fe200078e02ff */
[----:B------:R-:W-:Y:S01]  /*a000*/  MOV R169, c[0x0][0x520] ;  /* 0x0001480000a97a02 */ /* 0x000fe20000000f00 */
[C---:B------:R-:W-:Y:S02]  /*a010*/  IMAD R165, R128.reuse, UR20, R161 ;  /* 0x0000001480a57c24 */ /* 0x040fe4000f8e02a1 */
[----:B------:R-:W-:Y:S02]  /*a020*/  IMAD R15, R127, c[0x0][0x408], RZ ;  /* 0x000102007f0f7a24 */ /* 0x000fe400078e02ff */
[C---:B------:R-:W-:Y:S02]  /*a030*/  IMAD R161, R128.reuse, UR24, R13 ;  /* 0x0000001880a17c24 */ /* 0x040fe4000f8e020d */
[----:B------:R-:W-:-:S04]  /*a040*/  IMAD.WIDE.U32 R12, R128, R169, c[0x0][0x500] ;  /* 0x00014000800c7625 */ /* 0x000fc800078e00a9 */
[C---:B------:R-:W-:Y:S01]  /*a050*/  IMAD R163, R128.reuse, UR19, R15 ;  /* 0x0000001380a37c24 */ /* 0x040fe2000f8e020f */
[----:B------:R-:W-:Y:S01]  /*a060*/  IADD3 R13, R13, R161, RZ ;  /* 0x000000a10d0d7210 */ /* 0x000fe20007ffe0ff */
[----:B0-----:R-:W-:-:S04]  /*a070*/  IMAD.WIDE.U32 R10, R128, R171, c[0x0][0x3e8] ;  /* 0x0000fa00800a7625 */ /* 0x001fc800078e00ab */
[----:B------:R-:W-:Y:S01]  /*a080*/  IMAD.WIDE.U32 R14, R128, R173, c[0x0][0x420] ;  /* 0x00010800800e7625 */ /* 0x000fe200078e00ad */
[----:B------:R-:W-:Y:S01]  /*a090*/  IADD3 R11, R11, R163, RZ ;  /* 0x000000a30b0b7210 */ /* 0x000fe20007ffe0ff */
[----:B------:R0:W5:Y:S03]  /*a0a0*/  LDG.E R161, [R12.64+0x4] ;  /* 0x0000041c0ca17981 */ /* 0x000166000c1e1900 */
[----:B------:R-:W-:Y:S01]  /*a0b0*/  IADD3 R15, R15, R165, RZ ;  /* 0x000000a50f0f7210 */ /* 0x000fe20007ffe0ff */
[----:B------:R0:W5:Y:S04]  /*a0c0*/  LDG.E R163, [R12.64+0x8] ;  /* 0x0000081c0ca37981 */ /* 0x000168000c1e1900 */
[----:B------:R0:W5:Y:S01]  /*a0d0*/  LDG.E R165, [R12.64] ;  /* 0x0000001c0ca57981 */ /* 0x000162000c1e1900 */
[----:B------:R-:W-:Y:S01]  /*a0e0*/  BSSY B3, `(.L_x_1314) ;  /* 0x000003c000037945 */ /* 0x000fe20003800000 */
[----:B------:R-:W-:Y:S01]  /*a0f0*/  MOV R178, RZ ;  /* 0x000000ff00b27202 */ /* 0x000fe20000000f00 */
[----:B------:R-:W-:Y:S01]  /*a100*/  CS2R R174, SRZ ;  /* 0x0000000000ae7805 */ /* 0x000fe2000001ff00 */
[----:B------:R1:W5:Y:S01]  /*a110*/  LDG.E R160, [R10.64] ;  /* 0x0000001c0aa07981 */ /* 0x000362000c1e1900 */
[----:B------:R-:W-:-:S02]  /*a120*/  PRMT R168, RZ, 0x7610, R168 ;  /* 0x00007610ffa87816 */ /* 0x000fc400000000a8 */
[----:B------:R-:W-:Y:S01]  /*a130*/  PRMT R169, RZ, 0x7610, R169 ;  /* 0x00007610ffa97816 */ /* 0x000fe200000000a9 */
[----:B------:R3:W5:Y:S01]  /*a140*/  LDG.E R162, [R14.64] ;  /* 0x0000001c0ea27981 */ /* 0x000762000c1e1900 */
[----:B------:R-:W-:Y:S02]  /*a150*/  PRMT R171, RZ, 0x7610, R171 ;  /* 0x00007610ffab7816 */ /* 0x000fe400000000ab */
[----:B------:R-:W-:Y:S02]  /*a160*/  MOV R176, RZ ;  /* 0x000000ff00b07202 */ /* 0x000fe40000000f00 */
[----:B------:R-:W-:Y:S01]  /*a170*/  MOV R170, RZ ;  /* 0x000000ff00aa7202 */ /* 0x000fe20000000f00 */
[----:B-1----:R-:W-:Y:S01]  /*a180*/  CS2R R10, SRZ ;  /* 0x00000000000a7805 */ /* 0x002fe2000001ff00 */
[----:B---3--:R-:W-:Y:S01]  /*a190*/  CS2R R14, SRZ ;  /* 0x00000000000e7805 */ /* 0x008fe2000001ff00 */
[----:B--2---:R-:W-:-:S13]  /*a1a0*/  ISETP.NE.AND P1, PT, R94, RZ, PT ;  /* 0x000000ff5e00720c */ /* 0x004fda0003f25270 */
[----:B------:R-:W-:Y:S05]  /*a1b0*/  @!P1 BRA `(.L_x_1315) ;  /* 0x000002e000009947 */ /* 0x000fea0003800000 */
[C---:B0-----:R-:W-:Y:S01]  /*a1c0*/  IMAD R11, R127.reuse, c[0x0][0x590], RZ ;  /* 0x000164007f0b7a24 */ /* 0x041fe200078e02ff */
[----:B------:R-:W-:Y:S01]  /*a1d0*/  MOV R169, c[0x0][0x590] ;  /* 0x0001640000a97a02 */ /* 0x000fe20000000f00 */
[----:B------:R-:W-:Y:S01]  /*a1e0*/  IMAD R13, R127, c[0x0][0x5c8], RZ ;  /* 0x000172007f0d7a24 */ /* 0x000fe200078e02ff */
[----:B------:R-:W-:Y:S01]  /*a1f0*/  MOV R171, c[0x0][0x5c8] ;  /* 0x0001720000ab7a02 */ /* 0x000fe20000000f00 */
[C---:B------:R-:W-:Y:S02]  /*a200*/  IMAD R15, R128.reuse, UR21, R11 ;  /* 0x00000015800f7c24 */ /* 0x040fe4000f8e020b */
[----:B------:R-:W-:-:S04]  /*a210*/  IMAD.WIDE.U32 R10, R128, R169, c[0x0][0x570] ;  /* 0x00015c00800a7625 */ /* 0x000fc800078e00a9 */
[C---:B------:R-:W-:Y:S01]  /*a220*/  IMAD R93, R128.reuse, UR22, R13 ;  /* 0x00000016805d7c24 */ /* 0x040fe2000f8e020d */
[----:B------:R-:W-:Y:S01]  /*a230*/  IADD3 R11, R11, R15, RZ ;  /* 0x0000000f0b0b7210 */ /* 0x000fe20007ffe0ff */
[----:B------:R-:W-:Y:S01]  /*a240*/  IMAD R127, R127, c[0x0][0x558], RZ ;  /* 0x000156007f7f7a24 */ /* 0x000fe200078e02ff */
[----:B------:R-:W-:Y:S01]  /*a250*/  MOV R15, c[0x0][0x558] ;  /* 0x00015600000f7a02 */ /* 0x000fe20000000f00 */
[----:B------:R-:W-:-:S04]  /*a260*/  IMAD.WIDE.U32 R12, R128, R171, c[0x0][0x5a8] ;  /* 0x00016a00800c7625 */ /* 0x000fc800078e00ab */
[C---:B------:R-:W-:Y:S01]  /*a270*/  IMAD R127, R128.reuse, UR26, R127 ;  /* 0x0000001a807f7c24 */ /* 0x040fe2000f8e027f */
[----:B------:R-:W-:Y:S01]  /*a280*/  IADD3 R13, R13, R93, RZ ;  /* 0x0000005d0d0d7210 */ /* 0x000fe20007ffe0ff */
[----:B------:R-:W-:Y:S02]  /*a290*/  IMAD.WIDE.U32 R14, R128, R15, c[0x0][0x538] ;  /* 0x00014e00800e7625 */ /* 0x000fe400078e000f */
[----:B------:R0:W2:Y:S03]  /*a2a0*/  LDG.E R128, [R10.64] ;  /* 0x0000001c0a807981 */ /* 0x0000a6000c1e1900 */
[----:B------:R-:W-:Y:S01]  /*a2b0*/  IADD3 R15, R15, R127, RZ ;  /* 0x0000007f0f0f7210 */ /* 0x000fe20007ffe0ff */
[----:B------:R1:W3:Y:S05]  /*a2c0*/  LDG.E R164, [R12.64] ;  /* 0x0000001c0ca47981 */ /* 0x0002ea000c1e1900 */
[----:B------:R4:W4:Y:S01]  /*a2d0*/  LDG.E R15, [R14.64] ;  /* 0x0000001c0e0f7981 */ /* 0x000922000c1e1900 */
[----:B-----5:R-:W-:-:S02]  /*a2e0*/  FSET.BF.NEU.AND R166, R163, RZ, PT ;  /* 0x000000ffa3a6720a */ /* 0x020fc4000380d000 */
[----:B------:R-:W-:Y:S02]  /*a2f0*/  FSET.BF.NEU.AND R93, R165, RZ, PT ;  /* 0x000000ffa55d720a */ /* 0x000fe4000380d000 */
[----:B------:R-:W-:Y:S02]  /*a300*/  FSET.BF.NEU.AND R127, R161, RZ, PT ;  /* 0x000000ffa17f720a */ /* 0x000fe4000380d000 */
[----:B------:R-:W0:Y:S08]  /*a310*/  F2I.U32.TRUNC.NTZ R166, R166 ;  /* 0x000000a600a67305 */ /* 0x000e30000020f000 */
[----:B------:R-:W1:Y:S08]  /*a320*/  F2I.U32.TRUNC.NTZ R93, R93 ;  /* 0x0000005d005d7305 */ /* 0x000e70000020f000 */
[----:B------:R-:W1:Y:S01]  /*a330*/  F2I.U32.TRUNC.NTZ R127, R127 ;  /* 0x0000007f007f7305 */ /* 0x000e62000020f000 */
[----:B0-----:R-:W-:-:S05]  /*a340*/  PRMT R11, R166, 0x9910, RZ ;  /* 0x00009910a60b7816 */ /* 0x001fca00000000ff */
[----:B------:R-:W-:Y:S01]  /*a350*/  IMAD R168, R94, R11, RZ ;  /* 0x0000000b5ea87224 */ /* 0x000fe200078e02ff */
[----:B-1----:R-:W-:-:S05]  /*a360*/  PRMT R171, R93, 0x9910, RZ ;  /* 0x000099105dab7816 */ /* 0x002fca00000000ff */
[----:B------:R-:W-:Y:S01]  /*a370*/  IMAD R171, R94, R171, RZ ;  /* 0x000000ab5eab7224 */ /* 0x000fe200078e02ff */
[----:B------:R-:W-:-:S05]  /*a380*/  PRMT R169, R127, 0x9910, RZ ;  /* 0x000099107fa97816 */ /* 0x000fca00000000ff */
[----:B------:R-:W-:Y:S01]  /*a390*/  IMAD R169, R94, R169, RZ ;  /* 0x000000a95ea97224 */ /* 0x000fe200078e02ff */
[-C--:B--2---:R-:W-:Y:S01]  /*a3a0*/  FMUL R10, R165, R128.reuse ;  /* 0x00000080a50a7220 */ /* 0x084fe20000400000 */
[-C--:B------:R-:W-:Y:S01]  /*a3b0*/  FMUL R11, R161, R128.reuse ;  /* 0x00000080a10b7220 */ /* 0x080fe20000400000 */
[----:B------:R-:W-:Y:S01]  /*a3c0*/  FMUL R12, R163, R128 ;  /* 0x00000080a30c7220 */ /* 0x000fe20000400000 */
[----:B------:R-:W-:Y:S01]  /*a3d0*/  FADD R93, RZ, R128 ;  /* 0x00000080ff5d7221 */ /* 0x000fe20000000000 */
[-C--:B---3--:R-:W-:Y:S01]  /*a3e0*/  FMUL R174, R165, R164.reuse ;  /* 0x000000a4a5ae7220 */ /* 0x088fe20000400000 */
[-C--:B------:R-:W-:Y:S01]  /*a3f0*/  FMUL R176, R161, R164.reuse ;  /* 0x000000a4a1b07220 */ /* 0x080fe20000400000 */
[----:B------:R-:W-:Y:S01]  /*a400*/  FMUL R164, R163, R164 ;  /* 0x000000a4a3a47220 */ /* 0x000fe20000400000 */
[----:B------:R-:W-:Y:S01]  /*a410*/  FADD R170, RZ, |R10| ;  /* 0x4000000affaa7221 */ /* 0x000fe20000000000 */
[----:B----4-:R-:W-:Y:S01]  /*a420*/  FADD R14, RZ, |R11| ;  /* 0x4000000bff0e7221 */ /* 0x010fe20000000000 */
[-C--:B------:R-:W-:Y:S01]  /*a430*/  FFMA R10, R10, R15.reuse, RZ ;  /* 0x0000000f0a0a7223 */ /* 0x080fe200000000ff */
[-C--:B------:R-:W-:Y:S01]  /*a440*/  FFMA R11, R11, R15.reuse, RZ ;  /* 0x0000000f0b0b7223 */ /* 0x080fe200000000ff */
[----:B------:R-:W-:Y:S01]  /*a450*/  FFMA R175, R12, R15, RZ ;  /* 0x0000000f0caf7223 */ /* 0x000fe200000000ff */
[----:B------:R-:W-:Y:S01]  /*a460*/  FADD R15, RZ, |R12| ;  /* 0x4000000cff0f7221 */ /* 0x000fe20000000000 */
[----:B------:R-:W-:Y:S01]  /*a470*/  FADD R174, RZ, |R174| ;  /* 0x400000aeffae7221 */ /* 0x000fe20000000000 */
[----:B------:R-:W-:Y:S01]  /*a480*/  FADD R176, RZ, |R176| ;  /* 0x400000b0ffb07221 */ /* 0x000fe20000000000 */
[----:B------:R-:W-:-:S02]  /*a490*/  FADD R178, RZ, |R164| ;  /* 0x400000a4ffb27221 */ /* 0x000fc40000000000 */
.L_x_1315:
[----:B0-----:R-:W-:Y:S05]  /*a4a0*/  BSYNC B3 ;  /* 0x0000000000037941 */ /* 0x001fea0003800000 */
.L_x_1314:
[C---:B-----5:R-:W-:Y:S01]  /*a4b0*/  FMUL R173, R160.reuse, R165 ;  /* 0x000000a5a0ad7220 */ /* 0x060fe20000400000 */
[-C--:B------:R-:W-:Y:S01]  /*a4c0*/  FMUL R12, R165, R162.reuse ;  /* 0x000000a2a50c7220 */ /* 0x080fe20000400000 */
[C---:B------:R-:W-:Y:S01]  /*a4d0*/  FMUL R164, R160.reuse, R161 ;  /* 0x000000a1a0a47220 */ /* 0x040fe20000400000 */
[-C--:B------:R-:W-:Y:S01]  /*a4e0*/  FMUL R161, R161, R162.reuse ;  /* 0x000000a2a1a17220 */ /* 0x080fe20000400000 */
[----:B------:R-:W-:Y:S01]  /*a4f0*/  FMUL R160, R160, R163 ;  /* 0x000000a3a0a07220 */ /* 0x000fe20000400000 */
[----:B------:R-:W-:Y:S01]  /*a500*/  FMUL R163, R163, R162 ;  /* 0x000000a2a3a37220 */ /* 0x000fe20000400000 */
[----:B------:R-:W-:-:S02]  /*a510*/  FSETP.GT.AND P2, PT, R173, R12, PT ;  /* 0x0000000cad00720b */ /* 0x000fc40003f44000 */
[CC--:B------:R-:W-:Y:S02]  /*a520*/  FSETP.GEU.AND P3, PT, R173.reuse, R12.reuse, PT ;  /* 0x0000000cad00720b */ /* 0x0c0fe40003f6e000 */
[CC--:B------:R-:W-:Y:S02]  /*a530*/  FSEL R172, R173.reuse, R12.reuse, P2 ;  /* 0x0000000cadac7208 */ /* 0x0c0fe40001000000 */
[----:B------:R-:W-:Y:S02]  /*a540*/  FSEL R173, R173, R12, !P3 ;  /* 0x0000000cadad7208 */ /* 0x000fe40005800000 */
[CC--:B------:R-:W-:Y:S02]  /*a550*/  FSETP.GT.AND P2, PT, R164.reuse, R161.reuse, PT ;  /* 0x000000a1a400720b */ /* 0x0c0fe40003f44000 */
[----:B------:R-:W-:Y:S02]  /*a560*/  FSETP.GEU.AND P3, PT, R164, R161, PT ;  /* 0x000000a1a400720b */ /* 0x000fe40003f6e000 */
[----:B------:R-:W-:-:S02]  /*a570*/  ISETP.NE.AND P1, PT, R94, RZ, PT ;  /* 0x000000ff5e00720c */ /* 0x000fc40003f25270 */
[CC--:B------:R-:W-:Y:S02]  /*a580*/  FSEL R166, R164.reuse, R161.reuse, P2 ;  /* 0x000000a1a4a67208 */ /* 0x0c0fe40001000000 */
[----:B------:R-:W-:Y:S02]  /*a590*/  FSEL R164, R164, R161, !P3 ;  /* 0x000000a1a4a47208 */ /* 0x000fe40005800000 */
[CC--:B------:R-:W-:Y:S02]  /*a5a0*/  FSETP.GT.AND P2, PT, R160.reuse, R163.reuse, PT ;  /* 0x000000a3a000720b */ /* 0x0c0fe40003f44000 */
[----:B------:R-:W-:Y:S02]  /*a5b0*/  FSETP.GEU.AND P3, PT, R160, R163, PT ;  /* 0x000000a3a000720b */ /* 0x000fe40003f6e000 */
[----:B------:R-:W-:Y:S02]  /*a5c0*/  SEL R171, R171, RZ, P1 ;  /* 0x000000ffabab7207 */ /* 0x000fe40000800000 */
[----:B------:R-:W-:-:S02]  /*a5d0*/  SEL R12, R168, RZ, P1 ;  /* 0x000000ffa80c7207 */ /* 0x000fc40000800000 */
        /* <DEDUP_REMOVED lines=12> */
[----:B------:R-:W-:Y:S02]  /*a6a0*/  PRMT R174, R171, 0x7610, R174 ;  /* 0x00007610abae7816 */ /* 0x000fe400000000ae */
[----:B------:R-:W-:Y:S02]  /*a6b0*/  PRMT R176, R12, 0x7610, R176 ;  /* 0x000076100cb07816 */ /* 0x000fe400000000b0 */
[----:B------:R-:W-:Y:S02]  /*a6c0*/  FSEL R94, R93, RZ, P1 ;  /* 0x000000ff5d5e7208 */ /* 0x000fe40000800000 */
.L_x_1313:
[----:B------:R-:W-:Y:S05]  /*a6d0*/  BSYNC B2 ;  /* 0x0000000000027941 */ /* 0x000fea0003800000 */
.L_x_1312:
        /* <DEDUP_REMOVED lines=16> */
[----:B------:R-:W-:Y:S02]  /*a7e0*/  SEL R174, R174, RZ, P1 ;  /* 0x000000ffaeae7207 */ /* 0x000fe40000800000 */
[----:B------:R-:W-:Y:S02]  /*a7f0*/  SEL R128, R128, RZ, P1 ;  /* 0x000000ff80807207 */ /* 0x000fe40000800000 */
[----:B------:R-:W-:Y:S02]  /*a800*/  SEL R176, R176, RZ, P1 ;  /* 0x000000ffb0b07207 */ /* 0x000fe40000800000 */
        /* <DEDUP_REMOVED lines=9> */
[----:B------:R-:W-:Y:S02]  /*a8a0*/  MOV R188, RZ ;  /* 0x000000ff00bc7202 */ /* 0x000fe40000000f00 */
[----:B------:R-:W-:Y:S02]  /*a8b0*/  PRMT R186, RZ, 0x7610, R186 ;  /* 0x00007610ffba7816 */ /* 0x000fe400000000ba */
[----:B------:R-:W-:Y:S02]  /*a8c0*/  PRMT R185, RZ, 0x7610, R185 ;  /* 0x00007610ffb97816 */ /* 0x000fe400000000b9 */
[----:B------:R-:W-:Y:S01]  /*a8d0*/  FSEL R171, R94, RZ, P1 ;  /* 0x000000ff5eab7208 */ /* 0x000fe20000800000 */
[----:B------:R-:W-:Y:S05]  /*a8e0*/  @!P2 BRA `(.L_x_1317) ;  /* 0x000008d00000a947 */ /* 0x000fea0003800000 */
[----:B------:R-:W-:Y:S02]  /*a8f0*/  IADD3 R96, R45, 0x1, R44 ;  /* 0x000000012d607810 */ /* 0x000fe40007ffe02c */
[----:B------:R-:W-:-:S02]  /*a900*/  MOV R11, c[0x0][0x4e8] ;  /* 0x00013a00000b7a02 */ /* 0x000fc40000000f00 */
[----:B------:R-:W-:-:S03]  /*a910*/  SHF.R.S32.HI R129, RZ, 0x1f, R96 ;  /* 0x0000001fff817819 */ /* 0x000fc60000011460 */
[----:B------:R-:W-:-:S04]  /*a920*/  IMAD.WIDE.U32 R10, R96, R11, c[0x0][0x4c8] ;  /* 0x00013200600a7625 */ /* 0x000fc800078e000b */
[C---:B------:R-:W-:Y:S01]  /*a930*/  IMAD R13, R129.reuse, c[0x0][0x4e8], RZ ;  /* 0x00013a00810d7a24 */ /* 0x040fe200078e02ff */
[----:B------:R-:W-:Y:S01]  /*a940*/  MOV R181, c[0x0][0x408] ;  /* 0x0001020000b57a02 */ /* 0x000fe20000000f00 */
[----:B------:R-:W-:Y:S02]  /*a950*/  IMAD R179, R129, c[0x0][0x440], RZ ;  /* 0x0001100081b37a24 */ /* 0x000fe400078e02ff */
[----:B------:R-:W-:-:S05]  /*a960*/  IMAD R13, R96, UR25, R13 ;  /* 0x00000019600d7c24 */ /* 0x000fca000f8e020d */
[----:B------:R-:W-:Y:S01]  /*a970*/  IADD3 R11, R11, R13, RZ ;  /* 0x0000000d0b0b7210 */ /* 0x000fe20007ffe0ff */
[----:B------:R-:W-:-:S04]  /*a980*/  IMAD R13, R129, c[0x0][0x408], RZ ;  /* 0x00010200810d7a24 */ /* 0x000fc800078e02ff */
[----:B------:R0:W2:Y:S01]  /*a990*/  LDG.E.U8 R167, [R10.64] ;  /* 0x0000001c0aa77981 */ /* 0x0000a2000c1e1100 */
[C---:B------:R-:W-:Y:S01]  /*a9a0*/  IMAD R180, R96.reuse, UR19, R13 ;  /* 0x0000001360b47c24 */ /* 0x040fe2000f8e020d */
[----:B------:R-:W-:Y:S01]  /*a9b0*/  MOV R15, c[0x0][0x440] ;  /* 0x00011000000f7a02 */ /* 0x000fe20000000f00 */
[----:B------:R-:W-:Y:S01]  /*a9c0*/  IMAD R183, R129, c[0x0][0x520], RZ ;  /* 0x0001480081b77a24 */ /* 0x000fe200078e02ff */
[----:B------:R-:W-:Y:S01]  /*a9d0*/  MOV R13, c[0x0][0x520] ;  /* 0x00014800000d7a02 */ /* 0x000fe20000000f00 */
[C---:B------:R-:W-:Y:S02]  /*a9e0*/  IMAD R179, R96.reuse, UR20, R179 ;  /* 0x0000001460b37c24 */ /* 0x040fe4000f8e02b3 */
[C---:B------:R-:W-:Y:S02]  /*a9f0*/  IMAD R178, R96.reuse, UR24, R183 ;  /* 0x0000001860b27c24 */ /* 0x040fe4000f8e02b7 */
[----:B------:R-:W-:-:S04]  /*aa00*/  IMAD.WIDE.U32 R14, R96, R15, c[0x0][0x420] ;  /* 0x00010800600e7625 */ /* 0x000fc800078e000f */
[----:B0-----:R-:W-:Y:S01]  /*aa10*/  IMAD.WIDE.U32 R10, R96, R181, c[0x0][0x3e8] ;  /* 0x0000fa00600a7625 */ /* 0x001fe200078e00b5 */
        /* <DEDUP_REMOVED lines=8> */
[----:B------:R-:W-:Y:S02]  /*aaa0*/  PRMT R187, RZ, 0x7610, R187 ;  /* 0x00007610ffbb7816 */ /* 0x000fe400000000bb */
[----:B------:R-:W-:Y:S01]  /*aab0*/  PRMT R190, RZ, 0x7610, R190 ;  /* 0x00007610ffbe7816 */ /* 0x000fe200000000be */
[----:B------:R3:W5:Y:S01]  /*aac0*/  LDG.E R180, [R12.64] ;  /* 0x0000001c0cb47981 */ /* 0x000762000c1e1900 */
[----:B------:R-:W-:Y:S01]  /*aad0*/  PRMT R185, RZ, 0x7610, R185 ;  /* 0x00007610ffb97816 */ /* 0x000fe200000000b9 */
[----:B0-----:R-:W-:Y:S01]  /*aae0*/  CS2R R14, SRZ ;  /* 0x00000000000e7805 */ /* 0x001fe2000001ff00 */
[----:B------:R-:W-:Y:S01]  /*aaf0*/  MOV R186, RZ ;  /* 0x000000ff00ba7202 */ /* 0x000fe20000000f00 */
[----:B------:R3:W5:Y:S01]  /*ab00*/  LDG.E R179, [R12.64+0x4] ;  /* 0x0000041c0cb37981 */ /* 0x000762000c1e1900 */
[----:B-1----:R-:W-:-:S03]  /*ab10*/  CS2R R10, SRZ ;  /* 0x00000000000a7805 */ /* 0x002fc6000001ff00 */
[----:B------:R3:W5:Y:S02]  /*ab20*/  LDG.E R182, [R12.64+0x8] ;  /* 0x0000081c0cb67981 */ /* 0x000764000c1e1900 */
[----:B---3--:R-:W-:Y:S01]  /*ab30*/  CS2R R12, SRZ ;  /* 0x00000000000c7805 */ /* 0x008fe2000001ff00 */
[----:B--2---:R-:W-:-:S13]  /*ab40*/  ISETP.NE.AND P1, PT, R167, RZ, PT ;  /* 0x000000ffa700720c */ /* 0x004fda0003f25270 */
[----:B------:R-:W-:Y:S05]  /*ab50*/  @!P1 BRA `(.L_x_1319) ;  /* 0x0000037000009947 */ /* 0x000fea0003800000 */
[C---:B------:R-:W-:Y:S01]  /*ab60*/  IMAD R13, R129.reuse, c[0x0][0x5c8], RZ ;  /* 0x00017200810d7a24 */ /* 0x040fe200078e02ff */
[----:B------:R-:W-:Y:S01]  /*ab70*/  MOV R12, c[0x0][0x5c8] ;  /* 0x00017200000c7a02 */ /* 0x000fe20000000f00 */
[----:B------:R-:W-:Y:S01]  /*ab80*/  IMAD R15, R129, c[0x0][0x590], RZ ;  /* 0x00016400810f7a24 */ /* 0x000fe200078e02ff */
[----:B------:R-:W-:Y:S01]  /*ab90*/  MOV R11, c[0x0][0x590] ;  /* 0x00016400000b7a02 */ /* 0x000fe20000000f00 */
[C---:B------:R-:W-:Y:S02]  /*aba0*/  IMAD R14, R96.reuse, UR22, R13 ;  /* 0x00000016600e7c24 */ /* 0x040fe4000f8e020d */
[----:B------:R-:W-:-:S04]  /*abb0*/  IMAD.WIDE.U32 R12, R96, R12, c[0x0][0x5a8] ;  /* 0x00016a00600c7625 */ /* 0x000fc800078e000c */
[C---:B------:R-:W-:Y:S01]  /*abc0*/  IMAD R15, R96.reuse, UR21, R15 ;  /* 0x00000015600f7c24 */ /* 0x040fe2000f8e020f */
        /* <DEDUP_REMOVED lines=21> */
[----:B------:R-:W-:Y:S02]  /*ad20*/  PRMT R96, R96, 0x9910, RZ ;  /* 0x0000991060607816 */ /* 0x000fe400000000ff */
[----:B------:R-:W-:-:S03]  /*ad30*/  LOP3.LUT R14, R14, 0xff, RZ, 0xc0, !PT ;  /* 0x000000ff0e0e7812 */ /* 0x000fc600078ec0ff */
[----:B------:R-:W-:Y:S01]  /*ad40*/  IMAD R185, R167, R96, RZ ;  /* 0x00000060a7b97224 */ /* 0x000fe200078e02ff */
[----:B------:R-:W-:Y:S02]  /*ad50*/  LOP3.LUT R190, R128, 0xff, RZ, 0xc0, !PT ;  /* 0x000000ff80be7812 */ /* 0x000fe400078ec0ff */
[----:B------:R-:W-:Y:S02]  /*ad60*/  LOP3.LUT R11, R11, 0xff, RZ, 0xc0, !PT ;  /* 0x000000ff0b0b7812 */ /* 0x000fe400078ec0ff */
[----:B------:R-:W-:Y:S02]  /*ad70*/  LOP3.LUT R187, R176, 0xff, RZ, 0xc0, !PT ;  /* 0x000000ffb0bb7812 */ /* 0x000fe400078ec0ff */
[----:B------:R-:W-:Y:S02]  /*ad80*/  LOP3.LUT R185, R185, 0xff, RZ, 0xc0, !PT ;  /* 0x000000ffb9b97812 */ /* 0x000fe400078ec0ff */
[----:B------:R-:W-:Y:S02]  /*ad90*/  LOP3.LUT R15, R174, 0xff, RZ, 0xc0, !PT ;  /* 0x000000ffae0f7812 */ /* 0x000fe400078ec0ff */
[----:B------:R-:W-:-:S02]  /*ada0*/  IMNMX.U32 R190, R14, R190, !PT ;  /* 0x000000be0ebe7217 */ /* 0x000fc40007800000 */
        /* <DEDUP_REMOVED lines=18> */
.L_x_1319:
[----:B------:R-:W-:Y:S05]  /*aed0*/  BSYNC B3 ;  /* 0x0000000000037941 */ /* 0x000fea0003800000 */
.L_x_1318:
[----:B-----5:R-:W-:Y:S01]  /*aee0*/  FMUL R183, R178, R180 ;  /* 0x000000b4b2b77220 */ /* 0x020fe20000400000 */
[----:B------:R-:W-:Y:S01]  /*aef0*/  FMUL R180, R180, R181 ;  /* 0x000000b5b4b47220 */ /* 0x000fe20000400000 */
[C---:B------:R-:W-:Y:S01]  /*af00*/  FMUL R129, R178.reuse, R179 ;  /* 0x000000b3b2817220 */ /* 0x040fe20000400000 */
        /* <DEDUP_REMOVED lines=13> */
[CC--:B------:R-:W-:Y:S02]  /*afe0*/  FSETP.GT.AND P2, PT, R167.reuse, R181.reuse, PT ;  /* 0x000000b5a700720b */ /* 0x0c0fe40003f44000 */
[CC--:B------:R-:W-:Y:S02]  /*aff0*/  FSEL R129, R167.reuse, R181.reuse, !P3 ;  /* 0x000000b5a7817208 */ /* 0x0c0fe40005800000 */
[----:B------:R-:W-:Y:S02]  /*b000*/  FSEL R167, R167, R181, P2 ;  /* 0x000000b5a7a77208 */ /* 0x000fe40001000000 */
[----:B------:R-:W-:Y:S02]  /*b010*/  FSETP.GT.AND P2, PT, R172, R183, PT ;  /* 0x000000b7ac00720b */ /* 0x000fe40003f44000 */
[----:B------:R-:W-:-:S02]  /*b020*/  FSETP.GEU.AND P3, PT, R173, R96, PT ;  /* 0x00000060ad00720b */ /* 0x000fc40003f6e000 */
[----:B------:R-:W-:Y:S02]  /*b030*/  FSETP.GT.AND P6, PT, R166, R179, PT ;  /* 0x000000b3a600720b */ /* 0x000fe40003fc4000 */
[----:B------:R-:W-:Y:S02]  /*b040*/  FSEL R183, R172, R183, P2 ;  /* 0x000000b7acb77208 */ /* 0x000fe40001000000 */
[----:B------:R-:W-:Y:S02]  /*b050*/  FSEL R181, R173, R96, !P3 ;  /* 0x00000060adb57208 */ /* 0x000fe40005800000 */
[----:B------:R-:W-:Y:S02]  /*b060*/  FSEL R184, R166, R179, P6 ;  /* 0x000000b3a6b87208 */ /* 0x000fe40003000000 */
[----:B------:R-:W-:Y:S02]  /*b070*/  FSETP.GEU.AND P2, PT, R165, R129, PT ;  /* 0x00000081a500720b */ /* 0x000fe40003f4e000 */
[----:B------:R-:W-:-:S02]  /*b080*/  SEL R96, R190, R128, P1 ;  /* 0x00000080be607207 */ /* 0x000fc40000800000 */
[----:B------:R-:W-:Y:S02]  /*b090*/  FSETP.GEU.AND P4, PT, R164, R182, PT ;  /* 0x000000b6a400720b */ /* 0x000fe40003f8e000 */
[----:B------:R-:W-:Y:S02]  /*b0a0*/  FSETP.GT.AND P6, PT, R177, R167, PT ;  /* 0x000000a7b100720b */ /* 0x000fe40003fc4000 */
[----:B------:R-:W-:Y:S02]  /*b0b0*/  SEL R187, R187, R176, P1 ;  /* 0x000000b0bbbb7207 */ /* 0x000fe40000800000 */
        /* <DEDUP_REMOVED lines=16> */
.L_x_1317:
[----:B------:R-:W-:Y:S05]  /*b1c0*/  BSYNC B2 ;  /* 0x0000000000027941 */ /* 0x000fea0003800000 */
.L_x_1316:
[C---:B------:R-:W-:Y:S01]  /*b1d0*/  ISETP.GE.AND P2, PT, R41.reuse, 0x3, PT ;  /* 0x000000032900780c */ /* 0x040fe20003f46270 */
[----:B------:R-:W-:Y:S01]  /*b1e0*/  BSSY B2, `(.L_x_1320) ;  /* 0x00000ad000027945 */ /* 0x000fe20003800000 */
[----:B------:R-:W-:-:S04]  /*b1f0*/  ISETP.GT.AND P1, PT, R41, 0x1, PT ;  /* 0x000000012900780c */ /* 0x000fc80003f24270 */
[----:B------:R-:W-:Y:S02]  /*b200*/  FSEL R167, R167, R177, P1 ;  /* 0x000000b1a7a77208 */ /* 0x000fe40000800000 */
[----:B------:R-:W-:Y:S02]  /*b210*/  FSEL R166, R184, R166, P1 ;  /* 0x000000a6b8a67208 */ /* 0x000fe40000800000 */
[----:B------:R-:W-:Y:S02]  /*b220*/  FSEL R172, R183, R172, P1 ;  /* 0x000000acb7ac7208 */ /* 0x000fe40000800000 */
[----:B------:R-:W-:Y:S02]  /*b230*/  FSEL R164, R182, R164, P1 ;  /* 0x000000a4b6a47208 */ /* 0x000fe40000800000 */
[----:B------:R-:W-:Y:S01]  /*b240*/  FSEL R173, R181, R173, P1 ;  /* 0x000000adb5ad7208 */ /* 0x000fe20000800000 */
[----:B------:R-:W-:Y:S01]  /*b250*/  CS2R R182, SRZ ;  /* 0x0000000000b67805 */ /* 0x000fe2000001ff00 */
[----:B------:R-:W-:-:S02]  /*b260*/  SEL R129, R129, R176, P1 ;  /* 0x000000b081817207 */ /* 0x000fc40000800000 */
[----:B------:R-:W-:Y:S02]  /*b270*/  SEL R128, R186, R128, P1 ;  /* 0x00000080ba807207 */ /* 0x000fe40000800000 */
[----:B------:R-:W-:Y:S01]  /*b280*/  SEL R174, R185, R174, P1 ;  /* 0x000000aeb9ae7207 */ /* 0x000fe20000800000 */
[----:B------:R-:W-:Y:S01]  /*b290*/  CS2R R186, SRZ ;  /* 0x0000000000ba7805 */ /* 0x000fe2000001ff00 */
[----:B------:R-:W-:Y:S01]  /*b2a0*/  FSEL R163, R180, R163, P1 ;  /* 0x000000a3b4a37208 */ /* 0x000fe20000800000 */
[----:B------:R-:W-:Y:S01]  /*b2b0*/  CS2R R184, SRZ ;  /* 0x0000000000b87805 */ /* 0x000fe2000001ff00 */
[----:B------:R-:W-:Y:S01]  /*b2c0*/  FSEL R162, R179, R162, P1 ;  /* 0x000000a2b3a27208 */ /* 0x000fe20000800000 */
[----:B------:R-:W-:Y:S01]  /*b2d0*/  CS2R R180, SRZ ;  /* 0x0000000000b47805 */ /* 0x000fe2000001ff00 */
[----:B------:R-:W-:Y:S02]  /*b2e0*/  FSEL R161, R178, R161, P1 ;  /* 0x000000a1b2a17208 */ /* 0x000fe40000800000 */
[----:B------:R-:W-:Y:S01]  /*b2f0*/  FSEL R160, R15, R160, P1 ;  /* 0x000000a00fa07208 */ /* 0x000fe20000800000 */
[----:B------:R-:W-:Y:S01]  /*b300*/  CS2R R178, SRZ ;  /* 0x0000000000b27805 */ /* 0x000fe2000001ff00 */
[----:B------:R-:W-:-:S02]  /*b310*/  FSEL R127, R14, R127, P1 ;  /* 0x0000007f0e7f7208 */ /* 0x000fc40000800000 */
[----:B------:R-:W-:Y:S02]  /*b320*/  FSEL R170, R13, R170, P1 ;  /* 0x000000aa0daa7208 */ /* 0x000fe40000800000 */
[----:B------:R-:W-:Y:S02]  /*b330*/  FSEL R175, R12, R175, P1 ;  /* 0x000000af0caf7208 */ /* 0x000fe40000800000 */
[----:B------:R-:W-:Y:S02]  /*b340*/  FSEL R169, R11, R169, P1 ;  /* 0x000000a90ba97208 */ /* 0x000fe40000800000 */
[----:B------:R-:W-:Y:S02]  /*b350*/  FSEL R168, R10, R168, P1 ;  /* 0x000000a80aa87208 */ /* 0x000fe40000800000 */
[----:B------:R-:W-:Y:S01]  /*b360*/  FSEL R165, R188, R165, P1 ;  /* 0x000000a5bca57208 */ /* 0x000fe20000800000 */
[----:B------:R-:W-:Y:S01]  /*b370*/  CS2R R10, SRZ ;  /* 0x00000000000a7805 */ /* 0x000fe2000001ff00 */
[----:B------:R-:W-:-:S02]  /*b380*/  FSEL R171, R96, R171, P1 ;  /* 0x000000ab60ab7208 */ /* 0x000fc40000800000 */
[----:B------:R-:W-:Y:S02]  /*b390*/  PRMT R14, RZ, 0x7610, R14 ;  /* 0x00007610ff0e7816 */ /* 0x000fe4000000000e */
[----:B------:R-:W-:Y:S02]  /*b3a0*/  MOV R15, RZ ;  /* 0x000000ff000f7202 */ /* 0x000fe40000000f00 */
[----:B------:R-:W-:Y:S02]  /*b3b0*/  MOV R177, RZ ;  /* 0x000000ff00b17202 */ /* 0x000fe40000000f00 */
[----:B------:R-:W-:Y:S02]  /*b3c0*/  PRMT R13, RZ, 0x7610, R13 ;  /* 0x00007610ff0d7816 */ /* 0x000fe4000000000d */
[----:B------:R-:W-:Y:S02]  /*b3d0*/  PRMT R176, RZ, 0x7610, R176 ;  /* 0x00007610ffb07816 */ /* 0x000fe400000000b0 */
[----:B------:R-:W-:Y:S01]  /*b3e0*/  MOV R12, RZ ;  /* 0x000000ff000c7202 */ /* 0x000fe20000000f00 */
[----:B------:R-:W-:Y:S05]  /*b3f0*/  @!P2 BRA `(.L_x_1321) ;  /* 0x000008b00000a947 */ /* 0x000fea0003800000 */
[----:B------:R-:W-:Y:S02]  /*b400*/  IADD3 R44, R45, 0x2, R44 ;  /* 0x000000022d2c7810 */ /* 0x000fe40007ffe02c */
[----:B------:R-:W-:-:S02]  /*b410*/  MOV R11, c[0x0][0x4e8] ;  /* 0x00013a00000b7a02 */ /* 0x000fc40000000f00 */
[----:B------:R-:W-:-:S03]  /*b420*/  SHF.R.S32.HI R45, RZ, 0x1f, R44 ;  /* 0x0000001fff2d7819 */ /* 0x000fc6000001142c */
[----:B------:R-:W-:-:S04]  /*b430*/  IMAD.WIDE.U32 R10, R44, R11, c[0x0][0x4c8] ;  /* 0x000132002c0a7625 */ /* 0x000fc800078e000b */
[C---:B------:R-:W-:Y:S01]  /*b440*/  IMAD R13, R45.reuse, c[0x0][0x4e8], RZ ;  /* 0x00013a002d0d7a24 */ /* 0x040fe200078e02ff */
[----:B------:R-:W-:Y:S01]  /*b450*/  MOV R181, c[0x0][0x408] ;  /* 0x0001020000b57a02 */ /* 0x000fe20000000f00 */
[C---:B------:R-:W-:Y:S02]  /*b460*/  IMAD R15, R45.reuse, c[0x0][0x520], RZ ;  /* 0x000148002d0f7a24 */ /* 0x040fe400078e02ff */
[----:B------:R-:W-:Y:S01]  /*b470*/  IMAD R13, R44, UR25, R13 ;  /* 0x000000192c0d7c24 */ /* 0x000fe2000f8e020d */
[----:B------:R-:W-:Y:S01]  /*b480*/  MOV R183, c[0x0][0x440] ;  /* 0x0001100000b77a02 */ /* 0x000fe20000000f00 */
[C---:B------:R-:W-:Y:S02]  /*b490*/  IMAD R179, R45.reuse, c[0x0][0x408], RZ ;  /* 0x000102002db37a24 */ /* 0x040fe400078e02ff */
[----:B------:R-:W-:Y:S01]  /*b4a0*/  IMAD R177, R45, c[0x0][0x440], RZ ;  /* 0x000110002db17a24 */ /* 0x000fe200078e02ff */
[----:B------:R-:W-:-:S05]  /*b4b0*/  IADD3 R11, R11, R13, RZ ;  /* 0x0000000d0b0b7210 */ /* 0x000fca0007ffe0ff */
[----:B------:R0:W2:Y:S01]  /*b4c0*/  LDG.E.U8 R149, [R10.64] ;  /* 0x0000001c0a957981 */ /* 0x0000a2000c1e1100 */
[----:B------:R-:W-:Y:S01]  /*b4d0*/  MOV R13, c[0x0][0x520] ;  /* 0x00014800000d7a02 */ /* 0x000fe20000000f00 */
[C---:B------:R-:W-:Y:S02]  /*b4e0*/  IMAD R176, R44.reuse, UR24, R15 ;  /* 0x000000182cb07c24 */ /* 0x040fe4000f8e020f */
        /* <DEDUP_REMOVED lines=12> */
[----:B------:R-:W-:Y:S01]  /*b5b0*/  PRMT R188, RZ, 0x7610, R188 ;  /* 0x00007610ffbc7816 */ /* 0x000fe200000000bc */
[----:B------:R-:W-:Y:S01]  /*b5c0*/  CS2R R184, SRZ ;  /* 0x0000000000b87805 */ /* 0x000fe2000001ff00 */
[----:B------:R-:W-:Y:S01]  /*b5d0*/  CS2R R182, SRZ ;  /* 0x0000000000b67805 */ /* 0x000fe2000001ff00 */
[----:B------:R3:W5:Y:S01]  /*b5e0*/  LDG.E R178, [R12.64] ;  /* 0x0000001c0cb27981 */ /* 0x000762000c1e1900 */
[----:B0-----:R-:W-:-:S03]  /*b5f0*/  PRMT R14, RZ, 0x7610, R14 ;  /* 0x00007610ff0e7816 */ /* 0x001fc6000000000e */
[----:B------:R3:W5:Y:S01]  /*b600*/  LDG.E R177, [R12.64+0x4] ;  /* 0x0000041c0cb17981 */ /* 0x000762000c1e1900 */
[----:B-1----:R-:W-:-:S03]  /*b610*/  CS2R R10, SRZ ;  /* 0x00000000000a7805 */ /* 0x002fc6000001ff00 */
[----:B------:R3:W5:Y:S02]  /*b620*/  LDG.E R180, [R12.64+0x8] ;  /* 0x0000081c0cb47981 */ /* 0x000764000c1e1900 */
[----:B---3--:R-:W-:Y:S02]  /*b630*/  PRMT R13, RZ, 0x7610, R13 ;  /* 0x00007610ff0d7816 */ /* 0x008fe4000000000d */
[----:B------:R-:W-:Y:S02]  /*b640*/  MOV R12, RZ ;  /* 0x000000ff000c7202 */ /* 0x000fe40000000f00 */
[----:B--2---:R-:W-:-:S13]  /*b650*/  ISETP.NE.AND P1, PT, R149, RZ, PT ;  /* 0x000000ff9500720c */ /* 0x004fda0003f25270 */
[----:B------:R-:W-:Y:S05]  /*b660*/  @!P1 BRA `(.L_x_1323) ;  /* 0x0000037000009947 */ /* 0x000fea0003800000 */
[----:B------:R-:W-:Y:S01]  /*b670*/  MOV R181, c[0x0][0x590] ;  /* 0x0001640000b57a02 */ /* 0x000fe20000000f00 */
[C---:B------:R-:W-:Y:S01]  /*b680*/  IMAD R11, R45.reuse, c[0x0][0x5c8], RZ ;  /* 0x000172002d0b7a24 */ /* 0x040fe200078e02ff */
[----:B------:R-:W-:Y:S01]  /*b690*/  MOV R13, c[0x0][0x5c8] ;  /* 0x00017200000d7a02 */ /* 0x000fe20000000f00 */
[----:B------:R-:W-:Y:S02]  /*b6a0*/  IMAD R15, R45, c[0x0][0x590], RZ ;  /* 0x000164002d0f7a24 */ /* 0x000fe400078e02ff */
[C---:B------:R-:W-:Y:S02]  /*b6b0*/  IMAD R14, R44.reuse, UR22, R11 ;  /* 0x000000162c0e7c24 */ /* 0x040fe4000f8e020b */
[C---:B------:R-:W-:Y:S02]  /*b6c0*/  IMAD R15, R44.reuse, UR21, R15 ;  /* 0x000000152c0f7c24 */ /* 0x040fe4000f8e020f */
[----:B------:R-:W-:-:S04]  /*b6d0*/  IMAD.WIDE.U32 R10, R44, R181, c[0x0][0x570] ;  /* 0x00015c002c0a7625 */ /* 0x000fc800078e00b5 */
[C---:B------:R-:W-:Y:S01]  /*b6e0*/  IMAD.WIDE.U32 R12, R44.reuse, R13, c[0x0][0x5a8] ;  /* 0x00016a002c0c7625 */ /* 0x040fe200078e000d */
[----:B------:R-:W-:Y:S02]  /*b6f0*/  IADD3 R11, R11, R15, RZ ;  /* 0x0000000f0b0b7210 */ /* 0x000fe40007ffe0ff */
[----:B------:R-:W-:Y:S01]  /*b700*/  MOV R15, c[0x0][0x558] ;  /* 0x00015600000f7a02 */ /* 0x000fe20000000f00 */
[----:B------:R-:W-:Y:S01]  /*b710*/  IMAD R45, R45, c[0x0][0x558], RZ ;  /* 0x000156002d2d7a24 */ /* 0x000fe200078e02ff */
[----:B------:R-:W-:Y:S01]  /*b720*/  IADD3 R13, R13, R14, RZ ;  /* 0x0000000e0d0d7210 */ /* 0x000fe20007ffe0ff */
[----:B------:R0:W2:Y:S02]  /*b730*/  LDG.E R10, [R10.64] ;  /* 0x0000001c0a0a7981 */ /* 0x0000a4000c1e1900 */
[C---:B------:R-:W-:Y:S02]  /*b740*/  IMAD R45, R44.reuse, UR26, R45 ;  /* 0x0000001a2c2d7c24 */ /* 0x040fe4000f8e022d */
[----:B------:R-:W-:Y:S01]  /*b750*/  IMAD.WIDE.U32 R14, R44, R15, c[0x0][0x538] ;  /* 0x00014e002c0e7625 */ /* 0x000fe200078e000f */
[----:B------:R1:W3:Y:S04]  /*b760*/  LDG.E R187, [R12.64] ;  /* 0x0000001c0cbb7981 */ /* 0x0002e8000c1e1900 */
[----:B------:R-:W-:-:S05]  /*b770*/  IADD3 R15, R15, R45, RZ ;  /* 0x0000002d0f0f7210 */ /* 0x000fca0007ffe0ff */
[----:B-1----:R1:W4:Y:S01]  /*b780*/  LDG.E R12, [R14.64] ;  /* 0x0000001c0e0c7981 */ /* 0x002322000c1e1900 */
        /* <DEDUP_REMOVED lines=21> */
[-C--:B--2---:R-:W-:Y:S01]  /*b8e0*/  FMUL R11, R177, R10.reuse ;  /* 0x0000000ab10b7220 */ /* 0x084fe20000400000 */
[-C--:B------:R-:W-:Y:S01]  /*b8f0*/  FMUL R15, R178, R10.reuse ;  /* 0x0000000ab20f7220 */ /* 0x080fe20000400000 */
[----:B------:R-:W-:Y:S01]  /*b900*/  FMUL R184, R180, R10 ;  /* 0x0000000ab4b87220 */ /* 0x000fe20000400000 */
[----:B------:R-:W-:Y:S01]  /*b910*/  FADD R150, R171, R10 ;  /* 0x0000000aab967221 */ /* 0x000fe20000000000 */
[-C--:B---3--:R-:W-:Y:S01]  /*b920*/  FMUL R185, R178, R187.reuse ;  /* 0x000000bbb2b97220 */ /* 0x088fe20000400000 */
[-C--:B------:R-:W-:Y:S01]  /*b930*/  FMUL R186, R177, R187.reuse ;  /* 0x000000bbb1ba7220 */ /* 0x080fe20000400000 */
[----:B------:R-:W-:Y:S01]  /*b940*/  FMUL R187, R180, R187 ;  /* 0x000000bbb4bb7220 */ /* 0x000fe20000400000 */
[----:B------:R-:W-:Y:S01]  /*b950*/  FADD R183, R127, |R11| ;  /* 0x4000000b7fb77221 */ /* 0x000fe20000000000 */
[----:B------:R-:W-:Y:S01]  /*b960*/  FADD R182, R170, |R15| ;  /* 0x4000000faab67221 */ /* 0x000fe20000000000 */
[----:B------:R-:W-:Y:S01]  /*b970*/  FADD R185, R161, |R185| ;  /* 0x400000b9a1b97221 */ /* 0x000fe20000000000 */
[----:B------:R-:W-:Y:S01]  /*b980*/  FADD R186, R162, |R186| ;  /* 0x400000baa2ba7221 */ /* 0x000fe20000000000 */
[----:B------:R-:W-:Y:S01]  /*b990*/  FADD R187, R163, |R187| ;  /* 0x400000bba3bb7221 */ /* 0x000fe20000000000 */
[-C--:B----4-:R-:W-:Y:S01]  /*b9a0*/  FFMA R10, R15, R12.reuse, R168 ;  /* 0x0000000c0f0a7223 */ /* 0x090fe200000000a8 */
[-C--:B------:R-:W-:Y:S01]  /*b9b0*/  FFMA R11, R11, R12.reuse, R169 ;  /* 0x0000000c0b0b7223 */ /* 0x080fe200000000a9 */
[----:B------:R-:W-:Y:S01]  /*b9c0*/  FFMA R12, R184, R12, R175 ;  /* 0x0000000cb80c7223 */ /* 0x000fe200000000af */
[----:B------:R-:W-:-:S02]  /*b9d0*/  FADD R184, R160, |R184| ;  /* 0x400000b8a0b87221 */ /* 0x000fc40000000000 */
.L_x_1323:
[----:B------:R-:W-:Y:S05]  /*b9e0*/  BSYNC B3 ;  /* 0x0000000000037941 */ /* 0x000fea0003800000 */
.L_x_1322:
[----:B-----5:R-:W-:Y:S01]  /*b9f0*/  FMUL R44, R176, R178 ;  /* 0x000000b2b02c7220 */ /* 0x020fe20000400000 */
[----:B------:R-:W-:Y:S01]  /*ba00*/  FMUL R178, R178, R179 ;  /* 0x000000b3b2b27220 */ /* 0x000fe20000400000 */
[----:B------:R-:W-:Y:S01]  /*ba10*/  ISETP.NE.AND P1, PT, R149, RZ, PT ;  /* 0x000000ff9500720c */ /* 0x000fe20003f25270 */
[C---:B------:R-:W-:Y:S01]  /*ba20*/  FMUL R149, R176.reuse, R177 ;  /* 0x000000b1b0957220 */ /* 0x040fe20000400000 */
[-C--:B------:R-:W-:Y:S01]  /*ba30*/  FMUL R177, R177, R179.reuse ;  /* 0x000000b3b1b17220 */ /* 0x080fe20000400000 */
[----:B------:R-:W-:Y:S01]  /*ba40*/  FMUL R176, R176, R180 ;  /* 0x000000b4b0b07220 */ /* 0x000fe20000400000 */
[-C--:B------:R-:W-:Y:S01]  /*ba50*/  FSETP.GEU.AND P3, PT, R44, R178.reuse, PT ;  /* 0x000000b22c00720b */ /* 0x080fe20003f6e000 */
        /* <DEDUP_REMOVED lines=8> */
[CC--:B------:R-:W-:Y:S02]  /*bae0*/  FSETP.GT.AND P2, PT, R176.reuse, R179.reuse, PT ;  /* 0x000000b3b000720b */ /* 0x0c0fe40003f44000 */
[CC--:B------:R-:W-:Y:S02]  /*baf0*/  FSETP.GEU.AND P3, PT, R176.reuse, R179.reuse, PT ;  /* 0x000000b3b000720b */ /* 0x0c0fe40003f6e000 */
[----:B------:R-:W-:Y:S02]  /*bb00*/  FSEL R181, R176, R179, P2 ;  /* 0x000000b3b0b57208 */ /* 0x000fe40001000000 */
[----:B------:R-:W-:Y:S02]  /*bb10*/  FSETP.GT.AND P6, PT, R166, R149, PT ;  /* 0x00000095a600720b */ /* 0x000fe40003fc4000 */
[----:B------:R-:W-:Y:S02]  /*bb20*/  FSETP.GT.AND P2, PT, R172, R44, PT ;  /* 0x0000002cac00720b */ /* 0x000fe40003f44000 */
[----:B------:R-:W-:-:S02]  /*bb30*/  FSEL R178, R176, R179, !P3 ;  /* 0x000000b3b0b27208 */ /* 0x000fc40005800000 */
[----:B------:R-:W-:Y:S02]  /*bb40*/  FSETP.GEU.AND P3, PT, R173, R15, PT ;  /* 0x0000000fad00720b */ /* 0x000fe40003f6e000 */
[----:B------:R-:W-:Y:S02]  /*bb50*/  FSEL R180, R166, R149, P6 ;  /* 0x00000095a6b47208 */ /* 0x000fe40003000000 */
[----:B------:R-:W-:Y:S02]  /*bb60*/  FSEL R179, R172, R44, P2 ;  /* 0x0000002cacb37208 */ /* 0x000fe40001000000 */
[----:B------:R-:W-:Y:S02]  /*bb70*/  FSETP.GEU.AND P4, PT, R164, R45, PT ;  /* 0x0000002da400720b */ /* 0x000fe40003f8e000 */
[----:B------:R-:W-:Y:S02]  /*bb80*/  FSETP.GT.AND P6, PT, R167, R181, PT ;  /* 0x000000b5a700720b */ /* 0x000fe40003fc4000 */
[----:B------:R-:W-:-:S02]  /*bb90*/  FSETP.GEU.AND P2, PT, R165, R178, PT ;  /* 0x000000b2a500720b */ /* 0x000fc40003f4e000 */
[----:B------:R-:W-:Y:S02]  /*bba0*/  FSEL R177, R173, R15, !P3 ;  /* 0x0000000fadb17208 */ /* 0x000fe40005800000 */
[----:B------:R-:W-:Y:S02]  /*bbb0*/  FSEL R15, R164, R45, !P4 ;  /* 0x0000002da40f7208 */ /* 0x000fe40006000000 */
[----:B------:R-:W-:Y:S02]  /*bbc0*/  SEL R14, R14, R129, P1 ;  /* 0x000000810e0e7207 */ /* 0x000fe40000800000 */
[----:B------:R-:W-:Y:S02]  /*bbd0*/  SEL R13, R13, R128, P1 ;  /* 0x000000800d0d7207 */ /* 0x000fe40000800000 */
[----:B------:R-:W-:Y:S02]  /*bbe0*/  SEL R176, R188, R174, P1 ;  /* 0x000000aebcb07207 */ /* 0x000fe40000800000 */
        /* <DEDUP_REMOVED lines=10> */
[----:B------:R-:W-:Y:S02]  /*bc90*/  FSEL R178, R165, R178, !P2 ;  /* 0x000000b2a5b27208 */ /* 0x000fe40005000000 */
[----:B------:R-:W-:Y:S02]  /*bca0*/  FSEL R149, R150, R171, P1 ;  /* 0x000000ab96957208 */ /* 0x000fe40000800000 */
.L_x_1321:
[----:B------:R-:W-:Y:S05]  /*bcb0*/  BSYNC B2 ;  /* 0x0000000000027941 */ /* 0x000fea0003800000 */
.L_x_1320:
[----:B------:R-:W-:Y:S01]  /*bcc0*/  ISETP.GT.AND P1, PT, R41, 0x2, PT ;  /* 0x000000022900780c */ /* 0x000fe20003f24270 */
[----:B------:R-:W-:Y:S03]  /*bcd0*/  BSSY B4, `(.L_x_1324) ;  /* 0x0000044000047945 */ /* 0x000fe60003800000 */
[----:B------:R-:W-:-:S02]  /*bce0*/  FSEL R171, R149, R171, P1 ;  /* 0x000000ab95ab7208 */ /* 0x000fc40000800000 */
[----:B------:R-:W-:Y:S02]  /*bcf0*/  FSEL R163, R187, R163, P1 ;  /* 0x000000a3bba37208 */ /* 0x000fe40000800000 */
[----:B------:R-:W-:Y:S02]  /*bd00*/  FSETP.GT.AND P2, PT, R171, RZ, PT ;  /* 0x000000ffab00720b */ /* 0x000fe40003f44000 */
        /* <DEDUP_REMOVED lines=14> */
[----:B------:R-:W-:Y:S02]  /*bdf0*/  SEL R14, R14, R129, P1 ;  /* 0x000000810e0e7207 */ /* 0x000fe40000800000 */
[----:B------:R-:W-:-:S02]  /*be00*/  SEL R13, R13, R128, P1 ;  /* 0x000000800d0d7207 */ /* 0x000fc40000800000 */
        /* <DEDUP_REMOVED lines=15> */
.L_x_1327:
[----:B------:R-:W-:Y:S05]  /*bf00*/  BSYNC B5 ;  /* 0x0000000000057941 */ /* 0x000fea0003800000 */
.L_x_1326:
        /* <DEDUP_REMOVED lines=15> */
.L_x_1329:
[----:B------:R-:W-:Y:S05]  /*c000*/  BSYNC B5 ;  /* 0x0000000000057941 */ /* 0x000fea0003800000 */
.L_x_1328:
        /* <DEDUP_REMOVED lines=14> */
.L_x_1331:
[----:B------:R-:W-:Y:S05]  /*c0f0*/  BSYNC B5 ;  /* 0x0000000000057941 */ /* 0x000fea0003800000 */
.L_x_1330:
[----:B------:R-:W-:Y:S02]  /*c100*/  MOV R12, R165 ;  /* 0x000000a5000c7202 */ /* 0x000fe40000000f00 */
.L_x_1325:
[----:B------:R-:W-:Y:S05]  /*c110*/  BSYNC B4 ;  /* 0x0000000000047941 */ /* 0x000fea0003800000 */
.L_x_1324:
[----:B------:R-:W0:Y:S01]  /*c120*/  MUFU.RCP R128, |R19| ;  /* 0x4000001300807308 */ /* 0x000e220000001000 */
[----:B------:R-:W-:Y:S01]  /*c130*/  UMOV UR27, 0x40000000 ;  /* 0x40000000001b7882 */ /* 0x000fe20000000000 */
[----:B------:R-:W-:Y:S01]  /*c140*/  BSSY B4, `(.L_x_1332) ;  /* 0x000000d000047945 */ /* 0x000fe20003800000 */
[----:B------:R-:W-:-:S05]  /*c150*/  MOV R166, UR27 ;  /* 0x0000001b00a67c02 */ /* 0x000fca0008000f00 */
[----:B------:R-:W1:Y:S01]  /*c160*/  FCHK P1, R166, |R19| ;  /* 0x40000013a6007302 */ /* 0x000e620000020000 */
[----:B0-----:R-:W-:-:S04]  /*c170*/  FFMA R129, R128, -|R19|, 1 ;  /* 0x3f80000080817423 */ /* 0x001fc80000000c13 */
[----:B------:R-:W-:-:S04]  /*c180*/  FFMA R128, R128, R129, R128 ;  /* 0x0000008180807223 */ /* 0x000fc80000000080 */
[----:B------:R-:W-:-:S04]  /*c190*/  FFMA R129, R128, 2, RZ ;  /* 0x4000000080817823 */ /* 0x000fc800000000ff */
[----:B------:R-:W-:-:S04]  /*c1a0*/  FFMA R164, R129, -|R19|, 2 ;  /* 0x4000000081a47423 */ /* 0x000fc80000000c13 */
[----:B------:R-:W-:Y:S01]  /*c1b0*/  FFMA R165, R128, R164, R129 ;  /* 0x000000a480a57223 */ /* 0x000fe20000000081 */
[----:B-1----:R-:W-:Y:S05]  /*c1c0*/  @!P1 BRA `(.L_x_1333) ;  /* 0x0000004000009947 */ /* 0x002fea0003800000 */
[----:B------:R-:W-:Y:S01]  /*c1d0*/  FADD R128, |R19|, -RZ ;  /* 0x800000ff13807221 */ /* 0x000fe20000000200 */
[----:B------:R-:W-:Y:S02]  /*c1e0*/  MOV R129, 0x40000000 ;  /* 0x4000000000817802 */ /* 0x000fe40000000f00 */
[----:B------:R-:W-:Y:S02]  /*c1f0*/  MOV R164, 0xc210 ;  /* 0x0000c21000a47802 */ /* 0x000fe40000000f00 */
[----:B------:R-:W-:Y:S05]  /*c200*/  CALL.REL.NOINC `($__internal_14_$__cuda_sm3x_div_rn_noftz_f32_slowpath) ;  /* 0x0000349000007944 */ /* 0x000fea0003c00000 */
.L_x_1333:
[----:B------:R-:W-:Y:S05]  /*c210*/  BSYNC B4 ;  /* 0x0000000000047941 */ /* 0x000fea0003800000 */
.L_x_1332:
[-C--:B------:R-:W-:Y:S01]  /*c220*/  FMUL R126, R126, R165.reuse ;  /* 0x000000a57e7e7220 */ /* 0x080fe20000400000 */
[----:B------:R-:W-:Y:S01]  /*c230*/  FMUL R3, R3, 0.5 ;  /* 0x3f00000003037820 */ /* 0x000fe20000400000 */
[----:B------:R-:W-:Y:S01]  /*c240*/  FMUL R53, R53, 0.5 ;  /* 0x3f00000035357820 */ /* 0x000fe20000400000 */
[----:B------:R-:W-:Y:S01]  /*c250*/  FMUL R128, R125, R165 ;  /* 0x000000a57d807220 */ /* 0x000fe20000400000 */
[----:B------:R-:W-:Y:S01]  /*c260*/  FMUL R2, R2, 0.5 ;  /* 0x3f00000002027820 */ /* 0x000fe20000400000 */
[----:B------:R-:W-:Y:S01]  /*c270*/  FMUL R19, R126, R3 ;  /* 0x000000037e137220 */ /* 0x000fe20000400000 */
[----:B------:R-:W-:Y:S01]  /*c280*/  FMUL R171, R0, 0.5 ;  /* 0x3f00000000ab7820 */ /* 0x000fe20000400000 */
[----:B------:R-:W-:Y:S01]  /*c290*/  FMUL R0, RZ, R165 ;  /* 0x000000a5ff007220 */ /* 0x000fe20000400000 */
[CC--:B------:R-:W-:Y:S01]  /*c2a0*/  FMUL R125, R128.reuse, R2.reuse ;  /* 0x00000002807d7220 */ /* 0x0c0fe20000400000 */
[C---:B------:R-:W-:Y:S01]  /*c2b0*/  FFMA R129, R128.reuse, R53, -R19 ;  /* 0x0000003580817223 */ /* 0x040fe20000000813 */
[C---:B------:R-:W-:Y:S01]  /*c2c0*/  FMUL R19, R128.reuse, R3 ;  /* 0x0000000380137220 */ /* 0x040fe20000400000 */
[----:B------:R-:W-:Y:S01]  /*c2d0*/  FMUL R128, R128, R171 ;  /* 0x000000ab80807220 */ /* 0x000fe20000400000 */
[CC--:B------:R-:W-:Y:S01]  /*c2e0*/  FFMA R125, R0.reuse, R53.reuse, R125 ;  /* 0x00000035007d7223 */ /* 0x0c0fe2000000007d */
[-C--:B------:R-:W-:Y:S01]  /*c2f0*/  FFMA R164, R0, -R2.reuse, R129 ;  /* 0x8000000200a47223 */ /* 0x080fe20000000081 */
[-C--:B------:R-:W-:Y:S01]  /*c300*/  FFMA R19, R126, R53.reuse, R19 ;  /* 0x000000357e137223 */ /* 0x080fe20000000013 */
[----:B------:R-:W-:Y:S01]  /*c310*/  FFMA R128, R0, R53, R128 ;  /* 0x0000003500807223 */ /* 0x000fe20000000080 */
[-C--:B------:R-:W-:Y:S01]  /*c320*/  FFMA R125, R126, R171.reuse, R125 ;  /* 0x000000ab7e7d7223 */ /* 0x080fe2000000007d */
[C---:B------:R-:W-:Y:S01]  /*c330*/  FFMA R166, R0.reuse, -R171, R164 ;  /* 0x800000ab00a67223 */ /* 0x040fe200000000a4 */
[C---:B------:R-:W-:Y:S01]  /*c340*/  FFMA R19, R0.reuse, R2, R19 ;  /* 0x0000000200137223 */ /* 0x040fe20000000013 */
[----:B------:R-:W-:Y:S01]  /*c350*/  FFMA R129, R0, R3, R128 ;  /* 0x0000000300817223 */ /* 0x000fe20000000080 */
[----:B------:R-:W-:Y:S01]  /*c360*/  FSETP.GEU.AND P2, PT, R124, R173, PT ;  /* 0x000000ad7c00720b */ /* 0x000fe20003f4e000 */
[----:B------:R-:W-:Y:S01]  /*c370*/  BSSY B3, `(.L_x_1334) ;  /* 0x000006d000037945 */ /* 0x000fe20003800000 */
[C---:B------:R-:W-:Y:S01]  /*c380*/  FFMA R128, R0.reuse, -R171, R19 ;  /* 0x800000ab00807223 */ /* 0x040fe20000000013 */
[----:B------:R-:W-:Y:S01]  /*c390*/  FFMA R0, R0, -R3, R125 ;  /* 0x8000000300007223 */ /* 0x000fe2000000007d */
[----:B------:R-:W-:Y:S01]  /*c3a0*/  FMUL R19, R166, R24 ;  /* 0x00000018a6137220 */ /* 0x000fe20000400000 */
[----:B------:R-:W-:Y:S01]  /*c3b0*/  FFMA R164, R126, -R2, R129 ;  /* 0x800000027ea47223 */ /* 0x000fe20000000081 */
[----:B------:R-:W-:Y:S01]  /*c3c0*/  FMUL R125, R166, R25 ;  /* 0x00000019a67d7220 */ /* 0x000fe20000400000 */
[----:B------:R-:W-:Y:S01]  /*c3d0*/  FADD R169, R124, -R173 ;  /* 0x800000ad7ca97221 */ /* 0x000fe20000000000 */
[----:B------:R-:W-:Y:S01]  /*c3e0*/  FFMA R126, R0, R23, -R19 ;  /* 0x00000017007e7223 */ /* 0x000fe20000000813 */
[----:B------:R-:W-:Y:S01]  /*c3f0*/  FMUL R19, R166, R27 ;  /* 0x0000001ba6137220 */ /* 0x000fe20000400000 */
[----:B------:R-:W-:-:S02]  /*c400*/  FFMA R125, R164, R23, -R125 ;  /* 0x00000017a47d7223 */ /* 0x000fc4000000087d */
[----:B------:R-:W-:Y:S01]  /*c410*/  FFMA R126, -R164, R27, R126 ;  /* 0x0000001ba47e7223 */ /* 0x000fe2000000017e */
[C---:B------:R-:W-:Y:S01]  /*c420*/  FFMA R19, R128.reuse, R23, -R19 ;  /* 0x0000001780137223 */ /* 0x040fe20000000813 */
[C---:B------:R-:W-:Y:S02]  /*c430*/  FFMA R166, -R128.reuse, R24, R125 ;  /* 0x0000001880a67223 */ /* 0x040fe4000000017d */
[-C--:B------:R-:W-:Y:S01]  /*c440*/  FFMA R126, R128, R25.reuse, R126 ;  /* 0x00000019807e7223 */ /* 0x080fe2000000007e */
[C---:B------:R-:W-:Y:S01]  /*c450*/  FFMA R19, -R0.reuse, R25, R19 ;  /* 0x0000001900137223 */ /* 0x040fe20000000113 */
[----:B------:R-:W-:Y:S02]  /*c460*/  FFMA R0, R0, R27, R166 ;  /* 0x0000001b00007223 */ /* 0x000fe400000000a6 */
[----:B------:R-:W-:Y:S01]  /*c470*/  FMUL R128, R8, R126 ;  /* 0x0000007e08807220 */ /* 0x000fe20000400000 */
[----:B------:R-:W-:Y:S01]  /*c480*/  FFMA R19, R164, R24, R19 ;  /* 0x00000018a4137223 */ /* 0x000fe20000000013 */
[----:B------:R-:W-:-:S03]  /*c490*/  FMUL R125, R47, R126 ;  /* 0x0000007e2f7d7220 */ /* 0x000fc60000400000 */
[-C--:B------:R-:W-:Y:S01]  /*c4a0*/  FFMA R128, R7, -R19.reuse, -R128 ;  /* 0x8000001307807223 */ /* 0x080fe20000000880 */
[----:B------:R-:W-:-:S03]  /*c4b0*/  FFMA R125, R48, R19, R125 ;  /* 0x00000013307d7223 */ /* 0x000fc6000000007d */
[-C--:B------:R-:W-:Y:S01]  /*c4c0*/  FFMA R128, -R9, R0.reuse, R128 ;  /* 0x0000000009807223 */ /* 0x080fe20000000180 */
        /* <DEDUP_REMOVED lines=20> */
[----:B------:R-:W-:Y:S01]  /*c610*/  IADD3 R98, R170, 0x1800000, RZ ;  /* 0x01800000aa627810 */ /* 0x000fe20007ffe0ff */
[----:B------:R-:W-:-:S03]  /*c620*/  FADD R219, R124, -R97 ;  /* 0x800000617cdb7221 */ /* 0x000fc60000000000 */
        /* <DEDUP_REMOVED lines=8> */
.L_x_1342:
[----:B------:R-:W0:Y:S02]  /*c6b0*/  MUFU.RCP R99, R170 ;  /* 0x000000aa00637308 */ /* 0x000e240000001000 */
[----:B0-----:R-:W-:-:S04]  /*c6c0*/  FFMA R98, R170, R99, -1 ;  /* 0xbf800000aa627423 */ /* 0x001fc80000000063 */
[----:B------:R-:W-:-:S04]  /*c6d0*/  FADD.FTZ R98, -R98, -RZ ;  /* 0x800000ff62627221 */ /* 0x000fc80000010100 */
[----:B------:R-:W-:Y:S02]  /*c6e0*/  FFMA R98, R99, R98, R99 ;  /* 0x0000006263627223 */ /* 0x000fe40000000063 */
.L_x_1341:
[----:B------:R-:W-:Y:S05]  /*c6f0*/  BSYNC B6 ;  /* 0x0000000000067941 */ /* 0x000fea0003800000 */
.L_x_1340:
[----:B------:R-:W-:Y:S02]  /*c700*/  FSETP.GT.AND P1, PT, R170, RZ, PT ;  /* 0x000000ffaa00720b */ /* 0x000fe40003f24000 */
[----:B------:R-:W-:Y:S02]  /*c710*/  MOV R99, R161 ;  /* 0x000000a100637202 */ /* 0x000fe40000000f00 */
[----:B------:R-:W-:Y:S02]  /*c720*/  FSEL R100, R219, R175, P1 ;  /* 0x000000afdb647208 */ /* 0x000fe40000800000 */
[----:B------:R-:W-:Y:S02]  /*c730*/  FSEL R101, R98, R42, P1 ;  /* 0x0000002a62657208 */ /* 0x000fe40000800000 */
.L_x_1339:
[----:B------:R-:W-:Y:S05]  /*c740*/  BSYNC B5 ;  /* 0x0000000000057941 */ /* 0x000fea0003800000 */
.L_x_1338:
        /* <DEDUP_REMOVED lines=13> */
[----:B------:R-:W-:-:S03]  /*c820*/  LOP3.LUT R102, R102, 0x7f800000, RZ, 0xc0, !PT ;  /* 0x7f80000066667812 */ /* 0x000fc600078ec0ff */
[----:B------:R-:W-:Y:S01]  /*c830*/  FADD R218, R168, -R125 ;  /* 0x8000007da8da7221 */ /* 0x000fe20000000000 */
[----:B------:R-:W-:-:S03]  /*c840*/  ISETP.GT.U32.AND P1, PT, R102, 0x1ffffff, PT ;  /* 0x01ffffff6600780c */ /* 0x000fc60003f24070 */
[----:B------:R-:W-:-:S10]  /*c850*/  FMUL R218, R218, c[0x0][0x658] ;  /* 0x00019600dada7a20 */ /* 0x000fd40000400000 */
[----:B------:R-:W-:Y:S05]  /*c860*/  @P1 BRA `(.L_x_1349) ;  /* 0x0000005000001947 */ /* 0x000fea0003800000 */
[----:B------:R-:W-:Y:S02]  /*c870*/  MOV R124, R170 ;  /* 0x000000aa007c7202 */ /* 0x000fe40000000f00 */
[----:B------:R-:W-:Y:S02]  /*c880*/  MOV R125, 0xc8a0 ;  /* 0x0000c8a0007d7802 */ /* 0x000fe40000000f00 */
[----:B------:R-:W-:Y:S05]  /*c890*/  CALL.REL.NOINC `($__internal_12_$__cuda_sm20_rcp_rn_f32_slowpath) ;  /* 0x0000293000007944 */ /* 0x000fea0003c00000 */
[----:B-1----:R-:W-:Y:S01]  /*c8a0*/  MOV R102, R128 ;  /* 0x0000008000667202 */ /* 0x002fe20000000f00 */
[----:B------:R-:W-:Y:S05]  /*c8b0*/  BRA `(.L_x_1348) ;  /* 0x0000004000007947 */ /* 0x000fea0003800000 */
.L_x_1349:
[----:B------:R-:W0:Y:S02]  /*c8c0*/  MUFU.RCP R125, R170 ;  /* 0x000000aa007d7308 */ /* 0x000e240000001000 */
[----:B0-----:R-:W-:-:S04]  /*c8d0*/  FFMA R10, R170, R125, -1 ;  /* 0xbf800000aa0a7423 */ /* 0x001fc8000000007d */
[----:B------:R-:W-:-:S04]  /*c8e0*/  FADD.FTZ R10, -R10, -RZ ;  /* 0x800000ff0a0a7221 */ /* 0x000fc80000010100 */
[----:B------:R-:W-:Y:S02]  /*c8f0*/  FFMA R102, R125, R10, R125 ;  /* 0x0000000a7d667223 */ /* 0x000fe4000000007d */
.L_x_1348:
[----:B------:R-:W-:Y:S05]  /*c900*/  BSYNC B7 ;  /* 0x0000000000077941 */ /* 0x000fea0003800000 */
.L_x_1347:
[----:B------:R0:W-:Y:S01]  /*c910*/  STL [R1+0x30], R161 ;  /* 0x000030a101007387 */ /* 0x0001e20000100800 */
[----:B------:R-:W-:-:S04]  /*c920*/  FSETP.GT.AND P1, PT, R170, RZ, PT ;  /* 0x000000ffaa00720b */ /* 0x000fc80003f24000 */
[----:B------:R-:W-:Y:S02]  /*c930*/  FSEL R217, R218, R175, P1 ;  /* 0x000000afdad97208 */ /* 0x000fe40000800000 */
[----:B------:R-:W-:Y:S02]  /*c940*/  FSEL R216, R102, R214, P1 ;  /* 0x000000d666d87208 */ /* 0x000fe40000800000 */
.L_x_1346:
[----:B------:R-:W-:Y:S05]  /*c950*/  BSYNC B6 ;  /* 0x0000000000067941 */ /* 0x000fea0003800000 */
.L_x_1345:
[----:B------:R-:W2:Y:S01]  /*c960*/  LDL R10, [R1+0x30] ;  /* 0x00003000010a7983 */ /* 0x000ea20000100800 */
[----:B------:R-:W-:Y:S02]  /*c970*/  ISETP.NE.AND P1, PT, R174, 0x2, PT ;  /* 0x00000002ae00780c */ /* 0x000fe40003f25270 */
[----:B------:R-:W-:Y:S02]  /*c980*/  FSEL R213, R99, RZ, !P4 ;  /* 0x000000ff63d57208 */ /* 0x000fe40006000000 */
[----:B------:R-:W-:Y:S02]  /*c990*/  FSEL R215, R217, R175, !P1 ;  /* 0x000000afd9d77208 */ /* 0x000fe40004800000 */
[----:B------:R-:W-:Y:S02]  /*c9a0*/  FSEL R214, R216, R214, !P1 ;  /* 0x000000d6d8d67208 */ /* 0x000fe40004800000 */
[----:B--2---:R-:W-:-:S02]  /*c9b0*/  FSEL R213, R10, R213, !P1 ;  /* 0x000000d50ad57208 */ /* 0x004fc40004800000 */
.L_x_1344:
[----:B------:R-:W-:Y:S05]  /*c9c0*/  BSYNC B5 ;  /* 0x0000000000057941 */ /* 0x000fea0003800000 */
.L_x_1343:
[----:B------:R-:W-:Y:S02]  /*c9d0*/  FSEL R212, R100, R215, !P4 ;  /* 0x000000d764d47208 */ /* 0x000fe40006000000 */
[----:B------:R-:W-:-:S02]  /*c9e0*/  FSEL R211, R101, R214, !P4 ;  /* 0x000000d665d37208 */ /* 0x000fc40006000000 */
[----:B------:R-:W-:Y:S02]  /*c9f0*/  FSEL R210, R99, R213, !P4 ;  /* 0x000000d563d27208 */ /* 0x000fe40006000000 */
.L_x_1337:
[----:B------:R-:W-:Y:S05]  /*ca00*/  BSYNC B4 ;  /* 0x0000000000047941 */ /* 0x000fea0003800000 */
.L_x_1336:
[----:B------:R-:W-:Y:S02]  /*ca10*/  FSEL R209, R209, R212, P3 ;  /* 0x000000d4d1d17208 */ /* 0x000fe40001800000 */
[----:B------:R-:W-:Y:S02]  /*ca20*/  FSEL R208, R42, R211, P3 ;  /* 0x000000d32ad07208 */ /* 0x000fe40001800000 */
[----:B------:R-:W-:Y:S02]  /*ca30*/  FSEL R207, R210, RZ, !P3 ;  /* 0x000000ffd2cf7208 */ /* 0x000fe40005800000 */
.L_x_1335:
[----:B------:R-:W-:Y:S05]  /*ca40*/  BSYNC B3 ;  /* 0x0000000000037941 */ /* 0x000fea0003800000 */
.L_x_1334:
[----:B------:R-:W-:Y:S01]  /*ca50*/  FMUL R10, R37, -R126 ;  /* 0x8000007e250a7220 */ /* 0x000fe20000400000 */
[----:B------:R-:W-:Y:S01]  /*ca60*/  FMUL R129, R35, -R0 ;  /* 0x8000000023817220 */ /* 0x000fe20000400000 */
[----:B0-----:R-:W-:Y:S01]  /*ca70*/  FMUL R161, R65, R126 ;  /* 0x0000007e41a17220 */ /* 0x001fe20000400000 */
[----:B------:R-:W-:Y:S01]  /*ca80*/  FMUL R173, R66, R0 ;  /* 0x0000000042ad7220 */ /* 0x000fe20000400000 */
[-C--:B------:R-:W-:Y:S01]  /*ca90*/  FFMA R125, R35, -R19.reuse, R10 ;  /* 0x80000013237d7223 */ /* 0x080fe2000000000a */
[----:B------:R-:W-:Y:S01]  /*caa0*/  FMUL R10, R38, -R126 ;  /* 0x8000007e260a7220 */ /* 0x000fe20000400000 */
[----:B------:R-:W-:Y:S01]  /*cab0*/  FFMA R161, R66, R19, R161 ;  /* 0x0000001342a17223 */ /* 0x000fe200000000a1 */
[----:B------:R-:W-:Y:S01]  /*cac0*/  BSSY B4, `(.L_x_1350) ;  /* 0x000005f000047945 */ /* 0x000fe20003800000 */
[-C--:B------:R-:W-:Y:S01]  /*cad0*/  FFMA R125, R38, -R0.reuse, R125 ;  /* 0x80000000267d7223 */ /* 0x080fe2000000007d */
[-C--:B------:R-:W-:Y:S01]  /*cae0*/  FFMA R124, R37, -R0.reuse, -R10 ;  /* 0x80000000257c7223 */ /* 0x080fe2000000080a */
[----:B------:R-:W-:-:S02]  /*caf0*/  FFMA R161, R64, R0, R161 ;  /* 0x0000000040a17223 */ /* 0x000fc400000000a1 */
[----:B------:R-:W-:Y:S01]  /*cb00*/  FADD R10, R125, R125 ;  /* 0x0000007d7d0a7221 */ /* 0x000fe20000000000 */
[----:B------:R-:W-:Y:S01]  /*cb10*/  FMUL R128, R39, R124 ;  /* 0x0000007c27807220 */ /* 0x000fe20000400000 */
[----:B------:R-:W-:Y:S02]  /*cb20*/  FADD R161, R161, R161 ;  /* 0x000000a1a1a17221 */ /* 0x000fe40000000000 */
[----:B------:R-:W-:Y:S01]  /*cb30*/  FMUL R125, R35, R10 ;  /* 0x0000000a237d7220 */ /* 0x000fe20000400000 */
[----:B------:R-:W-:Y:S01]  /*cb40*/  FFMA R128, R39, R124, R128 ;  /* 0x0000007c27807223 */ /* 0x000fe20000000080 */
[-C--:B------:R-:W-:Y:S01]  /*cb50*/  FFMA R124, R38, -R19.reuse, -R129 ;  /* 0x80000013267c7223 */ /* 0x080fe20000000881 */
[-C--:B------:R-:W-:Y:S01]  /*cb60*/  FMUL R129, R37, R10.reuse ;  /* 0x0000000a25817220 */ /* 0x080fe20000400000 */
[-C--:B------:R-:W-:Y:S01]  /*cb70*/  FFMA R125, R22, -R19.reuse, R125 ;  /* 0x80000013167d7223 */ /* 0x080fe2000000007d */
[----:B------:R-:W-:Y:S01]  /*cb80*/  FMUL R165, R38, R10 ;  /* 0x0000000a26a57220 */ /* 0x000fe20000400000 */
[-C--:B------:R-:W-:Y:S01]  /*cb90*/  FFMA R10, R64, R19.reuse, -R173 ;  /* 0x00000013400a7223 */ /* 0x080fe200000008ad */
[C---:B------:R-:W-:Y:S01]  /*cba0*/  FFMA R129, R22.reuse, -R126, R129 ;  /* 0x8000007e16817223 */ /* 0x040fe20000000081 */
[----:B------:R-:W-:Y:S01]  /*cbb0*/  FADD R125, R125, -R128 ;  /* 0x800000807d7d7221 */ /* 0x000fe20000000000 */
[----:B------:R-:W-:Y:S01]  /*cbc0*/  FMUL R128, R39, R124 ;  /* 0x0000007c27807220 */ /* 0x000fe20000400000 */
[----:B------:R-:W-:Y:S01]  /*cbd0*/  FFMA R165, R22, -R0, R165 ;  /* 0x8000000016a57223 */ /* 0x000fe200000000a5 */
[----:B------:R-:W-:Y:S01]  /*cbe0*/  FMUL R173, R65, R19 ;  /* 0x0000001341ad7220 */ /* 0x000fe20000400000 */
[----:B------:R-:W-:Y:S01]  /*cbf0*/  FMUL R167, R66, R161 ;  /* 0x000000a142a77220 */ /* 0x000fe20000400000 */
[----:B------:R-:W-:Y:S01]  /*cc00*/  FFMA R128, R39, R124, R128 ;  /* 0x0000007c27807223 */ /* 0x000fe20000000080 */
[----:B------:R-:W-:-:S02]  /*cc10*/  FMUL R124, R37, -R19 ;  /* 0x80000013257c7220 */ /* 0x000fc40000400000 */
[----:B------:R-:W-:Y:S01]  /*cc20*/  FFMA R167, R26, R19, R167 ;  /* 0x000000131aa77223 */ /* 0x000fe200000000a7 */
[----:B------:R-:W-:Y:S01]  /*cc30*/  FADD R129, R129, -R128 ;  /* 0x8000008081817221 */ /* 0x000fe20000000000 */
[----:B------:R-:W-:-:S04]  /*cc40*/  FFMA R124, R35, -R126, -R124 ;  /* 0x8000007e237c7223 */ /* 0x000fc8000000087c */
[----:B------:R-:W-:-:S04]  /*cc50*/  FMUL R128, R39, R124 ;  /* 0x0000007c27807220 */ /* 0x000fc80000400000 */
[----:B------:R-:W-:Y:S01]  /*cc60*/  FFMA R128, R39, R124, R128 ;  /* 0x0000007c27807223 */ /* 0x000fe20000000080 */
[----:B------:R-:W-:-:S03]  /*cc70*/  FMUL R124, R64, R126 ;  /* 0x0000007e407c7220 */ /* 0x000fc60000400000 */
[----:B------:R-:W-:Y:S01]  /*cc80*/  FADD R165, R165, -R128 ;  /* 0x80000080a5a57221 */ /* 0x000fe20000000000 */
[C---:B------:R-:W-:Y:S01]  /*cc90*/  FFMA R124, R65.reuse, R0, -R124 ;  /* 0x00000000417c7223 */ /* 0x040fe2000000087c */
[----:B------:R-:W-:Y:S01]  /*cca0*/  FFMA R128, R66, R126, -R173 ;  /* 0x0000007e42807223 */ /* 0x000fe200000008ad */
[-C--:B------:R-:W-:Y:S01]  /*ccb0*/  FMUL R173, R65, R161.reuse ;  /* 0x000000a141ad7220 */ /* 0x080fe20000400000 */
[----:B------:R-:W-:Y:S01]  /*ccc0*/  FMUL R161, R64, R161 ;  /* 0x000000a140a17220 */ /* 0x000fe20000400000 */
[----:B------:R-:W-:-:S03]  /*ccd0*/  FMUL R164, R63, R124 ;  /* 0x0000007c3fa47220 */ /* 0x000fc60000400000 */
[----:B------:R-:W-:Y:S01]  /*cce0*/  FFMA R161, R26, R0, R161 ;  /* 0x000000001aa17223 */ /* 0x000fe200000000a1 */
[C---:B------:R-:W-:Y:S01]  /*ccf0*/  FFMA R164, R63.reuse, R124, R164 ;  /* 0x0000007c3fa47223 */ /* 0x040fe200000000a4 */
[----:B------:R-:W-:-:S03]  /*cd00*/  FMUL R124, R63, R10 ;  /* 0x0000000a3f7c7220 */ /* 0x000fc60000400000 */
[----:B------:R-:W-:Y:S01]  /*cd10*/  FADD R167, R167, -R164 ;  /* 0x800000a4a7a77221 */ /* 0x000fe20000000000 */
[C---:B------:R-:W-:Y:S01]  /*cd20*/  FFMA R175, R63.reuse, R10, R124 ;  /* 0x0000000a3faf7223 */ /* 0x040fe2000000007c */
[----:B------:R-:W-:Y:S01]  /*cd30*/  FMUL R10, R63, R128 ;  /* 0x000000803f0a7220 */ /* 0x000fe20000400000 */
[----:B------:R-:W-:-:S03]  /*cd40*/  FMUL R124, R129, R32 ;  /* 0x00000020817c7220 */ /* 0x000fc60000400000 */
[----:B------:R-:W-:Y:S01]  /*cd50*/  FFMA R128, R63, R128, R10 ;  /* 0x000000803f807223 */ /* 0x000fe2000000000a */
[----:B------:R-:W-:Y:S01]  /*cd60*/  FFMA R10, R26, R126, R173 ;  /* 0x0000007e1a0a7223 */ /* 0x000fe200000000ad */
[----:B------:R-:W-:Y:S01]  /*cd70*/  FFMA R124, R125, R33, R124 ;  /* 0x000000217d7c7223 */ /* 0x000fe2000000007c */
[----:B------:R-:W-:Y:S01]  /*cd80*/  FMUL R173, R129, R36 ;  /* 0x0000002481ad7220 */ /* 0x000fe20000400000 */
[----:B------:R-:W-:Y:S01]  /*cd90*/  FADD R161, R161, -R128 ;  /* 0x80000080a1a17221 */ /* 0x000fe20000000000 */
[----:B------:R-:W-:Y:S01]  /*cda0*/  FADD R10, R10, -R175 ;  /* 0x800000af0a0a7221 */ /* 0x000fe20000000000 */
[----:B------:R-:W-:Y:S01]  /*cdb0*/  FFMA R128, R165, R31, R124 ;  /* 0x0000001fa5807223 */ /* 0x000fe2000000007c */
[----:B------:R-:W-:-:S03]  /*cdc0*/  FFMA R173, R125, R40, R173 ;  /* 0x000000287dad7223 */ /* 0x000fc600000000ad */
[----:B------:R-:W-:Y:S01]  /*cdd0*/  FMUL R128, R129, R128 ;  /* 0x0000008081807220 */ /* 0x000fe20000400000 */
[----:B------:R-:W-:Y:S01]  /*cde0*/  FFMA R124, R165, R34, R173 ;  /* 0x00000022a57c7223 */ /* 0x000fe200000000ad */
[----:B------:R-:W-:-:S03]  /*cdf0*/  FMUL R129, R129, R29 ;  /* 0x0000001d81817220 */ /* 0x000fc60000400000 */
[C---:B------:R-:W-:Y:S01]  /*ce00*/  FFMA R173, R125.reuse, R124, R128 ;  /* 0x0000007c7dad7223 */ /* 0x040fe20000000080 */
[----:B------:R-:W-:Y:S01]  /*ce10*/  FFMA R124, R125, R30, R129 ;  /* 0x0000001e7d7c7223 */ /* 0x000fe20000000081 */
[-C--:B------:R-:W-:Y:S01]  /*ce20*/  FMUL R128, R58, R10.reuse ;  /* 0x0000000a3a807220 */ /* 0x080fe20000400000 */
[----:B------:R-:W-:Y:S02]  /*ce30*/  FMUL R125, R61, R10 ;  /* 0x0000000a3d7d7220 */ /* 0x000fe40000400000 */
[----:B------:R-:W-:Y:S01]  /*ce40*/  FFMA R124, R165, R28, R124 ;  /* 0x0000001ca57c7223 */ /* 0x000fe2000000007c */
[-C--:B------:R-:W-:Y:S01]  /*ce50*/  FFMA R128, R59, R167.reuse, R128 ;  /* 0x000000a73b807223 */ /* 0x080fe20000000080 */
[----:B------:R-:W-:Y:S02]  /*ce60*/  FFMA R125, R62, R167, R125 ;  /* 0x000000a73e7d7223 */ /* 0x000fe4000000007d */
[----:B------:R-:W-:Y:S01]  /*ce70*/  FFMA R124, R165, R124, R173 ;  /* 0x0000007ca57c7223 */ /* 0x000fe200000000ad */
[-C--:B------:R-:W-:Y:S01]  /*ce80*/  FFMA R129, R57, R161.reuse, R128 ;  /* 0x000000a139817223 */ /* 0x080fe20000000080 */
[----:B------:R-:W-:Y:S01]  /*ce90*/  FFMA R128, R60, R161, R125 ;  /* 0x000000a13c807223 */ /* 0x000fe2000000007d */
[----:B------:R-:W-:Y:S01]  /*cea0*/  FMUL R125, R55, R10 ;  /* 0x0000000a377d7220 */ /* 0x000fe20000400000 */
[----:B------:R-:W-:Y:S01]  /*ceb0*/  FADD R124, RZ, R124 ;  /* 0x0000007cff7c7221 */ /* 0x000fe20000000000 */
[----:B------:R-:W-:-:S02]  /*cec0*/  FMUL R164, R10, R129 ;  /* 0x000000810aa47220 */ /* 0x000fc40000400000 */
[----:B------:R-:W-:Y:S02]  /*ced0*/  FFMA R125, R56, R167, R125 ;  /* 0x000000a7387d7223 */ /* 0x000fe4000000007d */
[----:B------:R-:W-:Y:S02]  /*cee0*/  FFMA R128, R167, R128, R164 ;  /* 0x00000080a7807223 */ /* 0x000fe400000000a4 */
[----:B------:R-:W-:Y:S01]  /*cef0*/  FFMA R10, R54, R161, R125 ;  /* 0x000000a1360a7223 */ /* 0x000fe2000000007d */
[----:B------:R-:W-:-:S03]  /*cf00*/  FSEL R125, R42, R208, !P2 ;  /* 0x000000d02a7d7208 */ /* 0x000fc60005000000 */
[----:B------:R-:W-:Y:S01]  /*cf10*/  FFMA R161, R161, R10, R128 ;  /* 0x0000000aa1a17223 */ /* 0x000fe20000000080 */
[----:B------:R-:W-:Y:S02]  /*cf20*/  FSEL R10, R169, R209, !P2 ;  /* 0x000000d1a90a7208 */ /* 0x000fe40005000000 */
[----:B------:R-:W-:Y:S01]  /*cf30*/  FSEL R128, R207, RZ, P2 ;  /* 0x000000ffcf807208 */ /* 0x000fe20001000000 */
[----:B------:R-:W-:Y:S02]  /*cf40*/  FADD R124, R124, R161 ;  /* 0x000000a17c7c7221 */ /* 0x000fe40000000000 */
[----:B------:R-:W-:Y:S02]  /*cf50*/  FFMA R129, RZ, R125, R10 ;  /* 0x0000007dff817223 */ /* 0x000fe4000000000a */
[C---:B------:R-:W-:Y:S01]  /*cf60*/  FMUL R128, R125.reuse, R128 ;  /* 0x000000807d807220 */ /* 0x040fe20000400000 */
[----:B------:R-:W-:-:S03]  /*cf70*/  FSETP.GT.AND P1, PT, R125, -R124, PT ;  /* 0x8000007c7d00720b */ /* 0x000fc60003f24000 */
[----:B------:R-:W-:-:S04]  /*cf80*/  FFMA R10, R168, R128, R129 ;  /* 0x00000080a80a7223 */ /* 0x000fc80000000081 */
[----:B------:R-:W-:-:S06]  /*cf90*/  FADD R10, RZ, -R10 ;  /* 0x8000000aff0a7221 */ /* 0x000fcc0000000000 */
        /* <DEDUP_REMOVED lines=17> */
.L_x_1351:
[----:B------:R-:W-:Y:S05]  /*d0b0*/  BSYNC B4 ;  /* 0x0000000000047941 */ /* 0x000fea0003800000 */
.L_x_1350:
[----:B------:R-:W-:Y:S01]  /*d0c0*/  FSETP.GT.AND P1, PT, R125, -R124, PT ;  /* 0x8000007c7d00720b */ /* 0x000fe20003f24000 */
[----:B------:R-:W-:Y:S01]  /*d0d0*/  FMUL R124, R3, R20 ;  /* 0x00000014037c7220 */ /* 0x000fe20000400000 */
[CC--:B------:R-:W-:Y:S01]  /*d0e0*/  FMUL R128, R2.reuse, R21.reuse ;  /* 0x0000001502807220 */ /* 0x0c0fe20000400000 */
[----:B------:R-:W-:Y:S01]  /*d0f0*/  FMUL R164, R171, R21 ;  /* 0x00000015aba47220 */ /* 0x000fe20000400000 */
[----:B------:R-:W-:Y:S01]  /*d100*/  FSETP.GEU.AND P2, PT, R51, R15, PT ;  /* 0x0000000f3300720b */ /* 0x000fe20003f4e000 */
[-C--:B------:R-:W-:Y:S01]  /*d110*/  FFMA R125, R53, R21.reuse, -R124 ;  /* 0x00000015357d7223 */ /* 0x080fe2000000087c */
[----:B------:R-:W-:Y:S01]  /*d120*/  FMUL R124, R3, R21 ;  /* 0x00000015037c7220 */ /* 0x000fe20000400000 */
[C---:B------:R-:W-:Y:S01]  /*d130*/  FFMA R128, R53.reuse, R67, R128 ;  /* 0x0000004335807223 */ /* 0x040fe20000000080 */
[-C--:B------:R-:W-:Y:S01]  /*d140*/  FFMA R164, R53, R17.reuse, R164 ;  /* 0x0000001135a47223 */ /* 0x080fe200000000a4 */
[----:B------:R-:W-:Y:S01]  /*d150*/  FSEL R10, R103, R10, P1 ;  /* 0x0000000a670a7208 */ /* 0x000fe20000800000 */
[-C--:B------:R-:W-:Y:S01]  /*d160*/  FFMA R21, R53, R20.reuse, R124 ;  /* 0x0000001435157223 */ /* 0x080fe2000000007c */
[-C--:B------:R-:W-:Y:S01]  /*d170*/  FFMA R128, R171, R20.reuse, R128 ;  /* 0x00000014ab807223 */ /* 0x080fe20000000080 */
[----:B------:R-:W-:Y:S01]  /*d180*/  BSSY B3, `(.L_x_1352) ;  /* 0x0000078000037945 */ /* 0x000fe20003800000 */
[----:B------:R-:W-:Y:S01]  /*d190*/  FADD R169, R51, -R15 ;  /* 0x8000000f33a97221 */ /* 0x000fe20000000000 */
[C---:B------:R-:W-:Y:S01]  /*d1a0*/  FFMA R124, R2.reuse, R17, R21 ;  /* 0x00000011027c7223 */ /* 0x040fe20000000015 */
[CC--:B------:R-:W-:Y:S01]  /*d1b0*/  FFMA R21, R3.reuse, R67.reuse, R164 ;  /* 0x0000004303157223 */ /* 0x0c0fe200000000a4 */
[C---:B------:R-:W-:Y:S01]  /*d1c0*/  FFMA R164, -R2.reuse, R67, R125 ;  /* 0x0000004302a47223 */ /* 0x040fe2000000017d */
[----:B------:R-:W-:Y:S01]  /*d1d0*/  FFMA R128, -R3, R17, R128 ;  /* 0x0000001103807223 */ /* 0x000fe20000000180 */
[C---:B------:R-:W-:Y:S01]  /*d1e0*/  FFMA R124, -R171.reuse, R67, R124 ;  /* 0x00000043ab7c7223 */ /* 0x040fe2000000017c */
[----:B------:R-:W-:Y:S01]  /*d1f0*/  FFMA R20, -R2, R20, R21 ;  /* 0x0000001402147223 */ /* 0x000fe20000000115 */
[----:B------:R-:W-:Y:S01]  /*d200*/  FFMA R164, -R171, R17, R164 ;  /* 0x00000011aba47223 */ /* 0x000fe200000001a4 */
[-C--:B------:R-:W-:Y:S01]  /*d210*/  FMUL R17, R128, R23.reuse ;  /* 0x0000001780117220 */ /* 0x080fe20000400000 */
[-C--:B------:R-:W-:Y:S01]  /*d220*/  FMUL R166, R124, R23.reuse ;  /* 0x000000177ca67220 */ /* 0x080fe20000400000 */
[----:B------:R-:W-:-:S02]  /*d230*/  FMUL R168, R20, R23 ;  /* 0x0000001714a87220 */ /* 0x000fc40000400000 */
[CC--:B------:R-:W-:Y:S01]  /*d240*/  FFMA R21, R164.reuse, -R24.reuse, R17 ;  /* 0x80000018a4157223 */ /* 0x0c0fe20000000011 */
[C---:B------:R-:W-:Y:S01]  /*d250*/  FFMA R17, R164.reuse, -R27, R166 ;  /* 0x8000001ba4117223 */ /* 0x040fe200000000a6 */
[----:B------:R-:W-:Y:S02]  /*d260*/  FFMA R67, R164, -R25, R168 ;  /* 0x80000019a4437223 */ /* 0x000fe400000000a8 */
[----:B------:R-:W-:Y:S01]  /*d270*/  FFMA R21, R20, -R27, R21 ;  /* 0x8000001b14157223 */ /* 0x000fe20000000015 */
[-C--:B------:R-:W-:Y:S01]  /*d280*/  FFMA R17, R128, -R25.reuse, R17 ;  /* 0x8000001980117223 */ /* 0x080fe20000000011 */
[CC--:B------:R-:W-:Y:S02]  /*d290*/  FFMA R67, R124.reuse, -R24.reuse, R67 ;  /* 0x800000187c437223 */ /* 0x0c0fe40000000043 */
[----:B------:R-:W-:Y:S01]  /*d2a0*/  FFMA R21, R124, R25, R21 ;  /* 0x000000197c157223 */ /* 0x000fe20000000015 */
[----:B------:R-:W-:Y:S01]  /*d2b0*/  FFMA R20, R20, R24, R17 ;  /* 0x0000001814147223 */ /* 0x000fe20000000011 */
[----:B------:R-:W-:Y:S01]  /*d2c0*/  FFMA R17, R128, R27, R67 ;  /* 0x0000001b80117223 */ /* 0x000fe20000000043 */
[----:B------:R-:W-:Y:S01]  /*d2d0*/  FMUL R124, R10, c[0x0][0x650] ;  /* 0x000194000a7c7a20 */ /* 0x000fe20000400000 */
[-C--:B------:R-:W-:Y:S01]  /*d2e0*/  FMUL R128, R8, R21.reuse ;  /* 0x0000001508807220 */ /* 0x080fe20000400000 */
[----:B------:R-:W-:-:S02]  /*d2f0*/  FMUL R67, R47, R21 ;  /* 0x000000152f437220 */ /* 0x000fc40000400000 */
[----:B------:R-:W-:Y:S01]  /*d300*/  FFMA R10, -R19, R124, R139 ;  /* 0x0000007c130a7223 */ /* 0x000fe2000000018b */
[-C--:B------:R-:W-:Y:S01]  /*d310*/  FFMA R128, R7, -R20.reuse, -R128 ;  /* 0x8000001407807223 */ /* 0x080fe20000000880 */
[----:B------:R-:W-:Y:S01]  /*d320*/  FFMA R125, R48, R20, R67 ;  /* 0x00000014307d7223 */ /* 0x000fe20000000043 */
[-C--:B------:R-:W-:Y:S01]  /*d330*/  FFMA R67, R19, R124.reuse, R145 ;  /* 0x0000007c13437223 */ /* 0x080fe20000000091 */
[-C--:B------:R-:W-:Y:S01]  /*d340*/  FFMA R19, -R126, R124.reuse, R138 ;  /* 0x0000007c7e137223 */ /* 0x080fe2000000018a */
[-C--:B------:R-:W-:Y:S01]  /*d350*/  FFMA R128, -R9, R17.reuse, R128 ;  /* 0x0000001109807223 */ /* 0x080fe20000000180 */
[----:B------:R-:W-:Y:S01]  /*d360*/  FFMA R125, R46, R17, R125 ;  /* 0x000000112e7d7223 */ /* 0x000fe2000000007d */
[-C--:B------:R-:W-:Y:S01]  /*d370*/  FFMA R161, R126, R124.reuse, R144 ;  /* 0x0000007c7ea17223 */ /* 0x080fe20000000090 */
[CC--:B------:R-:W-:Y:S01]  /*d380*/  FFMA R126, -R0.reuse, R124.reuse, R137 ;  /* 0x0000007c007e7223 */ /* 0x0c0fe20000000189 */
[----:B------:R-:W-:Y:S01]  /*d390*/  FFMA R0, R0, R124, R143 ;  /* 0x0000007c00007223 */ /* 0x000fe2000000008f */
        /* <DEDUP_REMOVED lines=29> */
.L_x_1360:
[----:B------:R-:W0:Y:S02]  /*d570*/  MUFU.RCP R44, R127 ;  /* 0x0000007f002c7308 */ /* 0x000e240000001000 */
[----:B0-----:R-:W-:-:S04]  /*d580*/  FFMA R15, R127, R44, -1 ;  /* 0xbf8000007f0f7423 */ /* 0x001fc8000000002c */
[----:B------:R-:W-:-:S04]  /*d590*/  FADD.FTZ R15, -R15, -RZ ;  /* 0x800000ff0f0f7221 */ /* 0x000fc80000010100 */
[----:B------:R-:W-:Y:S02]  /*d5a0*/  FFMA R105, R44, R15, R44 ;  /* 0x0000000f2c697223 */ /* 0x000fe4000000002c */
.L_x_1359:
[----:B------:R-:W-:Y:S05]  /*d5b0*/  BSYNC B6 ;  /* 0x0000000000067941 */ /* 0x000fea0003800000 */
.L_x_1358:
[----:B------:R-:W-:Y:S02]  /*d5c0*/  FSETP.GT.AND P1, PT, R127, RZ, PT ;  /* 0x000000ff7f00720b */ /* 0x000fe40003f24000 */
[----:B------:R-:W-:Y:S02]  /*d5d0*/  MOV R106, R162 ;  /* 0x000000a2006a7202 */ /* 0x000fe40000000f00 */
[----:B------:R-:W-:Y:S02]  /*d5e0*/  FSEL R107, R206, R159, P1 ;  /* 0x0000009fce6b7208 */ /* 0x000fe40000800000 */
[----:B------:R-:W-:Y:S02]  /*d5f0*/  FSEL R108, R105, R42, P1 ;  /* 0x0000002a696c7208 */ /* 0x000fe40000800000 */
.L_x_1357:
[----:B------:R-:W-:Y:S05]  /*d600*/  BSYNC B5 ;  /* 0x0000000000057941 */ /* 0x000fea0003800000 */
.L_x_1356:
        /* <DEDUP_REMOVED lines=23> */
.L_x_1367:
[----:B------:R-:W0:Y:S02]  /*d780*/  MUFU.RCP R44, R127 ;  /* 0x0000007f002c7308 */ /* 0x000e240000001000 */
[----:B0-----:R-:W-:-:S04]  /*d790*/  FFMA R11, R127, R44, -1 ;  /* 0xbf8000007f0b7423 */ /* 0x001fc8000000002c */
[----:B------:R-:W-:-:S04]  /*d7a0*/  FADD.FTZ R11, -R11, -RZ ;  /* 0x800000ff0b0b7221 */ /* 0x000fc80000010100 */
[----:B------:R-:W-:Y:S02]  /*d7b0*/  FFMA R109, R44, R11, R44 ;  /* 0x0000000b2c6d7223 */ /* 0x000fe4000000002c */
.L_x_1366:
[----:B------:R-:W-:Y:S05]  /*d7c0*/  BSYNC B7 ;  /* 0x0000000000077941 */ /* 0x000fea0003800000 */
.L_x_1365:
[----:B------:R0:W-:Y:S01]  /*d7d0*/  STL [R1+0x2c], R162 ;  /* 0x00002ca201007387 */ /* 0x0001e20000100800 */
[----:B------:R-:W-:-:S04]  /*d7e0*/  FSETP.GT.AND P1, PT, R127, RZ, PT ;  /* 0x000000ff7f00720b */ /* 0x000fc80003f24000 */
[----:B------:R-:W-:Y:S02]  /*d7f0*/  FSEL R204, R205, R159, P1 ;  /* 0x0000009fcdcc7208 */ /* 0x000fe40000800000 */
[----:B------:R-:W-:Y:S02]  /*d800*/  FSEL R203, R109, R201, P1 ;  /* 0x000000c96dcb7208 */ /* 0x000fe40000800000 */
.L_x_1364:
[----:B------:R-:W-:Y:S05]  /*d810*/  BSYNC B6 ;  /* 0x0000000000067941 */ /* 0x000fea0003800000 */
.L_x_1363:
[----:B------:R-:W2:Y:S01]  /*d820*/  LDL R11, [R1+0x2c] ;  /* 0x00002c00010b7983 */ /* 0x000ea20000100800 */
[----:B------:R-:W-:Y:S02]  /*d830*/  ISETP.NE.AND P1, PT, R13, 0x2, PT ;  /* 0x000000020d00780c */ /* 0x000fe40003f25270 */
[----:B------:R-:W-:Y:S02]  /*d840*/  FSEL R200, R106, RZ, !P4 ;  /* 0x000000ff6ac87208 */ /* 0x000fe40006000000 */
[----:B------:R-:W-:Y:S02]  /*d850*/  FSEL R202, R204, R159, !P1 ;  /* 0x0000009fccca7208 */ /* 0x000fe40004800000 */
[----:B------:R-:W-:Y:S02]  /*d860*/  FSEL R201, R203, R201, !P1 ;  /* 0x000000c9cbc97208 */ /* 0x000fe40004800000 */
[----:B--2---:R-:W-:-:S02]  /*d870*/  FSEL R200, R11, R200, !P1 ;  /* 0x000000c80bc87208 */ /* 0x004fc40004800000 */
.L_x_1362:
[----:B------:R-:W-:Y:S05]  /*d880*/  BSYNC B5 ;  /* 0x0000000000057941 */ /* 0x000fea0003800000 */
.L_x_1361:
[----:B------:R-:W-:Y:S02]  /*d890*/  FSEL R199, R107, R202, !P4 ;  /* 0x000000ca6bc77208 */ /* 0x000fe40006000000 */
[----:B------:R-:W-:-:S02]  /*d8a0*/  FSEL R198, R108, R201, !P4 ;  /* 0x000000c96cc67208 */ /* 0x000fc40006000000 */
[----:B------:R-:W-:Y:S02]  /*d8b0*/  FSEL R196, R106, R200, !P4 ;  /* 0x000000c86ac47208 */ /* 0x000fe40006000000 */
.L_x_1355:
[----:B------:R-:W-:Y:S05]  /*d8c0*/  BSYNC B4 ;  /* 0x0000000000047941 */ /* 0x000fea0003800000 */
.L_x_1354:
[----:B------:R-:W-:Y:S02]  /*d8d0*/  FSEL R195, R195, R199, P3 ;  /* 0x000000c7c3c37208 */ /* 0x000fe40001800000 */
[----:B------:R-:W-:Y:S02]  /*d8e0*/  FSEL R194, R42, R198, P3 ;  /* 0x000000c62ac27208 */ /* 0x000fe40001800000 */
[----:B------:R-:W-:Y:S02]  /*d8f0*/  FSEL R159, R196, RZ, !P3 ;  /* 0x000000ffc49f7208 */ /* 0x000fe40005800000 */
.L_x_1353:
[----:B------:R-:W-:Y:S05]  /*d900*/  BSYNC B3 ;  /* 0x0000000000037941 */ /* 0x000fea0003800000 */
.L_x_1352:
[----:B------:R-:W-:Y:S01]  /*d910*/  FMUL R44, R37, -R21 ;  /* 0x80000015252c7220 */ /* 0x000fe20000400000 */
[----:B------:R-:W-:Y:S01]  /*d920*/  FMUL R13, R35, -R17 ;  /* 0x80000011230d7220 */ /* 0x000fe20000400000 */
[-C--:B------:R-:W-:Y:S01]  /*d930*/  FMUL R15, R65, R21.reuse ;  /* 0x00000015410f7220 */ /* 0x080fe20000400000 */
[-C--:B0-----:R-:W-:Y:S01]  /*d940*/  FMUL R162, R37, -R20.reuse ;  /* 0x8000001425a27220 */ /* 0x081fe20000400000 */
[CC--:B------:R-:W-:Y:S01]  /*d950*/  FFMA R11, R35.reuse, -R20.reuse, R44 ;  /* 0x80000014230b7223 */ /* 0x0c0fe2000000002c */
[-C--:B------:R-:W-:Y:S01]  /*d960*/  FMUL R44, R38, -R21.reuse ;  /* 0x80000015262c7220 */ /* 0x080fe20000400000 */
[----:B------:R-:W-:Y:S01]  /*d970*/  FFMA R15, R66, R20, R15 ;  /* 0x00000014420f7223 */ /* 0x000fe2000000000f */
[----:B------:R-:W-:Y:S01]  /*d980*/  FFMA R162, R35, -R21, -R162 ;  /* 0x8000001523a27223 */ /* 0x000fe200000008a2 */
[-C--:B------:R-:W-:Y:S01]  /*d990*/  FFMA R11, R38, -R17.reuse, R11 ;  /* 0x80000011260b7223 */ /* 0x080fe2000000000b */
[-C--:B------:R-:W-:Y:S01]  /*d9a0*/  FFMA R124, R37, -R17.reuse, -R44 ;  /* 0x80000011257c7223 */ /* 0x080fe2000000082c */
[-C--:B------:R-:W-:Y:S01]  /*d9b0*/  FFMA R15, R64, R17.reuse, R15 ;  /* 0x00000011400f7223 */ /* 0x080fe2000000000f */
[----:B------:R-:W-:Y:S01]  /*d9c0*/  FMUL R127, R66, R17 ;  /* 0x00000011427f7220 */ /* 0x000fe20000400000 */
[----:B------:R-:W-:Y:S01]  /*d9d0*/  FADD R44, R11, R11 ;  /* 0x0000000b0b2c7221 */ /* 0x000fe20000000000 */
[----:B------:R-:W-:Y:S01]  /*d9e0*/  FMUL R128, R39, R124 ;  /* 0x0000007c27807220 */ /* 0x000fe20000400000 */
[----:B------:R-:W-:Y:S01]  /*d9f0*/  FADD R125, R15, R15 ;  /* 0x0000000f0f7d7221 */ /* 0x000fe20000000000 */
[----:B------:R-:W-:Y:S01]  /*da00*/  BSSY B4, `(.L_x_1368) ;  /* 0x0000056000047945 */ /* 0x000fe20003800000 */
[----:B------:R-:W-:Y:S01]  /*da10*/  FMUL R11, R35, R44 ;  /* 0x0000002c230b7220 */ /* 0x000fe20000400000 */
[----:B------:R-:W-:Y:S01]  /*da20*/  FFMA R128, R39, R124, R128 ;  /* 0x0000007c27807223 */ /* 0x000fe20000000080 */
[----:B------:R-:W-:Y:S01]  /*da30*/  FFMA R124, R38, -R20, -R13 ;  /* 0x80000014267c7223 */ /* 0x000fe2000000080d */
[----:B------:R-:W-:Y:S01]  /*da40*/  FMUL R13, R37, R44 ;  /* 0x0000002c250d7220 */ /* 0x000fe20000400000 */
[----:B------:R-:W-:Y:S01]  /*da50*/  FFMA R11, R22, -R20, R11 ;  /* 0x80000014160b7223 */ /* 0x000fe2000000000b */
[----:B------:R-:W-:Y:S01]  /*da60*/  FMUL R15, R38, R44 ;  /* 0x0000002c260f7220 */ /* 0x000fe20000400000 */
[----:B------:R-:W-:Y:S01]  /*da70*/  FFMA R44, R64, R20, -R127 ;  /* 0x00000014402c7223 */ /* 0x000fe2000000087f */
[C---:B------:R-:W-:Y:S01]  /*da80*/  FFMA R13, R22.reuse, -R21, R13 ;  /* 0x80000015160d7223 */ /* 0x040fe2000000000d */
[----:B------:R-:W-:Y:S01]  /*da90*/  FADD R11, R11, -R128 ;  /* 0x800000800b0b7221 */ /* 0x000fe20000000000 */
[----:B------:R-:W-:Y:S01]  /*daa0*/  FMUL R128, R39, R124 ;  /* 0x0000007c27807220 */ /* 0x000fe20000400000 */
[----:B------:R-:W-:Y:S01]  /*dab0*/  FFMA R15, R22, -R17, R15 ;  /* 0x80000011160f7223 */ /* 0x000fe2000000000f */
[----:B------:R-:W-:Y:S01]  /*dac0*/  FMUL R127, R65, R20 ;  /* 0x00000014417f7220 */ /* 0x000fe20000400000 */
[----:B------:R-:W-:Y:S01]  /*dad0*/  FMUL R51, R66, R125 ;  /* 0x0000007d42337220 */ /* 0x000fe20000400000 */
[C---:B------:R-:W-:Y:S01]  /*dae0*/  FFMA R128, R39.reuse, R124, R128 ;  /* 0x0000007c27807223 */ /* 0x040fe20000000080 */
[----:B------:R-:W-:-:S02]  /*daf0*/  FMUL R124, R39, R162 ;  /* 0x000000a2277c7220 */ /* 0x000fc40000400000 */
[----:B------:R-:W-:Y:S01]  /*db00*/  FFMA R51, R26, R20, R51 ;  /* 0x000000141a337223 */ /* 0x000fe20000000033 */
[----:B------:R-:W-:Y:S01]  /*db10*/  FADD R13, R13, -R128 ;  /* 0x800000800d0d7221 */ /* 0x000fe20000000000 */
[----:B------:R-:W-:Y:S01]  /*db20*/  FMUL R128, R64, R21 ;  /* 0x0000001540807220 */ /* 0x000fe20000400000 */
[----:B------:R-:W-:-:S03]  /*db30*/  FFMA R124, R39, R162, R124 ;  /* 0x000000a2277c7223 */ /* 0x000fc6000000007c */
[----:B------:R-:W-:Y:S01]  /*db40*/  FFMA R128, R65, R17, -R128 ;  /* 0x0000001141807223 */ /* 0x000fe20000000880 */
[----:B------:R-:W-:Y:S01]  /*db50*/  FADD R15, R15, -R124 ;  /* 0x8000007c0f0f7221 */ /* 0x000fe20000000000 */
[C---:B------:R-:W-:Y:S02]  /*db60*/  FMUL R124, R63.reuse, R44 ;  /* 0x0000002c3f7c7220 */ /* 0x040fe40000400000 */
[C---:B------:R-:W-:Y:S02]  /*db70*/  FMUL R162, R63.reuse, R128 ;  /* 0x000000803fa27220 */ /* 0x040fe40000400000 */
[C---:B------:R-:W-:Y:S01]  /*db80*/  FFMA R129, R63.reuse, R44, R124 ;  /* 0x0000002c3f817223 */ /* 0x040fe2000000007c */
[----:B------:R-:W-:Y:S01]  /*db90*/  FMUL R124, R64, R125 ;  /* 0x0000007d407c7220 */ /* 0x000fe20000400000 */
[----:B------:R-:W-:Y:S01]  /*dba0*/  FFMA R162, R63, R128, R162 ;  /* 0x000000803fa27223 */ /* 0x000fe200000000a2 */
[----:B------:R-:W-:Y:S01]  /*dbb0*/  FFMA R128, R66, R21, -R127 ;  /* 0x0000001542807223 */ /* 0x000fe2000000087f */
[----:B------:R-:W-:Y:S01]  /*dbc0*/  FMUL R127, R65, R125 ;  /* 0x0000007d417f7220 */ /* 0x000fe20000400000 */
[----:B------:R-:W-:Y:S01]  /*dbd0*/  FFMA R124, R26, R17, R124 ;  /* 0x000000111a7c7223 */ /* 0x000fe2000000007c */
[----:B------:R-:W-:Y:S01]  /*dbe0*/  FADD R51, R51, -R162 ;  /* 0x800000a233337221 */ /* 0x000fe20000000000 */
[----:B------:R-:W-:-:S04]  /*dbf0*/  FMUL R44, R63, R128 ;  /* 0x000000803f2c7220 */ /* 0x000fc80000400000 */
[----:B------:R-:W-:Y:S01]  /*dc00*/  FFMA R125, R63, R128, R44 ;  /* 0x000000803f7d7223 */ /* 0x000fe2000000002c */
[----:B------:R-:W-:Y:S01]  /*dc10*/  FFMA R44, R26, R21, R127 ;  /* 0x000000151a2c7223 */ /* 0x000fe2000000007f */
[C---:B------:R-:W-:Y:S02]  /*dc20*/  FMUL R127, R13.reuse, R36 ;  /* 0x000000240d7f7220 */ /* 0x040fe40000400000 */
[----:B------:R-:W-:Y:S01]  /*dc30*/  FADD R125, R124, -R125 ;  /* 0x8000007d7c7d7221 */ /* 0x000fe20000000000 */
[----:B------:R-:W-:Y:S01]  /*dc40*/  FMUL R124, R13, R32 ;  /* 0x000000200d7c7220 */ /* 0x000fe20000400000 */
[C---:B------:R-:W-:Y:S01]  /*dc50*/  FFMA R127, R11.reuse, R40, R127 ;  /* 0x000000280b7f7223 */ /* 0x040fe2000000007f */
[----:B------:R-:W-:Y:S02]  /*dc60*/  FADD R44, R44, -R129 ;  /* 0x800000812c2c7221 */ /* 0x000fe40000000000 */
[----:B------:R-:W-:-:S04]  /*dc70*/  FFMA R124, R11, R33, R124 ;  /* 0x000000210b7c7223 */ /* 0x000fc8000000007c */
[C---:B------:R-:W-:Y:S01]  /*dc80*/  FFMA R128, R15.reuse, R31, R124 ;  /* 0x0000001f0f807223 */ /* 0x040fe2000000007c */
[----:B------:R-:W-:-:S03]  /*dc90*/  FFMA R124, R15, R34, R127 ;  /* 0x000000220f7c7223 */ /* 0x000fc6000000007f */
[C---:B------:R-:W-:Y:S01]  /*dca0*/  FMUL R128, R13.reuse, R128 ;  /* 0x000000800d807220 */ /* 0x040fe20000400000 */
        /* <DEDUP_REMOVED lines=13> */
[----:B------:R-:W-:Y:S01]  /*dd80*/  FMUL R162, R44, R13 ;  /* 0x0000000d2ca27220 */ /* 0x000fe20000400000 */
[----:B------:R-:W-:Y:S01]  /*dd90*/  FSEL R13, R42, R194, !P2 ;  /* 0x000000c22a0d7208 */ /* 0x000fe20005000000 */
[----:B------:R-:W-:Y:S01]  /*dda0*/  FFMA R11, R56, R51, R11 ;  /* 0x00000033380b7223 */ /* 0x000fe2000000000b */
[----:B------:R-:W-:Y:S01]  /*ddb0*/  FSEL R44, R169, R195, !P2 ;  /* 0x000000c3a92c7208 */ /* 0x000fe20005000000 */
[----:B------:R-:W-:Y:S01]  /*ddc0*/  FFMA R162, R51, R128, R162 ;  /* 0x0000008033a27223 */ /* 0x000fe200000000a2 */
[----:B------:R-:W-:Y:S01]  /*ddd0*/  FSEL R124, R159, RZ, P2 ;  /* 0x000000ff9f7c7208 */ /* 0x000fe20001000000 */
[----:B------:R-:W-:-:S02]  /*dde0*/  FFMA R128, R54, R125, R11 ;  /* 0x0000007d36807223 */ /* 0x000fc4000000000b */
[----:B------:R-:W-:Y:S02]  /*ddf0*/  FFMA R11, RZ, R13, R44 ;  /* 0x0000000dff0b7223 */ /* 0x000fe4000000002c */
[----:B------:R-:W-:Y:S01]  /*de00*/  FFMA R128, R125, R128, R162 ;  /* 0x000000807d807223 */ /* 0x000fe200000000a2 */
[----:B------:R-:W-:-:S03]  /*de10*/  FMUL R124, R13, R124 ;  /* 0x0000007c0d7c7220 */ /* 0x000fc60000400000 */
[----:B------:R-:W-:Y:S01]  /*de20*/  FADD R15, R15, R128 ;  /* 0x000000800f0f7221 */ /* 0x000fe20000000000 */
[----:B------:R-:W-:-:S04]  /*de30*/  FFMA R11, R168, R124, R11 ;  /* 0x0000007ca80b7223 */ /* 0x000fc8000000000b */
[----:B------:R-:W-:Y:S01]  /*de40*/  FSETP.GT.AND P1, PT, R13, -R15, PT ;  /* 0x8000000f0d00720b */ /* 0x000fe20003f24000 */
[----:B------:R-:W-:-:S12]  /*de50*/  FADD R11, RZ, -R11 ;  /* 0x8000000bff0b7221 */ /* 0x000fd80000000000 */
        /* <DEDUP_REMOVED lines=16> */
.L_x_1369:
[----:B------:R-:W-:Y:S05]  /*df60*/  BSYNC B4 ;  /* 0x0000000000047941 */ /* 0x000fea0003800000 */
.L_x_1368:
[CC--:B------:R-:W-:Y:S01]  /*df70*/  FMUL R124, R2.reuse, R49.reuse ;  /* 0x00000031027c7220 */ /* 0x0c0fe20000400000 */
[C---:B------:R-:W-:Y:S01]  /*df80*/  FMUL R44, R3.reuse, R49 ;  /* 0x00000031032c7220 */ /* 0x040fe20000400000 */
[----:B------:R-:W-:Y:S01]  /*df90*/  FMUL R128, R3, R43 ;  /* 0x0000002b03807220 */ /* 0x000fe20000400000 */
[----:B------:R-:W-:Y:S01]  /*dfa0*/  FMUL R125, R171, R49 ;  /* 0x00000031ab7d7220 */ /* 0x000fe20000400000 */
[C---:B------:R-:W-:Y:S01]  /*dfb0*/  FFMA R124, R53.reuse, R16, R124 ;  /* 0x00000010357c7223 */ /* 0x040fe2000000007c */
[C---:B------:R-:W-:Y:S01]  /*dfc0*/  FFMA R51, R53.reuse, R43, R44 ;  /* 0x0000002b35337223 */ /* 0x040fe2000000002c */
[C---:B------:R-:W-:Y:S01]  /*dfd0*/  FFMA R49, R53.reuse, R49, -R128 ;  /* 0x0000003135317223 */ /* 0x040fe20000000880 */
[-C--:B------:R-:W-:Y:S01]  /*dfe0*/  FFMA R125, R53, R18.reuse, R125 ;  /* 0x00000012357d7223 */ /* 0x080fe2000000007d */
[-C--:B------:R-:W-:Y:S01]  /*dff0*/  FFMA R124, R171, R43.reuse, R124 ;  /* 0x0000002bab7c7223 */ /* 0x080fe2000000007c */
[C---:B------:R-:W-:Y:S01]  /*e000*/  FFMA R44, R2.reuse, R18, R51 ;  /* 0x00000012022c7223 */ /* 0x040fe20000000033 */
[CC--:B------:R-:W-:Y:S01]  /*e010*/  FFMA R49, -R2.reuse, R16.reuse, R49 ;  /* 0x0000001002317223 */ /* 0x0c0fe20000000131 */
[C---:B------:R-:W-:Y:S01]  /*e020*/  FFMA R125, R3.reuse, R16, R125 ;  /* 0x00000010037d7223 */ /* 0x040fe2000000007d */
[----:B------:R-:W-:Y:S01]  /*e030*/  FFMA R124, -R3, R18, R124 ;  /* 0x00000012037c7223 */ /* 0x000fe2000000017c */
[C---:B------:R-:W-:Y:S01]  /*e040*/  FFMA R44, -R171.reuse, R16, R44 ;  /* 0x00000010ab2c7223 */ /* 0x040fe2000000012c */
[----:B------:R-:W-:Y:S01]  /*e050*/  FFMA R18, -R171, R18, R49 ;  /* 0x00000012ab127223 */ /* 0x000fe20000000131 */
[----:B------:R-:W-:Y:S01]  /*e060*/  FFMA R2, -R2, R43, R125 ;  /* 0x0000002b02027223 */ /* 0x000fe2000000017d */
[-C--:B------:R-:W-:Y:S01]  /*e070*/  FMUL R3, R124, R23.reuse ;  /* 0x000000177c037220 */ /* 0x080fe20000400000 */
[----:B------:R-:W-:Y:S01]  /*e080*/  FMUL R16, R44, R23 ;  /* 0x000000172c107220 */ /* 0x000fe20000400000 */
[----:B------:R-:W-:Y:S01]  /*e090*/  FSETP.GT.AND P1, PT, R13, -R15, PT ;  /* 0x8000000f0d00720b */ /* 0x000fe20003f24000 */
[----:B------:R-:W-:Y:S01]  /*e0a0*/  FMUL R128, R2, R23 ;  /* 0x0000001702807220 */ /* 0x000fe20000400000 */
[CC--:B------:R-:W-:Y:S01]  /*e0b0*/  FFMA R43, R18.reuse, -R24.reuse, R3 ;  /* 0x80000018122b7223 */ /* 0x0c0fe20000000003 */
[----:B------:R-:W-:Y:S01]  /*e0c0*/  FFMA R3, R18, -R27, R16 ;  /* 0x8000001b12037223 */ /* 0x000fe20000000010 */
[----:B------:R-:W-:Y:S01]  /*e0d0*/  FSETP.GEU.AND P2, PT, R50, R41, PT ;  /* 0x000000293200720b */ /* 0x000fe20003f4e000 */
[----:B------:R-:W-:Y:S01]  /*e0e0*/  FFMA R13, R18, -R25, R128 ;  /* 0x80000019120d7223 */ /* 0x000fe20000000080 */
[----:B------:R-:W-:Y:S01]  /*e0f0*/  FFMA R43, R2, -R27, R43 ;  /* 0x8000001b022b7223 */ /* 0x000fe2000000002b */
[----:B------:R-:W-:Y:S01]  /*e100*/  FFMA R3, R124, -R25, R3 ;  /* 0x800000197c037223 */ /* 0x000fe20000000003 */
[----:B------:R-:W-:Y:S01]  /*e110*/  FSEL R11, R110, R11, P1 ;  /* 0x0000000b6e0b7208 */ /* 0x000fe20000800000 */
[CC--:B------:R-:W-:Y:S01]  /*e120*/  FFMA R13, R44.reuse, -R24.reuse, R13 ;  /* 0x800000182c0d7223 */ /* 0x0c0fe2000000000d */
[----:B------:R-:W-:Y:S01]  /*e130*/  FFMA R25, R44, R25, R43 ;  /* 0x000000192c197223 */ /* 0x000fe2000000002b */
[----:B------:R-:W-:Y:S01]  /*e140*/  FFMA R24, R2, R24, R3 ;  /* 0x0000001802187223 */ /* 0x000fe20000000003 */
[----:B------:R-:W-:Y:S01]  /*e150*/  BSSY B3, `(.L_x_1370) ;  /* 0x0000066000037945 */ /* 0x000fe20003800000 */
[----:B------:R-:W-:Y:S01]  /*e160*/  FFMA R27, R124, R27, R13 ;  /* 0x0000001b7c1b7223 */ /* 0x000fe2000000000d */
[-C--:B------:R-:W-:Y:S01]  /*e170*/  FMUL R8, R8, R25.reuse ;  /* 0x0000001908087220 */ /* 0x080fe20000400000 */
[----:B------:R-:W-:Y:S01]  /*e180*/  FMUL R47, R47, R25 ;  /* 0x000000192f2f7220 */ /* 0x000fe20000400000 */
[----:B------:R-:W-:-:S02]  /*e190*/  FMUL R2, R11, c[0x0][0x650] ;  /* 0x000194000b027a20 */ /* 0x000fc40000400000 */
[-C--:B------:R-:W-:Y:S01]  /*e1a0*/  FFMA R8, R7, -R24.reuse, -R8 ;  /* 0x8000001807087223 */ /* 0x080fe20000000808 */
[----:B------:R-:W-:Y:S01]  /*e1b0*/  FFMA R47, R48, R24, R47 ;  /* 0x00000018302f7223 */ /* 0x000fe2000000002f */
[CC--:B------:R-:W-:Y:S01]  /*e1c0*/  FFMA R10, -R20.reuse, R2.reuse, R10 ;  /* 0x00000002140a7223 */ /* 0x0c0fe2000000010a */
[-C--:B------:R-:W-:Y:S01]  /*e1d0*/  FFMA R67, R20, R2.reuse, R67 ;  /* 0x0000000214437223 */ /* 0x080fe20000000043 */
[-C--:B------:R-:W-:Y:S01]  /*e1e0*/  FFMA R3, -R9, R27.reuse, R8 ;  /* 0x0000001b09037223 */ /* 0x080fe20000000108 */
[----:B------:R-:W-:Y:S01]  /*e1f0*/  FFMA R46, R46, R27, R47 ;  /* 0x0000001b2e2e7223 */ /* 0x000fe2000000002f */
[CC--:B------:R-:W-:Y:S01]  /*e200*/  FFMA R19, -R21.reuse, R2.reuse, R19 ;  /* 0x0000000215137223 */ /* 0x0c0fe20000000113 */
[-C--:B------:R-:W-:Y:S01]  /*e210*/  FFMA R161, R21, R2.reuse, R161 ;  /* 0x0000000215a17223 */ /* 0x080fe200000000a1 */
[CC--:B------:R-:W-:Y:S01]  /*e220*/  FFMA R126, -R17.reuse, R2.reuse, R126 ;  /* 0x00000002117e7223 */ /* 0x0c0fe2000000017e */
[----:B------:R-:W-:Y:S01]  /*e230*/  FFMA R0, R17, R2, R0 ;  /* 0x0000000211007223 */ /* 0x000fe20000000000 */
[----:B------:R-:W-:Y:S01]  /*e240*/  FADD R3, R3, R46 ;  /* 0x0000002e03037221 */ /* 0x000fe20000000000 */
[----:B------:R-:W-:Y:S01]  /*e250*/  FADD R2, R50, -R41 ;  /* 0x8000002932027221 */ /* 0x000fe20000000000 */
        /* <DEDUP_REMOVED lines=28> */
.L_x_1378:
[----:B------:R-:W0:Y:S02]  /*e420*/  MUFU.RCP R7, R160 ;  /* 0x000000a000077308 */ /* 0x000e240000001000 */
[----:B0-----:R-:W-:-:S04]  /*e430*/  FFMA R9, R160, R7, -1 ;  /* 0xbf800000a0097423 */ /* 0x001fc80000000007 */
[----:B------:R-:W-:-:S04]  /*e440*/  FADD.FTZ R112, -R9, -RZ ;  /* 0x800000ff09707221 */ /* 0x000fc80000010100 */
[----:B------:R-:W-:Y:S02]  /*e450*/  FFMA R112, R7, R112, R7 ;  /* 0x0000007007707223 */ /* 0x000fe40000000007 */
.L_x_1377:
[----:B------:R-:W-:Y:S05]  /*e460*/  BSYNC B6 ;  /* 0x0000000000067941 */ /* 0x000fea0003800000 */
.L_x_1376:
[----:B------:R-:W-:Y:S02]  /*e470*/  FSETP.GT.AND P1, PT, R160, RZ, PT ;  /* 0x000000ffa000720b */ /* 0x000fe40003f24000 */
[----:B------:R-:W-:Y:S02]  /*e480*/  MOV R113, R163 ;  /* 0x000000a300717202 */ /* 0x000fe40000000f00 */
[----:B------:R-:W-:Y:S02]  /*e490*/  FSEL R114, R158, R11, P1 ;  /* 0x0000000b9e727208 */ /* 0x000fe40000800000 */
[----:B------:R-:W-:Y:S02]  /*e4a0*/  FSEL R115, R112, R42, P1 ;  /* 0x0000002a70737208 */ /* 0x000fe40000800000 */
.L_x_1375:
[----:B------:R-:W-:Y:S05]  /*e4b0*/  BSYNC B5 ;  /* 0x0000000000057941 */ /* 0x000fea0003800000 */
.L_x_1374:
        /* <DEDUP_REMOVED lines=23> */
.L_x_1385:
[----:B------:R-:W0:Y:S02]  /*e630*/  MUFU.RCP R7, R160 ;  /* 0x000000a000077308 */ /* 0x000e240000001000 */
[----:B0-----:R-:W-:-:S04]  /*e640*/  FFMA R9, R160, R7, -1 ;  /* 0xbf800000a0097423 */ /* 0x001fc80000000007 */
[----:B------:R-:W-:-:S04]  /*e650*/  FADD.FTZ R116, -R9, -RZ ;  /* 0x800000ff09747221 */ /* 0x000fc80000010100 */
[----:B------:R-:W-:Y:S02]  /*e660*/  FFMA R116, R7, R116, R7 ;  /* 0x0000007407747223 */ /* 0x000fe40000000007 */
.L_x_1384:
[----:B------:R-:W-:Y:S05]  /*e670*/  BSYNC B7 ;  /* 0x0000000000077941 */ /* 0x000fea0003800000 */
.L_x_1383:
[----:B------:R0:W-:Y:S01]  /*e680*/  STL [R1+0x28], R163 ;  /* 0x000028a301007387 */ /* 0x0001e20000100800 */
[----:B------:R-:W-:-:S04]  /*e690*/  FSETP.GT.AND P1, PT, R160, RZ, PT ;  /* 0x000000ffa000720b */ /* 0x000fc80003f24000 */
[----:B------:R-:W-:Y:S02]  /*e6a0*/  FSEL R156, R157, R11, P1 ;  /* 0x0000000b9d9c7208 */ /* 0x000fe40000800000 */
[----:B------:R-:W-:Y:S02]  /*e6b0*/  FSEL R155, R116, R153, P1 ;  /* 0x00000099749b7208 */ /* 0x000fe40000800000 */
.L_x_1382:
[----:B------:R-:W-:Y:S05]  /*e6c0*/  BSYNC B6 ;  /* 0x0000000000067941 */ /* 0x000fea0003800000 */
.L_x_1381:
[----:B------:R-:W2:Y:S01]  /*e6d0*/  LDL R7, [R1+0x28] ;  /* 0x0000280001077983 */ /* 0x000ea20000100800 */
[----:B------:R-:W-:Y:S02]  /*e6e0*/  ISETP.NE.AND P1, PT, R14, 0x2, PT ;  /* 0x000000020e00780c */ /* 0x000fe40003f25270 */
[----:B------:R-:W-:Y:S02]  /*e6f0*/  FSEL R152, R113, RZ, !P4 ;  /* 0x000000ff71987208 */ /* 0x000fe40006000000 */
[----:B------:R-:W-:Y:S02]  /*e700*/  FSEL R154, R156, R11, !P1 ;  /* 0x0000000b9c9a7208 */ /* 0x000fe40004800000 */
[----:B------:R-:W-:Y:S02]  /*e710*/  FSEL R153, R155, R153, !P1 ;  /* 0x000000999b997208 */ /* 0x000fe40004800000 */
[----:B--2---:R-:W-:-:S02]  /*e720*/  FSEL R152, R7, R152, !P1 ;  /* 0x0000009807987208 */ /* 0x004fc40004800000 */
.L_x_1380:
[----:B------:R-:W-:Y:S05]  /*e730*/  BSYNC B5 ;  /* 0x0000000000057941 */ /* 0x000fea0003800000 */
.L_x_1379:
[----:B------:R-:W-:Y:S02]  /*e740*/  FSEL R151, R114, R154, !P4 ;  /* 0x0000009a72977208 */ /* 0x000fe40006000000 */
[----:B------:R-:W-:-:S02]  /*e750*/  FSEL R117, R115, R153, !P4 ;  /* 0x0000009973757208 */ /* 0x000fc40006000000 */
[----:B------:R-:W-:Y:S02]  /*e760*/  FSEL R118, R113, R152, !P4 ;  /* 0x0000009871767208 */ /* 0x000fe40006000000 */
.L_x_1373:
[----:B------:R-:W-:Y:S05]  /*e770*/  BSYNC B4 ;  /* 0x0000000000047941 */ /* 0x000fea0003800000 */
.L_x_1372:
[----:B------:R-:W-:Y:S02]  /*e780*/  FSEL R119, R8, R151, P3 ;  /* 0x0000009708777208 */ /* 0x000fe40001800000 */
[----:B------:R-:W-:Y:S02]  /*e790*/  FSEL R120, R42, R117, P3 ;  /* 0x000000752a787208 */ /* 0x000fe40001800000 */
[----:B------:R-:W-:Y:S02]  /*e7a0*/  FSEL R121, R118, RZ, !P3 ;  /* 0x000000ff76797208 */ /* 0x000fe40005800000 */
.L_x_1371:
[----:B------:R-:W-:Y:S05]  /*e7b0*/  BSYNC B3 ;  /* 0x0000000000037941 */ /* 0x000fea0003800000 */
.L_x_1370:
[----:B------:R-:W-:Y:S01]  /*e7c0*/  FMUL R8, R38, -R25 ;  /* 0x8000001926087220 */ /* 0x000fe20000400000 */
[-C--:B------:R-:W-:Y:S01]  /*e7d0*/  FMUL R12, R37, -R24.reuse ;  /* 0x80000018250c7220 */ /* 0x080fe20000400000 */
[-C--:B------:R-:W-:Y:S01]  /*e7e0*/  FMUL R7, R35, -R27.reuse ;  /* 0x8000001b23077220 */ /* 0x080fe20000400000 */
[-C--:B------:R-:W-:Y:S01]  /*e7f0*/  FMUL R15, R66, R27.reuse ;  /* 0x0000001b420f7220 */ /* 0x080fe20000400000 */
[----:B------:R-:W-:Y:S01]  /*e800*/  FFMA R8, R37, -R27, -R8 ;  /* 0x8000001b25087223 */ /* 0x000fe20000000808 */
[-C--:B------:R-:W-:Y:S01]  /*e810*/  FFMA R16, R35, -R25.reuse, -R12 ;  /* 0x8000001923107223 */ /* 0x080fe2000000080c */
[----:B------:R-:W-:Y:S01]  /*e820*/  FFMA R14, R38, -R24, -R7 ;  /* 0x80000018260e7223 */ /* 0x000fe20000000807 */
[-C--:B------:R-:W-:Y:S01]  /*e830*/  FMUL R13, R65, R25.reuse ;  /* 0x00000019410d7220 */ /* 0x080fe20000400000 */
[C---:B------:R-:W-:Y:S01]  /*e840*/  FMUL R12, R39.reuse, R8 ;  /* 0x00000008270c7220 */ /* 0x040fe20000400000 */
[C---:B------:R-:W-:Y:S01]  /*e850*/  FMUL R11, R39.reuse, R16 ;  /* 0x00000010270b7220 */ /* 0x040fe20000400000 */
[C---:B------:R-:W-:Y:S01]  /*e860*/  FMUL R7, R39.reuse, R14 ;  /* 0x0000000e27077220 */ /* 0x040fe20000400000 */
[----:B------:R-:W-:Y:S01]  /*e870*/  FFMA R13, R66, R24, R13 ;  /* 0x00000018420d7223 */ /* 0x000fe2000000000d */
[----:B------:R-:W-:Y:S01]  /*e880*/  FFMA R12, R39, R8, R12 ;  /* 0x00000008270c7223 */ /* 0x000fe2000000000c */
[-C--:B------:R-:W-:Y:S01]  /*e890*/  FMUL R8, R37, -R25.reuse ;  /* 0x8000001925087220 */ /* 0x080fe20000400000 */
[C---:B------:R-:W-:Y:S01]  /*e8a0*/  FFMA R9, R39.reuse, R14, R7 ;  /* 0x0000000e27097223 */ /* 0x040fe20000000007 */
[C---:B------:R-:W-:Y:S01]  /*e8b0*/  FFMA R14, R64.reuse, R24, -R15 ;  /* 0x00000018400e7223 */ /* 0x040fe2000000080f */
[----:B------:R-:W-:Y:S01]  /*e8c0*/  FFMA R11, R39, R16, R11 ;  /* 0x00000010270b7223 */ /* 0x000fe2000000000b */
[----:B------:R-:W-:Y:S01]  /*e8d0*/  FFMA R7, R35, -R24, R8 ;  /* 0x8000001823077223 */ /* 0x000fe20000000008 */
[C---:B------:R-:W-:Y:S01]  /*e8e0*/  FMUL R18, R64.reuse, R25 ;  /* 0x0000001940127220 */ /* 0x040fe20000400000 */
[-C--:B------:R-:W-:Y:S01]  /*e8f0*/  FMUL R16, R63, R14.reuse ;  /* 0x0000000e3f107220 */ /* 0x080fe20000400000 */
[-C--:B------:R-:W-:Y:S01]  /*e900*/  FFMA R13, R64, R27.reuse, R13 ;  /* 0x0000001b400d7223 */ /* 0x080fe2000000000d */
[-C--:B------:R-:W-:Y:S01]  /*e910*/  FFMA R7, R38, -R27.reuse, R7 ;  /* 0x8000001b26077223 */ /* 0x080fe20000000007 */
[----:B------:R-:W-:Y:S01]  /*e920*/  FFMA R18, R65, R27, -R18 ;  /* 0x0000001b41127223 */ /* 0x000fe20000000812 */
[----:B------:R-:W-:Y:S01]  /*e930*/  FFMA R16, R63, R14, R16 ;  /* 0x0000000e3f107223 */ /* 0x000fe20000000010 */
[----:B------:R-:W-:Y:S01]  /*e940*/  FADD R13, R13, R13 ;  /* 0x0000000d0d0d7221 */ /* 0x000fe20000000000 */
[----:B------:R-:W-:Y:S01]  /*e950*/  FADD R8, R7, R7 ;  /* 0x0000000707087221 */ /* 0x000fe20000000000 */
[----:B------:R-:W-:Y:S01]  /*e960*/  FMUL R20, R63, R18 ;  /* 0x000000123f147220 */ /* 0x000fe20000400000 */
[C---:B------:R-:W-:Y:S01]  /*e970*/  FMUL R17, R65.reuse, R24 ;  /* 0x0000001841117220 */ /* 0x040fe20000400000 */
[----:B------:R-:W-:Y:S01]  /*e980*/  FMUL R65, R65, R13 ;  /* 0x0000000d41417220 */ /* 0x000fe20000400000 */
[-C--:B------:R-:W-:Y:S01]  /*e990*/  FMUL R14, R37, R8.reuse ;  /* 0x00000008250e7220 */ /* 0x080fe20000400000 */
[----:B------:R-:W-:Y:S01]  /*e9a0*/  FMUL R35, R35, R8 ;  /* 0x0000000823237220 */ /* 0x000fe20000400000 */
[C---:B------:R-:W-:Y:S01]  /*e9b0*/  FFMA R20, R63.reuse, R18, R20 ;  /* 0x000000123f147223 */ /* 0x040fe20000000014 */
[-C--:B------:R-:W-:Y:S01]  /*e9c0*/  FFMA R18, R66, R25.reuse, -R17 ;  /* 0x0000001942127223 */ /* 0x080fe20000000811 */
[----:B------:R-:W-:Y:S01]  /*e9d0*/  FFMA R14, R22, -R25, R14 ;  /* 0x80000019160e7223 */ /* 0x000fe2000000000e */
[----:B------:R-:W-:Y:S01]  /*e9e0*/  FMUL R8, R38, R8 ;  /* 0x0000000826087220 */ /* 0x000fe20000400000 */
[----:B------:R-:W-:Y:S01]  /*e9f0*/  FMUL R7, R66, R13 ;  /* 0x0000000d42077220 */ /* 0x000fe20000400000 */
[----:B------:R-:W-:Y:S01]  /*ea00*/  FFMA R35, R22, -R24, R35 ;  /* 0x8000001816237223 */ /* 0x000fe20000000023 */
[----:B------:R-:W-:Y:S01]  /*ea10*/  FFMA R65, R26, R25, R65 ;  /* 0x000000191a417223 */ /* 0x000fe20000000041 */
[----:B------:R-:W-:Y:S01]  /*ea20*/  FADD R9, R14, -R9 ;  /* 0x800000090e097221 */ /* 0x000fe20000000000 */
[----:B------:R-:W-:Y:S01]  /*ea30*/  FMUL R15, R63, R18 ;  /* 0x000000123f0f7220 */ /* 0x000fe20000400000 */
[----:B------:R-:W-:Y:S01]  /*ea40*/  FMUL R13, R64, R13 ;  /* 0x0000000d400d7220 */ /* 0x000fe20000400000 */
[-C--:B------:R-:W-:Y:S01]  /*ea50*/  FFMA R8, R22, -R27.reuse, R8 ;  /* 0x8000001b16087223 */ /* 0x080fe20000000008 */
[C---:B------:R-:W-:Y:S01]  /*ea60*/  FFMA R7, R26.reuse, R24, R7 ;  /* 0x000000181a077223 */ /* 0x040fe20000000007 */
[----:B------:R-:W-:Y:S01]  /*ea70*/  FADD R35, R35, -R12 ;  /* 0x8000000c23237221 */ /* 0x000fe20000000000 */
[----:B------:R-:W-:Y:S01]  /*ea80*/  FADD R16, R65, -R16 ;  /* 0x8000001041107221 */ /* 0x000fe20000000000 */
[----:B------:R-:W-:Y:S01]  /*ea90*/  FMUL R32, R9, R32 ;  /* 0x0000002009207220 */ /* 0x000fe20000400000 */
[----:B------:R-:W-:Y:S01]  /*eaa0*/  FFMA R18, R63, R18, R15 ;  /* 0x000000123f127223 */ /* 0x000fe2000000000f */
[----:B------:R-:W-:Y:S01]  /*eab0*/  FFMA R13, R26, R27, R13 ;  /* 0x0000001b1a0d7223 */ /* 0x000fe2000000000d */
[----:B------:R-:W-:Y:S01]  /*eac0*/  FADD R7, R7, -R20 ;  /* 0x8000001407077221 */ /* 0x000fe20000000000 */
[----:B------:R-:W-:Y:S01]  /*ead0*/  FMUL R36, R9, R36 ;  /* 0x0000002409247220 */ /* 0x000fe20000400000 */
[----:B------:R-:W-:Y:S01]  /*eae0*/  FADD R11, R8, -R11 ;  /* 0x8000000b080b7221 */ /* 0x000fe20000000000 */
[----:B------:R-:W-:Y:S01]  /*eaf0*/  FFMA R32, R35, R33, R32 ;  /* 0x0000002123207223 */ /* 0x000fe20000000020 */
[----:B------:R-:W-:Y:S01]  /*eb00*/  FMUL R58, R58, R16 ;  /* 0x000000103a3a7220 */ /* 0x000fe20000400000 */
[----:B------:R-:W-:Y:S01]  /*eb10*/  FADD R13, R13, -R18 ;  /* 0x800000120d0d7221 */ /* 0x000fe20000000000 */
[----:B------:R-:W-:Y:S01]  /*eb20*/  FFMA R15, R35, R40, R36 ;  /* 0x00000028230f7223 */ /* 0x000fe20000000024 */
[----:B------:R-:W-:Y:S01]  /*eb30*/  FMUL R29, R9, R29 ;  /* 0x0000001d091d7220 */ /* 0x000fe20000400000 */
[----:B------:R-:W-:Y:S01]  /*eb40*/  FMUL R61, R61, R16 ;  /* 0x000000103d3d7220 */ /* 0x000fe20000400000 */
        /* <DEDUP_REMOVED lines=14> */
[----:B------:R-:W-:Y:S01]  /*ec30*/  FSEL R9, R42, R120, !P2 ;  /* 0x000000782a097208 */ /* 0x000fe20005000000 */
[----:B------:R-:W-:Y:S01]  /*ec40*/  FFMA R16, R7, R60, R16 ;  /* 0x0000003c07107223 */ /* 0x000fe20000000010 */
[----:B------:R-:W-:Y:S01]  /*ec50*/  FFMA R28, R11, R28, R32 ;  /* 0x0000001c0b1c7223 */ /* 0x000fe20000000020 */
[----:B------:R-:W-:Y:S01]  /*ec60*/  FSEL R2, R2, R119, !P2 ;  /* 0x0000007702027208 */ /* 0x000fe20005000000 */
[----:B------:R-:W-:Y:S01]  /*ec70*/  BSSY B4, `(.L_x_1386) ;  /* 0x000001a000047945 */ /* 0x000fe20003800000 */
[----:B------:R-:W-:Y:S01]  /*ec80*/  FFMA R13, R13, R54, R16 ;  /* 0x000000360d0d7223 */ /* 0x000fe20000000010 */
[----:B------:R-:W-:Y:S01]  /*ec90*/  FADD R28, RZ, R28 ;  /* 0x0000001cff1c7221 */ /* 0x000fe20000000000 */
[----:B------:R-:W-:Y:S01]  /*eca0*/  FSEL R7, R121, RZ, P2 ;  /* 0x000000ff79077208 */ /* 0x000fe20001000000 */
[----:B------:R-:W-:-:S02]  /*ecb0*/  FFMA R2, RZ, R9, R2 ;  /* 0x00000009ff027223 */ /* 0x000fc40000000002 */
[----:B------:R-:W-:Y:S02]  /*ecc0*/  FADD R28, R28, R13 ;  /* 0x0000000d1c1c7221 */ /* 0x000fe40000000000 */
        /* <DEDUP_REMOVED lines=18> */
[----:B0-----:R-:W-:Y:S05]  /*edf0*/  CALL.REL.NOINC `($__internal_14_$__cuda_sm3x_div_rn_noftz_f32_slowpath) ;  /* 0x000008a000007944 */ /* 0x001fea0003c00000 */
[----:B------:R-:W-:Y:S02]  /*ee00*/  MOV R130, R165 ;  /* 0x000000a500827202 */ /* 0x000fe40000000f00 */
.L_x_1387:
[----:B------:R-:W-:Y:S05]  /*ee10*/  BSYNC B4 ;  /* 0x0000000000047941 */ /* 0x000fea0003800000 */
.L_x_1386:
[----:B------:R-:W-:-:S04]  /*ee20*/  FSETP.GT.AND P1, PT, R9, -R28, PT ;  /* 0x8000001c0900720b */ /* 0x000fc80003f24000 */
[----:B------:R-:W-:-:S05]  /*ee30*/  FSEL R3, R130, R3, P1 ;  /* 0x0000000382037208 */ /* 0x000fca0000800000 */
[----:B------:R-:W-:-:S04]  /*ee40*/  FMUL R2, R3, c[0x0][0x650] ;  /* 0x0001940003027a20 */ /* 0x000fc80000400000 */
[CC--:B------:R-:W-:Y:S01]  /*ee50*/  FFMA R13, -R24.reuse, R2.reuse, R10 ;  /* 0x00000002180d7223 */ /* 0x0c0fe2000000010a */
[-C--:B------:R-:W-:Y:S01]  /*ee60*/  FFMA R67, R24, R2.reuse, R67 ;  /* 0x0000000218437223 */ /* 0x080fe20000000043 */
[CC--:B------:R-:W-:Y:S01]  /*ee70*/  FFMA R19, -R25.reuse, R2.reuse, R19 ;  /* 0x0000000219137223 */ /* 0x0c0fe20000000113 */
[-C--:B------:R-:W-:Y:S01]  /*ee80*/  FFMA R161, R25, R2.reuse, R161 ;  /* 0x0000000219a17223 */ /* 0x080fe200000000a1 */
[CC--:B------:R-:W-:Y:S01]  /*ee90*/  FFMA R11, -R27.reuse, R2.reuse, R126 ;  /* 0x000000021b0b7223 */ /* 0x0c0fe2000000017e */
[----:B------:R-:W-:Y:S02]  /*eea0*/  FFMA R15, R27, R2, R0 ;  /* 0x000000021b0f7223 */ /* 0x000fe40000000000 */
.L_x_1290:
[----:B------:R-:W-:Y:S05]  /*eeb0*/  BSYNC B1 ;  /* 0x0000000000017941 */ /* 0x000fea0003800000 */
.L_x_1289:
[----:B------:R-:W-:Y:S01]  /*eec0*/  MOV R0, 0x1 ;  /* 0x0000000100007802 */ /* 0x000fe20000000f00 */
[----:B------:R-:W-:Y:S03]  /*eed0*/  BSSY B1, `(.L_x_1388) ;  /* 0x0000017000017945 */ /* 0x000fe60003800000 */
[----:B------:R-:W-:-:S04]  /*eee0*/  SHF.L.U32 R0, R0, R71, RZ ;  /* 0x0000004700007219 */ /* 0x000fc800000006ff */
[----:B------:R-:W-:-:S04]  /*eef0*/  LOP3.LUT P1, RZ, R0, 0x16b, RZ, 0xc0, !PT ;  /* 0x0000016b00ff7812 */ /* 0x000fc8000782c0ff */
[----:B------:R-:W-:Y:S02]  /*ef00*/  PLOP3.LUT P2, PT, P5, P1, PT, 0x8, 0x0 ;  /* 0x000000000000781c */ /* 0x000fe40002f42170 */
[----:B------:R-:W-:Y:S02]  /*ef10*/  PLOP3.LUT P5, PT, P5, P1, PT, 0x8, 0x0 ;  /* 0x000000000000781c */ /* 0x000fe40002fa2170 */
[----:B------:R-:W-:-:S09]  /*ef20*/  ISETP.GE.AND P1, PT, R70, RZ, PT ;  /* 0x000000ff4600720c */ /* 0x000fd20003f26270 */
[----:B------:R-:W-:Y:S02]  /*ef30*/  @!P2 MOV R13, R139 ;  /* 0x0000008b000da202 */ /* 0x000fe40000000f00 */
[----:B------:R-:W-:Y:S02]  /*ef40*/  @!P2 MOV R19, R138 ;  /* 0x0000008a0013a202 */ /* 0x000fe40000000f00 */
[----:B------:R-:W-:Y:S02]  /*ef50*/  @!P5 MOV R67, R145 ;  /* 0x000000910043d202 */ /* 0x000fe40000000f00 */
[----:B------:R-:W-:Y:S01]  /*ef60*/  @!P2 MOV R11, R137 ;  /* 0x00000089000ba202 */ /* 0x000fe20000000f00 */
        /* <DEDUP_REMOVED lines=12> */
[----:B------:R1:W-:Y:S02]  /*f030*/  RED.E.ADD.F32.FTZ.RN.STRONG.GPU [R2.64+0x14], R133 ;  /* 0x000014850200798e */ /* 0x0003e4000c10e79c */
.L_x_1389:
[----:B------:R-:W-:Y:S05]  /*f040*/  BSYNC B1 ;  /* 0x0000000000017941 */ /* 0x000fea0003800000 */
.L_x_1388:
[----:B------:R-:W-:Y:S01]  /*f050*/  BSSY B1, `(.L_x_1390) ;  /* 0x000000f000017945 */ /* 0x000fe20003800000 */
[----:B------:R-:W-:-:S02]  /*f060*/  @!P5 MOV R161, R144 ;  /* 0x0000009000a1d202 */ /* 0x000fc40000000f00 */
[----:B------:R-:W-:Y:S01]  /*f070*/  @!P5 MOV R15, R143 ;  /* 0x0000008f000fd202 */ /* 0x000fe20000000f00 */
[----:B------:R-:W-:Y:S05]  /*f080*/  @!P1 BRA `(.L_x_1391) ;  /* 0x000000b000009947 */ /* 0x000fea0003800000 */
[----:B-1----:R-:W-:Y:S01]  /*f090*/  IMAD R3, R68, c[0x0][0x680], RZ ;  /* 0x0001a00044037a24 */ /* 0x002fe200078e02ff */
        /* <DEDUP_REMOVED lines=10> */
.L_x_1391:
[----:B------:R-:W-:Y:S05]  /*f140*/  BSYNC B1 ;  /* 0x0000000000017941 */ /* 0x000fea0003800000 */
.L_x_1390:
[----:B-1----:R-:W-:-:S05]  /*f150*/  MOV R3, c[0x0][0x0] ;  /* 0x0000000000037a02 */ /* 0x002fca0000000f00 */
[----:B------:R-:W-:-:S05]  /*f160*/  IMAD.WIDE.U32 R122, R3, c[0x0][0xc], R122 ;  /* 0x00000300037a7a25 */ /* 0x000fca00078e007a */
[----:B------:R-:W-:-:S04]  /*f170*/  ISETP.GE.U32.AND P0, PT, R122, c[0x0][0x178], PT ;  /* 0x00005e007a007a0c */ /* 0x000fc80003f06070 */
[----:B------:R-:W-:-:S13]  /*f180*/  ISETP.GE.U32.AND.EX P0, PT, R123, c[0x0][0x17c], PT, P0 ;  /* 0x00005f007b007a0c */ /* 0x000fda0003f06100 */
[----:B------:R-:W-:Y:S01]  /*f190*/  @P0 CALL.REL.NOINC `(.L_x_1392) ;  /* 0x0000001000000944 */ /* 0x000fe20003c00000 */
[----:B------:R-:W-:Y:S05]  /*f1a0*/  BRA `(.L_x_1393) ;  /* 0xffff120000007947 */ /* 0x000fea000383ffff */
.L_x_1392:
[----:B------:R-:W-:Y:S05]  /*f1b0*/  BSYNC B0 ;  /* 0x0000000000007941 */ /* 0x000fea0003800000 */
.L_x_1178:
[----:B------:R-:W-:Y:S05]  /*f1c0*/  EXIT ;  /* 0x000000000000794d */ /* 0x000fea0003800000 */
        .weak           $__internal_12_$__cuda_sm20_rcp_rn_f32_slowpath
        .type           $__internal_12_$__cuda_sm20_rcp_rn_f32_slowpath,@function
        .size           $__internal_12_$__cuda_sm20_rcp_rn_f32_slowpath,($__internal_13_$__cuda_sm20_sqrt_rn_f32_slowpath - $__internal_12_$__cuda_sm20_rcp_rn_f32_slowpath)
$__internal_12_$__cuda_sm20_rcp_rn_f32_slowpath:
[----:B------:R-:W-:Y:S01]  /*f1d0*/  SHF.L.U32 R128, R124, 0x1, RZ ;  /* 0x000000017c807819 */ /* 0x000fe200000006ff */
[----:B------:R-:W-:Y:S03]  /*f1e0*/  BSSY B2, `(.L_x_1394) ;  /* 0x0000032000027945 */ /* 0x000fe60003800000 */
[----:B------:R-:W-:-:S04]  /*f1f0*/  SHF.R.U32.HI R128, RZ, 0x18, R128 ;  /* 0x00000018ff807819 */ /* 0x000fc80000011680 */
[----:B------:R-:W-:-:S13]  /*f200*/  ISETP.NE.U32.AND P1, PT, R128, RZ, PT ;  /* 0x000000ff8000720c */ /* 0x000fda0003f25070 */
[----:B------:R-:W-:Y:S05]  /*f210*/  @P1 BRA `(.L_x_1395) ;  /* 0x000000a000001947 */ /* 0x000fea0003800000 */
[----:B------:R-:W-:-:S04]  /*f220*/  SHF.L.U32 R128, R124, 0x1, RZ ;  /* 0x000000017c807819 */ /* 0x000fc800000006ff */
[----:B------:R-:W-:-:S13]  /*f230*/  ISETP.NE.AND P1, PT, R128, RZ, PT ;  /* 0x000000ff8000720c */ /* 0x000fda0003f25270 */
[----:B------:R-:W-:Y:S01]  /*f240*/  @P1 FFMA R164, R124, 1.84467440737095516160e+19, RZ ;  /* 0x5f8000007ca41823 */ /* 0x000fe200000000ff */
[----:B------:R-:W-:Y:S08]  /*f250*/  @!P1 MUFU.RCP R128, R124 ;  /* 0x0000007c00809308 */ /* 0x000ff00000001000 */
[----:B------:R-:W0:Y:S02]  /*f260*/  @P1 MUFU.RCP R129, R164 ;  /* 0x000000a400811308 */ /* 0x000e240000001000 */
[----:B0-----:R-:W-:-:S04]  /*f270*/  @P1 FFMA R164, R164, R129, -1 ;  /* 0xbf800000a4a41423 */ /* 0x001fc80000000081 */
[----:B------:R-:W-:-:S04]  /*f280*/  @P1 FADD.FTZ R124, -R164, -RZ ;  /* 0x800000ffa47c1221 */ /* 0x000fc80000010100 */
[----:B------:R-:W-:-:S04]  /*f290*/  @P1 FFMA R124, R129, R124, R129 ;  /* 0x0000007c817c1223 */ /* 0x000fc80000000081 */
[----:B------:R-:W-:Y:S01]  /*f2a0*/  @P1 FFMA R128, R124, 1.84467440737095516160e+19, RZ ;  /* 0x5f8000007c801823 */ /* 0x000fe200000000ff */
[----:B------:R-:W-:Y:S05]  /*f2b0*/  BRA `(.L_x_1396) ;  /* 0x0000024000007947 */ /* 0x000fea0003800000 */
.L_x_1395:
[----:B------:R-:W-:-:S04]  /*f2c0*/  IADD3 R129, R128, -0xfd, RZ ;  /* 0xffffff0380817810 */ /* 0x000fc80007ffe0ff */
[----:B------:R-:W-:-:S13]  /*f2d0*/  ISETP.GT.U32.AND P1, PT, R129, 0x1, PT ;  /* 0x000000018100780c */ /* 0x000fda0003f24070 */
[----:B------:R-:W-:Y:S05]  /*f2e0*/  @P1 BRA `(.L_x_1397) ;  /* 0x0000020000001947 */ /* 0x000fea0003800000 */
[----:B------:R-:W-:Y:S02]  /*f2f0*/  LOP3.LUT R166, R124, 0x7fffff, RZ, 0xc0, !PT ;  /* 0x007fffff7ca67812 */ /* 0x000fe400078ec0ff */
[----:B------:R-:W-:Y:S02]  /*f300*/  P2R R164, PR, RZ, 0x1 ;  /* 0x00000001ffa47803 */ /* 0x000fe40000000000 */
[----:B------:R-:W-:Y:S02]  /*f310*/  LOP3.LUT R166, R166, 0x3f800000, RZ, 0xfc, !PT ;  /* 0x3f800000a6a67812 */ /* 0x000fe400078efcff */
        /* <DEDUP_REMOVED lines=16> */
[C---:B------:R-:W-:Y:S02]  /*f420*/  LOP3.LUT P0, RZ, R166.reuse, 0x1, RZ, 0xc0, !PT ;  /* 0x00000001a6ff7812 */ /* 0x040fe4000780c0ff */
[----:B------:R-:W-:-:S02]  /*f430*/  LOP3.LUT P1, RZ, R166, 0x2, RZ, 0xc0, !PT ;  /* 0x00000002a6ff7812 */ /* 0x000fc4000782c0ff */
[----:B------:R-:W-:Y:S02]  /*f440*/  SHF.R.U32.HI R128, RZ, R128, R165 ;  /* 0x00000080ff807219 */ /* 0x000fe400000116a5 */
[----:B------:R-:W-:Y:S02]  /*f450*/  PLOP3.LUT P1, PT, P0, P6, P1, 0xe0, 0x0 ;  /* 0x000000000000781c */ /* 0x000fe4000072dc10 */
[----:B------:R-:W-:Y:S02]  /*f460*/  ISETP.NE.AND P0, PT, R164, RZ, PT ;  /* 0x000000ffa400720c */ /* 0x000fe40003f05270 */
[----:B------:R-:W-:Y:S02]  /*f470*/  SEL R129, RZ, 0x1, !P1 ;  /* 0x00000001ff817807 */ /* 0x000fe40004800000 */
[----:B------:R-:W-:Y:S02]  /*f480*/  LOP3.LUT P1, RZ, R124, 0x7fffff, RZ, 0xc0, !PT ;  /* 0x007fffff7cff7812 */ /* 0x000fe4000782c0ff */
[----:B------:R-:W-:-:S04]  /*f490*/  IADD3 R129, -R129, RZ, RZ ;  /* 0x000000ff81817210 */ /* 0x000fc80007ffe1ff */
[----:B------:R-:W-:-:S13]  /*f4a0*/  ISETP.GE.AND P6, PT, R129, RZ, PT ;  /* 0x000000ff8100720c */ /* 0x000fda0003fc6270 */
[----:B------:R-:W-:-:S04]  /*f4b0*/  @!P6 IADD3 R128, R128, 0x1, RZ ;  /* 0x000000018080e810 */ /* 0x000fc80007ffe0ff */
[----:B------:R-:W-:-:S04]  /*f4c0*/  @!P1 SHF.L.U32 R128, R128, 0x1, RZ ;  /* 0x0000000180809819 */ /* 0x000fc800000006ff */
[----:B------:R-:W-:Y:S01]  /*f4d0*/  LOP3.LUT R128, R128, 0x80000000, R124, 0xf8, !PT ;  /* 0x8000000080807812 */ /* 0x000fe200078ef87c */
[----:B------:R-:W-:Y:S05]  /*f4e0*/  BRA `(.L_x_1396) ;  /* 0x0000001000007947 */ /* 0x000fea0003800000 */
.L_x_1397:
[----:B------:R0:W1:Y:S02]  /*f4f0*/  MUFU.RCP R128, R124 ;  /* 0x0000007c00807308 */ /* 0x0000640000001000 */
.L_x_1396:
[----:B------:R-:W-:Y:S05]  /*f500*/  BSYNC B2 ;  /* 0x0000000000027941 */ /* 0x000fea0003800000 */
.L_x_1394:
[----:B0-----:R-:W-:Y:S02]  /*f510*/  MOV R124, R125 ;  /* 0x0000007d007c7202 */ /* 0x001fe40000000f00 */
[----:B------:R-:W-:-:S04]  /*f520*/  MOV R125, 0x0 ;  /* 0x00000000007d7802 */ /* 0x000fc80000000f00 */
[----:B------:R-:W-:Y:S05]  /*f530*/  RET.REL.NODEC R124 `(solve_body_joints_cuda_kernel_forward) ;  /* 0xffff0ac07c007950 */ /* 0x000fea0003c3ffff */
        .weak           $__internal_13_$__cuda_sm20_sqrt_rn_f32_slowpath
        .type           $__internal_13_$__cuda_sm20_sqrt_rn_f32_slowpath,@function
        .size           $__internal_13_$__cuda_sm20_sqrt_rn_f32_slowpath,($__internal_14_$__cuda_sm3x_div_rn_noftz_f32_slowpath - $__internal_13_$__cuda_sm20_sqrt_rn_f32_slowpath)
$__internal_13_$__cuda_sm20_sqrt_rn_f32_slowpath:
        /* <DEDUP_REMOVED lines=19> */
.L_x_1398:
[----:B------:R-:W-:Y:S02]  /*f670*/  MOV R128, R129 ;  /* 0x0000008100807202 */ /* 0x000fe40000000f00 */
[----:B------:R-:W-:-:S04]  /*f680*/  MOV R129, 0x0 ;  /* 0x0000000000817802 */ /* 0x000fc80000000f00 */
[----:B------:R-:W-:Y:S05]  /*f690*/  RET.REL.NODEC R128 `(solve_body_joints_cuda_kernel_forward) ;  /* 0xffff096080007950 */ /* 0x000fea0003c3ffff */
        .weak           $__internal_14_$__cuda_sm3x_div_rn_noftz_f32_slowpath
        .type           $__internal_14_$__cuda_sm3x_div_rn_noftz_f32_slowpath,@function
        .size           $__internal_14_$__cuda_sm3x_div_rn_noftz_f32_slowpath,(.L_x_2428 - $__internal_14_$__cuda_sm3x_div_rn_noftz_f32_slowpath)
$__internal_14_$__cuda_sm3x_div_rn_noftz_f32_slowpath:
        /* <DEDUP_REMOVED lines=34> */
.L_x_1400:
[----:B------:R-:W-:Y:S01]  /*f8c0*/  LEA R168, R165, 0xc0800000, 0x17 ;  /* 0xc0800000a5a87811 */ /* 0x000fe200078eb8ff */
[----:B------:R-:W-:Y:S01]  /*f8d0*/  BSSY B3, `(.L_x_1405) ;  /* 0x0000036000037945 */ /* 0x000fe20003800000 */
[----:B------:R-:W-:Y:S02]  /*f8e0*/  IADD3 R167, R167, -0x7f, RZ ;  /* 0xffffff81a7a77810 */ /* 0x000fe40007ffe0ff */
[----:B------:R-:W-:Y:S02]  /*f8f0*/  IADD3 R168, -R168, R128, RZ ;  /* 0x00000080a8a87210 */ /* 0x000fe40007ffe1ff */
[C---:B------:R-:W-:Y:S01]  /*f900*/  IADD3 R165, R167.reuse, 0x7f, -R165 ;  /* 0x0000007fa7a57810 */ /* 0x040fe20007ffe8a5 */
[----:B------:R-:W-:Y:S02]  /*f910*/  IMAD R128, R167, -0x800000, R129 ;  /* 0xff800000a7807824 */ /* 0x000fe400078e0281 */
[----:B------:R0:W1:Y:S01]  /*f920*/  MUFU.RCP R129, R168 ;  /* 0x000000a800817308 */ /* 0x0000620000001000 */
[----:B------:R-:W-:Y:S01]  /*f930*/  IADD3 R166, R165, R166, RZ ;  /* 0x000000a6a5a67210 */ /* 0x000fe20007ffe0ff */
        /* <DEDUP_REMOVED lines=27> */
[----:B------:R-:W-:Y:S02]  /*faf0*/  ISETP.NE.AND P3, PT, R167, RZ, PT ;  /* 0x000000ffa700720c */ /* 0x000fe40003f65270 */
[----:B------:R-:W-:-:S02]  /*fb00*/  LOP3.LUT R129, R129, 0x800000, RZ, 0xfc, !PT ;  /* 0x0080000081817812 */ /* 0x000fc400078efcff */
[----:B------:R-:W-:Y:S02]  /*fb10*/  IADD3 R167, -R167, RZ, RZ ;  /* 0x000000ffa7a77210 */ /* 0x000fe40007ffe1ff */
[----:B------:R-:W-:Y:S02]  /*fb20*/  SHF.L.U32 R165, R129, R165, RZ ;  /* 0x000000a581a57219 */ /* 0x000fe400000006ff */
[----:B------:R-:W-:Y:S02]  /*fb30*/  FSETP.NEU.FTZ.AND P1, PT, R166, R169, PT ;  /* 0x000000a9a600720b */ /* 0x000fe40003f3d000 */
[----:B------:R-:W-:Y:S02]  /*fb40*/  ISETP.NE.AND P3, PT, R165, RZ, P3 ;  /* 0x000000ffa500720c */ /* 0x000fe40001f65270 */
[----:B------:R-:W-:Y:S02]  /*fb50*/  SEL R165, R167, RZ, P2 ;  /* 0x000000ffa7a57207 */ /* 0x000fe40001000000 */
[----:B------:R-:W-:-:S02]  /*fb60*/  PLOP3.LUT P1, PT, P1, P3, PT, 0xa8, 0x0 ;  /* 0x000000000000781c */ /* 0x000fc40000f27570 */
[----:B------:R-:W-:Y:S02]  /*fb70*/  SHF.R.U32.HI R165, RZ, R165, R129 ;  /* 0x000000a5ffa57219 */ /* 0x000fe40000011681 */
[----:B------:R-:W-:Y:S02]  /*fb80*/  SEL R166, RZ, 0x1, !P1 ;  /* 0x00000001ffa67807 */ /* 0x000fe40004800000 */
[----:B------:R-:W-:-:S04]  /*fb90*/  SHF.R.U32.HI R129, RZ, 0x1, R165 ;  /* 0x00000001ff817819 */ /* 0x000fc800000116a5 */
[----:B------:R-:W-:-:S04]  /*fba0*/  LOP3.LUT R166, R166, 0x1, R129, 0xf8, !PT ;  /* 0x00000001a6a67812 */ /* 0x000fc800078ef881 */
[----:B------:R-:W-:-:S04]  /*fbb0*/  LOP3.LUT R166, R166, R165, RZ, 0xc0, !PT ;  /* 0x000000a5a6a67212 */ /* 0x000fc800078ec0ff */
[----:B------:R-:W-:-:S04]  /*fbc0*/  IADD3 R166, R129, R166, RZ ;  /* 0x000000a681a67210 */ /* 0x000fc80007ffe0ff */
[----:B------:R-:W-:Y:S01]  /*fbd0*/  LOP3.LUT R128, R166, R128, RZ, 0xfc, !PT ;  /* 0x00000080a6807212 */ /* 0x000fe200078efcff */
[----:B------:R-:W-:Y:S05]  /*fbe0*/  BRA `(.L_x_1408) ;  /* 0x0000004000007947 */ /* 0x000fea0003800000 */
.L_x_1407:
[----:B------:R-:W-:-:S04]  /*fbf0*/  LOP3.LUT R128, R128, 0x80000000, RZ, 0xc0, !PT ;  /* 0x8000000080807812 */ /* 0x000fc800078ec0ff */
[----:B------:R-:W-:Y:S01]  /*fc00*/  LOP3.LUT R128, R128, 0x7f800000, RZ, 0xfc, !PT ;  /* 0x7f80000080807812 */ /* 0x000fe200078efcff */
[----:B------:R-:W-:Y:S05]  /*fc10*/  BRA `(.L_x_1408) ;  /* 0x0000001000007947 */ /* 0x000fea0003800000 */
.L_x_1406:
[----:B------:R-:W-:Y:S02]  /*fc20*/  LEA R128, R166, R128, 0x17 ;  /* 0x00000080a6807211 */ /* 0x000fe400078eb8ff */
.L_x_1408:
[----:B------:R-:W-:Y:S05]  /*fc30*/  BSYNC B3 ;  /* 0x0000000000037941 */ /* 0x000fea0003800000 */
.L_x_1405:
[----:B------:R-:W-:Y:S05]  /*fc40*/  BRA `(.L_x_1409) ;  /* 0x0000008000007947 */ /* 0x000fea0003800000 */
.L_x_1404:
[----:B------:R-:W-:-:S04]  /*fc50*/  LOP3.LUT R128, R128, 0x80000000, R129, 0x48, !PT ;  /* 0x8000000080807812 */ /* 0x000fc800078e4881 */
[----:B------:R-:W-:Y:S01]  /*fc60*/  LOP3.LUT R128, R128, 0x7f800000, RZ, 0xfc, !PT ;  /* 0x7f80000080807812 */ /* 0x000fe200078efcff */
[----:B------:R-:W-:Y:S05]  /*fc70*/  BRA `(.L_x_1409) ;  /* 0x0000005000007947 */ /* 0x000fea0003800000 */
.L_x_1403:
[----:B------:R-:W-:Y:S01]  /*fc80*/  LOP3.LUT R128, R128, 0x80000000, R129, 0x48, !PT ;  /* 0x8000000080807812 */ /* 0x000fe200078e4881 */
[----:B------:R-:W-:Y:S05]  /*fc90*/  BRA `(.L_x_1409) ;  /* 0x0000003000007947 */ /* 0x000fea0003800000 */
.L_x_1402:
[----:B------:R-:W0:Y:S01]  /*fca0*/  MUFU.RSQ R128, -QNAN ;  /* 0xffc0000000807908 */ /* 0x000e220000001400 */
[----:B------:R-:W-:Y:S05]  /*fcb0*/  BRA `(.L_x_1409) ;  /* 0x0000001000007947 */ /* 0x000fea0003800000 */
.L_x_1401:
[----:B------:R-:W-:Y:S02]  /*fcc0*/  FADD.FTZ R128, R129, R128 ;  /* 0x0000008081807221 */ /* 0x000fe40000010000 */
.L_x_1409:
[----:B------:R-:W-:Y:S05]  /*fcd0*/  BSYNC B2 ;  /* 0x0000000000027941 */ /* 0x000fea0003800000 */
.L_x_1399:
[----:B0-----:R-:W-:Y:S02]  /*fce0*/  MOV R165, R128 ;  /* 0x0000008000a57202 */ /* 0x001fe40000000f00 */
[----:B------:R-:W-:Y:S02]  /*fcf0*/  MOV R128, R164 ;  /* 0x000000a400807202 */ /* 0x000fe40000000f00 */
[----:B------:R-:W-:-:S04]  /*fd00*/  MOV R129, 0x0 ;  /* 0x0000000000817802 */ /* 0x000fc80000000f00 */
[----:B------:R-:W-:Y:S05]  /*fd10*/  RET.REL.NODEC R128 `(solve_body_joints_cuda_kernel_forward) ;  /* 0xffff02e080007950 */ /* 0x000fea0003c3ffff */
.L_x_1410:
        /* <DEDUP_REMOVED lines=14> */
.L_x_2428:


//--------------------- .text.apply_joint_torques_cuda_kernel_backward --------------------------
	.section	.text.apply_joint_torques_cuda_kernel_backward,"ax",@progbits
	.sectioninfo	@"SHI_REGISTERS=255"
	.align	128
        .global         apply_joint_torques_cuda_kernel_backward
        .type           apply_joint_torques_cuda_kernel_backward,@function
        .size           apply_joint_torques_cuda_kernel_backward,(.L_x_2473 - apply_joint_torques_cuda_kernel_backward)
        .other          apply_joint_torques_cuda_kernel_backward,@"STO_CUDA_ENTRY STV_DEFAULT"
apply_joint_torques_cuda_kernel_backward:
.text.apply_joint_torques_cuda_kernel_backward:
        /* <DEDUP_REMOVED lines=9> */
[----:B------:R-:W-:Y:S01]  /*0090*/  IADD3 R0, P0, R1, c[0x0][0x20], RZ ;  /* 0x0000080001007a10 */ /* 0x000fe20007f1e0ff */
[----:B------:R-:W-:Y:S01]  /*00a0*/  ULDC UR36, c[0x0][0x440] ;  /* 0x0001100000247ab9 */ /* 0x000fe20000000800 */
[----:B------:R-:W-:Y:S01]  /*00b0*/  MOV R16, R2 ;  /* 0x0000000200107202 */ /* 0x000fe20000000f00 */
[----:B------:R-:W-:Y:S01]  /*00c0*/  USHF.R.S32.HI UR36, URZ, 0x1f, UR36 ;  /* 0x0000001f3f247899 */ /* 0x000fe20008011424 */
[----:B------:R-:W-:Y:S01]  /*00d0*/  MOV R17, R3 ;  /* 0x0000000300117202 */ /* 0x000fe20000000f00 */
[----:B------:R0:W-:Y:S02]  /*00e0*/  STL [R1+0x1c], R0 ;  /* 0x00001c0001007387 */ /* 0x0001e40000100800 */
[----:B0-----:R-:W-:-:S05]  /*00f0*/  IADD3.X R0, RZ, c[0x0][0x24], RZ, P0, !PT ;  /* 0x00000900ff007a10 */ /* 0x001fca00007fe4ff */
[----:B------:R0:W-:Y:S03]  /*0100*/  STL [R1+0x18], R0 ;  /* 0x0000180001007387 */ /* 0x0001e60000100800 */
.L_x_1520:
[----:B0-----:R-:W-:Y:S01]  /*0110*/  MOV R0, c[0x0][0x280] ;  /* 0x0000a00000007a02 */ /* 0x001fe20000000f00 */
[----:B------:R-:W-:Y:S01]  /*0120*/  YIELD ;  /* 0x0000000000007946 */ /* 0x000fe20003800000 */
[----:B------:R-:W-:Y:S01]  /*0130*/  SHF.R.S32.HI R25, RZ, 0x1f, R16 ;  /* 0x0000001fff197819 */ /* 0x000fe20000011410 */
[----:B------:R-:W-:Y:S01]  /*0140*/  ULDC.64 UR4, c[0x0][0x118] ;  /* 0x0000460000047ab9 */ /* 0x000fe20000000a00 */
[----:B-1----:R-:W-:Y:S02]  /*0150*/  MOV R5, c[0x0][0x280] ;  /* 0x0000a00000057a02 */ /* 0x002fe40000000f00 */
[----:B------:R-:W-:Y:S01]  /*0160*/  SHF.R.S32.HI R0, RZ, 0x1f, R0 ;  /* 0x0000001fff007819 */ /* 0x000fe20000011400 */
[----:B------:R-:W-:Y:S02]  /*0170*/  IMAD R3, R25, c[0x0][0x280], RZ ;  /* 0x0000a00019037a24 */ /* 0x000fe400078e02ff */
[----:B------:R-:W-:-:S04]  /*0180*/  IMAD.WIDE.U32 R4, R16, R5, c[0x0][0x260] ;  /* 0x0000980010047625 */ /* 0x000fc800078e0005 */
[----:B------:R-:W-:-:S05]  /*0190*/  IMAD R3, R16, R0, R3 ;  /* 0x0000000010037224 */ /* 0x000fca00078e0203 */
[----:B------:R-:W-:-:S05]  /*01a0*/  IADD3 R5, R5, R3, RZ ;  /* 0x0000000305057210 */ /* 0x000fca0007ffe0ff */
[----:B------:R-:W2:Y:S01]  /*01b0*/  LDG.E R207, [R4.64] ;  /* 0x0000000404cf7981 */ /* 0x000ea2000c1e1900 */
[----:B------:R-:W-:Y:S01]  /*01c0*/  MOV R0, 0x1 ;  /* 0x0000000100007802 */ /* 0x000fe20000000f00 */
[----:B------:R-:W-:Y:S03]  /*01d0*/  BSSY B7, `(.L_x_1411) ;  /* 0x0000f43000077945 */ /* 0x000fe60003800000 */
[----:B--2---:R-:W-:Y:S02]  /*01e0*/  SHF.L.U32 R0, R0, R207, RZ ;  /* 0x000000cf00007219 */ /* 0x004fe400000006ff */
[----:B------:R-:W-:Y:S02]  /*01f0*/  ISETP.LE.U32.AND P1, PT, R207, 0x7, PT ;  /* 0x00000007cf00780c */ /* 0x000fe40003f23070 */
[----:B------:R-:W-:-:S13]  /*0200*/  LOP3.LUT P0, RZ, R0, 0x9c, RZ, 0xc0, !PT ;  /* 0x0000009c00ff7812 */ /* 0x000fda000780c0ff */
[----:B------:R-:W-:Y:S05]  /*0210*/  @P0 BRA P1, `(.L_x_1412) ;  /* 0x0000f3e000000947 */ /* 0x000fea0000800000 */
[----:B------:R-:W-:Y:S01]  /*0220*/  ULDC UR4, c[0x0][0x2f0] ;  /* 0x0000bc0000047ab9 */ /* 0x000fe20000000800 */
[----:B------:R-:W-:Y:S01]  /*0230*/  IMAD R3, R25, c[0x0][0x2f0], RZ ;  /* 0x0000bc0019037a24 */ /* 0x000fe200078e02ff */
[----:B------:R-:W-:Y:S01]  /*0240*/  USHF.R.S32.HI UR4, URZ, 0x1f, UR4 ;  /* 0x0000001f3f047899 */ /* 0x000fe20008011404 */
[----:B------:R-:W-:Y:S01]  /*0250*/  MOV R5, c[0x0][0x2f0] ;  /* 0x0000bc0000057a02 */ /* 0x000fe20000000f00 */
[----:B------:R-:W-:-:S04]  /*0260*/  ULDC.64 UR6, c[0x0][0x118] ;  /* 0x0000460000067ab9 */ /* 0x000fc80000000a00 */
[C---:B------:R-:W-:Y:S01]  /*0270*/  IMAD R3, R16.reuse, UR4, R3 ;  /* 0x0000000410037c24 */ /* 0x040fe2000f8e0203 */
[----:B------:R-:W-:Y:S01]  /*0280*/  ULDC UR4, c[0x0][0x2b8] ;  /* 0x0000ae0000047ab9 */ /* 0x000fe20000000800 */
[C---:B------:R-:W-:Y:S01]  /*0290*/  IMAD.WIDE.U32 R4, R16.reuse, R5, c[0x0][0x2d0] ;  /* 0x0000b40010047625 */ /* 0x040fe200078e0005 */
[----:B------:R-:W-:Y:S01]  /*02a0*/  USHF.R.S32.HI UR4, URZ, 0x1f, UR4 ;  /* 0x0000001f3f047899 */ /* 0x000fe20008011404 */
[----:B------:R-:W-:Y:S02]  /*02b0*/  MOV R7, c[0x0][0x2b8] ;  /* 0x0000ae0000077a02 */ /* 0x000fe40000000f00 */
[----:B------:R-:W-:Y:S01]  /*02c0*/  IMAD R9, R25, c[0x0][0x2b8], RZ ;  /* 0x0000ae0019097a24 */ /* 0x000fe200078e02ff */
[----:B------:R-:W-:Y:S02]  /*02d0*/  IADD3 R5, R5, R3, RZ ;  /* 0x0000000305057210 */ /* 0x000fe40007ffe0ff */
[----:B------:R-:W-:-:S03]  /*02e0*/  IMAD.WIDE.U32 R6, R16, R7, c[0x0][0x298] ;  /* 0x0000a60010067625 */ /* 0x000fc600078e0007 */
[----:B------:R0:W2:Y:S01]  /*02f0*/  LDG.E R206, [R4.64] ;  /* 0x0000000604ce7981 */ /* 0x0000a2000c1e1900 */
[----:B------:R-:W-:Y:S01]  /*0300*/  IMAD R11, R16, UR4, R9 ;  /* 0x00000004100b7c24 */ /* 0x000fe2000f8e0209 */
[----:B------:R-:W-:Y:S01]  /*0310*/  MOV R15, c[0x0][0x328] ;  /* 0x0000ca00000f7a02 */ /* 0x000fe20000000f00 */
[----:B------:R-:W-:-:S03]  /*0320*/  IMAD R0, R25, c[0x0][0x328], RZ ;  /* 0x0000ca0019007a24 */ /* 0x000fc600078e02ff */
[----:B------:R-:W-:Y:S01]  /*0330*/  SHF.R.S32.HI R3, RZ, 0x1f, R15 ;  /* 0x0000001fff037819 */ /* 0x000fe2000001140f */
[----:B------:R-:W-:Y:S01]  /*0340*/  IMAD.WIDE.U32 R8, R16, R15, c[0x0][0x308] ;  /* 0x0000c20010087625 */ /* 0x000fe200078e000f */
[----:B0-----:R-:W-:-:S03]  /*0350*/  IADD3 R5, R7, R11, RZ ;  /* 0x0000000b07057210 */ /* 0x001fc60007ffe0ff */
[----:B------:R-:W-:Y:S01]  /*0360*/  IMAD R3, R16, R3, R0 ;  /* 0x0000000310037224 */ /* 0x000fe200078e0200 */
[----:B------:R-:W-:-:S04]  /*0370*/  MOV R4, R6 ;  /* 0x0000000600047202 */ /* 0x000fc80000000f00 */
[----:B------:R-:W-:Y:S01]  /*0380*/  IADD3 R7, R9, R3, RZ ;  /* 0x0000000309077210 */ /* 0x000fe20007ffe0ff */
[----:B------:R0:W3:Y:S01]  /*0390*/  LDG.E R205, [R4.64] ;  /* 0x0000000604cd7981 */ /* 0x0000e2000c1e1900 */
[----:B------:R-:W-:-:S05]  /*03a0*/  MOV R6, R8 ;  /* 0x0000000800067202 */ /* 0x000fca0000000f00 */
[----:B------:R1:W4:Y:S04]  /*03b0*/  LDG.E R204, [R6.64] ;  /* 0x0000000606cc7981 */ /* 0x000328000c1e1900 */
[----:B------:R1:W5:Y:S04]  /*03c0*/  LDG.E R199, [R6.64+0x4] ;  /* 0x0000040606c77981 */ /* 0x000368000c1e1900 */
[----:B------:R1:W5:Y:S04]  /*03d0*/  LDG.E R198, [R6.64+0x8] ;  /* 0x0000080606c67981 */ /* 0x000368000c1e1900 */
[----:B------:R1:W5:Y:S04]  /*03e0*/  LDG.E R197, [R6.64+0xc] ;  /* 0x00000c0606c57981 */ /* 0x000368000c1e1900 */
[----:B------:R1:W5:Y:S04]  /*03f0*/  LDG.E R196, [R6.64+0x10] ;  /* 0x0000100606c47981 */ /* 0x000368000c1e1900 */
[----:B------:R1:W5:Y:S04]  /*0400*/  LDG.E R191, [R6.64+0x14] ;  /* 0x0000140606bf7981 */ /* 0x000368000c1e1900 */
[----:B------:R1:W5:Y:S01]  /*0410*/  LDG.E R190, [R6.64+0x18] ;  /* 0x0000180606be7981 */ /* 0x000362000c1e1900 */
[----:B------:R-:W-:Y:S01]  /*0420*/  MOV R0, c[0x0][0x1a0] ;  /* 0x0000680000007a02 */ /* 0x000fe20000000f00 */
[----:B------:R-:W-:Y:S01]  /*0430*/  BSSY B0, `(.L_x_1413) ;  /* 0x0000060000007945 */ /* 0x000fe20003800000 */
[----:B------:R-:W-:Y:S01]  /*0440*/  MOV R8, c[0x0][0x1d8] ;  /* 0x0000760000087a02 */ /* 0x000fe20000000f00 */
[----:B------:R-:W-:Y:S01]  /*0450*/  CS2R R188, SRZ ;  /* 0x0000000000bc7805 */ /* 0x000fe2000001ff00 */
[----:B0-----:R-:W-:Y:S01]  /*0460*/  MOV R5, c[0x0][0x1a0] ;  /* 0x0000680000057a02 */ /* 0x001fe20000000f00 */
[----:B------:R-:W-:Y:S01]  /*0470*/  CS2R R182, SRZ ;  /* 0x0000000000b67805 */ /* 0x000fe2000001ff00 */
[----:B------:R-:W-:Y:S01]  /*0480*/  SHF.R.S32.HI R11, RZ, 0x1f, R0 ;  /* 0x0000001fff0b7819 */ /* 0x000fe20000011400 */
[----:B------:R-:W-:Y:S01]  /*0490*/  CS2R R180, SRZ ;  /* 0x0000000000b47805 */ /* 0x000fe2000001ff00 */
[----:B------:R-:W-:-:S02]  /*04a0*/  SHF.R.S32.HI R23, RZ, 0x1f, R8 ;  /* 0x0000001fff177819 */ /* 0x000fc40000011408 */
[----:B-1----:R-:W-:Y:S02]  /*04b0*/  MOV R7, c[0x0][0x1d8] ;  /* 0x0000760000077a02 */ /* 0x002fe40000000f00 */
[----:B------:R-:W-:Y:S02]  /*04c0*/  MOV R0, RZ ;  /* 0x000000ff00007202 */ /* 0x000fe40000000f00 */
[----:B------:R-:W-:Y:S02]  /*04d0*/  MOV R15, RZ ;  /* 0x000000ff000f7202 */ /* 0x000fe40000000f00 */
[----:B------:R-:W-:Y:S02]  /*04e0*/  MOV R175, RZ ;  /* 0x000000ff00af7202 */ /* 0x000fe40000000f00 */
[----:B--2---:R-:W-:Y:S01]  /*04f0*/  SHF.R.S32.HI R9, RZ, 0x1f, R206 ;  /* 0x0000001fff097819 */ /* 0x004fe200000114ce */
[----:B------:R-:W-:-:S04]  /*0500*/  IMAD.WIDE.U32 R4, R206, R5, c[0x0][0x180] ;  /* 0x00006000ce047625 */ /* 0x000fc800078e0005 */
[C---:B------:R-:W-:Y:S02]  /*0510*/  IMAD R3, R9.reuse, c[0x0][0x1a0], RZ ;  /* 0x0000680009037a24 */ /* 0x040fe400078e02ff */
[----:B------:R-:W-:Y:S02]  /*0520*/  IMAD R9, R9, c[0x0][0x1d8], RZ ;  /* 0x0000760009097a24 */ /* 0x000fe400078e02ff */
[C---:B------:R-:W-:Y:S02]  /*0530*/  IMAD R3, R206.reuse, R11, R3 ;  /* 0x0000000bce037224 */ /* 0x040fe400078e0203 */
[----:B------:R-:W-:-:S03]  /*0540*/  IMAD.WIDE.U32 R6, R206, R7, c[0x0][0x1b8] ;  /* 0x00006e00ce067625 */ /* 0x000fc600078e0007 */
[----:B------:R-:W-:Y:S01]  /*0550*/  IADD3 R5, R5, R3, RZ ;  /* 0x0000000305057210 */ /* 0x000fe20007ffe0ff */
[----:B------:R-:W-:Y:S01]  /*0560*/  IMAD R9, R206, R23, R9 ;  /* 0x00000017ce097224 */ /* 0x000fe200078e0209 */
[----:B------:R-:W-:Y:S02]  /*0570*/  MOV R3, RZ ;  /* 0x000000ff00037202 */ /* 0x000fe40000000f00 */
[----:B---3--:R-:W-:Y:S02]  /*0580*/  SHF.R.S32.HI R10, RZ, 0x1f, R205 ;  /* 0x0000001fff0a7819 */ /* 0x008fe400000114cd */
[----:B------:R-:W-:Y:S02]  /*0590*/  IADD3 R33, R7, R9, RZ ;  /* 0x0000000907217210 */ /* 0x000fe40007ffe0ff */
[----:B------:R-:W-:Y:S02]  /*05a0*/  ISETP.GE.AND P0, PT, R10, RZ, PT ;  /* 0x000000ff0a00720c */ /* 0x000fe40003f06270 */
[----:B----4-:R-:W-:-:S02]  /*05b0*/  MOV R21, R204 ;  /* 0x000000cc00157202 */ /* 0x010fc40000000f00 */
[----:B-----5:R-:W-:Y:S02]  /*05c0*/  MOV R20, R199 ;  /* 0x000000c700147202 */ /* 0x020fe40000000f00 */
[----:B------:R-:W-:Y:S02]  /*05d0*/  MOV R14, R198 ;  /* 0x000000c6000e7202 */ /* 0x000fe40000000f00 */
[----:B------:R-:W-:Y:S02]  /*05e0*/  MOV R174, R197 ;  /* 0x000000c500ae7202 */ /* 0x000fe40000000f00 */
[----:B------:R-:W-:Y:S02]  /*05f0*/  MOV R173, R196 ;  /* 0x000000c400ad7202 */ /* 0x000fe40000000f00 */
[----:B------:R-:W-:Y:S02]  /*0600*/  MOV R172, R191 ;  /* 0x000000bf00ac7202 */ /* 0x000fe40000000f00 */
[----:B------:R-:W-:Y:S01]  /*0610*/  MOV R167, R190 ;  /* 0x000000be00a77202 */ /* 0x000fe20000000f00 */
[----:B------:R-:W-:Y:S05]  /*0620*/  @!P0 BRA `(.L_x_1414) ;  /* 0x0000040000008947 */ /* 0x000fea0003800000 */
[----:B------:R-:W-:Y:S01]  /*0630*/  MOV R8, c[0x0][0x1a0] ;  /* 0x0000680000087a02 */ /* 0x000fe20000000f00 */
[----:B------:R-:W-:Y:S01]  /*0640*/  IMAD R0, R10, c[0x0][0x1a0], RZ ;  /* 0x000068000a007a24 */ /* 0x000fe200078e02ff */
[----:B------:R-:W-:-:S03]  /*0650*/  ULDC.64 UR4, c[0x0][0x118] ;  /* 0x0000460000047ab9 */ /* 0x000fc60000000a00 */
[C---:B------:R-:W-:Y:S02]  /*0660*/  IMAD R3, R205.reuse, R11, R0 ;  /* 0x0000000bcd037224 */ /* 0x040fe400078e0200 */
[----:B------:R-:W-:-:S05]  /*0670*/  IMAD.WIDE.U32 R8, R205, R8, c[0x0][0x180] ;  /* 0x00006000cd087625 */ /* 0x000fca00078e0008 */
[----:B------:R-:W-:-:S05]  /*0680*/  IADD3 R9, R9, R3, RZ ;  /* 0x0000000309097210 */ /* 0x000fca0007ffe0ff */
[----:B------:R-:W2:Y:S04]  /*0690*/  LDG.E R183, [R8.64+0x10] ;  /* 0x0000100408b77981 */ /* 0x000ea8000c1e1900 */
[----:B------:R-:W3:Y:S04]  /*06a0*/  LDG.E R182, [R8.64+0xc] ;  /* 0x00000c0408b67981 */ /* 0x000ee8000c1e1900 */
[----:B------:R-:W4:Y:S04]  /*06b0*/  LDG.E R189, [R8.64+0x18] ;  /* 0x0000180408bd7981 */ /* 0x000f28000c1e1900 */
[----:B------:R0:W4:Y:S01]  /*06c0*/  LDG.E R188, [R8.64+0x14] ;  /* 0x0000140408bc7981 */ /* 0x000122000c1e1900 */
[----:B------:R-:W-:Y:S01]  /*06d0*/  IMAD R0, R10, c[0x0][0x1d8], RZ ;  /* 0x000076000a007a24 */ /* 0x000fe200078e02ff */
[----:B------:R-:W-:-:S02]  /*06e0*/  MOV R10, c[0x0][0x1d8] ;  /* 0x00007600000a7a02 */ /* 0x000fc40000000f00 */
[----:B------:R0:W4:Y:S01]  /*06f0*/  LDG.E R15, [R8.64] ;  /* 0x00000004080f7981 */ /* 0x000122000c1e1900 */
[C---:B------:R-:W-:Y:S02]  /*0700*/  IMAD R3, R205.reuse, R23, R0 ;  /* 0x00000017cd037224 */ /* 0x040fe400078e0200 */
[----:B------:R-:W-:Y:S01]  /*0710*/  IMAD.WIDE.U32 R10, R205, R10, c[0x0][0x1b8] ;  /* 0x00006e00cd0a7625 */ /* 0x000fe200078e000a */
[----:B------:R0:W4:Y:S04]  /*0720*/  LDG.E R0, [R8.64+0x4] ;  /* 0x0000040408007981 */ /* 0x000128000c1e1900 */
[----:B------:R-:W-:Y:S02]  /*0730*/  IADD3 R11, R11, R3, RZ ;  /* 0x000000030b0b7210 */ /* 0x000fe40007ffe0ff */
[----:B------:R0:W4:Y:S04]  /*0740*/  LDG.E R3, [R8.64+0x8] ;  /* 0x0000080408037981 */ /* 0x000128000c1e1900 */
[----:B------:R1:W5:Y:S04]  /*0750*/  LDG.E R175, [R10.64] ;  /* 0x000000040aaf7981 */ /* 0x000368000c1e1900 */
[----:B------:R1:W5:Y:S04]  /*0760*/  LDG.E R180, [R10.64+0x4] ;  /* 0x000004040ab47981 */ /* 0x000368000c1e1900 */
[----:B------:R1:W5:Y:S01]  /*0770*/  LDG.E R181, [R10.64+0x8] ;  /* 0x000008040ab57981 */ /* 0x000362000c1e1900 */
[----:B--2---:R-:W-:-:S04]  /*0780*/  FMUL R21, R199, R183 ;  /* 0x000000b7c7157220 */ /* 0x004fc80000400000 */
[C---:B---3--:R-:W-:Y:S01]  /*0790*/  FFMA R21, R204.reuse, R182, R21 ;  /* 0x000000b6cc157223 */ /* 0x048fe20000000015 */
[----:B----4-:R-:W-:Y:S01]  /*07a0*/  FADD R14, R189, R189 ;  /* 0x000000bdbd0e7221 */ /* 0x010fe20000000000 */
[----:B------:R-:W-:-:S03]  /*07b0*/  FMUL R24, R204, R183 ;  /* 0x000000b7cc187220 */ /* 0x000fc60000400000 */
[----:B0-----:R-:W-:Y:S01]  /*07c0*/  FFMA R9, R189, R14, -1 ;  /* 0xbf800000bd097423 */ /* 0x001fe2000000000e */
[CC--:B------:R-:W-:Y:S01]  /*07d0*/  FFMA R21, R198.reuse, R188.reuse, R21 ;  /* 0x000000bcc6157223 */ /* 0x0c0fe20000000015 */
[----:B------:R-:W-:Y:S01]  /*07e0*/  FMUL R20, R199, R188 ;  /* 0x000000bcc7147220 */ /* 0x000fe20000400000 */
[-C--:B------:R-:W-:Y:S01]  /*07f0*/  FMUL R23, R198, R182.reuse ;  /* 0x000000b6c6177220 */ /* 0x080fe20000400000 */
[-C--:B-1----:R-:W-:Y:S01]  /*0800*/  FMUL R11, R204, R9.reuse ;  /* 0x00000009cc0b7220 */ /* 0x082fe20000400000 */
[----:B------:R-:W-:Y:S01]  /*0810*/  FADD R21, R21, R21 ;  /* 0x0000001515157221 */ /* 0x000fe20000000000 */
[C---:B------:R-:W-:Y:S01]  /*0820*/  FMUL R8, R199.reuse, R9 ;  /* 0x00000009c7087220 */ /* 0x040fe20000400000 */
[----:B------:R-:W-:Y:S01]  /*0830*/  FFMA R24, R199, R182, -R24 ;  /* 0x000000b6c7187223 */ /* 0x000fe20000000818 */
[C---:B------:R-:W-:Y:S01]  /*0840*/  FFMA R20, R198.reuse, R183, -R20 ;  /* 0x000000b7c6147223 */ /* 0x040fe20000000814 */
[----:B------:R-:W-:Y:S01]  /*0850*/  FMUL R9, R198, R9 ;  /* 0x00000009c6097220 */ /* 0x000fe20000400000 */
[-C--:B------:R-:W-:Y:S01]  /*0860*/  FFMA R11, R182, R21.reuse, R11 ;  /* 0x00000015b60b7223 */ /* 0x080fe2000000000b */
[-C--:B------:R-:W-:Y:S01]  /*0870*/  FFMA R8, R183, R21.reuse, R8 ;  /* 0x00000015b7087223 */ /* 0x080fe20000000008 */
[----:B------:R-:W-:Y:S01]  /*0880*/  FFMA R10, R204, R188, -R23 ;  /* 0x000000bccc0a7223 */ /* 0x000fe20000000817 */
[----:B------:R-:W-:Y:S01]  /*0890*/  FFMA R21, R188, R21, R9 ;  /* 0x00000015bc157223 */ /* 0x000fe20000000009 */
[C---:B------:R-:W-:Y:S01]  /*08a0*/  FMUL R20, R189.reuse, R20 ;  /* 0x00000014bd147220 */ /* 0x040fe20000400000 */
[C---:B------:R-:W-:Y:S01]  /*08b0*/  FMUL R24, R189.reuse, R24 ;  /* 0x00000018bd187220 */ /* 0x040fe20000400000 */
[----:B------:R-:W-:Y:S01]  /*08c0*/  FMUL R9, R189, R10 ;  /* 0x0000000abd097220 */ /* 0x000fe20000400000 */
[CC--:B------:R-:W-:Y:S01]  /*08d0*/  FMUL R14, R197.reuse, R182.reuse ;  /* 0x000000b6c50e7220 */ /* 0x0c0fe20000400000 */
[----:B------:R-:W-:Y:S01]  /*08e0*/  FFMA R20, R20, 2, R11 ;  /* 0x4000000014147823 */ /* 0x000fe2000000000b */
[----:B------:R-:W-:Y:S01]  /*08f0*/  FFMA R24, R24, 2, R21 ;  /* 0x4000000018187823 */ /* 0x000fe20000000015 */
[-C--:B------:R-:W-:Y:S01]  /*0900*/  FMUL R11, R197, R189.reuse ;  /* 0x000000bdc50b7220 */ /* 0x080fe20000400000 */
[-C--:B------:R-:W-:Y:S01]  /*0910*/  FMUL R10, R196, R189.reuse ;  /* 0x000000bdc40a7220 */ /* 0x080fe20000400000 */
[-C--:B------:R-:W-:Y:S01]  /*0920*/  FMUL R21, R191, R189.reuse ;  /* 0x000000bdbf157220 */ /* 0x080fe20000400000 */
[----:B------:R-:W-:Y:S01]  /*0930*/  FFMA R9, R9, 2, R8 ;  /* 0x4000000009097823 */ /* 0x000fe20000000008 */
[C---:B------:R-:W-:Y:S01]  /*0940*/  FFMA R14, R190.reuse, R189, -R14 ;  /* 0x000000bdbe0e7223 */ /* 0x040fe2000000080e */
[C---:B------:R-:W-:Y:S01]  /*0950*/  FFMA R8, R190.reuse, R182, R11 ;  /* 0x000000b6be087223 */ /* 0x040fe2000000000b */
[CC--:B------:R-:W-:Y:S01]  /*0960*/  FFMA R10, R190.reuse, R183.reuse, R10 ;  /* 0x000000b7be0a7223 */ /* 0x0c0fe2000000000a */
[-C--:B------:R-:W-:Y:S01]  /*0970*/  FFMA R21, R190, R188.reuse, R21 ;  /* 0x000000bcbe157223 */ /* 0x080fe20000000015 */
[CC--:B------:R-:W-:Y:S01]  /*0980*/  FFMA R14, -R196.reuse, R183.reuse, R14 ;  /* 0x000000b7c40e7223 */ /* 0x0c0fe2000000010e */
[-C--:B------:R-:W-:Y:S01]  /*0990*/  FFMA R11, R191, R183.reuse, R8 ;  /* 0x000000b7bf0b7223 */ /* 0x080fe20000000008 */
[----:B------:R-:W-:Y:S01]  /*09a0*/  FFMA R10, R197, R188, R10 ;  /* 0x000000bcc50a7223 */ /* 0x000fe2000000000a */
[----:B------:R-:W-:Y:S01]  /*09b0*/  FFMA R172, R196, R182, R21 ;  /* 0x000000b6c4ac7223 */ /* 0x000fe20000000015 */
[CC--:B------:R-:W-:Y:S01]  /*09c0*/  FFMA R167, -R191.reuse, R188.reuse, R14 ;  /* 0x000000bcbfa77223 */ /* 0x0c0fe2000000010e */
[----:B------:R-:W-:Y:S01]  /*09d0*/  FADD R21, R20, R15 ;  /* 0x0000000f14157221 */ /* 0x000fe20000000000 */
[----:B------:R-:W-:Y:S01]  /*09e0*/  FFMA R174, -R196, R188, R11 ;  /* 0x000000bcc4ae7223 */ /* 0x000fe2000000010b */
[----:B------:R-:W-:Y:S01]  /*09f0*/  FFMA R173, -R191, R182, R10 ;  /* 0x000000b6bfad7223 */ /* 0x000fe2000000010a */
[----:B------:R-:W-:Y:S01]  /*0a00*/  FFMA R172, -R197, R183, R172 ;  /* 0x000000b7c5ac7223 */ /* 0x000fe200000001ac */
[----:B------:R-:W-:Y:S01]  /*0a10*/  FADD R20, R9, R0 ;  /* 0x0000000009147221 */ /* 0x000fe20000000000 */
[----:B------:R-:W-:-:S02]  /*0a20*/  FADD R14, R24, R3 ;  /* 0x00000003180e7221 */ /* 0x000fc40000000000 */
.L_x_1414:
[----:B------:R-:W-:Y:S05]  /*0a30*/  BSYNC B0 ;  /* 0x0000000000007941 */ /* 0x000fea0003800000 */
.L_x_1413:
[----:B------:R-:W-:Y:S01]  /*0a40*/  MOV R7, R33 ;  /* 0x0000002100077202 */ /* 0x000fe20000000f00 */
[----:B------:R-:W-:-:S02]  /*0a50*/  ULDC.64 UR6, c[0x0][0x118] ;  /* 0x0000460000067ab9 */ /* 0x000fc40000000a00 */
[----:B------:R0:W2:Y:S04]  /*0a60*/  LDG.E R165, [R4.64+0x10] ;  /* 0x0000100604a57981 */ /* 0x0000a8000c1e1900 */
[----:B------:R1:W2:Y:S01]  /*0a70*/  LDG.E R166, [R6.64+0x4] ;  /* 0x0000040606a67981 */ /* 0x0002a2000c1e1900 */
[----:B------:R-:W-:-:S03]  /*0a80*/  ULDC UR4, c[0x0][0x248] ;  /* 0x0000920000047ab9 */ /* 0x000fc60000000800 */
[----:B------:R1:W3:Y:S01]  /*0a90*/  LDG.E R164, [R6.64] ;  /* 0x0000000606a47981 */ /* 0x0002e2000c1e1900 */
[----:B------:R-:W-:-:S03]  /*0aa0*/  ULDC UR5, c[0x0][0x398] ;  /* 0x0000e60000057ab9 */ /* 0x000fc60000000800 */
[----:B------:R0:W3:Y:S01]  /*0ab0*/  LDG.E R158, [R4.64+0xc] ;  /* 0x00000c06049e7981 */ /* 0x0000e2000c1e1900 */
[----:B------:R-:W-:Y:S01]  /*0ac0*/  MOV R11, c[0x0][0x248] ;  /* 0x00009200000b7a02 */ /* 0x000fe20000000f00 */
[----:B------:R-:W-:Y:S02]  /*0ad0*/  USHF.R.S32.HI UR4, URZ, 0x1f, UR4 ;  /* 0x0000001f3f047899 */ /* 0x000fe40008011404 */
[----:B------:R1:W4:Y:S01]  /*0ae0*/  LDG.E R159, [R6.64+0x8] ;  /* 0x00000806069f7981 */ /* 0x000322000c1e1900 */
[----:B------:R-:W-:Y:S01]  /*0af0*/  USHF.R.S32.HI UR5, URZ, 0x1f, UR5 ;  /* 0x0000001f3f057899 */ /* 0x000fe20008011405 */
[C---:B------:R-:W-:Y:S02]  /*0b00*/  IMAD R9, R25.reuse, c[0x0][0x248], RZ ;  /* 0x0000920019097a24 */ /* 0x040fe400078e02ff */
[----:B------:R0:W4:Y:S01]  /*0b10*/  LDG.E R157, [R4.64+0x14] ;  /* 0x00001406049d7981 */ /* 0x000122000c1e1900 */
[----:B------:R-:W-:Y:S01]  /*0b20*/  MOV R33, c[0x0][0x398] ;  /* 0x0000e60000217a02 */ /* 0x000fe20000000f00 */
[----:B------:R-:W-:-:S02]  /*0b30*/  IMAD R23, R25, c[0x0][0x398], RZ ;  /* 0x0000e60019177a24 */ /* 0x000fc400078e02ff */
[----:B------:R0:W4:Y:S01]  /*0b40*/  LDG.E R156, [R4.64+0x18] ;  /* 0x00001806049c7981 */ /* 0x000122000c1e1900 */
[----:B-1----:R-:W-:-:S03]  /*0b50*/  IMAD.WIDE.U32 R6, R16, R11, c[0x0][0x228] ;  /* 0x00008a0010067625 */ /* 0x002fc600078e000b */
[----:B------:R0:W4:Y:S01]  /*0b60*/  LDG.E R41, [R4.64] ;  /* 0x0000000604297981 */ /* 0x000122000c1e1900 */
[C---:B------:R-:W-:Y:S02]  /*0b70*/  IMAD R11, R16.reuse, UR4, R9 ;  /* 0x00000004100b7c24 */ /* 0x040fe4000f8e0209 */
[C---:B------:R-:W-:Y:S01]  /*0b80*/  IMAD.WIDE.U32 R8, R16.reuse, R33, c[0x0][0x378] ;  /* 0x0000de0010087625 */ /* 0x040fe200078e0021 */
[----:B------:R0:W4:Y:S03]  /*0b90*/  LDG.E R141, [R4.64+0x4] ;  /* 0x00000406048d7981 */ /* 0x000126000c1e1900 */
[----:B------:R-:W-:Y:S01]  /*0ba0*/  IMAD R23, R16, UR5, R23 ;  /* 0x0000000510177c24 */ /* 0x000fe2000f8e0217 */
[----:B------:R-:W-:Y:S01]  /*0bb0*/  IADD3 R7, R7, R11, RZ ;  /* 0x0000000b07077210 */ /* 0x000fe20007ffe0ff */
[----:B------:R0:W4:Y:S03]  /*0bc0*/  LDG.E R43, [R4.64+0x8] ;  /* 0x00000806042b7981 */ /* 0x000126000c1e1900 */
[----:B------:R-:W-:Y:S01]  /*0bd0*/  IADD3 R9, R9, R23, RZ ;  /* 0x0000001709097210 */ /* 0x000fe20007ffe0ff */
[----:B------:R1:W4:Y:S04]  /*0be0*/  LDG.E R151, [R6.64] ;  /* 0x0000000606977981 */ /* 0x000328000c1e1900 */
[----:B------:R0:W4:Y:S01]  /*0bf0*/  LDG.E R150, [R8.64] ;  /* 0x0000000608967981 */ /* 0x000122000c1e1900 */
[----:B------:R-:W-:-:S04]  /*0c00*/  ISETP.GE.AND P1, PT, R205, RZ, PT ;  /* 0x000000ffcd00720c */ /* 0x000fc80003f26270 */
[----:B------:R-:W-:Y:S02]  /*0c10*/  FSEL R23, R197, R182, !P1 ;  /* 0x000000b6c5177208 */ /* 0x000fe40004800000 */
[----:B-----5:R-:W-:Y:S02]  /*0c20*/  FSEL R34, R175, RZ, P1 ;  /* 0x000000ffaf227208 */ /* 0x020fe40000800000 */
[----:B-1----:R-:W-:Y:S02]  /*0c30*/  FSEL R7, R196, R183, !P1 ;  /* 0x000000b7c4077208 */ /* 0x002fe40004800000 */
[----:B------:R-:W-:Y:S01]  /*0c40*/  FSEL R32, R180, RZ, P1 ;  /* 0x000000ffb4207208 */ /* 0x000fe20000800000 */
[----:B0-----:R-:W-:Y:S01]  /*0c50*/  FMUL R8, R23, R34 ;  /* 0x0000002217087220 */ /* 0x001fe20000400000 */
[----:B------:R-:W-:Y:S02]  /*0c60*/  P2R R4, PR, RZ, 0x2 ;  /* 0x00000002ff047803 */ /* 0x000fe40000000000 */
[----:B------:R-:W-:Y:S01]  /*0c70*/  FSEL R6, R191, R188, !P1 ;  /* 0x000000bcbf067208 */ /* 0x000fe20004800000 */
[----:B------:R-:W-:Y:S01]  /*0c80*/  FFMA R9, R7, R32, R8 ;  /* 0x0000002007097223 */ /* 0x000fe20000000008 */
[----:B------:R-:W-:Y:S01]  /*0c90*/  FSEL R24, R181, RZ, P1 ;  /* 0x000000ffb5187208 */ /* 0x000fe20000800000 */
[----:B------:R0:W-:Y:S01]  /*0ca0*/  STL [R1+0x14], R4 ;  /* 0x0000140401007387 */ /* 0x0001e20000100800 */
[----:B------:R-:W-:Y:S01]  /*0cb0*/  FMUL R40, R7, R34 ;  /* 0x0000002207287220 */ /* 0x000fe20000400000 */
[----:B------:R-:W-:-:S02]  /*0cc0*/  IMAD R49, R25, c[0x0][0x3d0], RZ ;  /* 0x0000f40019317a24 */ /* 0x000fc400078e02ff */
[C---:B------:R-:W-:Y:S01]  /*0cd0*/  FFMA R9, R6.reuse, R24, R9 ;  /* 0x0000001806097223 */ /* 0x040fe20000000009 */
[-C--:B------:R-:W-:Y:S01]  /*0ce0*/  FMUL R25, R6, R32.reuse ;  /* 0x0000002006197220 */ /* 0x080fe20000400000 */
[C---:B------:R-:W-:Y:S01]  /*0cf0*/  FFMA R35, R23.reuse, R32, -R40 ;  /* 0x0000002017237223 */ /* 0x040fe20000000828 */
[----:B0-----:R-:W-:Y:S01]  /*0d00*/  FSEL R4, R190, R189, !P1 ;  /* 0x000000bdbe047208 */ /* 0x001fe20004800000 */
[----:B------:R-:W-:Y:S01]  /*0d10*/  FMUL R33, R23, R24 ;  /* 0x0000001817217220 */ /* 0x000fe20000400000 */
[----:B------:R-:W-:-:S03]  /*0d20*/  FADD R40, R9, R9 ;  /* 0x0000000909287221 */ /* 0x000fc60000000000 */
[----:B------:R-:W-:Y:S01]  /*0d30*/  FADD R5, R4, R4 ;  /* 0x0000000404057221 */ /* 0x000fe20000000000 */
[C---:B------:R-:W-:Y:S01]  /*0d40*/  FFMA R25, R7.reuse, R24, -R25 ;  /* 0x0000001807197223 */ /* 0x040fe20000000819 */
[----:B------:R-:W-:Y:S01]  /*0d50*/  FFMA R33, R6, R34, -R33 ;  /* 0x0000002206217223 */ /* 0x000fe20000000821 */
[-C--:B------:R-:W-:Y:S01]  /*0d60*/  FMUL R7, R7, R40.reuse ;  /* 0x0000002807077220 */ /* 0x080fe20000400000 */
[C---:B------:R-:W-:Y:S01]  /*0d70*/  FFMA R5, R4.reuse, R5, -1 ;  /* 0xbf80000004057423 */ /* 0x040fe20000000005 */
[C---:B------:R-:W-:Y:S01]  /*0d80*/  FMUL R42, R4.reuse, R25 ;  /* 0x00000019042a7220 */ /* 0x040fe20000400000 */
[----:B------:R-:W-:Y:S01]  /*0d90*/  FMUL R48, R4, R33 ;  /* 0x0000002104307220 */ /* 0x000fe20000400000 */
[-C--:B------:R-:W-:Y:S01]  /*0da0*/  FMUL R23, R23, R40.reuse ;  /* 0x0000002817177220 */ /* 0x080fe20000400000 */
[----:B------:R-:W-:Y:S01]  /*0db0*/  FMUL R25, R6, R40 ;  /* 0x0000002806197220 */ /* 0x000fe20000400000 */
[----:B------:R-:W-:Y:S01]  /*0dc0*/  FFMA R7, R32, R5, R7 ;  /* 0x0000000520077223 */ /* 0x000fe20000000007 */
[----:B------:R-:W-:Y:S01]  /*0dd0*/  FSEL R0, R199, R0, !P1 ;  /* 0x00000000c7007208 */ /* 0x000fe20004800000 */
[----:B------:R-:W-:Y:S01]  /*0de0*/  FMUL R4, R4, R35 ;  /* 0x0000002304047220 */ /* 0x000fe20000400000 */
[-C--:B------:R-:W-:Y:S01]  /*0df0*/  FFMA R23, R34, R5.reuse, R23 ;  /* 0x0000000522177223 */ /* 0x080fe20000000017 */
[----:B------:R-:W-:Y:S01]  /*0e00*/  FFMA R25, R24, R5, R25 ;  /* 0x0000000518197223 */ /* 0x000fe20000000019 */
[----:B------:R-:W-:Y:S01]  /*0e10*/  FFMA R7, R48, 2, R7 ;  /* 0x4000000030077823 */ /* 0x000fe20000000007 */
[----:B------:R-:W-:-:S02]  /*0e20*/  FSEL R3, R198, R3, !P1 ;  /* 0x00000003c6037208 */ /* 0x000fc40004800000 */
[----:B------:R-:W-:Y:S01]  /*0e30*/  FFMA R4, R4, 2, R25 ;  /* 0x4000000004047823 */ /* 0x000fe20000000019 */
[----:B------:R-:W-:Y:S01]  /*0e40*/  FADD R7, R0, R7 ;  /* 0x0000000700077221 */ /* 0x000fe20000000000 */
[----:B------:R-:W-:Y:S01]  /*0e50*/  FSEL R15, R204, R15, !P1 ;  /* 0x0000000fcc0f7208 */ /* 0x000fe20004800000 */
[----:B------:R-:W-:Y:S01]  /*0e60*/  FFMA R42, R42, 2, R23 ;  /* 0x400000002a2a7823 */ /* 0x000fe20000000017 */
[----:B------:R-:W-:Y:S01]  /*0e70*/  FADD R3, R3, R4 ;  /* 0x0000000403037221 */ /* 0x000fe20000000000 */
[----:B------:R-:W-:Y:S01]  /*0e80*/  ULDC UR4, c[0x0][0x3d0] ;  /* 0x0000f40000047ab9 */ /* 0x000fe20000000800 */
[----:B------:R-:W-:Y:S01]  /*0e90*/  FADD R148, -R7, R20 ;  /* 0x0000001407947221 */ /* 0x000fe20000000100 */
[----:B------:R-:W-:Y:S01]  /*0ea0*/  FADD R42, R15, R42 ;  /* 0x0000002a0f2a7221 */ /* 0x000fe20000000000 */
[----:B------:R-:W-:Y:S01]  /*0eb0*/  FADD R143, -R3, R14 ;  /* 0x0000000e038f7221 */ /* 0x000fe20000000100 */
[----:B------:R-:W-:Y:S01]  /*0ec0*/  USHF.R.S32.HI UR4, URZ, 0x1f, UR4 ;  /* 0x0000001f3f047899 */ /* 0x000fe20008011404 */
[----:B------:R-:W-:Y:S01]  /*0ed0*/  MOV R11, c[0x0][0x3d0] ;  /* 0x0000f400000b7a02 */ /* 0x000fe20000000f00 */
[----:B------:R-:W-:-:S04]  /*0ee0*/  FADD R149, -R42, R21 ;  /* 0x000000152a957221 */ /* 0x000fc80000000100 */
[----:B------:R-:W-:-:S04]  /*0ef0*/  IMAD.WIDE.U32 R10, R16, R11, c[0x0][0x3b0] ;  /* 0x0000ec00100a7625 */ /* 0x000fc800078e000b */
[----:B------:R-:W-:Y:S01]  /*0f00*/  IMAD R49, R16, UR4, R49 ;  /* 0x0000000410317c24 */ /* 0x000fe2000f8e0231 */
[----:B------:R-:W-:Y:S02]  /*0f10*/  MOV R9, c[0x0][0x3d4] ;  /* 0x0000f50000097a02 */ /* 0x000fe40000000f00 */
[----:B------:R-:W-:Y:S02]  /*0f20*/  IADD3 R8, P0, R10, c[0x0][0x3d4], RZ ;  /* 0x0000f5000a087a10 */ /* 0x000fe40007f1e0ff */
[----:B------:R-:W-:-:S04]  /*0f30*/  IADD3 R11, R11, R49, RZ ;  /* 0x000000310b0b7210 */ /* 0x000fc80007ffe0ff */
[----:B------:R-:W-:Y:S02]  /*0f40*/  LEA.HI.X.SX32 R9, R9, R11, 0x1, P0 ;  /* 0x0000000b09097211 */ /* 0x000fe400000f0eff */
[----:B------:R-:W-:Y:S01]  /*0f50*/  ISETP.NE.AND P0, PT, R207, 0x1, PT ;  /* 0x00000001cf00780c */ /* 0x000fe20003f05270 */
[----:B------:R-:W-:Y:S01]  /*0f60*/  BSSY B6, `(.L_x_1415) ;  /* 0x000035f000067945 */ /* 0x000fe20003800000 */
[----:B--2---:R-:W-:-:S04]  /*0f70*/  FMUL R5, R166, R165 ;  /* 0x000000a5a6057220 */ /* 0x004fc80000400000 */
[----:B---3--:R-:W-:-:S04]  /*0f80*/  FFMA R0, R164, R158, R5 ;  /* 0x0000009ea4007223 */ /* 0x008fc80000000005 */
[-C--:B----4-:R-:W-:Y:S01]  /*0f90*/  FFMA R0, R159, R157.reuse, R0 ;  /* 0x0000009d9f007223 */ /* 0x090fe20000000000 */
[----:B------:R-:W-:Y:S01]  /*0fa0*/  FMUL R4, R166, R157 ;  /* 0x0000009da6047220 */ /* 0x000fe20000400000 */
[-C--:B------:R-:W-:Y:S01]  /*0fb0*/  FMUL R7, R158, R159.reuse ;  /* 0x0000009f9e077220 */ /* 0x080fe20000400000 */
[----:B------:R-:W-:Y:S01]  /*0fc0*/  FADD R3, R156, R156 ;  /* 0x0000009c9c037221 */ /* 0x000fe20000000000 */
[----:B------:R-:W-:Y:S01]  /*0fd0*/  FADD R0, R0, R0 ;  /* 0x0000000000007221 */ /* 0x000fe20000000000 */
[C---:B------:R-:W-:Y:S01]  /*0fe0*/  FFMA R5, R165.reuse, R159, -R4 ;  /* 0x0000009fa5057223 */ /* 0x040fe20000000804 */
[----:B------:R-:W-:Y:S01]  /*0ff0*/  FMUL R21, R164, R165 ;  /* 0x000000a5a4157220 */ /* 0x000fe20000400000 */
[----:B------:R-:W-:Y:S01]  /*1000*/  FFMA R3, R156, R3, -1 ;  /* 0xbf8000009c037423 */ /* 0x000fe20000000003 */
[-C--:B------:R-:W-:Y:S01]  /*1010*/  FMUL R4, R158, R0.reuse ;  /* 0x000000009e047220 */ /* 0x080fe20000400000 */
[----:B------:R-:W-:Y:S01]  /*1020*/  FFMA R15, R164, R157, -R7 ;  /* 0x0000009da40f7223 */ /* 0x000fe20000000807 */
[-C--:B------:R-:W-:Y:S01]  /*1030*/  FMUL R7, R165, R0.reuse ;  /* 0x00000000a5077220 */ /* 0x080fe20000400000 */
[----:B------:R-:W-:Y:S01]  /*1040*/  FMUL R0, R157, R0 ;  /* 0x000000009d007220 */ /* 0x000fe20000400000 */
[----:B------:R-:W-:Y:S01]  /*1050*/  FMUL R5, R156, R5 ;  /* 0x000000059c057220 */ /* 0x000fe20000400000 */
[C---:B------:R-:W-:Y:S01]  /*1060*/  FFMA R4, R3.reuse, R164, R4 ;  /* 0x000000a403047223 */ /* 0x040fe20000000004 */
[-C--:B------:R-:W-:Y:S01]  /*1070*/  FFMA R21, R158, R166.reuse, -R21 ;  /* 0x000000a69e157223 */ /* 0x080fe20000000815 */
[C---:B------:R-:W-:Y:S01]  /*1080*/  FFMA R7, R3.reuse, R166, R7 ;  /* 0x000000a603077223 */ /* 0x040fe20000000007 */
[----:B------:R-:W-:Y:S01]  /*1090*/  FFMA R3, R3, R159, R0 ;  /* 0x0000009f03037223 */ /* 0x000fe20000000000 */
[----:B------:R-:W-:Y:S01]  /*10a0*/  FFMA R4, R5, 2, R4 ;  /* 0x4000000005047823 */ /* 0x000fe20000000004 */
[C---:B------:R-:W-:Y:S01]  /*10b0*/  FMUL R0, R156.reuse, R15 ;  /* 0x0000000f9c007220 */ /* 0x040fe20000400000 */
[----:B------:R-:W-:Y:S01]  /*10c0*/  FMUL R6, R156, R21 ;  /* 0x000000159c067220 */ /* 0x000fe20000400000 */
[----:B------:R-:W-:-:S02]  /*10d0*/  MOV R5, c[0x0][0x408] ;  /* 0x0001020000057a02 */ /* 0x000fc40000000f00 */
[----:B------:R-:W-:Y:S02]  /*10e0*/  SHF.R.S32.HI R20, RZ, 0x1f, R151 ;  /* 0x0000001fff147819 */ /* 0x000fe40000011497 */
[----:B------:R-:W-:Y:S01]  /*10f0*/  SHF.R.S32.HI R15, RZ, 0x1f, R150 ;  /* 0x0000001fff0f7819 */ /* 0x000fe20000011496 */
[----:B------:R-:W-:Y:S01]  /*1100*/  FFMA R14, R6, 2, R3 ;  /* 0x40000000060e7823 */ /* 0x000fe20000000003 */
[----:B------:R-:W-:Y:S01]  /*1110*/  SHF.R.S32.HI R3, RZ, 0x1f, R5 ;  /* 0x0000001fff037819 */ /* 0x000fe20000011405 */
[----:B------:R-:W-:Y:S02]  /*1120*/  IMAD R20, R20, c[0x0][0x440], RZ ;  /* 0x0001100014147a24 */ /* 0x000fe400078e02ff */
[----:B------:R-:W-:Y:S01]  /*1130*/  IMAD R15, R15, c[0x0][0x408], RZ ;  /* 0x000102000f0f7a24 */ /* 0x000fe200078e02ff */
[----:B------:R-:W-:Y:S01]  /*1140*/  FFMA R0, R0, 2, R7 ;  /* 0x4000000000007823 */ /* 0x000fe20000000007 */
[----:B------:R-:W-:Y:S01]  /*1150*/  FADD R142, R4, R41 ;  /* 0x00000029048e7221 */ /* 0x000fe20000000000 */
[----:B------:R-:W-:-:S04]  /*1160*/  IMAD.WIDE.U32 R6, R151, c[0x0][0x440], RZ ;  /* 0x0001100097067a25 */ /* 0x000fc800078e00ff */
[----:B------:R-:W-:Y:S02]  /*1170*/  IMAD R21, R151, UR36, R20 ;  /* 0x0000002497157c24 */ /* 0x000fe4000f8e0214 */
[----:B------:R-:W-:-:S04]  /*1180*/  IMAD.WIDE.U32 R4, R150, c[0x0][0x408], RZ ;  /* 0x0001020096047a25 */ /* 0x000fc800078e00ff */
[----:B------:R-:W-:Y:S01]  /*1190*/  IMAD R15, R150, R3, R15 ;  /* 0x00000003960f7224 */ /* 0x000fe200078e020f */
[----:B------:R-:W-:Y:S01]  /*11a0*/  IADD3 R6, P2, R6, c[0x0][0x420], RZ ;  /* 0x0001080006067a10 */ /* 0x000fe20007f5e0ff */
[----:B------:R-:W-:Y:S01]  /*11b0*/  FADD R0, R0, R141 ;  /* 0x0000008d00007221 */ /* 0x000fe20000000000 */
[----:B------:R-:W-:Y:S01]  /*11c0*/  IADD3 R21, R7, R21, RZ ;  /* 0x0000001507157210 */ /* 0x000fe20007ffe0ff */
[----:B------:R-:W-:Y:S01]  /*11d0*/  FADD R14, R14, R43 ;  /* 0x0000002b0e0e7221 */ /* 0x000fe20000000000 */
[----:B------:R-:W-:Y:S02]  /*11e0*/  IADD3 R4, P1, R4, c[0x0][0x3e8], RZ ;  /* 0x0000fa0004047a10 */ /* 0x000fe40007f3e0ff */
[----:B------:R-:W-:Y:S01]  /*11f0*/  IADD3 R15, R5, R15, RZ ;  /* 0x0000000f050f7210 */ /* 0x000fe20007ffe0ff */
[----:B------:R-:W-:Y:S01]  /*1200*/  FADD R142, R41, -R142 ;  /* 0x8000008e298e7221 */ /* 0x000fe20000000000 */
[----:B------:R-:W-:Y:S01]  /*1210*/  IADD3.X R7, R21, c[0x0][0x424], RZ, P2, !PT ;  /* 0x0001090015077a10 */ /* 0x000fe200017fe4ff */
[----:B------:R-:W-:Y:S01]  /*1220*/  FADD R141, R141, -R0 ;  /* 0x800000008d8d7221 */ /* 0x000fe20000000000 */
[----:B------:R-:W-:Y:S01]  /*1230*/  IADD3.X R5, R15, c[0x0][0x3ec], RZ, P1, !PT ;  /* 0x0000fb000f057a10 */ /* 0x000fe20000ffe4ff */
[----:B------:R-:W-:Y:S01]  /*1240*/  FADD R140, R43, -R14 ;  /* 0x8000000e2b8c7221 */ /* 0x000fe20000000000 */
[----:B------:R-:W-:Y:S05]  /*1250*/  @!P0 BRA `(.L_x_1416) ;  /* 0x00002e1000008947 */ /* 0x000fea0003800000 */
[C---:B------:R-:W-:Y:S01]  /*1260*/  ISETP.NE.AND P0, PT, R207.reuse, RZ, PT ;  /* 0x000000ffcf00720c */ /* 0x040fe20003f05270 */
[----:B------:R-:W-:Y:S01]  /*1270*/  ULDC.64 UR4, c[0x0][0x118] ;  /* 0x0000460000047ab9 */ /* 0x000fe20000000a00 */
[----:B------:R-:W-:Y:S01]  /*1280*/  BSSY B0, `(.L_x_1417) ;  /* 0x000005a000007945 */ /* 0x000fe20003800000 */
[----:B------:R0:W5:Y:S01]  /*1290*/  LDG.E R0, [R10.64] ;  /* 0x000000040a007981 */ /* 0x000162000c1e1900 */
[----:B------:R-:W-:-:S03]  /*12a0*/  ISETP.NE.AND P1, PT, R207, RZ, PT ;  /* 0x000000ffcf00720c */ /* 0x000fc60003f25270 */
[----:B------:R1:W5:Y:S01]  /*12b0*/  LDG.E R33, [R8.64] ;  /* 0x0000000408217981 */ /* 0x000362000c1e1900 */
[----:B------:R-:W-:Y:S01]  /*12c0*/  CS2R R134, SRZ ;  /* 0x0000000000867805 */ /* 0x000fe2000001ff00 */
[----:B------:R-:W-:Y:S01]  /*12d0*/  CS2R R132, SRZ ;  /* 0x0000000000847805 */ /* 0x000fe2000001ff00 */
[----:B------:R-:W-:Y:S01]  /*12e0*/  CS2R R24, SRZ ;  /* 0x0000000000187805 */ /* 0x000fe2000001ff00 */
[----:B------:R-:W-:Y:S01]  /*12f0*/  MOV R23, RZ ;  /* 0x000000ff00177202 */ /* 0x000fe20000000f00 */
[----:B------:R-:W-:Y:S01]  /*1300*/  CS2R R54, SRZ ;  /* 0x0000000000367805 */ /* 0x000fe2000001ff00 */
[----:B------:R-:W-:Y:S01]  /*1310*/  MOV R53, RZ ;  /* 0x000000ff00357202 */ /* 0x000fe20000000f00 */
[----:B------:R-:W-:Y:S01]  /*1320*/  CS2R R14, SRZ ;  /* 0x00000000000e7805 */ /* 0x000fe2000001ff00 */
[----:B------:R-:W-:Y:S01]  /*1330*/  MOV R13, 0x1 ;  /* 0x00000001000d7802 */ /* 0x000fe20000000f00 */
        /* <DEDUP_REMOVED lines=8> */
[----:B0-----:R-:W-:Y:S01]  /*13c0*/  CS2R R10, SRZ ;  /* 0x00000000000a7805 */ /* 0x001fe2000001ff00 */
        /* <DEDUP_REMOVED lines=36> */
[----:B------:R-:W-:Y:S05]  /*1610*/  @P0 BRA `(.L_x_1418) ;  /* 0x0000020000000947 */ /* 0x000fea0003800000 */
[----:B-1----:R-:W-:Y:S02]  /*1620*/  ULDC.64 UR4, c[0x0][0x118] ;  /* 0x0000460000047ab9 */ /* 0x002fe40000000a00 */
[----:B------:R-:W2:Y:S04]  /*1630*/  LDG.E R133, [R4.64+0x4] ;  /* 0x0000040404857981 */ /* 0x000ea8000c1e1900 */
[----:B------:R-:W3:Y:S04]  /*1640*/  LDG.E R134, [R4.64] ;  /* 0x0000000404867981 */ /* 0x000ee8000c1e1900 */
[----:B------:R-:W4:Y:S04]  /*1650*/  LDG.E R60, [R4.64+0x8] ;  /* 0x00000804043c7981 */ /* 0x000f28000c1e1900 */
[----:B------:R-:W4:Y:S01]  /*1660*/  LDG.E R22, [R6.64] ;  /* 0x0000000406167981 */ /* 0x000f22000c1e1900 */
[----:B------:R-:W-:Y:S01]  /*1670*/  FADD R8, R167, R167 ;  /* 0x000000a7a7087221 */ /* 0x000fe20000000000 */
[C---:B--2---:R-:W-:Y:S01]  /*1680*/  FMUL R9, R133.reuse, R173 ;  /* 0x000000ad85097220 */ /* 0x044fe20000400000 */
[----:B------:R-:W-:-:S03]  /*1690*/  FMUL R25, R133, R172 ;  /* 0x000000ac85197220 */ /* 0x000fc60000400000 */
[----:B---3--:R-:W-:-:S04]  /*16a0*/  FFMA R9, R134, R174, R9 ;  /* 0x000000ae86097223 */ /* 0x008fc80000000009 */
[----:B----4-:R-:W-:Y:S01]  /*16b0*/  FFMA R23, R60, R172, R9 ;  /* 0x000000ac3c177223 */ /* 0x010fe20000000009 */
[----:B------:R-:W-:Y:S01]  /*16c0*/  FFMA R9, R8, R167, -1 ;  /* 0xbf80000008097423 */ /* 0x000fe200000000a7 */
[-C--:B------:R-:W-:Y:S01]  /*16d0*/  FMUL R8, R134, R173.reuse ;  /* 0x000000ad86087220 */ /* 0x080fe20000400000 */
[CC--:B------:R-:W-:Y:S01]  /*16e0*/  FMUL R35, R60.reuse, R174.reuse ;  /* 0x000000ae3c237220 */ /* 0x0c0fe20000400000 */
[----:B------:R-:W-:Y:S01]  /*16f0*/  FADD R23, R23, R23 ;  /* 0x0000001717177221 */ /* 0x000fe20000000000 */
[-C--:B------:R-:W-:Y:S01]  /*1700*/  FFMA R24, R60, R173.reuse, -R25 ;  /* 0x000000ad3c187223 */ /* 0x080fe20000000819 */
[----:B------:R-:W-:Y:S01]  /*1710*/  FFMA R42, R133, R174, -R8 ;  /* 0x000000ae852a7223 */ /* 0x000fe20000000808 */
[----:B------:R-:W-:Y:S01]  /*1720*/  FFMA R40, R134, R172, -R35 ;  /* 0x000000ac86287223 */ /* 0x000fe20000000823 */
[C---:B------:R-:W-:Y:S01]  /*1730*/  FMUL R8, R23.reuse, R174 ;  /* 0x000000ae17087220 */ /* 0x040fe20000400000 */
[C---:B------:R-:W-:Y:S01]  /*1740*/  FMUL R34, R23.reuse, R173 ;  /* 0x000000ad17227220 */ /* 0x040fe20000400000 */
[----:B------:R-:W-:Y:S01]  /*1750*/  FMUL R23, R23, R172 ;  /* 0x000000ac17177220 */ /* 0x000fe20000400000 */
[----:B------:R-:W-:Y:S01]  /*1760*/  FMUL R42, R42, R167 ;  /* 0x000000a72a2a7220 */ /* 0x000fe20000400000 */
[----:B------:R-:W-:Y:S01]  /*1770*/  FFMA R8, R134, R9, R8 ;  /* 0x0000000986087223 */ /* 0x000fe20000000008 */
[C---:B------:R-:W-:Y:S01]  /*1780*/  FFMA R34, R9.reuse, R133, R34 ;  /* 0x0000008509227223 */ /* 0x040fe20000000022 */
[----:B------:R-:W-:Y:S01]  /*1790*/  FFMA R25, R9, R60, R23 ;  /* 0x0000003c09197223 */ /* 0x000fe20000000017 */
[-C--:B------:R-:W-:Y:S01]  /*17a0*/  FMUL R23, R24, R167.reuse ;  /* 0x000000a718177220 */ /* 0x080fe20000400000 */
[----:B------:R-:W-:-:S02]  /*17b0*/  FMUL R9, R40, R167 ;  /* 0x000000a728097220 */ /* 0x000fc40000400000 */
[----:B------:R-:W-:Y:S01]  /*17c0*/  FFMA R25, R42, 2, R25 ;  /* 0x400000002a197823 */ /* 0x000fe20000000019 */
[----:B------:R-:W-:Y:S01]  /*17d0*/  FFMA R23, R23, 2, R8 ;  /* 0x4000000017177823 */ /* 0x000fe20000000008 */
[----:B------:R-:W-:Y:S02]  /*17e0*/  FFMA R24, R9, 2, R34 ;  /* 0x4000000009187823 */ /* 0x000fe40000000022 */
[-C--:B------:R-:W-:Y:S01]  /*17f0*/  FFMA R53, R25, R22.reuse, RZ ;  /* 0x0000001619357223 */ /* 0x080fe200000000ff */
[-C--:B------:R-:W-:Y:S01]  /*1800*/  FFMA R55, R23, R22.reuse, RZ ;  /* 0x0000001617377223 */ /* 0x080fe200000000ff */
[----:B------:R-:W-:Y:S02]  /*1810*/  FFMA R54, R24, R22, RZ ;  /* 0x0000001618367223 */ /* 0x000fe400000000ff */
.L_x_1418:
[----:B-1----:R-:W-:Y:S05]  /*1820*/  BSYNC B0 ;  /* 0x0000000000007941 */ /* 0x002fea0003800000 */
.L_x_1417:
[----:B------:R-:W-:Y:S02]  /*1830*/  FSEL R55, R55, RZ, !P1 ;  /* 0x000000ff37377208 */ /* 0x000fe40004800000 */
[----:B------:R-:W-:Y:S02]  /*1840*/  FSEL R54, R54, RZ, !P1 ;  /* 0x000000ff36367208 */ /* 0x000fe40004800000 */
[----:B------:R-:W-:Y:S01]  /*1850*/  FSEL R53, R53, RZ, !P1 ;  /* 0x000000ff35357208 */ /* 0x000fe20004800000 */
[----:B------:R-:W-:Y:S05]  /*1860*/  @!P1 BRA `(.L_x_1419) ;  /* 0x00002ce000009947 */ /* 0x000fea0003800000 */
[----:B------:R-:W-:Y:S02]  /*1870*/  IADD3 R34, R150, 0x1, RZ ;  /* 0x0000000196227810 */ /* 0x000fe40007ffe0ff */
[----:B------:R-:W-:-:S02]  /*1880*/  IADD3 R35, R151, 0x1, RZ ;  /* 0x0000000197237810 */ /* 0x000fc40007ffe0ff */
[----:B------:R-:W-:Y:S02]  /*1890*/  SHF.R.S32.HI R42, RZ, 0x1f, R34 ;  /* 0x0000001fff2a7819 */ /* 0x000fe40000011422 */
[----:B------:R-:W-:Y:S02]  /*18a0*/  SHF.R.S32.HI R43, RZ, 0x1f, R35 ;  /* 0x0000001fff2b7819 */ /* 0x000fe40000011423 */
[----:B------:R-:W-:Y:S01]  /*18b0*/  ISETP.NE.AND P0, PT, R207, 0x5, PT ;  /* 0x00000005cf00780c */ /* 0x000fe20003f05270 */
[----:B------:R-:W-:Y:S01]  /*18c0*/  IMAD R42, R42, c[0x0][0x408], RZ ;  /* 0x000102002a2a7a24 */ /* 0x000fe200078e02ff */
[----:B------:R-:W-:Y:S01]  /*18d0*/  IADD3 R40, R150, 0x2, RZ ;  /* 0x0000000296287810 */ /* 0x000fe20007ffe0ff */
[----:B------:R-:W-:Y:S01]  /*18e0*/  IMAD R50, R43, c[0x0][0x440], RZ ;  /* 0x000110002b327a24 */ /* 0x000fe200078e02ff */
[----:B------:R-:W-:Y:S01]  /*18f0*/  IADD3 R41, R151, 0x2, RZ ;  /* 0x0000000297297810 */ /* 0x000fe20007ffe0ff */
[----:B------:R-:W-:Y:S01]  /*1900*/  IMAD R43, R34, R3, R42 ;  /* 0x00000003222b7224 */ /* 0x000fe200078e022a */
[----:B------:R-:W-:-:S02]  /*1910*/  P2R R42, PR, RZ, 0x1 ;  /* 0x00000001ff2a7803 */ /* 0x000fc40000000000 */
[----:B------:R-:W-:Y:S02]  /*1920*/  SHF.R.S32.HI R48, RZ, 0x1f, R40 ;  /* 0x0000001fff307819 */ /* 0x000fe40000011428 */
[----:B------:R-:W-:Y:S01]  /*1930*/  SHF.R.S32.HI R49, RZ, 0x1f, R41 ;  /* 0x0000001fff317819 */ /* 0x000fe20000011429 */
[----:B------:R0:W-:Y:S01]  /*1940*/  STL [R1+0x10], R42 ;  /* 0x0000102a01007387 */ /* 0x0001e20000100800 */
[----:B------:R-:W-:Y:S01]  /*1950*/  MOV R13, c[0x0][0x408] ;  /* 0x00010200000d7a02 */ /* 0x000fe20000000f00 */
[----:B------:R-:W-:Y:S01]  /*1960*/  IMAD R48, R48, c[0x0][0x408], RZ ;  /* 0x0001020030307a24 */ /* 0x000fe200078e02ff */
[----:B------:R-:W-:Y:S01]  /*1970*/  MOV R32, c[0x0][0x440] ;  /* 0x0001100000207a02 */ /* 0x000fe20000000f00 */
[----:B------:R-:W-:Y:S02]  /*1980*/  IMAD R56, R49, c[0x0][0x440], RZ ;  /* 0x0001100031387a24 */ /* 0x000fe400078e02ff */
[----:B------:R-:W-:-:S04]  /*1990*/  IMAD.WIDE.U32 R20, R34, R13, c[0x0][0x3e8] ;  /* 0x0000fa0022147625 */ /* 0x000fc800078e000d */
[----:B------:R-:W-:Y:S01]  /*19a0*/  IMAD.WIDE.U32 R10, R35, R32, c[0x0][0x420] ;  /* 0x00010800230a7625 */ /* 0x000fe200078e0020 */
[----:B------:R-:W-:-:S03]  /*19b0*/  IADD3 R21, R21, R43, RZ ;  /* 0x0000002b15157210 */ /* 0x000fc60007ffe0ff */
[----:B------:R-:W-:-:S04]  /*19c0*/  IMAD.WIDE.U32 R14, R40, R13, c[0x0][0x3e8] ;  /* 0x0000fa00280e7625 */ /* 0x000fc800078e000d */
[----:B------:R-:W-:-:S04]  /*19d0*/  IMAD.WIDE.U32 R8, R41, R32, c[0x0][0x420] ;  /* 0x0001080029087625 */ /* 0x000fc800078e0020 */
[----:B------:R-:W-:Y:S02]  /*19e0*/  IMAD R49, R35, UR36, R50 ;  /* 0x0000002423317c24 */ /* 0x000fe4000f8e0232 */
[----:B------:R-:W-:Y:S02]  /*19f0*/  IMAD R51, R40, R3, R48 ;  /* 0x0000000328337224 */ /* 0x000fe400078e0230 */
[----:B------:R-:W-:Y:S01]  /*1a00*/  IMAD R57, R41, UR36, R56 ;  /* 0x0000002429397c24 */ /* 0x000fe2000f8e0238 */
[----:B------:R-:W-:Y:S02]  /*1a10*/  IADD3 R11, R11, R49, RZ ;  /* 0x000000310b0b7210 */ /* 0x000fe40007ffe0ff */
[----:B------:R-:W-:Y:S02]  /*1a20*/  IADD3 R15, R15, R51, RZ ;  /* 0x000000330f0f7210 */ /* 0x000fe40007ffe0ff */
[----:B------:R-:W-:Y:S01]  /*1a30*/  IADD3 R9, R9, R57, RZ ;  /* 0x0000003909097210 */ /* 0x000fe20007ffe0ff */
[----:B------:R-:W-:Y:S05]  /*1a40*/  @!P0 BRA `(.L_x_1420) ;  /* 0x00001e8000008947 */ /* 0x000fea0003800000 */
[----:B0-----:R-:W-:-:S04]  /*1a50*/  ISETP.NE.AND P0, PT, R207, 0x6, PT ;  /* 0x00000006cf00780c */ /* 0x001fc80003f05270 */
[----:B------:R-:W-:-:S05]  /*1a60*/  P2R R42, PR, RZ, 0x1 ;  /* 0x00000001ff2a7803 */ /* 0x000fca0000000000 */
[----:B------:R0:W-:Y:S04]  /*1a70*/  STL [R1+0xc], R42 ;  /* 0x00000c2a01007387 */ /* 0x0001e80000100800 */
[----:B------:R-:W-:Y:S05]  /*1a80*/  @!P0 BRA `(.L_x_1421) ;  /* 0x0000182000008947 */ /* 0x000fea0003800000 */
[----:B------:R-:W-:Y:S01]  /*1a90*/  ISETP.NE.AND P0, PT, R207, 0x8, PT ;  /* 0x00000008cf00780c */ /* 0x000fe20003f05270 */
[----:B------:R-:W-:-:S12]  /*1aa0*/  BSSY B0, `(.L_x_1422) ;  /* 0x0000131000007945 */ /* 0x000fd80003800000 */
[----:B------:R-:W-:Y:S05]  /*1ab0*/  @!P0 BRA `(.L_x_1423) ;  /* 0x0000014000008947 */ /* 0x000fea0003800000 */
        /* <DEDUP_REMOVED lines=19> */
[----:B------:R-:W-:Y:S05]  /*1bf0*/  BRA `(.L_x_1424) ;  /* 0x000011b000007947 */ /* 0x000fea0003800000 */
.L_x_1423:
[C---:B-----5:R-:W-:Y:S01]  /*1c00*/  ISETP.GE.AND P3, PT, R0.reuse, 0x1, PT ;  /* 0x000000010000780c */ /* 0x060fe20003f66270 */
[----:B------:R-:W-:Y:S01]  /*1c10*/  BSSY B1, `(.L_x_1425) ;  /* 0x000002c000017945 */ /* 0x000fe20003800000 */
[C---:B------:R-:W-:Y:S01]  /*1c20*/  ISETP.GE.AND P4, PT, R0.reuse, 0x2, PT ;  /* 0x000000020000780c */ /* 0x040fe20003f86270 */
[----:B------:R-:W-:Y:S01]  /*1c30*/  CS2R R124, SRZ ;  /* 0x00000000007c7805 */ /* 0x000fe2000001ff00 */
[----:B------:R-:W-:Y:S01]  /*1c40*/  ISETP.GT.AND P1, PT, R0, 0x2, PT ;  /* 0x000000020000780c */ /* 0x000fe20003f24270 */
[----:B------:R-:W-:Y:S01]  /*1c50*/  CS2R R126, SRZ ;  /* 0x00000000007e7805 */ /* 0x000fe2000001ff00 */
[----:B------:R-:W-:-:S02]  /*1c60*/  MOV R109, RZ ;  /* 0x000000ff006d7202 */ /* 0x000fc40000000f00 */
[----:B------:R-:W-:Y:S02]  /*1c70*/  MOV R119, RZ ;  /* 0x000000ff00777202 */ /* 0x000fe40000000f00 */
[----:B------:R-:W-:Y:S02]  /*1c80*/  MOV R132, RZ ;  /* 0x000000ff00847202 */ /* 0x000fe40000000f00 */
[----:B------:R-:W-:Y:S01]  /*1c90*/  ISETP.GE.AND P2, PT, R0, 0x3, PT ;  /* 0x000000030000780c */ /* 0x000fe20003f46270 */
[----:B------:R-:W-:Y:S07]  /*1ca0*/  @!P3 BRA `(.L_x_1426) ;  /* 0x000002200000b947 */ /* 0x000fee0003800000 */
[----:B------:R-:W-:Y:S02]  /*1cb0*/  ULDC.64 UR4, c[0x0][0x118] ;  /* 0x0000460000047ab9 */ /* 0x000fe40000000a00 */
[----:B------:R-:W2:Y:S04]  /*1cc0*/  LDG.E R127, [R4.64+0x4] ;  /* 0x00000404047f7981 */ /* 0x000ea8000c1e1900 */
[----:B------:R-:W3:Y:S04]  /*1cd0*/  LDG.E R126, [R4.64] ;  /* 0x00000004047e7981 */ /* 0x000ee8000c1e1900 */
[----:B------:R-:W4:Y:S04]  /*1ce0*/  LDG.E R132, [R4.64+0x8] ;  /* 0x0000080404847981 */ /* 0x000f28000c1e1900 */
[----:B------:R1:W5:Y:S01]  /*1cf0*/  LDG.E R19, [R6.64] ;  /* 0x0000000406137981 */ /* 0x000362000c1e1900 */
[----:B------:R-:W-:Y:S01]  /*1d00*/  FADD R12, R167, R167 ;  /* 0x000000a7a70c7221 */ /* 0x000fe20000000000 */
[----:B------:R-:W-:Y:S01]  /*1d10*/  MOV R52, R151 ;  /* 0x0000009700347202 */ /* 0x000fe20000000f00 */
[C---:B--2---:R-:W-:Y:S01]  /*1d20*/  FMUL R43, R127.reuse, R173 ;  /* 0x000000ad7f2b7220 */ /* 0x044fe20000400000 */
[----:B------:R-:W-:-:S03]  /*1d30*/  FMUL R49, R127, R172 ;  /* 0x000000ac7f317220 */ /* 0x000fc60000400000 */
[----:B---3--:R-:W-:-:S04]  /*1d40*/  FFMA R43, R126, R174, R43 ;  /* 0x000000ae7e2b7223 */ /* 0x008fc8000000002b */
[----:B0---4-:R-:W-:Y:S01]  /*1d50*/  FFMA R42, R132, R172, R43 ;  /* 0x000000ac842a7223 */ /* 0x011fe2000000002b */
[----:B------:R-:W-:Y:S01]  /*1d60*/  FFMA R43, R12, R167, -1 ;  /* 0xbf8000000c2b7423 */ /* 0x000fe200000000a7 */
[-C--:B------:R-:W-:Y:S01]  /*1d70*/  FMUL R12, R126, R173.reuse ;  /* 0x000000ad7e0c7220 */ /* 0x080fe20000400000 */
[-C--:B------:R-:W-:Y:S01]  /*1d80*/  FMUL R51, R132, R174.reuse ;  /* 0x000000ae84337220 */ /* 0x080fe20000400000 */
[----:B------:R-:W-:Y:S01]  /*1d90*/  FADD R47, R42, R42 ;  /* 0x0000002a2a2f7221 */ /* 0x000fe20000000000 */
[-C--:B-1----:R-:W-:Y:S01]  /*1da0*/  FFMA R6, R132, R173.reuse, -R49 ;  /* 0x000000ad84067223 */ /* 0x082fe20000000831 */
        /* <DEDUP_REMOVED lines=10> */
[----:B------:R-:W-:Y:S01]  /*1e50*/  FMUL R48, R48, R167 ;  /* 0x000000a730307220 */ /* 0x000fe20000400000 */
[----:B------:R-:W-:-:S02]  /*1e60*/  FFMA R119, R119, 2, R4 ;  /* 0x4000000077777823 */ /* 0x000fc40000000004 */
[----:B------:R-:W-:Y:S01]  /*1e70*/  FFMA R124, R5, 2, R12 ;  /* 0x40000000057c7823 */ /* 0x000fe2000000000c */
[----:B------:R-:W-:Y:S01]  /*1e80*/  FFMA R125, R48, 2, R47 ;  /* 0x40000000307d7823 */ /* 0x000fe2000000002f */
[----:B------:R-:W-:Y:S01]  /*1e90*/  MOV R47, R150 ;  /* 0x00000096002f7202 */ /* 0x000fe20000000f00 */
[-C--:B-----5:R-:W-:Y:S01]  /*1ea0*/  FFMA R55, R119, R19.reuse, R55 ;  /* 0x0000001377377223 */ /* 0x0a0fe20000000037 */
[-C--:B------:R-:W-:Y:S01]  /*1eb0*/  FFMA R54, R124, R19.reuse, R54 ;  /* 0x000000137c367223 */ /* 0x080fe20000000036 */
[----:B------:R-:W-:Y:S02]  /*1ec0*/  FFMA R53, R125, R19, R53 ;  /* 0x000000137d357223 */ /* 0x000fe40000000035 */
.L_x_1426:
[----:B------:R-:W-:Y:S05]  /*1ed0*/  BSYNC B1 ;  /* 0x0000000000017941 */ /* 0x000fea0003800000 */
.L_x_1425:
[----:B------:R-:W-:Y:S01]  /*1ee0*/  BSSY B1, `(.L_x_1427) ;  /* 0x0000027000017945 */ /* 0x000fe20003800000 */
[----:B------:R-:W-:Y:S01]  /*1ef0*/  CS2R R110, SRZ ;  /* 0x00000000006e7805 */ /* 0x000fe2000001ff00 */
[----:B------:R-:W-:Y:S01]  /*1f00*/  CS2R R116, SRZ ;  /* 0x0000000000747805 */ /* 0x000fe2000001ff00 */
[----:B------:R-:W-:Y:S01]  /*1f10*/  MOV R118, RZ ;  /* 0x000000ff00767202 */ /* 0x000fe20000000f00 */
[----:B------:R-:W-:Y:S05]  /*1f20*/  @!P4 BRA `(.L_x_1428) ;  /* 0x000002200000c947 */ /* 0x000fea0003800000 */
[----:B------:R-:W-:Y:S02]  /*1f30*/  ULDC.64 UR4, c[0x0][0x118] ;  /* 0x0000460000047ab9 */ /* 0x000fe40000000a00 */
[----:B------:R-:W2:Y:S04]  /*1f40*/  LDG.E R117, [R20.64+0x4] ;  /* 0x0000040414757981 */ /* 0x000ea8000c1e1900 */
[----:B------:R-:W3:Y:S04]  /*1f50*/  LDG.E R116, [R20.64] ;  /* 0x0000000414747981 */ /* 0x000ee8000c1e1900 */
[----:B------:R-:W4:Y:S04]  /*1f60*/  LDG.E R118, [R20.64+0x8] ;  /* 0x0000080414767981 */ /* 0x000f28000c1e1900 */
[----:B------:R1:W5:Y:S01]  /*1f70*/  LDG.E R18, [R10.64] ;  /* 0x000000040a127981 */ /* 0x000362000c1e1900 */
[----:B------:R-:W-:Y:S01]  /*1f80*/  FADD R4, R167, R167 ;  /* 0x000000a7a7047221 */ /* 0x000fe20000000000 */
[----:B------:R-:W-:-:S02]  /*1f90*/  MOV R46, R34 ;  /* 0x00000022002e7202 */ /* 0x000fc40000000f00 */
[----:B------:R-:W-:Y:S01]  /*1fa0*/  MOV R45, R35 ;  /* 0x00000023002d7202 */ /* 0x000fe20000000f00 */
[----:B0-----:R-:W-:Y:S01]  /*1fb0*/  FFMA R42, R4, R167, -1 ;  /* 0xbf800000042a7423 */ /* 0x001fe200000000a7 */
[C---:B--2---:R-:W-:Y:S01]  /*1fc0*/  FMUL R5, R117.reuse, R173 ;  /* 0x000000ad75057220 */ /* 0x044fe20000400000 */
[----:B------:R-:W-:-:S03]  /*1fd0*/  FMUL R7, R117, R172 ;  /* 0x000000ac75077220 */ /* 0x000fc60000400000 */
[C---:B---3--:R-:W-:Y:S01]  /*1fe0*/  FFMA R5, R116.reuse, R174, R5 ;  /* 0x000000ae74057223 */ /* 0x048fe20000000005 */
[----:B------:R-:W-:-:S03]  /*1ff0*/  FMUL R4, R116, R173 ;  /* 0x000000ad74047220 */ /* 0x000fc60000400000 */
[C---:B----4-:R-:W-:Y:S01]  /*2000*/  FFMA R5, R118.reuse, R172, R5 ;  /* 0x000000ac76057223 */ /* 0x050fe20000000005 */
[CC--:B------:R-:W-:Y:S01]  /*2010*/  FMUL R43, R118.reuse, R174.reuse ;  /* 0x000000ae762b7220 */ /* 0x0c0fe20000400000 */
[----:B------:R-:W-:Y:S01]  /*2020*/  FFMA R12, R117, R174, -R4 ;  /* 0x000000ae750c7223 */ /* 0x000fe20000000804 */
[----:B------:R-:W-:Y:S01]  /*2030*/  FFMA R4, R118, R173, -R7 ;  /* 0x000000ad76047223 */ /* 0x000fe20000000807 */
[----:B------:R-:W-:Y:S01]  /*2040*/  FADD R5, R5, R5 ;  /* 0x0000000505057221 */ /* 0x000fe20000000000 */
[----:B-1----:R-:W-:Y:S01]  /*2050*/  FFMA R10, R116, R172, -R43 ;  /* 0x000000ac740a7223 */ /* 0x002fe2000000082b */
[-C--:B------:R-:W-:Y:S01]  /*2060*/  FMUL R12, R12, R167.reuse ;  /* 0x000000a70c0c7220 */ /* 0x080fe20000400000 */
[----:B------:R-:W-:Y:S01]  /*2070*/  FMUL R4, R4, R167 ;  /* 0x000000a704047220 */ /* 0x000fe20000400000 */
[C---:B------:R-:W-:Y:S01]  /*2080*/  FMUL R7, R5.reuse, R174 ;  /* 0x000000ae05077220 */ /* 0x040fe20000400000 */
[C---:B------:R-:W-:Y:S01]  /*2090*/  FMUL R6, R5.reuse, R173 ;  /* 0x000000ad05067220 */ /* 0x040fe20000400000 */
[----:B------:R-:W-:-:S02]  /*20a0*/  FMUL R5, R5, R172 ;  /* 0x000000ac05057220 */ /* 0x000fc40000400000 */
[C---:B------:R-:W-:Y:S01]  /*20b0*/  FFMA R7, R42.reuse, R116, R7 ;  /* 0x000000742a077223 */ /* 0x040fe20000000007 */
[C---:B------:R-:W-:Y:S01]  /*20c0*/  FFMA R6, R42.reuse, R117, R6 ;  /* 0x000000752a067223 */ /* 0x040fe20000000006 */
[----:B------:R-:W-:Y:S01]  /*20d0*/  FFMA R111, R42, R118, R5 ;  /* 0x000000762a6f7223 */ /* 0x000fe20000000005 */
[----:B------:R-:W-:Y:S01]  /*20e0*/  FMUL R5, R10, R167 ;  /* 0x000000a70a057220 */ /* 0x000fe20000400000 */
[----:B------:R-:W-:Y:S02]  /*20f0*/  FFMA R109, R4, 2, R7 ;  /* 0x40000000046d7823 */ /* 0x000fe40000000007 */
[----:B------:R-:W-:Y:S01]  /*2100*/  FFMA R111, R12, 2, R111 ;  /* 0x400000000c6f7823 */ /* 0x000fe2000000006f */
[----:B------:R-:W-:Y:S01]  /*2110*/  FFMA R110, R5, 2, R6 ;  /* 0x40000000056e7823 */ /* 0x000fe20000000006 */
[-C--:B-----5:R-:W-:Y:S02]  /*2120*/  FFMA R55, R109, R18.reuse, R55 ;  /* 0x000000126d377223 */ /* 0x0a0fe40000000037 */
[-C--:B------:R-:W-:Y:S01]  /*2130*/  FFMA R53, R111, R18.reuse, R53 ;  /* 0x000000126f357223 */ /* 0x080fe20000000035 */
[----:B------:R-:W-:-:S02]  /*2140*/  FFMA R54, R110, R18, R54 ;  /* 0x000000126e367223 */ /* 0x000fc40000000036 */
.L_x_1428:
[----:B------:R-:W-:Y:S05]  /*2150*/  BSYNC B1 ;  /* 0x0000000000017941 */ /* 0x000fea0003800000 */
.L_x_1427:
[----:B------:R-:W-:Y:S01]  /*2160*/  BSSY B1, `(.L_x_1429) ;  /* 0x0000029000017945 */ /* 0x000fe20003800000 */
[----:B------:R-:W-:Y:S01]  /*2170*/  ISETP.GT.AND P3, PT, R33, 0x1, PT ;  /* 0x000000012100780c */ /* 0x000fe20003f64270 */
[----:B------:R-:W-:Y:S01]  /*2180*/  CS2R R94, SRZ ;  /* 0x00000000005e7805 */ /* 0x000fe2000001ff00 */
        /* <DEDUP_REMOVED lines=12> */
[----:B------:R-:W-:Y:S01]  /*2250*/  FFMA R12, R4, R167, -1 ;  /* 0xbf800000040c7423 */ /* 0x000fe200000000a7 */
        /* <DEDUP_REMOVED lines=25> */
.L_x_1430:
[----:B------:R-:W-:Y:S05]  /*23f0*/  BSYNC B1 ;  /* 0x0000000000017941 */ /* 0x000fea0003800000 */
.L_x_1429:
[----:B------:R-:W-:Y:S01]  /*2400*/  SEL R4, RZ, 0x1, !P3 ;  /* 0x00000001ff047807 */ /* 0x000fe20005800000 */
[----:B------:R-:W-:Y:S01]  /*2410*/  BSSY B1, `(.L_x_1431) ;  /* 0x000003c000017945 */ /* 0x000fe20003800000 */
[----:B------:R-:W-:Y:S01]  /*2420*/  SEL R252, RZ, 0x1, !P1 ;  /* 0x00000001fffc7807 */ /* 0x000fe20004800000 */
[----:B------:R-:W-:Y:S01]  /*2430*/  CS2R R92, SRZ ;  /* 0x00000000005c7805 */ /* 0x000fe2000001ff00 */
[C---:B------:R-:W-:Y:S01]  /*2440*/  ISETP.GE.AND P1, PT, R33.reuse, 0x1, PT ;  /* 0x000000012100780c */ /* 0x040fe20003f26270 */
[----:B------:R1:W-:Y:S01]  /*2450*/  STL [R1+0x8], R4 ;  /* 0x0000080401007387 */ /* 0x0003e20000100800 */
[----:B------:R-:W-:Y:S01]  /*2460*/  ISETP.GT.AND P2, PT, R0, RZ, PT ;  /* 0x000000ff0000720c */ /* 0x000fe20003f44270 */
[----:B------:R-:W-:Y:S01]  /*2470*/  CS2R R86, SRZ ;  /* 0x0000000000567805 */ /* 0x000fe2000001ff00 */
[C---:B------:R-:W-:Y:S01]  /*2480*/  ISETP.GT.AND P4, PT, R33.reuse, RZ, PT ;  /* 0x000000ff2100720c */ /* 0x040fe20003f84270 */
[----:B------:R-:W-:Y:S01]  /*2490*/  CS2R R84, SRZ ;  /* 0x0000000000547805 */ /* 0x000fe2000001ff00 */
[----:B------:R-:W-:Y:S01]  /*24a0*/  SEL R247, RZ, 0x1, !P2 ;  /* 0x00000001fff77807 */ /* 0x000fe20005000000 */
[----:B------:R-:W-:Y:S01]  /*24b0*/  CS2R R70, SRZ ;  /* 0x0000000000467805 */ /* 0x000fe2000001ff00 */
[----:B------:R-:W-:Y:S01]  /*24c0*/  ISETP.GE.AND P3, PT, R33, 0x2, PT ;  /* 0x000000022100780c */ /* 0x000fe20003f66270 */
[----:B------:R-:W-:Y:S01]  /*24d0*/  CS2R R78, SRZ ;  /* 0x00000000004e7805 */ /* 0x000fe2000001ff00 */
[----:B------:R-:W-:Y:S01]  /*24e0*/  CS2R R76, SRZ ;  /* 0x00000000004c7805 */ /* 0x000fe2000001ff00 */
[----:B------:R-:W-:Y:S01]  /*24f0*/  CS2R R68, SRZ ;  /* 0x0000000000447805 */ /* 0x000fe2000001ff00 */
[----:B------:R-:W-:Y:S01]  /*2500*/  CS2R R62, SRZ ;  /* 0x00000000003e7805 */ /* 0x000fe2000001ff00 */
[----:B------:R-:W-:-:S02]  /*2510*/  MOV R61, RZ ;  /* 0x000000ff003d7202 */ /* 0x000fc40000000f00 */
[----:B------:R-:W-:Y:S01]  /*2520*/  ISETP.GT.AND P2, PT, R33, 0x2, PT ;  /* 0x000000022100780c */ /* 0x000fe20003f44270 */
[----:B------:R-:W-:Y:S07]  /*2530*/  @!P1 BRA `(.L_x_1432) ;  /* 0x0000029000009947 */ /* 0x000fee0003800000 */
[----:B-1----:R-:W-:Y:S01]  /*2540*/  IADD3 R212, R150, R0, RZ ;  /* 0x0000000096d47210 */ /* 0x002fe20007ffe0ff */
[----:B------:R-:W-:-:S03]  /*2550*/  ULDC.64 UR4, c[0x0][0x118] ;  /* 0x0000460000047ab9 */ /* 0x000fc60000000a00 */
[----:B------:R-:W-:Y:S01]  /*2560*/  SHF.R.S32.HI R4, RZ, 0x1f, R212 ;  /* 0x0000001fff047819 */ /* 0x000fe200000114d4 */
[----:B------:R-:W-:-:S04]  /*2570*/  IMAD.WIDE.U32 R6, R212, R13, c[0x0][0x3e8] ;  /* 0x0000fa00d4067625 */ /* 0x000fc800078e000d */
[----:B------:R-:W-:-:S04]  /*2580*/  IMAD R4, R4, c[0x0][0x408], RZ ;  /* 0x0001020004047a24 */ /* 0x000fc800078e02ff */
[----:B------:R-:W-:-:S05]  /*2590*/  IMAD R5, R212, R3, R4 ;  /* 0x00000003d4057224 */ /* 0x000fca00078e0204 */
[----:B------:R-:W-:-:S05]  /*25a0*/  IADD3 R7, R7, R5, RZ ;  /* 0x0000000507077210 */ /* 0x000fca0007ffe0ff */
[----:B------:R1:W2:Y:S04]  /*25b0*/  LDG.E R93, [R6.64+0x4] ;  /* 0x00000404065d7981 */ /* 0x0002a8000c1e1900 */
[----:B------:R1:W3:Y:S04]  /*25c0*/  LDG.E R92, [R6.64] ;  /* 0x00000004065c7981 */ /* 0x0002e8000c1e1900 */
[----:B------:R1:W4:Y:S01]  /*25d0*/  LDG.E R94, [R6.64+0x8] ;  /* 0x00000804065e7981 */ /* 0x000322000c1e1900 */
[----:B------:R-:W-:-:S04]  /*25e0*/  IADD3 R213, R151, R0, RZ ;  /* 0x0000000097d57210 */ /* 0x000fc80007ffe0ff */
[----:B------:R-:W-:-:S05]  /*25f0*/  SHF.R.S32.HI R4, RZ, 0x1f, R213 ;  /* 0x0000001fff047819 */ /* 0x000fca00000114d5 */
[----:B------:R-:W-:Y:S02]  /*2600*/  IMAD R8, R4, c[0x0][0x440], RZ ;  /* 0x0001100004087a24 */ /* 0x000fe400078e02ff */
[----:B------:R-:W-:-:S04]  /*2610*/  IMAD.WIDE.U32 R4, R213, R32, c[0x0][0x420] ;  /* 0x00010800d5047625 */ /* 0x000fc800078e0020 */
[----:B------:R-:W-:-:S05]  /*2620*/  IMAD R9, R213, UR36, R8 ;  /* 0x00000024d5097c24 */ /* 0x000fca000f8e0208 */
[----:B------:R-:W-:Y:S01]  /*2630*/  IADD3 R5, R5, R9, RZ ;  /* 0x0000000905057210 */ /* 0x000fe20007ffe0ff */
[----:B-1----:R-:W-:-:S04]  /*2640*/  FADD R6, R167, R167 ;  /* 0x000000a7a7067221 */ /* 0x002fc80000000000 */
[----:B------:R-:W-:Y:S01]  /*2650*/  FFMA R12, R6, R167, -1 ;  /* 0xbf800000060c7423 */ /* 0x000fe200000000a7 */
[----:B------:R1:W5:Y:S01]  /*2660*/  LDG.E R26, [R4.64] ;  /* 0x00000004041a7981 */ /* 0x000362000c1e1900 */
[C---:B--2---:R-:W-:Y:S01]  /*2670*/  FMUL R9, R93.reuse, R173 ;  /* 0x000000ad5d097220 */ /* 0x044fe20000400000 */
[----:B------:R-:W-:-:S03]  /*2680*/  FMUL R7, R93, R172 ;  /* 0x000000ac5d077220 */ /* 0x000fc60000400000 */
[C---:B---3--:R-:W-:Y:S01]  /*2690*/  FFMA R9, R92.reuse, R174, R9 ;  /* 0x000000ae5c097223 */ /* 0x048fe20000000009 */
[----:B------:R-:W-:-:S03]  /*26a0*/  FMUL R6, R92, R173 ;  /* 0x000000ad5c067220 */ /* 0x000fc60000400000 */
[C---:B----4-:R-:W-:Y:S01]  /*26b0*/  FFMA R9, R94.reuse, R172, R9 ;  /* 0x000000ac5e097223 */ /* 0x050fe20000000009 */
[CC--:B------:R-:W-:Y:S01]  /*26c0*/  FMUL R11, R94.reuse, R174.reuse ;  /* 0x000000ae5e0b7220 */ /* 0x0c0fe20000400000 */
[----:B------:R-:W-:Y:S01]  /*26d0*/  FFMA R10, R93, R174, -R6 ;  /* 0x000000ae5d0a7223 */ /* 0x000fe20000000806 */
[----:B-1----:R-:W-:Y:S01]  /*26e0*/  FFMA R4, R94, R173, -R7 ;  /* 0x000000ad5e047223 */ /* 0x002fe20000000807 */
[----:B------:R-:W-:Y:S01]  /*26f0*/  FADD R9, R9, R9 ;  /* 0x0000000909097221 */ /* 0x000fe20000000000 */
[----:B------:R-:W-:Y:S01]  /*2700*/  FFMA R8, R92, R172, -R11 ;  /* 0x000000ac5c087223 */ /* 0x000fe2000000080b */
[-C--:B------:R-:W-:Y:S01]  /*2710*/  FMUL R10, R10, R167.reuse ;  /* 0x000000a70a0a7220 */ /* 0x080fe20000400000 */
[----:B------:R-:W-:Y:S01]  /*2720*/  FMUL R4, R4, R167 ;  /* 0x000000a704047220 */ /* 0x000fe20000400000 */
[C---:B------:R-:W-:Y:S01]  /*2730*/  FMUL R5, R9.reuse, R174 ;  /* 0x000000ae09057220 */ /* 0x040fe20000400000 */
[C---:B------:R-:W-:Y:S01]  /*2740*/  FMUL R6, R9.reuse, R173 ;  /* 0x000000ad09067220 */ /* 0x040fe20000400000 */
[----:B------:R-:W-:Y:S01]  /*2750*/  FMUL R9, R9, R172 ;  /* 0x000000ac09097220 */ /* 0x000fe20000400000 */
[----:B------:R-:W-:Y:S01]  /*2760*/  FMUL R7, R8, R167 ;  /* 0x000000a708077220 */ /* 0x000fe20000400000 */
[C---:B------:R-:W-:Y:S01]  /*2770*/  FFMA R5, R12.reuse, R92, R5 ;  /* 0x0000005c0c057223 */ /* 0x040fe20000000005 */
[C---:B------:R-:W-:Y:S01]  /*2780*/  FFMA R6, R12.reuse, R93, R6 ;  /* 0x0000005d0c067223 */ /* 0x040fe20000000006 */
[----:B------:R-:W-:-:S02]  /*2790*/  FFMA R9, R12, R94, R9 ;  /* 0x0000005e0c097223 */ /* 0x000fc40000000009 */
[----:B------:R-:W-:Y:S01]  /*27a0*/  FFMA R85, R4, 2, R5 ;  /* 0x4000000004557823 */ /* 0x000fe20000000005 */
[----:B------:R-:W-:Y:S01]  /*27b0*/  FFMA R86, R7, 2, R6 ;  /* 0x4000000007567823 */ /* 0x000fe20000000006 */
[----:B------:R-:W-:Y:S02]  /*27c0*/  FFMA R87, R10, 2, R9 ;  /* 0x400000000a577823 */ /* 0x000fe40000000009 */
.L_x_1432:
[----:B-1----:R-:W-:Y:S05]  /*27d0*/  BSYNC B1 ;  /* 0x0000000000017941 */ /* 0x002fea0003800000 */
.L_x_1431:
[----:B------:R-:W-:Y:S01]  /*27e0*/  BSSY B1, `(.L_x_1433) ;  /* 0x000002c000017945 */ /* 0x000fe20003800000 */
[----:B------:R-:W-:Y:S01]  /*27f0*/  ISETP.GE.AND P1, PT, R33, 0x3, PT ;  /* 0x000000032100780c */ /* 0x000fe20003f26270 */
[----:B------:R-:W-:Y:S07]  /*2800*/  @!P3 BRA `(.L_x_1434) ;  /* 0x000002900000b947 */ /* 0x000fee0003800000 */
[----:B------:R-:W-:Y:S01]  /*2810*/  IADD3 R214, R0, 0x1, R150 ;  /* 0x0000000100d67810 */ /* 0x000fe20007ffe096 */
        /* <DEDUP_REMOVED lines=9> */
[----:B------:R-:W-:-:S04]  /*28b0*/  IADD3 R215, R0, 0x1, R151 ;  /* 0x0000000100d77810 */ /* 0x000fc80007ffe097 */
        /* <DEDUP_REMOVED lines=30> */
.L_x_1434:
[----:B------:R-:W-:Y:S05]  /*2aa0*/  BSYNC B1 ;  /* 0x0000000000017941 */ /* 0x000fea0003800000 */
.L_x_1433:
[----:B------:R-:W-:Y:S01]  /*2ab0*/  BSSY B1, `(.L_x_1435) ;  /* 0x000002c000017945 */ /* 0x000fe20003800000 */
[----:B------:R-:W-:Y:S01]  /*2ac0*/  ISETP.GT.AND P3, PT, R0, 0x1, PT ;  /* 0x000000010000780c */ /* 0x000fe20003f64270 */
[----:B------:R-:W-:Y:S07]  /*2ad0*/  @!P1 BRA `(.L_x_1436) ;  /* 0x0000029000009947 */ /* 0x000fee0003800000 */
[----:B------:R-:W-:Y:S01]  /*2ae0*/  IADD3 R220, R0, 0x2, R150 ;  /* 0x0000000200dc7810 */ /* 0x000fe20007ffe096 */
[----:B------:R-:W-:-:S03]  /*2af0*/  ULDC.64 UR4, c[0x0][0x118] ;  /* 0x0000460000047ab9 */ /* 0x000fc60000000a00 */
[----:B------:R-:W-:-:S05]  /*2b00*/  SHF.R.S32.HI R4, RZ, 0x1f, R220 ;  /* 0x0000001fff047819 */ /* 0x000fca00000114dc */
[----:B------:R-:W-:Y:S02]  /*2b10*/  IMAD R6, R4, c[0x0][0x408], RZ ;  /* 0x0001020004067a24 */ /* 0x000fe400078e02ff */
[----:B------:R-:W-:-:S04]  /*2b20*/  IMAD.WIDE.U32 R4, R220, R13, c[0x0][0x3e8] ;  /* 0x0000fa00dc047625 */ /* 0x000fc800078e000d */
[----:B------:R-:W-:-:S05]  /*2b30*/  IMAD R3, R220, R3, R6 ;  /* 0x00000003dc037224 */ /* 0x000fca00078e0206 */
[----:B------:R-:W-:-:S05]  /*2b40*/  IADD3 R5, R5, R3, RZ ;  /* 0x0000000305057210 */ /* 0x000fca0007ffe0ff */
[----:B------:R-:W2:Y:S01]  /*2b50*/  LDG.E R69, [R4.64+0x4] ;  /* 0x0000040404457981 */ /* 0x000ea2000c1e1900 */
[----:B------:R-:W-:-:S03]  /*2b60*/  IADD3 R221, R0, 0x2, R151 ;  /* 0x0000000200dd7810 */ /* 0x000fc60007ffe097 */
[----:B------:R1:W3:Y:S01]  /*2b70*/  LDG.E R68, [R4.64] ;  /* 0x0000000404447981 */ /* 0x0002e2000c1e1900 */
[----:B------:R-:W-:-:S03]  /*2b80*/  SHF.R.S32.HI R0, RZ, 0x1f, R221 ;  /* 0x0000001fff007819 */ /* 0x000fc600000114dd */
[----:B------:R1:W4:Y:S01]  /*2b90*/  LDG.E R70, [R4.64+0x8] ;  /* 0x0000080404467981 */ /* 0x000322000c1e1900 */
[----:B------:R-:W-:-:S04]  /*2ba0*/  IMAD.WIDE.U32 R32, R221, R32, c[0x0][0x420] ;  /* 0x00010800dd207625 */ /* 0x000fc800078e0020 */
[----:B------:R-:W-:-:S04]  /*2bb0*/  IMAD R0, R0, c[0x0][0x440], RZ ;  /* 0x0001100000007a24 */ /* 0x000fc800078e02ff */
[----:B------:R-:W-:-:S05]  /*2bc0*/  IMAD R3, R221, UR36, R0 ;  /* 0x00000024dd037c24 */ /* 0x000fca000f8e0200 */
[----:B------:R-:W-:-:S05]  /*2bd0*/  IADD3 R33, R33, R3, RZ ;  /* 0x0000000321217210 */ /* 0x000fca0007ffe0ff */
[----:B------:R0:W5:Y:S01]  /*2be0*/  LDG.E R28, [R32.64] ;  /* 0x00000004201c7981 */ /* 0x000162000c1e1900 */
[----:B------:R-:W-:-:S04]  /*2bf0*/  FADD R0, R167, R167 ;  /* 0x000000a7a7007221 */ /* 0x000fc80000000000 */
[----:B------:R-:W-:Y:S01]  /*2c00*/  FFMA R10, R0, R167, -1 ;  /* 0xbf800000000a7423 */ /* 0x000fe200000000a7 */
[C---:B--2---:R-:W-:Y:S01]  /*2c10*/  FMUL R3, R69.reuse, R173 ;  /* 0x000000ad45037220 */ /* 0x044fe20000400000 */
[----:B-1----:R-:W-:-:S03]  /*2c20*/  FMUL R5, R69, R172 ;  /* 0x000000ac45057220 */ /* 0x002fc60000400000 */
[C---:B---3--:R-:W-:Y:S01]  /*2c30*/  FFMA R3, R68.reuse, R174, R3 ;  /* 0x000000ae44037223 */ /* 0x048fe20000000003 */
[----:B------:R-:W-:-:S03]  /*2c40*/  FMUL R0, R68, R173 ;  /* 0x000000ad44007220 */ /* 0x000fc60000400000 */
[C---:B----4-:R-:W-:Y:S01]  /*2c50*/  FFMA R3, R70.reuse, R172, R3 ;  /* 0x000000ac46037223 */ /* 0x050fe20000000003 */
[CC--:B------:R-:W-:Y:S01]  /*2c60*/  FMUL R7, R70.reuse, R174.reuse ;  /* 0x000000ae46077220 */ /* 0x0c0fe20000400000 */
[----:B------:R-:W-:Y:S01]  /*2c70*/  FFMA R8, R69, R174, -R0 ;  /* 0x000000ae45087223 */ /* 0x000fe20000000800 */
[----:B------:R-:W-:Y:S01]  /*2c80*/  FFMA R0, R70, R173, -R5 ;  /* 0x000000ad46007223 */ /* 0x000fe20000000805 */
[----:B------:R-:W-:Y:S01]  /*2c90*/  FADD R3, R3, R3 ;  /* 0x0000000303037221 */ /* 0x000fe20000000000 */
[----:B------:R-:W-:Y:S01]  /*2ca0*/  FFMA R6, R68, R172, -R7 ;  /* 0x000000ac44067223 */ /* 0x000fe20000000807 */
        /* <DEDUP_REMOVED lines=11> */
[----:B------:R-:W-:Y:S02]  /*2d60*/  FFMA R62, R3, 2, R4 ;  /* 0x40000000033e7823 */ /* 0x000fe40000000004 */
.L_x_1436:
[----:B0-----:R-:W-:Y:S05]  /*2d70*/  BSYNC B1 ;  /* 0x0000000000017941 */ /* 0x001fea0003800000 */
.L_x_1435:
[----:B------:R-:W-:Y:S02]  /*2d80*/  SEL R222, RZ, 0x1, !P3 ;  /* 0x00000001ffde7807 */ /* 0x000fe40005800000 */
[----:B------:R-:W-:Y:S02]  /*2d90*/  SEL R223, RZ, 0x1, !P4 ;  /* 0x00000001ffdf7807 */ /* 0x000fe40006000000 */
[----:B------:R-:W-:-:S02]  /*2da0*/  SEL R228, RZ, 0x1, !P2 ;  /* 0x00000001ffe47807 */ /* 0x000fc40005000000 */
.L_x_1424:
[----:B------:R-:W-:Y:S05]  /*2db0*/  BSYNC B0 ;  /* 0x0000000000007941 */ /* 0x000fea0003800000 */
.L_x_1422:
[----:B------:R-:W-:Y:S01]  /*2dc0*/  MOV R12, 0x1 ;  /* 0x00000001000c7802 */ /* 0x000fe20000000f00 */
[----:B------:R-:W-:Y:S01]  /*2dd0*/  CS2R R14, SRZ ;  /* 0x00000000000e7805 */ /* 0x000fe2000001ff00 */
[----:B------:R-:W-:Y:S01]  /*2de0*/  PRMT R13, RZ, 0x7610, R13 ;  /* 0x00007610ff0d7816 */ /* 0x000fe2000000000d */
        /* <DEDUP_REMOVED lines=26> */
[----:B------:R-:W-:Y:S01]  /*2f90*/  MOV R155, RZ ;  /* 0x000000ff009b7202 */ /* 0x000fe20000000f00 */
[----:B------:R-:W-:Y:S05]  /*2fa0*/  @!P0 BRA `(.L_x_1419) ;  /* 0x000015a000008947 */ /* 0x000fea0003800000 */
[----:B------:R1:W5:Y:S01]  /*2fb0*/  LDL R6, [R1+0x1c] ;  /* 0x00001c0001067983 */ /* 0x0003620000100800 */
[----:B------:R-:W-:-:S02]  /*2fc0*/  MOV R10, 0x98 ;  /* 0x00000098000a7802 */ /* 0x000fc40000000f00 */
[----:B------:R-:W-:Y:S01]  /*2fd0*/  MOV R8, c[0x4][0x88] ;  /* 0x0100220000087a02 */ /* 0x000fe20000000f00 */
[----:B------:R1:W5:Y:S01]  /*2fe0*/  LDL R7, [R1+0x18] ;  /* 0x0000180001077983 */ /* 0x0003620000100800 */
[----:B------:R-:W-:Y:S02]  /*2ff0*/  MOV R9, c[0x4][0x8c] ;  /* 0x0100230000097a02 */ /* 0x000fe40000000f00 */
[----:B------:R-:W2:Y:S01]  /*3000*/  LDC.64 R10, c[0x4][R10] ;  /* 0x010000000a0a7b82 */ /* 0x000ea20000000a00 */
[----:B------:R-:W-:Y:S02]  /*3010*/  MOV R4, c[0x4][0x90] ;  /* 0x0100240000047a02 */ /* 0x000fe40000000f00 */
[----:B------:R1:W-:Y:S01]  /*3020*/  STL.64 [R1], R8 ;  /* 0x0000000801007387 */ /* 0x0003e20000100a00 */
[----:B------:R-:W-:-:S04]  /*3030*/  MOV R5, c[0x4][0x94] ;  /* 0x0100250000057a02 */ /* 0x000fc80000000f00 */
[----:B-1----:R-:W-:Y:S01]  /*3040*/  LEPC R8 ;  /* 0x000000000008734e */ /* 0x002fe20000000000 */
[----:B------:R-:W-:Y:S02]  /*3050*/  MOV R3, 0x30c0 ;  /* 0x000030c000037802 */ /* 0x000fe40000000f00 */
[----:B------:R-:W-:-:S02]  /*3060*/  MOV R20, 0x3040 ;  /* 0x0000304000147802 */ /* 0x000fc40000000f00 */
[----:B------:R-:W-:Y:S02]  /*3070*/  MOV R21, 0x0 ;  /* 0x0000000000157802 */ /* 0x000fe40000000f00 */
[----:B-----5:R-:W-:Y:S02]  /*3080*/  MOV R0, 0x0 ;  /* 0x0000000000007802 */ /* 0x020fe40000000f00 */
[----:B------:R-:W-:-:S04]  /*3090*/  IADD3 R20, P0, P1, -R20, R3, R8 ;  /* 0x0000000314147210 */ /* 0x000fc8000791e108 */
[----:B------:R-:W-:-:S04]  /*30a0*/  IADD3.X R21, ~R0, R21, R9, P0, P1 ;  /* 0x0000001500157210 */ /* 0x000fc800007e2509 */
[----:B0-2---:R-:W-:Y:S05]  /*30b0*/  CALL.ABS.NOINC R10 ;  /* 0x000000000a007343 */ /* 0x005fea0003c00000 */
[----:B------:R-:W-:Y:S01]  /*30c0*/  PRMT R12, RZ, 0x7610, R12 ;  /* 0x00007610ff0c7816 */ /* 0x000fe2000000000c */
[----:B------:R-:W-:Y:S01]  /*30d0*/  CS2R R14, SRZ ;  /* 0x00000000000e7805 */ /* 0x000fe2000001ff00 */
        /* <DEDUP_REMOVED lines=27> */
[----:B------:R-:W-:Y:S01]  /*3290*/  PRMT R13, RZ, 0x7610, R13 ;  /* 0x00007610ff0d7816 */ /* 0x000fe2000000000d */
[----:B------:R-:W-:Y:S05]  /*32a0*/  BRA `(.L_x_1419) ;  /* 0x000012a000007947 */ /* 0x000fea0003800000 */
.L_x_1421:
[----:B------:R-:W-:Y:S02]  /*32b0*/  ULDC.64 UR4, c[0x0][0x118] ;  /* 0x0000460000047ab9 */ /* 0x000fe40000000a00 */
[----:B------:R1:W2:Y:S04]  /*32c0*/  LDG.E R139, [R20.64+0x4] ;  /* 0x00000404148b7981 */ /* 0x0002a8000c1e1900 */
[----:B------:R1:W3:Y:S04]  /*32d0*/  LDG.E R145, [R20.64] ;  /* 0x0000000414917981 */ /* 0x0002e8000c1e1900 */
[----:B------:R1:W4:Y:S04]  /*32e0*/  LDG.E R153, [R20.64+0x8] ;  /* 0x0000080414997981 */ /* 0x000328000c1e1900 */
[----:B------:R-:W4:Y:S04]  /*32f0*/  LDG.E R107, [R4.64+0x4] ;  /* 0x00000404046b7981 */ /* 0x000f28000c1e1900 */
[----:B------:R0:W4:Y:S04]  /*3300*/  LDG.E R105, [R4.64] ;  /* 0x0000000404697981 */ /* 0x000128000c1e1900 */
[----:B------:R0:W4:Y:S01]  /*3310*/  LDG.E R113, [R4.64+0x8] ;  /* 0x0000080404717981 */ /* 0x000122000c1e1900 */
[----:B------:R-:W-:-:S03]  /*3320*/  FADD R8, R167, R167 ;  /* 0x000000a7a7087221 */ /* 0x000fc60000000000 */
[----:B------:R0:W5:Y:S01]  /*3330*/  LDG.E R29, [R6.64] ;  /* 0x00000004061d7981 */ /* 0x000162000c1e1900 */
[----:B------:R-:W-:-:S03]  /*3340*/  FFMA R123, R8, R167, -1 ;  /* 0xbf800000087b7423 */ /* 0x000fc600000000a7 */
[----:B------:R0:W5:Y:S01]  /*3350*/  LDG.E R30, [R10.64] ;  /* 0x000000040a1e7981 */ /* 0x000162000c1e1900 */
[----:B------:R-:W-:Y:S01]  /*3360*/  MOV R229, R34 ;  /* 0x0000002200e57202 */ /* 0x000fe20000000f00 */
[----:B-1----:R-:W-:Y:S01]  /*3370*/  CS2R R20, SRZ ;  /* 0x0000000000147805 */ /* 0x002fe2000001ff00 */
[----:B------:R-:W-:Y:S01]  /*3380*/  MOV R230, R35 ;  /* 0x0000002300e67202 */ /* 0x000fe20000000f00 */
        /* <DEDUP_REMOVED lines=35> */
[----:B------:R-:W-:-:S02]  /*35c0*/  MOV R61, RZ ;  /* 0x000000ff003d7202 */ /* 0x000fc40000000f00 */
[----:B------:R-:W-:Y:S02]  /*35d0*/  MOV R231, R150 ;  /* 0x0000009600e77202 */ /* 0x000fe40000000f00 */
[----:B------:R-:W-:Y:S01]  /*35e0*/  MOV R236, R151 ;  /* 0x0000009700ec7202 */ /* 0x000fe20000000f00 */
[C---:B--2--5:R-:W-:Y:S01]  /*35f0*/  FMUL R0, R139.reuse, R173 ;  /* 0x000000ad8b007220 */ /* 0x064fe20000400000 */
[----:B------:R-:W-:-:S03]  /*3600*/  FMUL R8, R139, R172 ;  /* 0x000000ac8b087220 */ /* 0x000fc60000400000 */
[----:B---3--:R-:W-:-:S04]  /*3610*/  FFMA R0, R145, R174, R0 ;  /* 0x000000ae91007223 */ /* 0x008fc80000000000 */
[C---:B----4-:R-:W-:Y:S01]  /*3620*/  FFMA R3, R153.reuse, R172, R0 ;  /* 0x000000ac99037223 */ /* 0x050fe20000000000 */
[C---:B------:R-:W-:Y:S01]  /*3630*/  FMUL R14, R153.reuse, R174 ;  /* 0x000000ae990e7220 */ /* 0x040fe20000400000 */
[-C--:B------:R-:W-:Y:S01]  /*3640*/  FFMA R8, R153, R173.reuse, -R8 ;  /* 0x000000ad99087223 */ /* 0x080fe20000000808 */
[----:B------:R-:W-:Y:S01]  /*3650*/  FMUL R0, R107, R173 ;  /* 0x000000ad6b007220 */ /* 0x000fe20000400000 */
[----:B0-----:R-:W-:Y:S01]  /*3660*/  FADD R5, R3, R3 ;  /* 0x0000000303057221 */ /* 0x001fe20000000000 */
[----:B------:R-:W-:Y:S01]  /*3670*/  FFMA R14, R145, R172, -R14 ;  /* 0x000000ac910e7223 */ /* 0x000fe2000000080e */
[----:B------:R-:W-:Y:S01]  /*3680*/  FMUL R155, R8, R167 ;  /* 0x000000a7089b7220 */ /* 0x000fe20000400000 */
[-C--:B------:R-:W-:Y:S01]  /*3690*/  FFMA R0, R105, R174.reuse, R0 ;  /* 0x000000ae69007223 */ /* 0x080fe20000000000 */
[C---:B------:R-:W-:Y:S01]  /*36a0*/  FMUL R4, R5.reuse, R174 ;  /* 0x000000ae05047220 */ /* 0x040fe20000400000 */
[----:B------:R-:W-:Y:S01]  /*36b0*/  FMUL R6, R5, R173 ;  /* 0x000000ad05067220 */ /* 0x000fe20000400000 */
[----:B------:R-:W-:Y:S01]  /*36c0*/  FMUL R7, R14, R167 ;  /* 0x000000a70e077220 */ /* 0x000fe20000400000 */
[-C--:B------:R-:W-:Y:S01]  /*36d0*/  FFMA R0, R113, R172.reuse, R0 ;  /* 0x000000ac71007223 */ /* 0x080fe20000000000 */
[C---:B------:R-:W-:Y:S01]  /*36e0*/  FFMA R4, R123.reuse, R145, R4 ;  /* 0x000000917b047223 */ /* 0x040fe20000000004 */
[----:B------:R-:W-:Y:S01]  /*36f0*/  FFMA R6, R123, R139, R6 ;  /* 0x0000008b7b067223 */ /* 0x000fe20000000006 */
[----:B------:R-:W-:Y:S01]  /*3700*/  FMUL R8, R5, R172 ;  /* 0x000000ac05087220 */ /* 0x000fe20000400000 */
[----:B------:R-:W-:Y:S01]  /*3710*/  FADD R3, R0, R0 ;  /* 0x0000000000037221 */ /* 0x000fe20000000000 */
[----:B------:R-:W-:Y:S01]  /*3720*/  FFMA R155, R155, 2, R4 ;  /* 0x400000009b9b7823 */ /* 0x000fe20000000004 */
[----:B------:R-:W-:Y:S01]  /*3730*/  FFMA R10, R7, 2, R6 ;  /* 0x40000000070a7823 */ /* 0x000fe20000000006 */
[----:B------:R-:W-:Y:S01]  /*3740*/  FFMA R11, R123, R153, R8 ;  /* 0x000000997b0b7223 */ /* 0x000fe20000000008 */
[C---:B------:R-:W-:Y:S01]  /*3750*/  FMUL R0, R3.reuse, R174 ;  /* 0x000000ae03007220 */ /* 0x040fe20000400000 */
[CC--:B------:R-:W-:Y:S01]  /*3760*/  FMUL R4, R3.reuse, R173.reuse ;  /* 0x000000ad03047220 */ /* 0x0c0fe20000400000 */
[-C--:B------:R-:W-:Y:S01]  /*3770*/  FMUL R6, R3, R172.reuse ;  /* 0x000000ac03067220 */ /* 0x080fe20000400000 */
[----:B------:R-:W-:Y:S01]  /*3780*/  FMUL R14, R145, R173 ;  /* 0x000000ad910e7220 */ /* 0x000fe20000400000 */
[C---:B------:R-:W-:Y:S01]  /*3790*/  FFMA R0, R123.reuse, R105, R0 ;  /* 0x000000697b007223 */ /* 0x040fe20000000000 */
[C---:B------:R-:W-:Y:S01]  /*37a0*/  FFMA R80, R123.reuse, R107, R4 ;  /* 0x0000006b7b507223 */ /* 0x040fe20000000004 */
[----:B------:R-:W-:Y:S01]  /*37b0*/  FFMA R123, R123, R113, R6 ;  /* 0x000000717b7b7223 */ /* 0x000fe20000000006 */
[----:B------:R-:W-:Y:S01]  /*37c0*/  FMUL R4, R107, R172 ;  /* 0x000000ac6b047220 */ /* 0x000fe20000400000 */
[-C--:B------:R-:W-:Y:S01]  /*37d0*/  FMUL R6, R113, R174.reuse ;  /* 0x000000ae71067220 */ /* 0x080fe20000400000 */
[-C--:B------:R-:W-:Y:S01]  /*37e0*/  FMUL R8, R105, R173.reuse ;  /* 0x000000ad69087220 */ /* 0x080fe20000400000 */
[----:B------:R-:W-:Y:S01]  /*37f0*/  FFMA R14, R139, R174, -R14 ;  /* 0x000000ae8b0e7223 */ /* 0x000fe2000000080e */
[----:B------:R-:W-:Y:S01]  /*3800*/  FFMA R4, R113, R173, -R4 ;  /* 0x000000ad71047223 */ /* 0x000fe20000000804 */
[----:B------:R-:W-:Y:S01]  /*3810*/  FFMA R6, R105, R172, -R6 ;  /* 0x000000ac69067223 */ /* 0x000fe20000000806 */
[----:B------:R-:W-:Y:S01]  /*3820*/  FFMA R8, R107, R174, -R8 ;  /* 0x000000ae6b087223 */ /* 0x000fe20000000808 */
[-C--:B------:R-:W-:Y:S01]  /*3830*/  FMUL R14, R14, R167.reuse ;  /* 0x000000a70e0e7220 */ /* 0x080fe20000400000 */
[-C--:B------:R-:W-:Y:S01]  /*3840*/  FMUL R129, R4, R167.reuse ;  /* 0x000000a704817220 */ /* 0x080fe20000400000 */
[-C--:B------:R-:W-:Y:S01]  /*3850*/  FMUL R3, R6, R167.reuse ;  /* 0x000000a706037220 */ /* 0x080fe20000400000 */
[----:B------:R-:W-:Y:S01]  /*3860*/  FMUL R8, R8, R167 ;  /* 0x000000a708087220 */ /* 0x000fe20000400000 */
[----:B------:R-:W-:Y:S01]  /*3870*/  FFMA R11, R14, 2, R11 ;  /* 0x400000000e0b7823 */ /* 0x000fe2000000000b */
[----:B------:R-:W-:Y:S01]  /*3880*/  FFMA R129, R129, 2, R0 ;  /* 0x4000000081817823 */ /* 0x000fe20000000000 */
[----:B------:R-:W-:Y:S01]  /*3890*/  FFMA R80, R3, 2, R80 ;  /* 0x4000000003507823 */ /* 0x000fe20000000050 */
[----:B------:R-:W-:Y:S01]  /*38a0*/  FFMA R123, R8, 2, R123 ;  /* 0x40000000087b7823 */ /* 0x000fe2000000007b */
[----:B------:R-:W-:Y:S01]  /*38b0*/  CS2R R14, SRZ ;  /* 0x00000000000e7805 */ /* 0x000fe2000001ff00 */
[----:B------:R-:W-:Y:S05]  /*38c0*/  BRA `(.L_x_1419) ;  /* 0x00000c8000007947 */ /* 0x000fea0003800000 */
.L_x_1420:
[----:B0-----:R-:W-:Y:S02]  /*38d0*/  ULDC.64 UR4, c[0x0][0x118] ;  /* 0x0000460000047ab9 */ /* 0x001fe40000000a00 */
[----:B------:R-:W2:Y:S04]  /*38e0*/  LDG.E R97, [R20.64+0x4] ;  /* 0x0000040414617981 */ /* 0x000ea8000c1e1900 */
[----:B------:R-:W3:Y:S04]  /*38f0*/  LDG.E R91, [R20.64] ;  /* 0x00000004145b7981 */ /* 0x000ee8000c1e1900 */
[----:B------:R-:W4:Y:S04]  /*3900*/  LDG.E R99, [R20.64+0x8] ;  /* 0x0000080414637981 */ /* 0x000f28000c1e1900 */
[----:B------:R0:W4:Y:S04]  /*3910*/  LDG.E R137, [R14.64+0x4] ;  /* 0x000004040e897981 */ /* 0x000128000c1e1900 */
[----:B------:R0:W4:Y:S04]  /*3920*/  LDG.E R147, [R14.64] ;  /* 0x000000040e937981 */ /* 0x000128000c1e1900 */
[----:B------:R0:W4:Y:S04]  /*3930*/  LDG.E R131, [R14.64+0x8] ;  /* 0x000008040e837981 */ /* 0x000128000c1e1900 */
[----:B------:R1:W4:Y:S04]  /*3940*/  LDG.E R75, [R4.64+0x4] ;  /* 0x00000404044b7981 */ /* 0x000328000c1e1900 */
[----:B------:R1:W4:Y:S04]  /*3950*/  LDG.E R73, [R4.64] ;  /* 0x0000000404497981 */ /* 0x000328000c1e1900 */
[----:B------:R1:W4:Y:S04]  /*3960*/  LDG.E R81, [R4.64+0x8] ;  /* 0x0000080404517981 */ /* 0x000328000c1e1900 */
[----:B------:R0:W5:Y:S04]  /*3970*/  LDG.E R37, [R8.64] ;  /* 0x0000000408257981 */ /* 0x000168000c1e1900 */
[----:B------:R0:W5:Y:S04]  /*3980*/  LDG.E R31, [R6.64] ;  /* 0x00000004061f7981 */ /* 0x000168000c1e1900 */
[----:B------:R0:W5:Y:S01]  /*3990*/  LDG.E R36, [R10.64] ;  /* 0x000000040a247981 */ /* 0x000162000c1e1900 */
[----:B------:R-:W-:Y:S01]  /*39a0*/  MOV R237, R40 ;  /* 0x0000002800ed7202 */ /* 0x000fe20000000f00 */
[----:B------:R-:W-:Y:S01]  /*39b0*/  CS2R R126, SRZ ;  /* 0x00000000007e7805 */ /* 0x000fe2000001ff00 */
[----:B------:R-:W-:Y:S01]  /*39c0*/  MOV R238, R41 ;  /* 0x0000002900ee7202 */ /* 0x000fe20000000f00 */
[----:B------:R-:W-:Y:S01]  /*39d0*/  CS2R R124, SRZ ;  /* 0x00000000007c7805 */ /* 0x000fe2000001ff00 */
[----:B------:R-:W-:Y:S01]  /*39e0*/  MOV R239, R34 ;  /* 0x0000002200ef7202 */ /* 0x000fe20000000f00 */
[----:B------:R-:W-:Y:S01]  /*39f0*/  CS2R R118, SRZ ;  /* 0x0000000000767805 */ /* 0x000fe2000001ff00 */
[----:B------:R-:W-:Y:S01]  /*3a00*/  MOV R244, R35 ;  /* 0x0000002300f47202 */ /* 0x000fe20000000f00 */
        /* <DEDUP_REMOVED lines=25> */
[----:B------:R-:W-:-:S02]  /*3ba0*/  MOV R61, RZ ;  /* 0x000000ff003d7202 */ /* 0x000fc40000000f00 */
[----:B------:R-:W-:Y:S02]  /*3bb0*/  MOV R245, R150 ;  /* 0x0000009600f57202 */ /* 0x000fe40000000f00 */
[----:B------:R-:W-:Y:S01]  /*3bc0*/  MOV R246, R151 ;  /* 0x0000009700f67202 */ /* 0x000fe20000000f00 */
[----:B--2--5:R-:W-:-:S04]  /*3bd0*/  FMUL R0, R97, R173 ;  /* 0x000000ad61007220 */ /* 0x024fc80000400000 */
[----:B---3--:R-:W-:-:S04]  /*3be0*/  FFMA R0, R91, R174, R0 ;  /* 0x000000ae5b007223 */ /* 0x008fc80000000000 */
[----:B----4-:R-:W-:Y:S01]  /*3bf0*/  FFMA R3, R99, R172, R0 ;  /* 0x000000ac63037223 */ /* 0x010fe20000000000 */
[----:B------:R-:W-:Y:S01]  /*3c00*/  FADD R0, R167, R167 ;  /* 0x000000a7a7007221 */ /* 0x000fe20000000000 */
[----:B------:R-:W-:Y:S02]  /*3c10*/  FMUL R32, R99, R174 ;  /* 0x000000ae63207220 */ /* 0x000fe40000400000 */
[----:B------:R-:W-:Y:S01]  /*3c20*/  FADD R13, R3, R3 ;  /* 0x00000003030d7221 */ /* 0x000fe20000000000 */
[----:B0-----:R-:W-:Y:S01]  /*3c30*/  FFMA R14, R0, R167, -1 ;  /* 0xbf800000000e7423 */ /* 0x001fe200000000a7 */
[-C--:B------:R-:W-:Y:S01]  /*3c40*/  FMUL R20, R97, R172.reuse ;  /* 0x000000ac61147220 */ /* 0x080fe20000400000 */
[----:B------:R-:W-:Y:S01]  /*3c50*/  FFMA R32, R91, R172, -R32 ;  /* 0x000000ac5b207223 */ /* 0x000fe20000000820 */
[CC--:B------:R-:W-:Y:S01]  /*3c60*/  FMUL R0, R13.reuse, R173.reuse ;  /* 0x000000ad0d007220 */ /* 0x0c0fe20000400000 */
[----:B------:R-:W-:Y:S01]  /*3c70*/  FMUL R3, R13, R174 ;  /* 0x000000ae0d037220 */ /* 0x000fe20000400000 */
[----:B------:R-:W-:Y:S01]  /*3c80*/  FFMA R20, R99, R173, -R20 ;  /* 0x000000ad63147223 */ /* 0x000fe20000000814 */
[----:B-1----:R-:W-:Y:S01]  /*3c90*/  FMUL R5, R32, R167 ;  /* 0x000000a720057220 */ /* 0x002fe20000400000 */
[C---:B------:R-:W-:Y:S01]  /*3ca0*/  FFMA R0, R14.reuse, R97, R0 ;  /* 0x000000610e007223 */ /* 0x040fe20000000000 */
[----:B------:R-:W-:Y:S01]  /*3cb0*/  FFMA R3, R14, R91, R3 ;  /* 0x0000005b0e037223 */ /* 0x000fe20000000003 */
[----:B------:R-:W-:-:S02]  /*3cc0*/  FMUL R20, R20, R167 ;  /* 0x000000a714147220 */ /* 0x000fc40000400000 */
[----:B------:R-:W-:Y:S01]  /*3cd0*/  FFMA R74, R5, 2, R0 ;  /* 0x40000000054a7823 */ /* 0x000fe20000000000 */
[----:B------:R-:W-:Y:S01]  /*3ce0*/  FMUL R0, R137, R173 ;  /* 0x000000ad89007220 */ /* 0x000fe20000400000 */
[----:B------:R-:W-:-:S03]  /*3cf0*/  FFMA R121, R20, 2, R3 ;  /* 0x4000000014797823 */ /* 0x000fc60000000003 */
[----:B------:R-:W-:Y:S01]  /*3d00*/  FFMA R3, R147, R174, R0 ;  /* 0x000000ae93037223 */ /* 0x000fe20000000000 */
[-C--:B------:R-:W-:Y:S01]  /*3d10*/  FMUL R4, R137, R172.reuse ;  /* 0x000000ac89047220 */ /* 0x080fe20000400000 */
[-C--:B------:R-:W-:Y:S01]  /*3d20*/  FMUL R8, R91, R173.reuse ;  /* 0x000000ad5b087220 */ /* 0x080fe20000400000 */
[-C--:B------:R-:W-:Y:S01]  /*3d30*/  FMUL R0, R75, R173.reuse ;  /* 0x000000ad4b007220 */ /* 0x080fe20000400000 */
[C---:B------:R-:W-:Y:S01]  /*3d40*/  FFMA R3, R131.reuse, R172, R3 ;  /* 0x000000ac83037223 */ /* 0x040fe20000000003 */
[C---:B------:R-:W-:Y:S01]  /*3d50*/  FFMA R4, R131.reuse, R173, -R4 ;  /* 0x000000ad83047223 */ /* 0x040fe20000000804 */
[-C--:B------:R-:W-:Y:S01]  /*3d60*/  FMUL R6, R131, R174.reuse ;  /* 0x000000ae83067220 */ /* 0x080fe20000400000 */
[-C--:B------:R-:W-:Y:S01]  /*3d70*/  FFMA R10, R97, R174.reuse, -R8 ;  /* 0x000000ae610a7223 */ /* 0x080fe20000000808 */
[----:B------:R-:W-:Y:S01]  /*3d80*/  FADD R3, R3, R3 ;  /* 0x0000000303037221 */ /* 0x000fe20000000000 */
[----:B------:R-:W-:Y:S01]  /*3d90*/  FFMA R8, R73, R174, R0 ;  /* 0x000000ae49087223 */ /* 0x000fe20000000000 */
[----:B------:R-:W-:Y:S01]  /*3da0*/  FMUL R163, R4, R167 ;  /* 0x000000a704a37220 */ /* 0x000fe20000400000 */
[----:B------:R-:W-:Y:S01]  /*3db0*/  FFMA R6, R147, R172, -R6 ;  /* 0x000000ac93067223 */ /* 0x000fe20000000806 */
[C---:B------:R-:W-:Y:S01]  /*3dc0*/  FMUL R0, R3.reuse, R174 ;  /* 0x000000ae03007220 */ /* 0x040fe20000400000 */
[----:B------:R-:W-:Y:S01]  /*3dd0*/  FMUL R4, R3, R173 ;  /* 0x000000ad03047220 */ /* 0x000fe20000400000 */
[-C--:B------:R-:W-:Y:S01]  /*3de0*/  FFMA R8, R81, R172.reuse, R8 ;  /* 0x000000ac51087223 */ /* 0x080fe20000000008 */
[----:B------:R-:W-:Y:S01]  /*3df0*/  FMUL R5, R6, R167 ;  /* 0x000000a706057220 */ /* 0x000fe20000400000 */
[C---:B------:R-:W-:Y:S01]  /*3e00*/  FFMA R0, R14.reuse, R147, R0 ;  /* 0x000000930e007223 */ /* 0x040fe20000000000 */
[----:B------:R-:W-:Y:S01]  /*3e10*/  FFMA R4, R14, R137, R4 ;  /* 0x000000890e047223 */ /* 0x000fe20000000004 */
[-C--:B------:R-:W-:Y:S01]  /*3e20*/  FMUL R13, R13, R172.reuse ;  /* 0x000000ac0d0d7220 */ /* 0x080fe20000400000 */
[----:B------:R-:W-:Y:S01]  /*3e30*/  FADD R7, R8, R8 ;  /* 0x0000000808077221 */ /* 0x000fe20000000000 */
[----:B------:R-:W-:Y:S01]  /*3e40*/  FFMA R163, R163, 2, R0 ;  /* 0x40000000a3a37823 */ /* 0x000fe20000000000 */
[----:B------:R-:W-:Y:S01]  /*3e50*/  FFMA R82, R5, 2, R4 ;  /* 0x4000000005527823 */ /* 0x000fe20000000004 */
[----:B------:R-:W-:Y:S01]  /*3e60*/  FMUL R10, R10, R167 ;  /* 0x000000a70a0a7220 */ /* 0x000fe20000400000 */
[----:B------:R-:W-:Y:S01]  /*3e70*/  FFMA R13, R14, R99, R13 ;  /* 0x000000630e0d7223 */ /* 0x000fe2000000000d */
[----:B------:R-:W-:Y:S01]  /*3e80*/  FMUL R0, R3, R172 ;  /* 0x000000ac03007220 */ /* 0x000fe20000400000 */
[C---:B------:R-:W-:Y:S01]  /*3e90*/  FMUL R4, R7.reuse, R174 ;  /* 0x000000ae07047220 */ /* 0x040fe20000400000 */
[C---:B------:R-:W-:Y:S01]  /*3ea0*/  FMUL R6, R7.reuse, R173 ;  /* 0x000000ad07067220 */ /* 0x040fe20000400000 */
[-C--:B------:R-:W-:Y:S01]  /*3eb0*/  FMUL R8, R7, R172.reuse ;  /* 0x000000ac07087220 */ /* 0x080fe20000400000 */
[----:B------:R-:W-:Y:S01]  /*3ec0*/  FFMA R115, R10, 2, R13 ;  /* 0x400000000a737823 */ /* 0x000fe2000000000d */
[C---:B------:R-:W-:Y:S01]  /*3ed0*/  FFMA R0, R14.reuse, R131, R0 ;  /* 0x000000830e007223 */ /* 0x040fe20000000000 */
[C---:B------:R-:W-:Y:S01]  /*3ee0*/  FFMA R83, R14.reuse, R73, R4 ;  /* 0x000000490e537223 */ /* 0x040fe20000000004 */
[C---:B------:R-:W-:Y:S01]  /*3ef0*/  FFMA R72, R14.reuse, R75, R6 ;  /* 0x0000004b0e487223 */ /* 0x040fe20000000006 */
[----:B------:R-:W-:Y:S01]  /*3f00*/  FFMA R14, R14, R81, R8 ;  /* 0x000000510e0e7223 */ /* 0x000fe20000000008 */
[-C--:B------:R-:W-:Y:S01]  /*3f10*/  FMUL R10, R73, R173.reuse ;  /* 0x000000ad490a7220 */ /* 0x080fe20000400000 */
[-C--:B------:R-:W-:Y:S01]  /*3f20*/  FMUL R4, R147, R173.reuse ;  /* 0x000000ad93047220 */ /* 0x080fe20000400000 */
[----:B------:R-:W-:Y:S01]  /*3f30*/  FMUL R6, R75, R172 ;  /* 0x000000ac4b067220 */ /* 0x000fe20000400000 */
[-C--:B------:R-:W-:Y:S01]  /*3f40*/  FMUL R8, R81, R174.reuse ;  /* 0x000000ae51087220 */ /* 0x080fe20000400000 */
[-C--:B------:R-:W-:Y:S01]  /*3f50*/  FFMA R10, R75, R174.reuse, -R10 ;  /* 0x000000ae4b0a7223 */ /* 0x080fe2000000080a */
        /* <DEDUP_REMOVED lines=11> */
[----:B------:R-:W-:Y:S01]  /*4010*/  PRMT R13, RZ, 0x7610, R13 ;  /* 0x00007610ff0d7816 */ /* 0x000fe2000000000d */
[----:B------:R-:W-:Y:S01]  /*4020*/  CS2R R14, SRZ ;  /* 0x00000000000e7805 */ /* 0x000fe2000001ff00 */
[----:B------:R-:W-:Y:S01]  /*4030*/  CS2R R20, SRZ ;  /* 0x0000000000147805 */ /* 0x000fe2000001ff00 */
[----:B------:R-:W-:Y:S01]  /*4040*/  MOV R32, RZ ;  /* 0x000000ff00207202 */ /* 0x000fe20000000f00 */
[----:B------:R-:W-:Y:S01]  /*4050*/  CS2R R10, SRZ ;  /* 0x00000000000a7805 */ /* 0x000fe2000001ff00 */
[----:B------:R-:W-:Y:S05]  /*4060*/  BRA `(.L_x_1419) ;  /* 0x000004e000007947 */ /* 0x000fea0003800000 */
.L_x_1416:
[----:B------:R-:W-:Y:S02]  /*4070*/  ULDC.64 UR4, c[0x0][0x118] ;  /* 0x0000460000047ab9 */ /* 0x000fe40000000a00 */
[----:B------:R-:W2:Y:S04]  /*4080*/  LDG.E R15, [R4.64+0x4] ;  /* 0x00000404040f7981 */ /* 0x000ea8000c1e1900 */
[----:B------:R-:W3:Y:S04]  /*4090*/  LDG.E R21, [R4.64] ;  /* 0x0000000404157981 */ /* 0x000ee8000c1e1900 */
[----:B------:R-:W4:Y:S04]  /*40a0*/  LDG.E R135, [R4.64+0x8] ;  /* 0x0000080404877981 */ /* 0x000f28000c1e1900 */
[----:B------:R0:W5:Y:S01]  /*40b0*/  LDG.E R38, [R6.64] ;  /* 0x0000000406267981 */ /* 0x000162000c1e1900 */
[----:B------:R-:W-:Y:S01]  /*40c0*/  MOV R134, RZ ;  /* 0x000000ff00867202 */ /* 0x000fe20000000f00 */
[----:B------:R-:W-:Y:S01]  /*40d0*/  CS2R R132, SRZ ;  /* 0x0000000000847805 */ /* 0x000fe2000001ff00 */
[----:B------:R-:W-:Y:S01]  /*40e0*/  CS2R R24, SRZ ;  /* 0x0000000000187805 */ /* 0x000fe2000001ff00 */
[----:B------:R-:W-:Y:S01]  /*40f0*/  MOV R23, RZ ;  /* 0x000000ff00177202 */ /* 0x000fe20000000f00 */
[----:B------:R-:W-:Y:S01]  /*4100*/  CS2R R60, SRZ ;  /* 0x00000000003c7805 */ /* 0x000fe2000001ff00 */
        /* <DEDUP_REMOVED lines=43> */
[C---:B--2---:R-:W-:Y:S01]  /*43c0*/  FMUL R0, R15.reuse, R173 ;  /* 0x000000ad0f007220 */ /* 0x044fe20000400000 */
[----:B------:R-:W-:-:S03]  /*43d0*/  FMUL R10, R15, R172 ;  /* 0x000000ac0f0a7220 */ /* 0x000fc60000400000 */
[----:B---3--:R-:W-:Y:S01]  /*43e0*/  FFMA R8, R21, R174, R0 ;  /* 0x000000ae15087223 */ /* 0x008fe20000000000 */
[----:B------:R-:W-:Y:S01]  /*43f0*/  FADD R0, R167, R167 ;  /* 0x000000a7a7007221 */ /* 0x000fe20000000000 */
[----:B------:R-:W-:Y:S02]  /*4400*/  FMUL R14, R21, R173 ;  /* 0x000000ad150e7220 */ /* 0x000fe40000400000 */
[C---:B----4-:R-:W-:Y:S01]  /*4410*/  FFMA R8, R135.reuse, R172, R8 ;  /* 0x000000ac87087223 */ /* 0x050fe20000000008 */
[----:B------:R-:W-:Y:S01]  /*4420*/  FFMA R0, R0, R167, -1 ;  /* 0xbf80000000007423 */ /* 0x000fe200000000a7 */
[----:B------:R-:W-:Y:S01]  /*4430*/  FFMA R10, R135, R173, -R10 ;  /* 0x000000ad870a7223 */ /* 0x000fe2000000080a */
[-C--:B------:R-:W-:Y:S01]  /*4440*/  FFMA R14, R15, R174.reuse, -R14 ;  /* 0x000000ae0f0e7223 */ /* 0x080fe2000000080e */
[----:B------:R-:W-:Y:S01]  /*4450*/  FADD R3, R8, R8 ;  /* 0x0000000808037221 */ /* 0x000fe20000000000 */
[-C--:B------:R-:W-:Y:S01]  /*4460*/  FMUL R8, R135, R174.reuse ;  /* 0x000000ae87087220 */ /* 0x080fe20000400000 */
[-C--:B------:R-:W-:Y:S01]  /*4470*/  FMUL R10, R10, R167.reuse ;  /* 0x000000a70a0a7220 */ /* 0x080fe20000400000 */
[----:B0-----:R-:W-:Y:S01]  /*4480*/  FMUL R7, R14, R167 ;  /* 0x000000a70e077220 */ /* 0x001fe20000400000 */
[C---:B------:R-:W-:Y:S01]  /*4490*/  FMUL R5, R3.reuse, R174 ;  /* 0x000000ae03057220 */ /* 0x040fe20000400000 */
[C---:B------:R-:W-:Y:S01]  /*44a0*/  FMUL R4, R3.reuse, R173 ;  /* 0x000000ad03047220 */ /* 0x040fe20000400000 */
[-C--:B------:R-:W-:Y:S01]  /*44b0*/  FMUL R6, R3, R172.reuse ;  /* 0x000000ac03067220 */ /* 0x080fe20000400000 */
[----:B------:R-:W-:Y:S01]  /*44c0*/  FFMA R8, R21, R172, -R8 ;  /* 0x000000ac15087223 */ /* 0x000fe20000000808 */
[C---:B------:R-:W-:Y:S01]  /*44d0*/  FFMA R5, R0.reuse, R21, R5 ;  /* 0x0000001500057223 */ /* 0x040fe20000000005 */
[C---:B------:R-:W-:Y:S01]  /*44e0*/  FFMA R4, R0.reuse, R15, R4 ;  /* 0x0000000f00047223 */ /* 0x040fe20000000004 */
[----:B------:R-:W-:Y:S01]  /*44f0*/  FFMA R6, R0, R135, R6 ;  /* 0x0000008700067223 */ /* 0x000fe20000000006 */
[----:B------:R-:W-:Y:S01]  /*4500*/  FMUL R3, R8, R167 ;  /* 0x000000a708037220 */ /* 0x000fe20000400000 */
[----:B------:R-:W-:-:S02]  /*4510*/  FFMA R32, R10, 2, R5 ;  /* 0x400000000a207823 */ /* 0x000fc40000000005 */
[----:B------:R-:W-:Y:S01]  /*4520*/  FFMA R14, R7, 2, R6 ;  /* 0x40000000070e7823 */ /* 0x000fe20000000006 */
[----:B------:R-:W-:Y:S01]  /*4530*/  FFMA R20, R3, 2, R4 ;  /* 0x4000000003147823 */ /* 0x000fe20000000004 */
[----:B------:R-:W-:Y:S02]  /*4540*/  CS2R R10, SRZ ;  /* 0x00000000000a7805 */ /* 0x000fe4000001ff00 */
.L_x_1419:
[----:B------:R-:W-:Y:S05]  /*4550*/  BSYNC B6 ;  /* 0x0000000000067941 */ /* 0x000fea0003800000 */
.L_x_1415:
[----:B------:R-:W-:Y:S01]  /*4560*/  ISETP.NE.U32.AND P0, PT, RZ, c[0x0][0x768], PT ;  /* 0x0001da00ff007a0c */ /* 0x000fe20003f05070 */
[----:B------:R-:W-:Y:S01]  /*4570*/  ULDC.64 UR4, c[0x0][0x118] ;  /* 0x0000460000047ab9 */ /* 0x000fe20000000a00 */
[----:B------:R-:W-:Y:S02]  /*4580*/  MOV R5, c[0x0][0x788] ;  /* 0x0001e20000057a02 */ /* 0x000fe40000000f00 */
[----:B------:R-:W-:Y:S02]  /*4590*/  ISETP.NE.AND.EX P0, PT, RZ, c[0x0][0x76c], PT, P0 ;  /* 0x0001db00ff007a0c */ /* 0x000fe40003f05300 */
[----:B-----5:R-:W-:Y:S02]  /*45a0*/  SHF.R.S32.HI R33, RZ, 0x1f, R206 ;  /* 0x0000001fff217819 */ /* 0x020fe400000114ce */
[----:B------:R-:W-:-:S09]  /*45b0*/  SHF.R.S32.HI R51, RZ, 0x1f, R5 ;  /* 0x0000001fff337819 */ /* 0x000fd20000011405 */
[----:B------:R-:W-:Y:S02]  /*45c0*/  @P0 IMAD R3, R33, c[0x0][0x788], RZ ;  /* 0x0001e20021030a24 */ /* 0x000fe400078e02ff */
[----:B------:R-:W-:-:S04]  /*45d0*/  @P0 IMAD.WIDE.U32 R4, R206, R5, c[0x0][0x768] ;  /* 0x0001da00ce040625 */ /* 0x000fc800078e0005 */
[----:B------:R-:W-:-:S05]  /*45e0*/  @P0 IMAD R3, R206, R51, R3 ;  /* 0x00000033ce030224 */ /* 0x000fca00078e0203 */
[----:B------:R-:W-:-:S05]  /*45f0*/  @P0 IADD3 R5, R5, R3, RZ ;  /* 0x0000000305050210 */ /* 0x000fca0007ffe0ff */
[----:B------:R-:W2:Y:S04]  /*4600*/  @P0 LDG.E R0, [R4.64] ;  /* 0x0000000404000981 */ /* 0x000ea8000c1e1900 */
[----:B------:R-:W3:Y:S04]  /*4610*/  @P0 LDG.E R3, [R4.64+0x4] ;  /* 0x0000040404030981 */ /* 0x000ee8000c1e1900 */
[----:B------:R-:W4:Y:S04]  /*4620*/  @P0 LDG.E R6, [R4.64+0x8] ;  /* 0x0000080404060981 */ /* 0x000f28000c1e1900 */
[----:B------:R-:W4:Y:S04]  /*4630*/  @P0 LDG.E R7, [R4.64+0xc] ;  /* 0x00000c0404070981 */ /* 0x000f28000c1e1900 */
[----:B------:R-:W4:Y:S04]  /*4640*/  @P0 LDG.E R8, [R4.64+0x10] ;  /* 0x0000100404080981 */ /* 0x000f28000c1e1900 */
[----:B------:R-:W4:Y:S01]  /*4650*/  @P0 LDG.E R9, [R4.64+0x14] ;  /* 0x0000140404090981 */ /* 0x000f22000c1e1900 */
[----:B------:R-:W-:-:S04]  /*4660*/  MOV R34, c[0x0][0x478] ;  /* 0x00011e0000227a02 */ /* 0x000fc80000000f00 */
[----:B------:R-:W-:Y:S01]  /*4670*/  SHF.R.S32.HI R49, RZ, 0x1f, R34 ;  /* 0x0000001fff317819 */ /* 0x000fe20000011422 */
[----:B--2---:R-:W-:Y:S01]  /*4680*/  @P0 FADD R50, RZ, -R0 ;  /* 0x80000000ff320221 */ /* 0x004fe20000000000 */
[----:B---3--:R-:W-:Y:S01]  /*4690*/  @P0 FADD R3, RZ, -R3 ;  /* 0x80000003ff030221 */ /* 0x008fe20000000000 */
[----:B----4-:R-:W-:Y:S01]  /*46a0*/  @P0 FADD R0, RZ, -R6 ;  /* 0x80000006ff000221 */ /* 0x010fe20000000000 */
[----:B------:R-:W-:Y:S01]  /*46b0*/  @P0 FADD R7, RZ, -R7 ;  /* 0x80000007ff070221 */ /* 0x000fe20000000000 */
[----:B------:R-:W-:Y:S01]  /*46c0*/  @P0 FADD R8, RZ, -R8 ;  /* 0x80000008ff080221 */ /* 0x000fe20000000000 */
[----:B------:R-:W-:Y:S01]  /*46d0*/  @P0 FADD R9, RZ, -R9 ;  /* 0x80000009ff090221 */ /* 0x000fe20000000000 */
[----:B------:R-:W-:Y:S05]  /*46e0*/  @P0 BRA `(.L_x_1437) ;  /* 0x0000019000000947 */ /* 0x000fea0003800000 */
[----:B------:R-:W-:Y:S01]  /*46f0*/  ISETP.NE.U32.AND P1, PT, RZ, c[0x0][0x460], PT ;  /* 0x00011800ff007a0c */ /* 0x000fe20003f25070 */
[----:B------:R-:W-:-:S03]  /*4700*/  ULDC.64 UR4, c[0x0][0x118] ;  /* 0x0000460000047ab9 */ /* 0x000fc60000000a00 */
[----:B------:R-:W-:-:S13]  /*4710*/  ISETP.NE.AND.EX P1, PT, RZ, c[0x0][0x464], PT, P1 ;  /* 0x00011900ff007a0c */ /* 0x000fda0003f25310 */
[----:B------:R-:W-:Y:S01]  /*4720*/  @P1 MOV R5, c[0x0][0x478] ;  /* 0x00011e0000051a02 */ /* 0x000fe20000000f00 */
[----:B------:R-:W-:-:S04]  /*4730*/  @P1 IMAD R3, R33, c[0x0][0x478], RZ ;  /* 0x00011e0021031a24 */ /* 0x000fc800078e02ff */
[C---:B------:R-:W-:Y:S02]  /*4740*/  @P1 IMAD R3, R206.reuse, R49, R3 ;  /* 0x00000031ce031224 */ /* 0x040fe400078e0203 */
        /* <DEDUP_REMOVED lines=10> */
[----:B------:R-:W-:-:S02]  /*47f0*/  MOV R3, RZ ;  /* 0x000000ff00037202 */ /* 0x000fc40000000f00 */
[----:B------:R-:W-:Y:S01]  /*4800*/  MOV R7, RZ ;  /* 0x000000ff00077202 */ /* 0x000fe20000000f00 */
[----:B--2---:R-:W-:Y:S01]  /*4810*/  @P1 FADD R50, RZ, -R0 ;  /* 0x80000000ff321221 */ /* 0x004fe20000000000 */
[----:B------:R-:W-:Y:S01]  /*4820*/  MOV R0, RZ ;  /* 0x000000ff00007202 */ /* 0x000fe20000000f00 */
[----:B---3--:R-:W-:Y:S01]  /*4830*/  @P1 FADD R3, RZ, -R6 ;  /* 0x80000006ff031221 */ /* 0x008fe20000000000 */
[----:B----4-:R-:W-:Y:S01]  /*4840*/  @P1 FADD R0, RZ, -R34 ;  /* 0x80000022ff001221 */ /* 0x010fe20000000000 */
[----:B-----5:R-:W-:Y:S01]  /*4850*/  @P1 FADD R7, RZ, -R35 ;  /* 0x80000023ff071221 */ /* 0x020fe20000000000 */
[----:B------:R-:W-:Y:S01]  /*4860*/  @P1 FADD R8, RZ, -R40 ;  /* 0x80000028ff081221 */ /* 0x000fe20000000000 */
[----:B------:R-:W-:Y:S01]  /*4870*/  @P1 FADD R9, RZ, -R41 ;  /* 0x80000029ff091221 */ /* 0x000fe20000000000 */
.L_x_1437:
[----:B0-----:R-:W2:Y:S01]  /*4880*/  LDL.LU R42, [R1+0x14] ;  /* 0x00001400012a7983 */ /* 0x001ea20000300800 */
[----:B------:R-:W-:Y:S01]  /*4890*/  FADD R0, RZ, R0 ;  /* 0x00000000ff007221 */ /* 0x000fe20000000000 */
[----:B------:R-:W-:Y:S01]  /*48a0*/  FADD R3, RZ, R3 ;  /* 0x00000003ff037221 */ /* 0x000fe20000000000 */
[----:B------:R-:W-:Y:S01]  /*48b0*/  FADD R50, RZ, R50 ;  /* 0x00000032ff327221 */ /* 0x000fe20000000000 */
[----:B------:R-:W-:Y:S01]  /*48c0*/  ISETP.NE.AND P1, PT, R207, 0x1, PT ;  /* 0x00000001cf00780c */ /* 0x000fe20003f25270 */
[C---:B------:R-:W-:Y:S01]  /*48d0*/  FMUL R5, R141.reuse, R0 ;  /* 0x000000008d057220 */ /* 0x040fe20000400000 */
[-C--:B------:R-:W-:Y:S01]  /*48e0*/  FMUL R4, R142, R3.reuse ;  /* 0x000000038e047220 */ /* 0x080fe20000400000 */
[----:B------:R-:W-:Y:S01]  /*48f0*/  FADD R64, RZ, R7 ;  /* 0x00000007ff407221 */ /* 0x000fe20000000000 */
[----:B------:R-:W-:Y:S01]  /*4900*/  FADD R9, RZ, R9 ;  /* 0x00000009ff097221 */ /* 0x000fe20000000000 */
[CC--:B------:R-:W-:Y:S01]  /*4910*/  FFMA R5, R140.reuse, R3.reuse, -R5 ;  /* 0x000000038c057223 */ /* 0x0c0fe20000000805 */
[-C--:B------:R-:W-:Y:S01]  /*4920*/  FFMA R4, R141, R50.reuse, -R4 ;  /* 0x000000328d047223 */ /* 0x080fe20000000804 */
[----:B------:R-:W-:Y:S01]  /*4930*/  FSEL R56, R53, RZ, P1 ;  /* 0x000000ff35387208 */ /* 0x000fe20000800000 */
[----:B------:R-:W-:Y:S01]  /*4940*/  FMUL R35, R140, R50 ;  /* 0x000000328c237220 */ /* 0x000fe20000400000 */
[----:B------:R-:W-:Y:S01]  /*4950*/  FSEL R55, R55, RZ, P1 ;  /* 0x000000ff37377208 */ /* 0x000fe20000800000 */
[----:B------:R-:W-:Y:S01]  /*4960*/  FADD R64, R5, R64 ;  /* 0x0000004005407221 */ /* 0x000fe20000000000 */
[----:B------:R-:W-:Y:S01]  /*4970*/  FSEL R58, R54, RZ, P1 ;  /* 0x000000ff363a7208 */ /* 0x000fe20000800000 */
[----:B------:R-:W-:Y:S01]  /*4980*/  FADD R67, R4, R9 ;  /* 0x0000000904437221 */ /* 0x000fe20000000000 */
[-C--:B------:R-:W-:Y:S01]  /*4990*/  FMUL R5, R56, R3.reuse ;  /* 0x0000000338057220 */ /* 0x080fe20000400000 */
[CC--:B------:R-:W-:Y:S01]  /*49a0*/  FMUL R7, R55.reuse, R0.reuse ;  /* 0x0000000037077220 */ /* 0x0c0fe20000400000 */
[----:B------:R-:W-:Y:S01]  /*49b0*/  FFMA R35, R142, R0, -R35 ;  /* 0x000000008e237223 */ /* 0x000fe20000000823 */
[C---:B------:R-:W-:Y:S01]  /*49c0*/  FMUL R4, R58.reuse, R50 ;  /* 0x000000323a047220 */ /* 0x040fe20000400000 */
[----:B------:R-:W-:Y:S01]  /*49d0*/  FADD R8, RZ, R8 ;  /* 0x00000008ff087221 */ /* 0x000fe20000000000 */
[----:B------:R-:W-:Y:S01]  /*49e0*/  FFMA R5, R58, R0, -R5 ;  /* 0x000000003a057223 */ /* 0x000fe20000000805 */
[----:B------:R-:W-:Y:S01]  /*49f0*/  FFMA R7, R56, R50, -R7 ;  /* 0x0000003238077223 */ /* 0x000fe20000000807 */
[----:B------:R-:W-:Y:S01]  /*4a00*/  FFMA R4, R55, R3, -R4 ;  /* 0x0000000337047223 */ /* 0x000fe20000000804 */
[----:B------:R-:W-:Y:S01]  /*4a10*/  BSSY B0, `(.L_x_1438) ;  /* 0x0000053000007945 */ /* 0x000fe20003800000 */
[----:B------:R-:W-:Y:S01]  /*4a20*/  FADD R88, R35, R8 ;  /* 0x0000000823587221 */ /* 0x000fe20000000000 */
[----:B------:R-:W-:Y:S01]  /*4a30*/  SHF.R.S32.HI R34, RZ, 0x1f, R205 ;  /* 0x0000001fff227819 */ /* 0x000fe200000114cd */
[----:B------:R-:W-:Y:S01]  /*4a40*/  FADD R35, RZ, R5 ;  /* 0x00000005ff237221 */ /* 0x000fe20000000000 */
[----:B------:R-:W-:Y:S01]  /*4a50*/  MOV R57, RZ ;  /* 0x000000ff00397202 */ /* 0x000fe20000000f00 */
[----:B------:R-:W-:Y:S01]  /*4a60*/  FADD R40, RZ, R7 ;  /* 0x00000007ff287221 */ /* 0x000fe20000000000 */
[----:B------:R-:W-:Y:S01]  /*4a70*/  MOV R48, RZ ;  /* 0x000000ff00307202 */ /* 0x000fe20000000f00 */
[----:B------:R-:W-:Y:S01]  /*4a80*/  FADD R41, RZ, R4 ;  /* 0x00000004ff297221 */ /* 0x000fe20000000000 */
[----:B--2---:R-:W-:-:S02]  /*4a90*/  ISETP.NE.AND P3, PT, R42, RZ, PT ;  /* 0x000000ff2a00720c */ /* 0x004fc40003f65270 */
[----:B------:R-:W-:-:S11]  /*4aa0*/  CS2R R42, SRZ ;  /* 0x00000000002a7805 */ /* 0x000fd6000001ff00 */
[----:B------:R-:W-:Y:S05]  /*4ab0*/  @!P3 BRA `(.L_x_1439) ;  /* 0x000004800000b947 */ /* 0x000fea0003800000 */
[----:B------:R-:W-:Y:S05]  /*4ac0*/  @!P0 BRA `(.L_x_1440) ;  /* 0x0000013000008947 */ /* 0x000fea0003800000 */
[----:B------:R-:W-:Y:S01]  /*4ad0*/  IMAD R4, R34, c[0x0][0x788], RZ ;  /* 0x0001e20022047a24 */ /* 0x000fe200078e02ff */
[----:B------:R-:W-:Y:S01]  /*4ae0*/  MOV R6, c[0x0][0x788] ;  /* 0x0001e20000067a02 */ /* 0x000fe20000000f00 */
[----:B------:R-:W-:Y:S02]  /*4af0*/  ULDC.64 UR4, c[0x0][0x118] ;  /* 0x0000460000047ab9 */ /* 0x000fe40000000a00 */
[C---:B------:R-:W-:Y:S02]  /*4b00*/  IMAD R7, R205.reuse, R51, R4 ;  /* 0x00000033cd077224 */ /* 0x040fe400078e0204 */
[----:B------:R-:W-:-:S05]  /*4b10*/  IMAD.WIDE.U32 R4, R205, R6, c[0x0][0x768] ;  /* 0x0001da00cd047625 */ /* 0x000fca00078e0006 */
[----:B------:R-:W-:-:S05]  /*4b20*/  IADD3 R5, R5, R7, RZ ;  /* 0x0000000705057210 */ /* 0x000fca0007ffe0ff */
[----:B------:R-:W2:Y:S04]  /*4b30*/  LDG.E R42, [R4.64+0x10] ;  /* 0x00001004042a7981 */ /* 0x000ea8000c1e1900 */
[----:B------:R-:W3:Y:S04]  /*4b40*/  LDG.E R6, [R4.64] ;  /* 0x0000000404067981 */ /* 0x000ee8000c1e1900 */
        /* <DEDUP_REMOVED lines=11> */
.L_x_1440:
[----:B------:R-:W-:Y:S01]  /*4c00*/  ISETP.NE.U32.AND P0, PT, RZ, c[0x0][0x460], PT ;  /* 0x00011800ff007a0c */ /* 0x000fe20003f05070 */
[----:B------:R-:W-:-:S03]  /*4c10*/  ULDC.64 UR4, c[0x0][0x118] ;  /* 0x0000460000047ab9 */ /* 0x000fc60000000a00 */
[----:B------:R-:W-:-:S13]  /*4c20*/  ISETP.NE.AND.EX P0, PT, RZ, c[0x0][0x464], PT, P0 ;  /* 0x00011900ff007a0c */ /* 0x000fda0003f05300 */
[----:B------:R-:W-:Y:S01]  /*4c30*/  @P0 IMAD R4, R34, c[0x0][0x478], RZ ;  /* 0x00011e0022040a24 */ /* 0x000fe200078e02ff */
[----:B------:R-:W-:-:S03]  /*4c40*/  @P0 MOV R6, c[0x0][0x478] ;  /* 0x00011e0000060a02 */ /* 0x000fc60000000f00 */
        /* <DEDUP_REMOVED lines=20> */
.L_x_1441:
[----:B------:R-:W-:Y:S01]  /*4d90*/  FADD R4, RZ, R7 ;  /* 0x00000007ff047221 */ /* 0x000fe20000000000 */
[----:B------:R-:W-:Y:S01]  /*4da0*/  FADD R43, R64, R9 ;  /* 0x00000009402b7221 */ /* 0x000fe20000000000 */
[----:B------:R-:W-:Y:S01]  /*4db0*/  FADD R9, RZ, R8 ;  /* 0x00000008ff097221 */ /* 0x000fe20000000000 */
[----:B------:R-:W-:Y:S01]  /*4dc0*/  FADD R5, RZ, R6 ;  /* 0x00000006ff057221 */ /* 0x000fe20000000000 */
[-C--:B------:R-:W-:Y:S01]  /*4dd0*/  FMUL R7, R143, R4.reuse ;  /* 0x000000048f077220 */ /* 0x080fe20000400000 */
[----:B------:R-:W-:Y:S01]  /*4de0*/  FADD R67, R67, R42 ;  /* 0x0000002a43437221 */ /* 0x000fe20000000000 */
[-C--:B------:R-:W-:Y:S01]  /*4df0*/  FMUL R42, R149, R9.reuse ;  /* 0x00000009952a7220 */ /* 0x080fe20000400000 */
[-C--:B------:R-:W-:Y:S01]  /*4e00*/  FMUL R8, R55, R9.reuse ;  /* 0x0000000937087220 */ /* 0x080fe20000400000 */
[----:B------:R-:W-:Y:S01]  /*4e10*/  FFMA R64, R148, R9, -R7 ;  /* 0x0000000994407223 */ /* 0x000fe20000000807 */
[-C--:B------:R-:W-:Y:S01]  /*4e20*/  FMUL R6, R56, R4.reuse ;  /* 0x0000000438067220 */ /* 0x080fe20000400000 */
[-C--:B------:R-:W-:Y:S01]  /*4e30*/  FMUL R148, R148, R5.reuse ;  /* 0x0000000594947220 */ /* 0x080fe20000400000 */
[-C--:B------:R-:W-:Y:S01]  /*4e40*/  FMUL R7, R58, R5.reuse ;  /* 0x000000053a077220 */ /* 0x080fe20000400000 */
[----:B------:R-:W-:Y:S01]  /*4e50*/  FADD R49, R88, R49 ;  /* 0x0000003158317221 */ /* 0x000fe20000000000 */
[-C--:B------:R-:W-:Y:S01]  /*4e60*/  FFMA R42, R143, R5.reuse, -R42 ;  /* 0x000000058f2a7223 */ /* 0x080fe2000000082a */
[----:B------:R-:W-:Y:S01]  /*4e70*/  FFMA R8, R56, R5, -R8 ;  /* 0x0000000538087223 */ /* 0x000fe20000000808 */
[----:B------:R-:W-:Y:S01]  /*4e80*/  FFMA R6, R58, R9, -R6 ;  /* 0x000000093a067223 */ /* 0x000fe20000000806 */
[-C--:B------:R-:W-:Y:S01]  /*4e90*/  FFMA R148, R149, R4.reuse, -R148 ;  /* 0x0000000495947223 */ /* 0x080fe20000000894 */
[----:B------:R-:W-:Y:S01]  /*4ea0*/  FFMA R7, R55, R4, -R7 ;  /* 0x0000000437077223 */ /* 0x000fe20000000807 */
[----:B------:R-:W-:Y:S01]  /*4eb0*/  FADD R64, -R64, R43 ;  /* 0x0000002b40407221 */ /* 0x000fe20000000100 */
[----:B------:R-:W-:Y:S01]  /*4ec0*/  FADD R88, -R42, R49 ;  /* 0x000000312a587221 */ /* 0x000fe20000000100 */
[----:B------:R-:W-:Y:S01]  /*4ed0*/  FADD R0, R0, R9 ;  /* 0x0000000900007221 */ /* 0x000fe20000000000 */
[----:B------:R-:W-:Y:S01]  /*4ee0*/  FADD R50, R50, R5 ;  /* 0x0000000532327221 */ /* 0x000fe20000000000 */
[----:B------:R-:W-:Y:S01]  /*4ef0*/  FADD R3, R3, R4 ;  /* 0x0000000403037221 */ /* 0x000fe20000000000 */
[----:B------:R-:W-:Y:S01]  /*4f00*/  FADD R67, -R148, R67 ;  /* 0x0000004394437221 */ /* 0x000fe20000000100 */
[----:B------:R-:W-:Y:S01]  /*4f10*/  FADD R48, RZ, R6 ;  /* 0x00000006ff307221 */ /* 0x000fe20000000000 */
[----:B------:R-:W-:Y:S01]  /*4f20*/  FADD R43, RZ, R8 ;  /* 0x00000008ff2b7221 */ /* 0x000fe20000000000 */
[----:B------:R-:W-:-:S02]  /*4f30*/  FADD R42, RZ, R7 ;  /* 0x00000007ff2a7221 */ /* 0x000fc40000000000 */
.L_x_1439:
[----:B------:R-:W-:Y:S05]  /*4f40*/  BSYNC B0 ;  /* 0x0000000000007941 */ /* 0x000fea0003800000 */
.L_x_1438:
[----:B------:R-:W-:Y:S01]  /*4f50*/  MOV R58, c[0x0][0x408] ;  /* 0x00010200003a7a02 */ /* 0x000fe20000000f00 */
[C---:B------:R-:W-:Y:S01]  /*4f60*/  IMAD.WIDE.U32 R6, R150.reuse, c[0x0][0x408], RZ ;  /* 0x0001020096067a25 */ /* 0x040fe200078e00ff */
[----:B------:R-:W-:Y:S01]  /*4f70*/  SHF.R.S32.HI R49, RZ, 0x1f, R150 ;  /* 0x0000001fff317819 */ /* 0x000fe20000011496 */
[----:B------:R-:W-:Y:S01]  /*4f80*/  BSSY B3, `(.L_x_1442) ;  /* 0x000076c000037945 */ /* 0x000fe20003800000 */
[----:B------:R-:W-:Y:S01]  /*4f90*/  SHF.R.S32.HI R51, RZ, 0x1f, R151 ;  /* 0x0000001fff337819 */ /* 0x000fe20000011497 */
[----:B------:R-:W-:Y:S01]  /*4fa0*/  IMAD.WIDE.U32 R8, R151, c[0x0][0x440], RZ ;  /* 0x0001100097087a25 */ /* 0x000fe200078e00ff */
[----:B------:R-:W-:Y:S01]  /*4fb0*/  SHF.R.S32.HI R58, RZ, 0x1f, R58 ;  /* 0x0000001fff3a7819 */ /* 0x000fe2000001143a */
[----:B------:R-:W-:Y:S01]  /*4fc0*/  FADD R0, RZ, R0 ;  /* 0x00000000ff007221 */ /* 0x000fe20000000000 */
[----:B------:R-:W-:Y:S01]  /*4fd0*/  MOV R53, c[0x0][0x750] ;  /* 0x0001d40000357a02 */ /* 0x000fe20000000f00 */
[----:B------:R-:W-:Y:S01]  /*4fe0*/  IMAD R5, R49, c[0x0][0x408], RZ ;  /* 0x0001020031057a24 */ /* 0x000fe200078e02ff */
[----:B------:R-:W-:Y:S01]  /*4ff0*/  MOV R54, c[0x0][0x718] ;  /* 0x0001c60000367a02 */ /* 0x000fe20000000f00 */
[----:B------:R-:W-:Y:S01]  /*5000*/  IMAD R4, R51, c[0x0][0x440], RZ ;  /* 0x0001100033047a24 */ /* 0x000fe200078e02ff */
[----:B------:R-:W-:Y:S01]  /*5010*/  FADD R3, RZ, R3 ;  /* 0x00000003ff037221 */ /* 0x000fe20000000000 */
[----:B------:R-:W-:Y:S01]  /*5020*/  IMAD R5, R150, R58, R5 ;  /* 0x0000003a96057224 */ /* 0x000fe200078e0205 */
[----:B------:R-:W-:Y:S01]  /*5030*/  FADD R50, RZ, R50 ;  /* 0x00000032ff327221 */ /* 0x000fe20000000000 */
[----:B------:R-:W-:Y:S01]  /*5040*/  IMAD R141, R151, UR36, R4 ;  /* 0x00000024978d7c24 */ /* 0x000fe2000f8e0204 */
[----:B------:R-:W-:-:S02]  /*5050*/  MOV R66, RZ ;  /* 0x000000ff00427202 */ /* 0x000fc40000000f00 */
[----:B------:R-:W-:Y:S02]  /*5060*/  MOV R59, RZ ;  /* 0x000000ff003b7202 */ /* 0x000fe40000000f00 */
[----:B------:R-:W-:Y:S02]  /*5070*/  MOV R65, RZ ;  /* 0x000000ff00417202 */ /* 0x000fe40000000f00 */
[----:B------:R-:W-:Y:S02]  /*5080*/  SHF.R.S32.HI R53, RZ, 0x1f, R53 ;  /* 0x0000001fff357819 */ /* 0x000fe40000011435 */
[----:B------:R-:W-:Y:S02]  /*5090*/  SHF.R.S32.HI R54, RZ, 0x1f, R54 ;  /* 0x0000001fff367819 */ /* 0x000fe40000011436 */
[----:B------:R-:W-:Y:S02]  /*50a0*/  IADD3 R55, R7, R5, RZ ;  /* 0x0000000507377210 */ /* 0x000fe40007ffe0ff */
[----:B------:R-:W-:Y:S01]  /*50b0*/  IADD3 R56, R9, R141, RZ ;  /* 0x0000008d09387210 */ /* 0x000fe20007ffe0ff */
[----:B------:R-:W-:Y:S05]  /*50c0*/  @!P1 BRA `(.L_x_1443) ;  /* 0x0000757000009947 */ /* 0x000fea0003800000 */
[----:B------:R-:W-:Y:S01]  /*50d0*/  FADD R4, RZ, R67 ;  /* 0x00000043ff047221 */ /* 0x000fe20000000000 */
[----:B------:R-:W-:Y:S01]  /*50e0*/  LOP3.LUT P0, R67, R13, 0xff, RZ, 0xc0, !PT ;  /* 0x000000ff0d437812 */ /* 0x000fe2000780c0ff */
[----:B------:R-:W-:Y:S01]  /*50f0*/  BSSY B2, `(.L_x_1444) ;  /* 0x00006bc000027945 */ /* 0x000fe20003800000 */
[----:B------:R-:W-:Y:S01]  /*5100*/  FADD R5, RZ, R88 ;  /* 0x00000058ff057221 */ /* 0x000fe20000000000 */
[----:B------:R-:W-:Y:S01]  /*5110*/  FADD R64, RZ, R64 ;  /* 0x00000040ff407221 */ /* 0x000fe20000000000 */
[----:B------:R-:W-:-:S02]  /*5120*/  MOV R57, RZ ;  /* 0x000000ff00397202 */ /* 0x000fc40000000f00 */
[----:B------:R-:W-:Y:S02]  /*5130*/  MOV R66, RZ ;  /* 0x000000ff00427202 */ /* 0x000fe40000000f00 */
[----:B------:R-:W-:Y:S02]  /*5140*/  MOV R59, RZ ;  /* 0x000000ff003b7202 */ /* 0x000fe40000000f00 */
[----:B------:R-:W-:-:S03]  /*5150*/  MOV R65, RZ ;  /* 0x000000ff00417202 */ /* 0x000fc60000000f00 */
[----:B------:R-:W-:Y:S05]  /*5160*/  @P0 BRA `(.L_x_1445) ;  /* 0x00006b4000000947 */ /* 0x000fea0003800000 */
[----:B------:R-:W2:Y:S02]  /*5170*/  LDL R90, [R1+0x10] ;  /* 0x00001000015a7983 */ /* 0x000ea40000100800 */
[----:B--2---:R-:W-:-:S13]  /*5180*/  ISETP.NE.AND P2, PT, R90, RZ, PT ;  /* 0x000000ff5a00720c */ /* 0x004fda0003f45270 */
[----:B------:R-:W-:Y:S05]  /*5190*/  @P2 BRA `(.L_x_1446) ;  /* 0x00001a1000002947 */ /* 0x000fea0003800000 */
[----:B------:R-:W-:Y:S01]  /*51a0*/  FMUL R10, R147, R173 ;  /* 0x000000ad930a7220 */ /* 0x000fe20000400000 */
[----:B------:R-:W-:Y:S01]  /*51b0*/  FMUL R77, R131, R167 ;  /* 0x000000a7834d7220 */ /* 0x000fe20000400000 */
[----:B------:R-:W-:Y:S01]  /*51c0*/  FMUL R62, R137, R174 ;  /* 0x000000ae893e7220 */ /* 0x000fe20000400000 */
[----:B------:R-:W-:Y:S01]  /*51d0*/  FMUL R11, R3, R82 ;  /* 0x00000052030b7220 */ /* 0x000fe20000400000 */
[----:B------:R-:W-:Y:S01]  /*51e0*/  FFMA R10, R147, R173, R10 ;  /* 0x000000ad930a7223 */ /* 0x000fe2000000000a */
[----:B------:R-:W-:Y:S01]  /*51f0*/  FADD R59, R77, R77 ;  /* 0x0000004d4d3b7221 */ /* 0x000fe20000000000 */
[----:B------:R-:W-:Y:S01]  /*5200*/  FFMA R57, R137, R174, R62 ;  /* 0x000000ae89397223 */ /* 0x000fe2000000003e */
[----:B------:R-:W-:Y:S01]  /*5210*/  FMUL R62, R173, R167 ;  /* 0x000000a7ad3e7220 */ /* 0x000fe20000400000 */
[-C--:B------:R-:W-:Y:S01]  /*5220*/  FMUL R63, R174, R172.reuse ;  /* 0x000000acae3f7220 */ /* 0x080fe20000400000 */
[--C-:B------:R-:W-:Y:S01]  /*5230*/  FADD R78, R10, -R59.reuse ;  /* 0x8000003b0a4e7221 */ /* 0x100fe20000000000 */
[----:B------:R-:W-:Y:S01]  /*5240*/  FADD R80, R57, R59 ;  /* 0x0000003b39507221 */ /* 0x000fe20000000000 */
[----:B------:R-:W-:Y:S01]  /*5250*/  FFMA R11, R50, R163, R11 ;  /* 0x000000a3320b7223 */ /* 0x000fe2000000000b */
[CC--:B------:R-:W-:Y:S01]  /*5260*/  FMUL R59, R174.reuse, R167.reuse ;  /* 0x000000a7ae3b7220 */ /* 0x0c0fe20000400000 */
[CC--:B------:R-:W-:Y:S01]  /*5270*/  FMUL R61, R173.reuse, R172.reuse ;  /* 0x000000acad3d7220 */ /* 0x0c0fe20000400000 */
[C---:B------:R-:W-:Y:S01]  /*5280*/  FFMA R62, R173.reuse, R167, R62 ;  /* 0x000000a7ad3e7223 */ /* 0x040fe2000000003e */
[-C--:B------:R-:W-:Y:S01]  /*5290*/  FFMA R63, R174, R172.reuse, R63 ;  /* 0x000000acae3f7223 */ /* 0x080fe2000000003f */
[----:B------:R-:W-:Y:S01]  /*52a0*/  FFMA R161, R0, R161, R11 ;  /* 0x000000a100a17223 */ /* 0x000fe2000000000b */
[----:B------:R-:W-:Y:S01]  /*52b0*/  FADD R88, -R10, R57 ;  /* 0x000000390a587221 */ /* 0x000fe20000000100 */
[-C--:B------:R-:W-:Y:S01]  /*52c0*/  FFMA R65, R174, R167.reuse, R59 ;  /* 0x000000a7ae417223 */ /* 0x080fe2000000003b */
[-C--:B------:R-:W-:Y:S01]  /*52d0*/  FFMA R66, R173, R172.reuse, R61 ;  /* 0x000000acad427223 */ /* 0x080fe2000000003d */
[----:B------:R-:W-:Y:S01]  /*52e0*/  FMUL R11, R172, R167 ;  /* 0x000000a7ac0b7220 */ /* 0x000fe20000400000 */
[----:B------:R-:W-:Y:S01]  /*52f0*/  FMUL R57, R174, R173 ;  /* 0x000000adae397220 */ /* 0x000fe20000400000 */
[C-C-:B------:R-:W-:Y:S01]  /*5300*/  FADD R61, R62.reuse, -R63.reuse ;  /* 0x8000003f3e3d7221 */ /* 0x140fe20000000000 */
[----:B------:R-:W-:Y:S01]  /*5310*/  FADD R62, R62, R63 ;  /* 0x0000003f3e3e7221 */ /* 0x000fe20000000000 */
[C-C-:B------:R-:W-:Y:S01]  /*5320*/  FADD R63, R65.reuse, R66.reuse ;  /* 0x00000042413f7221 */ /* 0x140fe20000000000 */
[----:B------:R-:W-:Y:S01]  /*5330*/  FFMA R11, R172, R167, R11 ;  /* 0x000000a7ac0b7223 */ /* 0x000fe2000000000b */
[-C--:B------:R-:W-:Y:S01]  /*5340*/  FFMA R10, R174, R173.reuse, R57 ;  /* 0x000000adae0a7223 */ /* 0x080fe20000000039 */
[----:B------:R-:W-:Y:S01]  /*5350*/  FADD R65, R65, -R66 ;  /* 0x8000004241417221 */ /* 0x000fe20000000000 */
[-C--:B------:R-:W-:Y:S01]  /*5360*/  FMUL R66, R137, R173.reuse ;  /* 0x000000ad89427220 */ /* 0x080fe20000400000 */
[-C--:B------:R-:W-:Y:S01]  /*5370*/  FMUL R68, R173, R173.reuse ;  /* 0x000000adad447220 */ /* 0x080fe20000400000 */
[C-C-:B------:R-:W-:Y:S01]  /*5380*/  FADD R57, R11.reuse, R10.reuse ;  /* 0x0000000a0b397221 */ /* 0x140fe20000000000 */
[----:B------:R-:W-:Y:S01]  /*5390*/  FADD R59, R11, -R10 ;  /* 0x8000000a0b3b7221 */ /* 0x000fe20000000000 */
[----:B------:R-:W-:Y:S01]  /*53a0*/  FMUL R10, R131, R172 ;  /* 0x000000ac830a7220 */ /* 0x000fe20000400000 */
[----:B------:R-:W-:Y:S01]  /*53b0*/  FADD R71, R66, R66 ;  /* 0x0000004242477221 */ /* 0x000fe20000000000 */
[----:B------:R-:W-:Y:S01]  /*53c0*/  FFMA R85, R173, R173, R68 ;  /* 0x000000adad557223 */ /* 0x000fe20000000044 */
[-C--:B------:R-:W-:Y:S01]  /*53d0*/  FMUL R11, R147, R174.reuse ;  /* 0x000000ae930b7220 */ /* 0x080fe20000400000 */
[----:B------:R-:W-:Y:S01]  /*53e0*/  FMUL R69, R174, R174 ;  /* 0x000000aeae457220 */ /* 0x000fe20000400000 */
[----:B------:R-:W-:Y:S01]  /*53f0*/  FMUL R87, R172, R172 ;  /* 0x000000acac577220 */ /* 0x000fe20000400000 */
[----:B------:R-:W-:Y:S01]  /*5400*/  FFMA R68, R10, 2, R71 ;  /* 0x400000000a447823 */ /* 0x000fe20000000047 */
[-C--:B------:R-:W-:Y:S01]  /*5410*/  FMUL R70, R167, R167.reuse ;  /* 0x000000a7a7467220 */ /* 0x080fe20000400000 */
[----:B------:R-:W-:Y:S01]  /*5420*/  FFMA R79, R174, R174, R69 ;  /* 0x000000aeae4f7223 */ /* 0x000fe20000000045 */
[-C--:B------:R-:W-:Y:S01]  /*5430*/  FFMA R87, R172, R172.reuse, R87 ;  /* 0x000000acac577223 */ /* 0x080fe20000000057 */
[C---:B------:R-:W-:Y:S01]  /*5440*/  FFMA R76, R11.reuse, 4, R68 ;  /* 0x408000000b4c7823 */ /* 0x040fe20000000044 */
[----:B------:R-:W-:Y:S01]  /*5450*/  FADD R69, R11, R11 ;  /* 0x0000000b0b457221 */ /* 0x000fe20000000000 */
[----:B------:R-:W-:Y:S01]  /*5460*/  FMUL R68, R147, R172 ;  /* 0x000000ac93447220 */ /* 0x000fe20000400000 */
[C---:B------:R-:W-:Y:S01]  /*5470*/  FFMA R90, R70.reuse, 2, R79 ;  /* 0x40000000465a7823 */ /* 0x040fe2000000004f */
[C---:B------:R-:W-:Y:S01]  /*5480*/  FFMA R92, R70.reuse, 2, R85 ;  /* 0x40000000465c7823 */ /* 0x040fe20000000055 */
[----:B------:R-:W-:Y:S01]  /*5490*/  FFMA R94, R70, 2, R87 ;  /* 0x40000000465e7823 */ /* 0x000fe20000000057 */
[--C-:B------:R-:W-:Y:S01]  /*54a0*/  FFMA R11, R10, 2, R69.reuse ;  /* 0x400000000a0b7823 */ /* 0x100fe20000000045 */
[----:B------:R-:W-:Y:S01]  /*54b0*/  FMUL R70, R131, R174 ;  /* 0x000000ae83467220 */ /* 0x000fe20000400000 */
[C---:B------:R-:W-:Y:S01]  /*54c0*/  FFMA R68, R147.reuse, R172, R68 ;  /* 0x000000ac93447223 */ /* 0x040fe20000000044 */
[----:B------:R-:W-:Y:S01]  /*54d0*/  FMUL R147, R147, R167 ;  /* 0x000000a793937220 */ /* 0x000fe20000400000 */
[C---:B------:R-:W-:Y:S01]  /*54e0*/  FFMA R69, R66.reuse, 2, R69 ;  /* 0x4000000042457823 */ /* 0x040fe20000000045 */
[----:B------:R-:W-:Y:S01]  /*54f0*/  FFMA R79, R66, 4, R11 ;  /* 0x40800000424f7823 */ /* 0x000fe2000000000b */
[C---:B------:R-:W-:Y:S01]  /*5500*/  FFMA R71, R131.reuse, R174, R70 ;  /* 0x000000ae83477223 */ /* 0x040fe20000000046 */
[----:B------:R-:W-:Y:S01]  /*5510*/  FMUL R66, R131, R173 ;  /* 0x000000ad83427220 */ /* 0x000fe20000400000 */
[-C--:B------:R-:W-:Y:S01]  /*5520*/  FMUL R70, R137, R172.reuse ;  /* 0x000000ac89467220 */ /* 0x080fe20000400000 */
[C---:B------:R-:W-:Y:S01]  /*5530*/  FMUL R11, R147.reuse, 4 ;  /* 0x40800000930b7820 */ /* 0x040fe20000400000 */
[----:B------:R-:W-:Y:S01]  /*5540*/  FADD R147, R147, R147 ;  /* 0x0000009393937221 */ /* 0x000fe20000000000 */
[----:B------:R-:W-:Y:S01]  /*5550*/  FFMA R93, R10, 4, R69 ;  /* 0x408000000a5d7823 */ /* 0x000fe20000000045 */
[C---:B------:R-:W-:Y:S01]  /*5560*/  FFMA R70, R137.reuse, R172, R70 ;  /* 0x000000ac89467223 */ /* 0x040fe20000000046 */
[C---:B------:R-:W-:Y:S01]  /*5570*/  FFMA R11, R66.reuse, 2, R11 ;  /* 0x40000000420b7823 */ /* 0x040fe2000000000b */
[----:B------:R-:W-:Y:S01]  /*5580*/  FMUL R137, R137, R167 ;  /* 0x000000a789897220 */ /* 0x000fe20000400000 */
[----:B------:R-:W-:Y:S01]  /*5590*/  FFMA R87, R66, 2, R147 ;  /* 0x4000000042577823 */ /* 0x000fe20000000093 */
[C---:B------:R-:W-:Y:S01]  /*55a0*/  FFMA R10, R37.reuse, R3, RZ ;  /* 0x00000003250a7223 */ /* 0x040fe200000000ff */
[----:B------:R-:W-:Y:S01]  /*55b0*/  FADD R84, -R70, R11 ;  /* 0x0000000b46547221 */ /* 0x000fe20000000100 */
[----:B------:R-:W-:Y:S01]  /*55c0*/  FFMA R11, R37, R50, RZ ;  /* 0x00000032250b7223 */ /* 0x000fe200000000ff */
[C---:B------:R-:W-:Y:S01]  /*55d0*/  FADD R66, R137.reuse, R137 ;  /* 0x0000008989427221 */ /* 0x040fe20000000000 */
[----:B------:R-:W-:Y:S01]  /*55e0*/  FFMA R86, R137, 4, R68 ;  /* 0x4080000089567823 */ /* 0x000fe20000000044 */
[----:B------:R-:W-:Y:S01]  /*55f0*/  FADD R82, R147, -R70 ;  /* 0x8000004693527221 */ /* 0x000fe20000000000 */
[----:B------:R-:W-:Y:S01]  /*5600*/  FMUL R85, R11, R80 ;  /* 0x000000500b557220 */ /* 0x000fe20000400000 */
[----:B------:R-:W-:Y:S01]  /*5610*/  FFMA R70, R37, R0, RZ ;  /* 0x0000000025467223 */ /* 0x000fe200000000ff */
[----:B------:R-:W-:Y:S01]  /*5620*/  ISETP.NE.U32.AND P0, PT, RZ, c[0x0][0x730], PT ;  /* 0x0001cc00ff007a0c */ /* 0x000fe20003f05070 */
[C---:B------:R-:W-:Y:S01]  /*5630*/  FADD R95, R66.reuse, -R71 ;  /* 0x80000047425f7221 */ /* 0x040fe20000000000 */
[----:B------:R-:W-:Y:S01]  /*5640*/  FADD R101, -R71, R86 ;  /* 0x0000005647657221 */ /* 0x000fe20000000100 */
[----:B------:R-:W-:Y:S01]  /*5650*/  FADD R69, R66, R68 ;  /* 0x0000004442457221 */ /* 0x000fe20000000000 */
[----:B------:R-:W-:Y:S01]  /*5660*/  FMUL R71, R11, R76 ;  /* 0x0000004c0b477220 */ /* 0x000fe20000400000 */
[----:B------:R-:W-:Y:S01]  /*5670*/  FFMA R79, R10, R79, R85 ;  /* 0x0000004f0a4f7223 */ /* 0x000fe20000000055 */
[----:B------:R-:W-:Y:S01]  /*5680*/  FADD R66, R90, -1 ;  /* 0xbf8000005a427421 */ /* 0x000fe20000000000 */
[C---:B------:R-:W-:Y:S01]  /*5690*/  FMUL R93, R70.reuse, R93 ;  /* 0x0000005d465d7220 */ /* 0x040fe20000400000 */
[----:B------:R-:W-:Y:S01]  /*56a0*/  FFMA R88, R77, 4, R88 ;  /* 0x408000004d587823 */ /* 0x000fe20000000058 */
[----:B------:R-:W-:Y:S01]  /*56b0*/  ISETP.NE.AND.EX P0, PT, RZ, c[0x0][0x734], PT, P0 ;  /* 0x0001cd00ff007a0c */ /* 0x000fe20003f05300 */
[C---:B------:R-:W-:Y:S01]  /*56c0*/  FMUL R77, R11.reuse, R59 ;  /* 0x0000003b0b4d7220 */ /* 0x040fe20000400000 */
[C---:B------:R-:W-:Y:S01]  /*56d0*/  FFMA R71, R70.reuse, R69, R71 ;  /* 0x0000004546477223 */ /* 0x040fe20000000047 */
[----:B------:R-:W-:Y:S01]  /*56e0*/  FFMA R79, R70, -R82, R79 ;  /* 0x80000052464f7223 */ /* 0x000fe2000000004f */
[----:B------:R-:W-:Y:S01]  /*56f0*/  FMUL R80, R10, R101 ;  /* 0x000000650a507220 */ /* 0x000fe20000400000 */
[----:B------:R-:W-:Y:S01]  /*5700*/  FADD R69, R94, -1 ;  /* 0xbf8000005e457421 */ /* 0x000fe20000000000 */
[C---:B------:R-:W-:Y:S01]  /*5710*/  FMUL R82, R10.reuse, R65 ;  /* 0x000000410a527220 */ /* 0x040fe20000400000 */
[C---:B------:R-:W-:Y:S01]  /*5720*/  FMUL R85, R11.reuse, R66 ;  /* 0x000000420b557220 */ /* 0x040fe20000400000 */
[----:B------:R-:W-:Y:S01]  /*5730*/  FFMA R76, R10, R87, R93 ;  /* 0x000000570a4c7223 */ /* 0x000fe2000000005d */
[----:B------:R-:W-:Y:S01]  /*5740*/  FFMA R87, R70, R63, -R77 ;  /* 0x0000003f46577223 */ /* 0x000fe2000000084d */
[C---:B------:R-:W-:Y:S01]  /*5750*/  FFMA R77, R11.reuse, R84, R80 ;  /* 0x000000540b4d7223 */ /* 0x040fe20000000050 */
[----:B------:R-:W-:Y:S01]  /*5760*/  FADD R68, R92, -1 ;  /* 0xbf8000005c447421 */ /* 0x000fe20000000000 */
[----:B------:R-:W-:Y:S01]  /*5770*/  FFMA R82, R70, R69, -R82 ;  /* 0x0000004546527223 */ /* 0x000fe20000000852 */
[C---:B------:R-:W-:Y:S01]  /*5780*/  FFMA R80, R10.reuse, R57, R85 ;  /* 0x000000390a507223 */ /* 0x040fe20000000055 */
[C---:B------:R-:W-:Y:S01]  /*5790*/  FFMA R78, R10.reuse, R78, R71 ;  /* 0x0000004e0a4e7223 */ /* 0x040fe20000000047 */
[C---:B------:R-:W-:Y:S01]  /*57a0*/  FFMA R96, R11.reuse, -R95, R76 ;  /* 0x8000005f0b607223 */ /* 0x040fe2000000004c */
[----:B------:R-:W-:Y:S01]  /*57b0*/  FFMA R87, R10, R68, R87 ;  /* 0x000000440a577223 */ /* 0x000fe20000000057 */
[----:B------:R-:W-:Y:S01]  /*57c0*/  FFMA R71, R11, R62, R82 ;  /* 0x0000003e0b477223 */ /* 0x000fe20000000052 */
[C---:B------:R-:W-:Y:S01]  /*57d0*/  FFMA R76, R70.reuse, -R61, R80 ;  /* 0x8000003d464c7223 */ /* 0x040fe20000000050 */
[----:B------:R-:W-:Y:S01]  /*57e0*/  FFMA R98, R70, R88, R77 ;  /* 0x0000005846627223 */ /* 0x000fe2000000004d */
[----:B------:R-:W-:Y:S01]  /*57f0*/  FSEL R4, R4, RZ, !P2 ;  /* 0x000000ff04047208 */ /* 0x000fe20005000000 */
[----:B------:R-:W-:Y:S01]  /*5800*/  FADD R161, RZ, R161 ;  /* 0x000000a1ffa17221 */ /* 0x000fe20000000000 */
[----:B------:R-:W-:Y:S01]  /*5810*/  FSEL R5, R5, RZ, !P2 ;  /* 0x000000ff05057208 */ /* 0x000fe20005000000 */
[----:B------:R-:W-:Y:S01]  /*5820*/  FADD R101, RZ, R79 ;  /* 0x0000004fff657221 */ /* 0x000fe20000000000 */
[----:B------:R-:W-:Y:S01]  /*5830*/  FSEL R64, R64, RZ, !P2 ;  /* 0x000000ff40407208 */ /* 0x000fe20005000000 */
[----:B------:R-:W-:Y:S01]  /*5840*/  FADD R70, RZ, R87 ;  /* 0x00000057ff467221 */ /* 0x000fe20000000000 */
[----:B------:R-:W-:Y:S01]  /*5850*/  FADD R71, RZ, R71 ;  /* 0x00000047ff477221 */ /* 0x000fe20000000000 */
[----:B------:R-:W-:Y:S01]  /*5860*/  FADD R94, RZ, R78 ;  /* 0x0000004eff5e7221 */ /* 0x000fe20000000000 */
[----:B------:R-:W-:Y:S01]  /*5870*/  FADD R76, RZ, R76 ;  /* 0x0000004cff4c7221 */ /* 0x000fe20000000000 */
[----:B------:R-:W-:Y:S05]  /*5880*/  @!P0 BRA `(.L_x_1447) ;  /* 0x0000009000008947 */ /* 0x000fea0003800000 */
[----:B------:R-:W-:Y:S01]  /*5890*/  SHF.R.S32.HI R10, RZ, 0x1f, R238 ;  /* 0x0000001fff0a7819 */ /* 0x000fe200000114ee */
[----:B------:R-:W-:Y:S01]  /*58a0*/  ULDC.64 UR4, c[0x0][0x118] ;  /* 0x0000460000047ab9 */ /* 0x000fe20000000a00 */
[----:B------:R-:W-:-:S03]  /*58b0*/  MOV R11, c[0x0][0x750] ;  /* 0x0001d400000b7a02 */ /* 0x000fc60000000f00 */
[----:B------:R-:W-:Y:S02]  /*58c0*/  IMAD R77, R10, c[0x0][0x750], RZ ;  /* 0x0001d4000a4d7a24 */ /* 0x000fe400078e02ff */
[----:B------:R-:W-:-:S04]  /*58d0*/  IMAD.WIDE.U32 R10, R238, R11, c[0x0][0x730] ;  /* 0x0001cc00ee0a7625 */ /* 0x000fc800078e000b */
[----:B------:R-:W-:-:S05]  /*58e0*/  IMAD R77, R238, R53, R77 ;  /* 0x00000035ee4d7224 */ /* 0x000fca00078e024d */
[----:B------:R-:W-:-:S05]  /*58f0*/  IADD3 R11, R11, R77, RZ ;  /* 0x0000004d0b0b7210 */ /* 0x000fca0007ffe0ff */
[----:B------:R0:W-:Y:S01]  /*5900*/  RED.E.ADD.F32.FTZ.RN.STRONG.GPU [R10.64], R161 ;  /* 0x000000a10a00798e */ /* 0x0001e2000c10e784 */
[----:B------:R-:W-:Y:S05]  /*5910*/  BRA `(.L_x_1448) ;  /* 0x000000b000007947 */ /* 0x000fea0003800000 */
.L_x_1447:
[----:B------:R-:W-:-:S04]  /*5920*/  ISETP.NE.U32.AND P1, PT, RZ, c[0x0][0x428], PT ;  /* 0x00010a00ff007a0c */ /* 0x000fc80003f25070 */
[----:B------:R-:W-:-:S13]  /*5930*/  ISETP.NE.AND.EX P1, PT, RZ, c[0x0][0x42c], PT, P1 ;  /* 0x00010b00ff007a0c */ /* 0x000fda0003f25310 */
[----:B------:R-:W-:Y:S05]  /*5940*/  @!P1 BRA `(.L_x_1448) ;  /* 0x0000008000009947 */ /* 0x000fea0003800000 */
[----:B------:R-:W-:Y:S01]  /*5950*/  SHF.R.S32.HI R77, RZ, 0x1f, R238 ;  /* 0x0000001fff4d7819 */ /* 0x000fe200000114ee */
[----:B------:R-:W-:Y:S01]  /*5960*/  ULDC.64 UR4, c[0x0][0x118] ;  /* 0x0000460000047ab9 */ /* 0x000fe20000000a00 */
[----:B------:R-:W-:-:S03]  /*5970*/  MOV R11, c[0x0][0x440] ;  /* 0x00011000000b7a02 */ /* 0x000fc60000000f00 */
[----:B------:R-:W-:Y:S02]  /*5980*/  IMAD R77, R77, c[0x0][0x440], RZ ;  /* 0x000110004d4d7a24 */ /* 0x000fe400078e02ff */
[----:B------:R-:W-:-:S04]  /*5990*/  IMAD.WIDE.U32 R10, R238, R11, c[0x0][0x428] ;  /* 0x00010a00ee0a7625 */ /* 0x000fc800078e000b */
[----:B------:R-:W-:-:S05]  /*59a0*/  IMAD R77, R238, UR36, R77 ;  /* 0x00000024ee4d7c24 */ /* 0x000fca000f8e024d */
[----:B------:R-:W-:-:S05]  /*59b0*/  IADD3 R11, R11, R77, RZ ;  /* 0x0000004d0b0b7210 */ /* 0x000fca0007ffe0ff */
[----:B------:R0:W-:Y:S02]  /*59c0*/  RED.E.ADD.F32.FTZ.RN.STRONG.GPU [R10.64], R161 ;  /* 0x000000a10a00798e */ /* 0x0001e4000c10e784 */
.L_x_1448:
[----:B0-----:R-:W-:Y:S01]  /*59d0*/  FMUL R11, R3, R74 ;  /* 0x0000004a030b7220 */ /* 0x001fe20000400000 */
[C---:B------:R-:W-:Y:S01]  /*59e0*/  FMUL R74, R97.reuse, R173 ;  /* 0x000000ad614a7220 */ /* 0x040fe20000400000 */
[----:B------:R-:W-:Y:S01]  /*59f0*/  FMUL R80, R97, R174 ;  /* 0x000000ae61507220 */ /* 0x000fe20000400000 */
[----:B------:R-:W-:Y:S01]  /*5a00*/  FMUL R10, R99, R172 ;  /* 0x000000ac630a7220 */ /* 0x000fe20000400000 */
[----:B------:R-:W-:Y:S01]  /*5a10*/  FFMA R11, R50, R121, R11 ;  /* 0x00000079320b7223 */ /* 0x000fe2000000000b */
[----:B------:R-:W-:Y:S01]  /*5a20*/  FMUL R78, R91, R173 ;  /* 0x000000ad5b4e7220 */ /* 0x000fe20000400000 */
[----:B------:R-:W-:Y:S01]  /*5a30*/  FMUL R82, R99, R167 ;  /* 0x000000a763527220 */ /* 0x000fe20000400000 */
[----:B------:R-:W-:Y:S01]  /*5a40*/  FADD R79, R74, R74 ;  /* 0x0000004a4a4f7221 */ /* 0x000fe20000000000 */
[----:B------:R-:W-:Y:S01]  /*5a50*/  FFMA R115, R0, R115, R11 ;  /* 0x0000007300737223 */ /* 0x000fe2000000000b */
[-C--:B------:R-:W-:Y:S01]  /*5a60*/  FMUL R11, R91, R174.reuse ;  /* 0x000000ae5b0b7220 */ /* 0x080fe20000400000 */
[-C--:B------:R-:W-:Y:S01]  /*5a70*/  FFMA R85, R97, R174.reuse, R80 ;  /* 0x000000ae61557223 */ /* 0x080fe20000000050 */
[----:B------:R-:W-:Y:S01]  /*5a80*/  FFMA R78, R91, R173, R78 ;  /* 0x000000ad5b4e7223 */ /* 0x000fe2000000004e */
[----:B------:R-:W-:Y:S01]  /*5a90*/  FADD R84, R82, R82 ;  /* 0x0000005252547221 */ /* 0x000fe20000000000 */
[----:B------:R-:W-:Y:S01]  /*5aa0*/  FADD R77, R11, R11 ;  /* 0x0000000b0b4d7221 */ /* 0x000fe20000000000 */
[----:B------:R-:W-:Y:S01]  /*5ab0*/  FFMA R80, R10, 2, R79 ;  /* 0x400000000a507823 */ /* 0x000fe2000000004f */
[C---:B------:R-:W-:Y:S01]  /*5ac0*/  FADD R95, -R78.reuse, R85 ;  /* 0x000000554e5f7221 */ /* 0x040fe20000000100 */
[--C-:B------:R-:W-:Y:S01]  /*5ad0*/  FADD R86, R78, -R84.reuse ;  /* 0x800000544e567221 */ /* 0x100fe20000000000 */
[--C-:B------:R-:W-:Y:S01]  /*5ae0*/  FFMA R79, R10, 2, R77.reuse ;  /* 0x400000000a4f7823 */ /* 0x100fe2000000004d */
[C---:B------:R-:W-:Y:S01]  /*5af0*/  FFMA R77, R74.reuse, 2, R77 ;  /* 0x400000004a4d7823 */ /* 0x040fe2000000004d */
[----:B------:R-:W-:Y:S01]  /*5b00*/  FADD R84, R85, R84 ;  /* 0x0000005455547221 */ /* 0x000fe20000000000 */
[----:B------:R-:W-:Y:S01]  /*5b10*/  FMUL R88, R99, R174 ;  /* 0x000000ae63587220 */ /* 0x000fe20000400000 */
[----:B------:R-:W-:Y:S01]  /*5b20*/  FFMA R85, R74, 4, R79 ;  /* 0x408000004a557823 */ /* 0x000fe2000000004f */
[----:B------:R-:W-:Y:S01]  /*5b30*/  FFMA R93, R10, 4, R77 ;  /* 0x408000000a5d7823 */ /* 0x000fe2000000004d */
[-C--:B------:R-:W-:Y:S01]  /*5b40*/  FMUL R74, R97, R172.reuse ;  /* 0x000000ac614a7220 */ /* 0x080fe20000400000 */
[----:B------:R-:W-:Y:S01]  /*5b50*/  FMUL R10, R91, R172 ;  /* 0x000000ac5b0a7220 */ /* 0x000fe20000400000 */
[----:B------:R-:W-:Y:S01]  /*5b60*/  FFMA R80, R11, 4, R80 ;  /* 0x408000000b507823 */ /* 0x000fe20000000050 */
[----:B------:R-:W-:Y:S01]  /*5b70*/  FFMA R11, R99, R174, R88 ;  /* 0x000000ae630b7223 */ /* 0x000fe20000000058 */
[-C--:B------:R-:W-:Y:S01]  /*5b80*/  FFMA R79, R97, R172.reuse, R74 ;  /* 0x000000ac614f7223 */ /* 0x080fe2000000004a */
[----:B------:R-:W-:Y:S01]  /*5b90*/  FFMA R78, R91, R172, R10 ;  /* 0x000000ac5b4e7223 */ /* 0x000fe2000000000a */
[-C--:B------:R-:W-:Y:S01]  /*5ba0*/  FMUL R97, R97, R167.reuse ;  /* 0x000000a761617220 */ /* 0x080fe20000400000 */
[----:B------:R-:W-:Y:S01]  /*5bb0*/  FMUL R91, R91, R167 ;  /* 0x000000a75b5b7220 */ /* 0x000fe20000400000 */
[----:B------:R-:W-:Y:S01]  /*5bc0*/  FMUL R99, R99, R173 ;  /* 0x000000ad63637220 */ /* 0x000fe20000400000 */
[----:B------:R-:W-:Y:S01]  /*5bd0*/  FFMA R95, R82, 4, R95 ;  /* 0x40800000525f7823 */ /* 0x000fe2000000005f */
[C---:B------:R-:W-:Y:S01]  /*5be0*/  FADD R10, R97.reuse, R97 ;  /* 0x00000061610a7221 */ /* 0x040fe20000000000 */
[----:B------:R-:W-:Y:S01]  /*5bf0*/  FFMA R92, R97, 4, R78 ;  /* 0x40800000615c7823 */ /* 0x000fe2000000004e */
[C---:B------:R-:W-:Y:S01]  /*5c00*/  FMUL R90, R91.reuse, 4 ;  /* 0x408000005b5a7820 */ /* 0x040fe20000400000 */
[----:B------:R-:W-:Y:S01]  /*5c10*/  FADD R74, R91, R91 ;  /* 0x0000005b5b4a7221 */ /* 0x000fe20000000000 */
[C---:B------:R-:W-:Y:S01]  /*5c20*/  FADD R88, R10.reuse, -R11 ;  /* 0x8000000b0a587221 */ /* 0x040fe20000000000 */
[----:B------:R-:W-:Y:S01]  /*5c30*/  FADD R91, -R11, R92 ;  /* 0x0000005c0b5b7221 */ /* 0x000fe20000000100 */
[C---:B------:R-:W-:Y:S01]  /*5c40*/  FFMA R90, R99.reuse, 2, R90 ;  /* 0x40000000635a7823 */ /* 0x040fe2000000005a */
[----:B------:R-:W-:Y:S01]  /*5c50*/  FADD R77, R10, R78 ;  /* 0x0000004e0a4d7221 */ /* 0x000fe20000000000 */
[C---:B------:R-:W-:Y:S01]  /*5c60*/  FFMA R11, R36.reuse, R50, RZ ;  /* 0x00000032240b7223 */ /* 0x040fe200000000ff */
[----:B------:R-:W-:Y:S01]  /*5c70*/  FFMA R10, R36, R3, RZ ;  /* 0x00000003240a7223 */ /* 0x000fe200000000ff */
[----:B------:R-:W-:Y:S01]  /*5c80*/  FFMA R99, R99, 2, R74 ;  /* 0x4000000063637823 */ /* 0x000fe2000000004a */
[----:B------:R-:W-:Y:S01]  /*5c90*/  FADD R78, R74, -R79 ;  /* 0x8000004f4a4e7221 */ /* 0x000fe20000000000 */
[----:B------:R-:W-:Y:S01]  /*5ca0*/  FADD R90, -R79, R90 ;  /* 0x0000005a4f5a7221 */ /* 0x000fe20000000100 */
[C---:B------:R-:W-:Y:S01]  /*5cb0*/  FMUL R87, R11.reuse, R84 ;  /* 0x000000540b577220 */ /* 0x040fe20000400000 */
[----:B------:R-:W-:Y:S01]  /*5cc0*/  FFMA R74, R36, R0, RZ ;  /* 0x00000000244a7223 */ /* 0x000fe200000000ff */
[----:B------:R-:W-:Y:S01]  /*5cd0*/  FMUL R79, R11, R80 ;  /* 0x000000500b4f7220 */ /* 0x000fe20000400000 */
[C---:B------:R-:W-:Y:S01]  /*5ce0*/  FMUL R82, R10.reuse, R91 ;  /* 0x0000005b0a527220 */ /* 0x040fe20000400000 */
[----:B------:R-:W-:Y:S01]  /*5cf0*/  FFMA R85, R10, R85, R87 ;  /* 0x000000550a557223 */ /* 0x000fe20000000057 */
[C---:B------:R-:W-:Y:S01]  /*5d00*/  FMUL R93, R74.reuse, R93 ;  /* 0x0000005d4a5d7220 */ /* 0x040fe20000400000 */
[----:B------:R-:W-:Y:S01]  /*5d10*/  FFMA R77, R74, R77, R79 ;  /* 0x0000004d4a4d7223 */ /* 0x000fe2000000004f */
[----:B------:R-:W-:Y:S01]  /*5d20*/  FMUL R92, R65, R10 ;  /* 0x0000000a415c7220 */ /* 0x000fe20000400000 */
[----:B------:R-:W-:Y:S01]  /*5d30*/  FFMA R79, R11, R90, R82 ;  /* 0x0000005a0b4f7223 */ /* 0x000fe20000000052 */
[-C--:B------:R-:W-:Y:S01]  /*5d40*/  FMUL R84, R59, R11.reuse ;  /* 0x0000000b3b547220 */ /* 0x080fe20000400000 */
[----:B------:R-:W-:Y:S01]  /*5d50*/  FMUL R82, R66, R11 ;  /* 0x0000000b42527220 */ /* 0x000fe20000400000 */
[----:B------:R-:W-:Y:S01]  /*5d60*/  FFMA R78, R74, -R78, R85 ;  /* 0x8000004e4a4e7223 */ /* 0x000fe20000000055 */
[----:B------:R-:W-:Y:S01]  /*5d70*/  FFMA R80, R10, R99, R93 ;  /* 0x000000630a507223 */ /* 0x000fe2000000005d */
[-C--:B------:R-:W-:Y:S01]  /*5d80*/  FFMA R87, R69, R74.reuse, -R92 ;  /* 0x0000004a45577223 */ /* 0x080fe2000000085c */
[----:B------:R-:W-:Y:S01]  /*5d90*/  FFMA R85, R63, R74, -R84 ;  /* 0x0000004a3f557223 */ /* 0x000fe20000000854 */
[----:B------:R-:W-:Y:S01]  /*5da0*/  FFMA R82, R57, R10, R82 ;  /* 0x0000000a39527223 */ /* 0x000fe20000000052 */
[----:B------:R-:W-:Y:S01]  /*5db0*/  FFMA R80, R11, -R88, R80 ;  /* 0x800000580b507223 */ /* 0x000fe20000000050 */
[----:B------:R-:W-:Y:S01]  /*5dc0*/  FFMA R87, R62, R11, R87 ;  /* 0x0000000b3e577223 */ /* 0x000fe20000000057 */
[----:B------:R-:W-:Y:S01]  /*5dd0*/  FFMA R85, R68, R10, R85 ;  /* 0x0000000a44557223 */ /* 0x000fe20000000055 */
[----:B------:R-:W-:Y:S01]  /*5de0*/  FFMA R77, R10, R86, R77 ;  /* 0x000000560a4d7223 */ /* 0x000fe2000000004d */
[----:B------:R-:W-:Y:S01]  /*5df0*/  FADD R11, RZ, R96 ;  /* 0x00000060ff0b7221 */ /* 0x000fe20000000000 */
[----:B------:R-:W-:Y:S01]  /*5e00*/  FFMA R82, -R61, R74, R82 ;  /* 0x0000004a3d527223 */ /* 0x000fe20000000152 */
[----:B------:R-:W-:Y:S01]  /*5e10*/  FFMA R79, R74, R95, R79 ;  /* 0x0000005f4a4f7223 */ /* 0x000fe2000000004f */
[----:B------:R-:W-:Y:S01]  /*5e20*/  FADD R10, RZ, R98 ;  /* 0x00000062ff0a7221 */ /* 0x000fe20000000000 */
        /* <DEDUP_REMOVED lines=18> */
.L_x_1449:
        /* <DEDUP_REMOVED lines=11> */
.L_x_1450:
[----:B0-----:R-:W-:Y:S01]  /*6000*/  FMUL R11, R3, R72 ;  /* 0x00000048030b7220 */ /* 0x001fe20000400000 */
[----:B------:R-:W-:Y:S01]  /*6010*/  FMUL R10, R73, R173 ;  /* 0x000000ad490a7220 */ /* 0x000fe20000400000 */
[-C--:B------:R-:W-:Y:S01]  /*6020*/  FMUL R80, R75, R174.reuse ;  /* 0x000000ae4b507220 */ /* 0x080fe20000400000 */
[----:B------:R-:W-:Y:S01]  /*6030*/  UMOV UR4, URZ ;  /* 0x0000003f00047c82 */ /* 0x000fe20008000000 */
[----:B------:R-:W-:Y:S01]  /*6040*/  FFMA R11, R50, R83, R11 ;  /* 0x00000053320b7223 */ /* 0x000fe2000000000b */
[----:B------:R-:W-:Y:S01]  /*6050*/  FMUL R83, R81, R167 ;  /* 0x000000a751537220 */ /* 0x000fe20000400000 */
[----:B------:R-:W-:Y:S01]  /*6060*/  FFMA R72, R73, R173, R10 ;  /* 0x000000ad49487223 */ /* 0x000fe2000000000a */
[----:B------:R-:W-:Y:S01]  /*6070*/  FFMA R79, R75, R174, R80 ;  /* 0x000000ae4b4f7223 */ /* 0x000fe20000000050 */
[----:B------:R-:W-:Y:S01]  /*6080*/  FFMA R89, R0, R89, R11 ;  /* 0x0000005900597223 */ /* 0x000fe2000000000b */
[----:B------:R-:W-:Y:S01]  /*6090*/  FFMA R11, R31, R50, RZ ;  /* 0x000000321f0b7223 */ /* 0x000fe200000000ff */
[----:B------:R-:W-:Y:S01]  /*60a0*/  FADD R82, R83, R83 ;  /* 0x0000005353527221 */ /* 0x000fe20000000000 */
[----:B------:R-:W-:Y:S01]  /*60b0*/  FFMA R10, R31, R3, RZ ;  /* 0x000000031f0a7223 */ /* 0x000fe200000000ff */
[----:B------:R-:W-:Y:S01]  /*60c0*/  FADD R92, -R72, R79 ;  /* 0x0000004f485c7221 */ /* 0x000fe20000000100 */
[----:B------:R-:W-:Y:S01]  /*60d0*/  FMUL R66, R66, R11 ;  /* 0x0000000b42427220 */ /* 0x000fe20000400000 */
[--C-:B------:R-:W-:Y:S01]  /*60e0*/  FADD R88, R79, R82.reuse ;  /* 0x000000524f587221 */ /* 0x100fe20000000000 */
[----:B------:R-:W-:Y:S01]  /*60f0*/  FMUL R79, R75, R173 ;  /* 0x000000ad4b4f7220 */ /* 0x000fe20000400000 */
[----:B------:R-:W-:Y:S01]  /*6100*/  FADD R84, R72, -R82 ;  /* 0x8000005248547221 */ /* 0x000fe20000000000 */
[----:B------:R-:W-:Y:S01]  /*6110*/  FFMA R94, R57, R10, R66 ;  /* 0x0000000a395e7223 */ /* 0x000fe20000000042 */
[----:B------:R-:W-:Y:S01]  /*6120*/  FMUL R72, R73, R174 ;  /* 0x000000ae49487220 */ /* 0x000fe20000400000 */
[----:B------:R-:W-:Y:S01]  /*6130*/  FMUL R57, R81, R172 ;  /* 0x000000ac51397220 */ /* 0x000fe20000400000 */
[----:B------:R-:W-:Y:S01]  /*6140*/  FADD R82, R79, R79 ;  /* 0x0000004f4f527221 */ /* 0x000fe20000000000 */
[----:B------:R-:W-:Y:S01]  /*6150*/  FFMA R66, R31, R0, RZ ;  /* 0x000000001f427223 */ /* 0x000fe200000000ff */
[----:B------:R-:W-:Y:S01]  /*6160*/  FMUL R86, R59, R11 ;  /* 0x0000000b3b567220 */ /* 0x000fe20000400000 */
[----:B------:R-:W-:Y:S01]  /*6170*/  FMUL R90, R65, R10 ;  /* 0x0000000a415a7220 */ /* 0x000fe20000400000 */
[C---:B------:R-:W-:Y:S01]  /*6180*/  FADD R80, R72.reuse, R72 ;  /* 0x0000004848507221 */ /* 0x040fe20000000000 */
[----:B------:R-:W-:Y:S01]  /*6190*/  FFMA R59, R57, 2, R82 ;  /* 0x40000000393b7823 */ /* 0x000fe20000000052 */
[-C--:B------:R-:W-:Y:S01]  /*61a0*/  FFMA R85, R63, R66.reuse, -R86 ;  /* 0x000000423f557223 */ /* 0x080fe20000000856 */
[----:B------:R-:W-:Y:S01]  /*61b0*/  FFMA R87, R69, R66, -R90 ;  /* 0x0000004245577223 */ /* 0x000fe2000000085a */
[--C-:B------:R-:W-:Y:S01]  /*61c0*/  FFMA R86, R57, 2, R80.reuse ;  /* 0x4000000039567823 */ /* 0x100fe20000000050 */
[----:B------:R-:W-:Y:S01]  /*61d0*/  FFMA R90, R79, 2, R80 ;  /* 0x400000004f5a7823 */ /* 0x000fe20000000050 */
[----:B------:R-:W-:Y:S01]  /*61e0*/  FFMA R82, R72, 4, R59 ;  /* 0x4080000048527823 */ /* 0x000fe2000000003b */
[-C--:B------:R-:W-:Y:S01]  /*61f0*/  FMUL R80, R75, R172.reuse ;  /* 0x000000ac4b507220 */ /* 0x080fe20000400000 */
[-C--:B------:R-:W-:Y:S01]  /*6200*/  FMUL R72, R73, R172.reuse ;  /* 0x000000ac49487220 */ /* 0x080fe20000400000 */
[----:B------:R-:W-:Y:S01]  /*6210*/  FFMA R79, R79, 4, R86 ;  /* 0x408000004f4f7823 */ /* 0x000fe20000000056 */
[----:B------:R-:W-:Y:S01]  /*6220*/  FFMA R69, R57, 4, R90 ;  /* 0x4080000039457823 */ /* 0x000fe2000000005a */
[----:B------:R-:W-:Y:S01]  /*6230*/  FFMA R86, R75, R172, R80 ;  /* 0x000000ac4b567223 */ /* 0x000fe20000000050 */
[----:B------:R-:W-:Y:S01]  /*6240*/  FMUL R90, R81, R174 ;  /* 0x000000ae515a7220 */ /* 0x000fe20000400000 */
[-C--:B------:R-:W-:Y:S01]  /*6250*/  FMUL R75, R75, R167.reuse ;  /* 0x000000a74b4b7220 */ /* 0x080fe20000400000 */
[C---:B------:R-:W-:Y:S01]  /*6260*/  FFMA R80, R73.reuse, R172, R72 ;  /* 0x000000ac49507223 */ /* 0x040fe20000000048 */
[----:B------:R-:W-:Y:S01]  /*6270*/  FMUL R73, R73, R167 ;  /* 0x000000a749497220 */ /* 0x000fe20000400000 */
[----:B------:R-:W-:Y:S01]  /*6280*/  FFMA R90, R81, R174, R90 ;  /* 0x000000ae515a7223 */ /* 0x000fe2000000005a */
[----:B------:R-:W-:Y:S01]  /*6290*/  FADD R57, R75, R75 ;  /* 0x0000004b4b397221 */ /* 0x000fe20000000000 */
[----:B------:R-:W-:Y:S01]  /*62a0*/  FMUL R72, R81, R173 ;  /* 0x000000ad51487220 */ /* 0x000fe20000400000 */
[C---:B------:R-:W-:Y:S01]  /*62b0*/  FMUL R65, R73.reuse, 4 ;  /* 0x4080000049417820 */ /* 0x040fe20000400000 */
[----:B------:R-:W-:Y:S01]  /*62c0*/  FADD R59, R73, R73 ;  /* 0x00000049493b7221 */ /* 0x000fe20000000000 */
[--C-:B------:R-:W-:Y:S01]  /*62d0*/  FFMA R75, R75, 4, R80.reuse ;  /* 0x408000004b4b7823 */ /* 0x100fe20000000050 */
[C---:B------:R-:W-:Y:S01]  /*62e0*/  FADD R63, R57.reuse, R80 ;  /* 0x00000050393f7221 */ /* 0x040fe20000000000 */
[----:B------:R-:W-:Y:S01]  /*62f0*/  FADD R73, R57, -R90 ;  /* 0x8000005a39497221 */ /* 0x000fe20000000000 */
[----:B------:R-:W-:Y:S01]  /*6300*/  FFMA R57, R72, 2, R65 ;  /* 0x4000000048397823 */ /* 0x000fe20000000041 */
[----:B------:R-:W-:Y:S01]  /*6310*/  FADD R75, -R90, R75 ;  /* 0x0000004b5a4b7221 */ /* 0x000fe20000000100 */
[----:B------:R-:W-:Y:S01]  /*6320*/  FFMA R65, R72, 2, R59 ;  /* 0x4000000048417823 */ /* 0x000fe2000000003b */
[----:B------:R-:W-:Y:S01]  /*6330*/  FADD R72, R59, -R86 ;  /* 0x800000563b487221 */ /* 0x000fe20000000000 */
[----:B------:R-:W-:Y:S01]  /*6340*/  FADD R86, -R86, R57 ;  /* 0x0000003956567221 */ /* 0x000fe20000000100 */
[----:B------:R-:W-:Y:S01]  /*6350*/  FFMA R85, R68, R10, R85 ;  /* 0x0000000a44557223 */ /* 0x000fe20000000055 */
[----:B------:R-:W-:Y:S01]  /*6360*/  FFMA R87, R62, R11, R87 ;  /* 0x0000000b3e577223 */ /* 0x000fe20000000057 */
[----:B------:R-:W-:Y:S01]  /*6370*/  FMUL R57, R11, R82 ;  /* 0x000000520b397220 */ /* 0x000fe20000400000 */
[----:B------:R-:W-:Y:S01]  /*6380*/  FMUL R62, R66, R69 ;  /* 0x00000045423e7220 */ /* 0x000fe20000400000 */
[----:B------:R-:W-:Y:S01]  /*6390*/  FMUL R68, R10, R75 ;  /* 0x0000004b0a447220 */ /* 0x000fe20000400000 */
[----:B------:R-:W-:Y:S01]  /*63a0*/  FFMA R94, -R61, R66, R94 ;  /* 0x000000423d5e7223 */ /* 0x000fe2000000015e */
[----:B------:R-:W-:Y:S01]  /*63b0*/  FMUL R59, R11, R88 ;  /* 0x000000580b3b7220 */ /* 0x000fe20000400000 */
[----:B------:R-:W-:Y:S01]  /*63c0*/  FFMA R57, R66, R63, R57 ;  /* 0x0000003f42397223 */ /* 0x000fe20000000039 */
[----:B------:R-:W-:Y:S01]  /*63d0*/  FFMA R92, R83, 4, R92 ;  /* 0x40800000535c7823 */ /* 0x000fe2000000005c */
[C---:B------:R-:W-:Y:S01]  /*63e0*/  FFMA R62, R10.reuse, R65, R62 ;  /* 0x000000410a3e7223 */ /* 0x040fe2000000003e */
[C---:B------:R-:W-:Y:S01]  /*63f0*/  FFMA R61, R11.reuse, R86, R68 ;  /* 0x000000560b3d7223 */ /* 0x040fe20000000044 */
[C---:B------:R-:W-:Y:S01]  /*6400*/  FFMA R59, R10.reuse, R79, R59 ;  /* 0x0000004f0a3b7223 */ /* 0x040fe2000000003b */
[----:B------:R-:W-:Y:S01]  /*6410*/  FFMA R57, R10, R84, R57 ;  /* 0x000000540a397223 */ /* 0x000fe20000000039 */
[----:B------:R-:W-:Y:S01]  /*6420*/  FFMA R62, R11, -R73, R62 ;  /* 0x800000490b3e7223 */ /* 0x000fe2000000003e */
[C---:B------:R-:W-:Y:S01]  /*6430*/  FFMA R61, R66.reuse, R92, R61 ;  /* 0x0000005c423d7223 */ /* 0x040fe2000000003d */
[----:B------:R-:W-:Y:S01]  /*6440*/  FFMA R59, R66, -R72, R59 ;  /* 0x80000048423b7223 */ /* 0x000fe2000000003b */
[----:B------:R-:W-:Y:S01]  /*6450*/  FADD R65, R96, R57 ;  /* 0x0000003960417221 */ /* 0x000fe20000000000 */
[----:B------:R-:W-:Y:S01]  /*6460*/  UMOV UR6, URZ ;  /* 0x0000003f00067c82 */ /* 0x000fe20008000000 */
[----:B------:R-:W-:Y:S01]  /*6470*/  FADD R66, R91, R62 ;  /* 0x0000003e5b427221 */ /* 0x000fe20000000000 */
[----:B------:R-:W-:Y:S01]  /*6480*/  UMOV UR5, URZ ;  /* 0x0000003f00057c82 */ /* 0x000fe20008000000 */
[----:B------:R-:W-:Y:S01]  /*6490*/  FADD R57, R100, R61 ;  /* 0x0000003d64397221 */ /* 0x000fe20000000000 */
[----:B------:R-:W-:Y:S01]  /*64a0*/  FADD R50, R50, UR6 ;  /* 0x0000000632327e21 */ /* 0x000fe20008000000 */
[----:B------:R-:W-:Y:S01]  /*64b0*/  FADD R62, R0, UR4 ;  /* 0x00000004003e7e21 */ /* 0x000fe20008000000 */
[----:B------:R-:W-:Y:S01]  /*64c0*/  FADD R61, R3, UR5 ;  /* 0x00000005033d7e21 */ /* 0x000fe20008000000 */
        /* <DEDUP_REMOVED lines=15> */
.L_x_1451:
        /* <DEDUP_REMOVED lines=11> */
.L_x_1452:
[----:B------:R-:W-:-:S04]  /*6670*/  ISETP.NE.U32.AND P0, PT, RZ, c[0x0][0x6f8], PT ;  /* 0x0001be00ff007a0c */ /* 0x000fc80003f05070 */
[----:B------:R-:W-:-:S13]  /*6680*/  ISETP.NE.AND.EX P0, PT, RZ, c[0x0][0x6fc], PT, P0 ;  /* 0x0001bf00ff007a0c */ /* 0x000fda0003f05300 */
[----:B------:R-:W-:Y:S05]  /*6690*/  @!P0 BRA `(.L_x_1453) ;  /* 0x000000b000008947 */ /* 0x000fea0003800000 */
[----:B------:R-:W-:Y:S01]  /*66a0*/  SHF.R.S32.HI R0, RZ, 0x1f, R237 ;  /* 0x0000001fff007819 */ /* 0x000fe200000114ed */
[----:B------:R-:W-:Y:S01]  /*66b0*/  ULDC.64 UR4, c[0x0][0x118] ;  /* 0x0000460000047ab9 */ /* 0x000fe20000000a00 */
[----:B0-----:R-:W-:-:S03]  /*66c0*/  MOV R10, c[0x0][0x718] ;  /* 0x0001c600000a7a02 */ /* 0x001fc60000000f00 */
[----:B------:R-:W-:Y:S02]  /*66d0*/  IMAD R0, R0, c[0x0][0x718], RZ ;  /* 0x0001c60000007a24 */ /* 0x000fe400078e02ff */
[----:B------:R-:W-:-:S04]  /*66e0*/  IMAD.WIDE.U32 R10, R237, R10, c[0x0][0x6f8] ;  /* 0x0001be00ed0a7625 */ /* 0x000fc800078e000a */
[----:B------:R-:W-:-:S05]  /*66f0*/  IMAD R3, R237, R54, R0 ;  /* 0x00000036ed037224 */ /* 0x000fca00078e0200 */
[----:B------:R-:W-:-:S05]  /*6700*/  IADD3 R11, R11, R3, RZ ;  /* 0x000000030b0b7210 */ /* 0x000fca0007ffe0ff */
[----:B------:R0:W-:Y:S04]  /*6710*/  RED.E.ADD.F32.FTZ.RN.STRONG.GPU [R10.64], R76 ;  /* 0x0000004c0a00798e */ /* 0x0001e8000c10e784 */
[----:B------:R0:W-:Y:S04]  /*6720*/  RED.E.ADD.F32.FTZ.RN.STRONG.GPU [R10.64+0x4], R70 ;  /* 0x000004460a00798e */ /* 0x0001e8000c10e784 */
[----:B------:R0:W-:Y:S01]  /*6730*/  RED.E.ADD.F32.FTZ.RN.STRONG.GPU [R10.64+0x8], R71 ;  /* 0x000008470a00798e */ /* 0x0001e2000c10e784 */
[----:B------:R-:W-:Y:S05]  /*6740*/  BRA `(.L_x_1454) ;  /* 0x000000d000007947 */ /* 0x000fea0003800000 */
.L_x_1453:
        /* <DEDUP_REMOVED lines=12> */
[----:B------:R0:W-:Y:S02]  /*6810*/  RED.E.ADD.F32.FTZ.RN.STRONG.GPU [R10.64+0x8], R71 ;  /* 0x000008470a00798e */ /* 0x0001e4000c10e784 */
.L_x_1454:
        /* <DEDUP_REMOVED lines=12> */
.L_x_1455:
        /* <DEDUP_REMOVED lines=13> */
.L_x_1456:
        /* <DEDUP_REMOVED lines=11> */
[----:B------:R-:W-:Y:S02]  /*6a60*/  MOV R0, R62 ;  /* 0x0000003e00007202 */ /* 0x000fe40000000f00 */
[----:B------:R-:W-:Y:S01]  /*6a70*/  MOV R3, R61 ;  /* 0x0000003d00037202 */ /* 0x000fe20000000f00 */
[----:B------:R-:W-:Y:S05]  /*6a80*/  BRA `(.L_x_1445) ;  /* 0x0000522000007947 */ /* 0x000fea0003800000 */
.L_x_1457:
[----:B------:R-:W-:Y:S02]  /*6a90*/  ISETP.NE.U32.AND P0, PT, RZ, c[0x0][0x3f0], PT ;  /* 0x0000fc00ff007a0c */ /* 0x000fe40003f05070 */
[----:B------:R-:W-:-:S02]  /*6aa0*/  MOV R0, R62 ;  /* 0x0000003e00007202 */ /* 0x000fc40000000f00 */
[----:B------:R-:W-:Y:S02]  /*6ab0*/  ISETP.NE.AND.EX P0, PT, RZ, c[0x0][0x3f4], PT, P0 ;  /* 0x0000fd00ff007a0c */ /* 0x000fe40003f05300 */
[----:B------:R-:W-:-:S11]  /*6ac0*/  MOV R3, R61 ;  /* 0x0000003d00037202 */ /* 0x000fd60000000f00 */
        /* <DEDUP_REMOVED lines=14> */
.L_x_1446:
[----:B------:R-:W2:Y:S01]  /*6bb0*/  LDL R104, [R1+0xc] ;  /* 0x00000c0001687983 */ /* 0x000ea20000100800 */
[----:B------:R-:W-:Y:S01]  /*6bc0*/  BSSY B1, `(.L_x_1458) ;  /* 0x0000508000017945 */ /* 0x000fe20003800000 */
[----:B--2---:R-:W-:-:S04]  /*6bd0*/  ISETP.NE.AND P1, PT, R104, RZ, PT ;  /* 0x000000ff6800720c */ /* 0x004fc80003f25270 */
[----:B------:R-:W-:Y:S02]  /*6be0*/  FSEL R73, R0, RZ, !P1 ;  /* 0x000000ff00497208 */ /* 0x000fe40004800000 */
[----:B------:R-:W-:Y:S02]  /*6bf0*/  FSEL R72, R3, RZ, !P1 ;  /* 0x000000ff03487208 */ /* 0x000fe40004800000 */
[----:B------:R-:W-:-:S05]  /*6c00*/  FSEL R75, R50, RZ, !P1 ;  /* 0x000000ff324b7208 */ /* 0x000fca0004800000 */
[----:B------:R-:W-:Y:S05]  /*6c10*/  @P1 BRA `(.L_x_1459) ;  /* 0x0000121000001947 */ /* 0x000fea0003800000 */
[----:B------:R-:W-:Y:S01]  /*6c20*/  FMUL R57, R3, R10 ;  /* 0x0000000a03397220 */ /* 0x000fe20000400000 */
[----:B------:R-:W-:Y:S01]  /*6c30*/  FMUL R10, R145, R173 ;  /* 0x000000ad910a7220 */ /* 0x000fe20000400000 */
[----:B------:R-:W-:Y:S01]  /*6c40*/  FMUL R72, R153, R167 ;  /* 0x000000a799487220 */ /* 0x000fe20000400000 */
[-C--:B------:R-:W-:Y:S01]  /*6c50*/  FMUL R62, R139, R174.reuse ;  /* 0x000000ae8b3e7220 */ /* 0x080fe20000400000 */
[----:B------:R-:W-:Y:S01]  /*6c60*/  FFMA R57, R50, R155, R57 ;  /* 0x0000009b32397223 */ /* 0x000fe20000000039 */
[----:B------:R-:W-:Y:S01]  /*6c70*/  FFMA R10, R145, R173, R10 ;  /* 0x000000ad910a7223 */ /* 0x000fe2000000000a */
[----:B------:R-:W-:Y:S01]  /*6c80*/  FADD R63, R72, R72 ;  /* 0x00000048483f7221 */ /* 0x000fe20000000000 */
[----:B------:R-:W-:Y:S01]  /*6c90*/  FFMA R59, R139, R174, R62 ;  /* 0x000000ae8b3b7223 */ /* 0x000fe2000000003e */
[----:B------:R-:W-:Y:S01]  /*6ca0*/  FFMA R61, R0, R11, R57 ;  /* 0x0000000b003d7223 */ /* 0x000fe20000000039 */
[----:B------:R-:W-:Y:S01]  /*6cb0*/  FMUL R57, R174, R173 ;  /* 0x000000adae397220 */ /* 0x000fe20000400000 */
[C-C-:B------:R-:W-:Y:S01]  /*6cc0*/  FADD R75, R10.reuse, -R63.reuse ;  /* 0x8000003f0a4b7221 */ /* 0x140fe20000000000 */
[----:B------:R-:W-:Y:S01]  /*6cd0*/  FADD R77, R59, R63 ;  /* 0x0000003f3b4d7221 */ /* 0x000fe20000000000 */
[----:B------:R-:W-:Y:S01]  /*6ce0*/  FADD R83, -R10, R59 ;  /* 0x0000003b0a537221 */ /* 0x000fe20000000100 */
[CC--:B------:R-:W-:Y:S01]  /*6cf0*/  FMUL R63, R174.reuse, R172.reuse ;  /* 0x000000acae3f7220 */ /* 0x0c0fe20000400000 */
[CC--:B------:R-:W-:Y:S01]  /*6d00*/  FMUL R59, R174.reuse, R167.reuse ;  /* 0x000000a7ae3b7220 */ /* 0x0c0fe20000400000 */
[CC--:B------:R-:W-:Y:S01]  /*6d10*/  FMUL R62, R173.reuse, R172.reuse ;  /* 0x000000acad3e7220 */ /* 0x0c0fe20000400000 */
[C---:B------:R-:W-:Y:S01]  /*6d20*/  FMUL R10, R173.reuse, R167 ;  /* 0x000000a7ad0a7220 */ /* 0x040fe20000400000 */
[C---:B------:R-:W-:Y:S01]  /*6d30*/  FFMA R66, R174.reuse, R173, R57 ;  /* 0x000000adae427223 */ /* 0x040fe20000000039 */
[CC--:B------:R-:W-:Y:S01]  /*6d40*/  FFMA R57, R174.reuse, R172.reuse, R63 ;  /* 0x000000acae397223 */ /* 0x0c0fe2000000003f */
[-C--:B------:R-:W-:Y:S01]  /*6d50*/  FFMA R68, R174, R167.reuse, R59 ;  /* 0x000000a7ae447223 */ /* 0x080fe2000000003b */
[C---:B------:R-:W-:Y:S01]  /*6d60*/  FFMA R63, R173.reuse, R172, R62 ;  /* 0x000000acad3f7223 */ /* 0x040fe2000000003e */
[-C--:B------:R-:W-:Y:S01]  /*6d70*/  FMUL R11, R172, R167.reuse ;  /* 0x000000a7ac0b7220 */ /* 0x080fe20000400000 */
[----:B------:R-:W-:Y:S01]  /*6d80*/  FFMA R10, R173, R167, R10 ;  /* 0x000000a7ad0a7223 */ /* 0x000fe2000000000a */
[----:B------:R-:W-:Y:S01]  /*6d90*/  FMUL R62, R139, R173 ;  /* 0x000000ad8b3e7220 */ /* 0x000fe20000400000 */
[----:B------:R-:W-:Y:S01]  /*6da0*/  FADD R65, R68, R63 ;  /* 0x0000003f44417221 */ /* 0x000fe20000000000 */
[----:B------:R-:W-:Y:S01]  /*6db0*/  FFMA R11, R172, R167, R11 ;  /* 0x000000a7ac0b7223 */ /* 0x000fe2000000000b */
[----:B------:R-:W-:Y:S01]  /*6dc0*/  FADD R59, R10, -R57 ;  /* 0x800000390a3b7221 */ /* 0x000fe20000000000 */
[----:B------:R-:W-:Y:S01]  /*6dd0*/  FADD R68, R68, -R63 ;  /* 0x8000003f44447221 */ /* 0x000fe20000000000 */
[----:B------:R-:W-:Y:S01]  /*6de0*/  FADD R57, R10, R57 ;  /* 0x000000390a397221 */ /* 0x000fe20000000000 */
[----:B------:R-:W-:Y:S01]  /*6df0*/  FMUL R63, R174, R174 ;  /* 0x000000aeae3f7220 */ /* 0x000fe20000400000 */
[----:B------:R-:W-:Y:S01]  /*6e00*/  FMUL R70, R173, R173 ;  /* 0x000000adad467220 */ /* 0x000fe20000400000 */
[-C--:B------:R-:W-:Y:S01]  /*6e10*/  FMUL R79, R172, R172.reuse ;  /* 0x000000acac4f7220 */ /* 0x080fe20000400000 */
[----:B------:R-:W-:Y:S01]  /*6e20*/  FMUL R10, R153, R172 ;  /* 0x000000ac990a7220 */ /* 0x000fe20000400000 */
[----:B------:R-:W-:Y:S01]  /*6e30*/  FADD R71, R62, R62 ;  /* 0x0000003e3e477221 */ /* 0x000fe20000000000 */
[C-C-:B------:R-:W-:Y:S01]  /*6e40*/  FADD R69, R11.reuse, R66.reuse ;  /* 0x000000420b457221 */ /* 0x140fe20000000000 */
[----:B------:R-:W-:Y:S01]  /*6e50*/  FADD R66, R11, -R66 ;  /* 0x800000420b427221 */ /* 0x000fe20000000000 */
[----:B------:R-:W-:Y:S01]  /*6e60*/  FMUL R73, R167, R167 ;  /* 0x000000a7a7497220 */ /* 0x000fe20000400000 */
[----:B------:R-:W-:Y:S01]  /*6e70*/  FFMA R74, R174, R174, R63 ;  /* 0x000000aeae4a7223 */ /* 0x000fe2000000003f */
[----:B------:R-:W-:Y:S01]  /*6e80*/  FFMA R76, R173, R173, R70 ;  /* 0x000000adad4c7223 */ /* 0x000fe20000000046 */
[----:B------:R-:W-:Y:S01]  /*6e90*/  FFMA R78, R172, R172, R79 ;  /* 0x000000acac4e7223 */ /* 0x000fe2000000004f */
[-C--:B------:R-:W-:Y:S01]  /*6ea0*/  FMUL R11, R145, R174.reuse ;  /* 0x000000ae910b7220 */ /* 0x080fe20000400000 */
[C---:B------:R-:W-:Y:S01]  /*6eb0*/  FFMA R70, R10.reuse, 2, R71 ;  /* 0x400000000a467823 */ /* 0x040fe20000000047 */
[C---:B------:R-:W-:Y:S01]  /*6ec0*/  FFMA R85, R73.reuse, 2, R74 ;  /* 0x4000000049557823 */ /* 0x040fe2000000004a */
[C---:B------:R-:W-:Y:S01]  /*6ed0*/  FFMA R86, R73.reuse, 2, R76 ;  /* 0x4000000049567823 */ /* 0x040fe2000000004c */
[----:B------:R-:W-:Y:S01]  /*6ee0*/  FFMA R87, R73, 2, R78 ;  /* 0x4000000049577823 */ /* 0x000fe2000000004e */
[----:B------:R-:W-:Y:S01]  /*6ef0*/  FFMA R73, R11, 4, R70 ;  /* 0x408000000b497823 */ /* 0x000fe20000000046 */
[----:B------:R-:W-:Y:S01]  /*6f00*/  FMUL R76, R153, R174 ;  /* 0x000000ae994c7220 */ /* 0x000fe20000400000 */
[----:B------:R-:W-:Y:S01]  /*6f10*/  FADD R63, R11, R11 ;  /* 0x0000000b0b3f7221 */ /* 0x000fe20000000000 */
[----:B------:R-:W-:Y:S01]  /*6f20*/  FMUL R70, R145, R172 ;  /* 0x000000ac91467220 */ /* 0x000fe20000400000 */
[----:B------:R-:W-:Y:S01]  /*6f30*/  ISETP.NE.U32.AND P0, PT, RZ, c[0x0][0x730], PT ;  /* 0x0001cc00ff007a0c */ /* 0x000fe20003f05070 */
[----:B------:R-:W-:Y:S01]  /*6f40*/  FFMA R84, R153, R174, R76 ;  /* 0x000000ae99547223 */ /* 0x000fe2000000004c */
[--C-:B------:R-:W-:Y:S01]  /*6f50*/  FFMA R11, R10, 2, R63.reuse ;  /* 0x400000000a0b7823 */ /* 0x100fe2000000003f */
[-C--:B------:R-:W-:Y:S01]  /*6f60*/  FFMA R70, R145, R172.reuse, R70 ;  /* 0x000000ac91467223 */ /* 0x080fe20000000046 */
[-C--:B------:R-:W-:Y:S01]  /*6f70*/  FMUL R76, R139, R172.reuse ;  /* 0x000000ac8b4c7220 */ /* 0x080fe20000400000 */
[----:B------:R-:W-:Y:S01]  /*6f80*/  FMUL R145, R145, R167 ;  /* 0x000000a791917220 */ /* 0x000fe20000400000 */
[C---:B------:R-:W-:Y:S01]  /*6f90*/  FFMA R63, R62.reuse, 2, R63 ;  /* 0x400000003e3f7823 */ /* 0x040fe2000000003f */
[----:B------:R-:W-:Y:S01]  /*6fa0*/  FFMA R74, R62, 4, R11 ;  /* 0x408000003e4a7823 */ /* 0x000fe2000000000b */
[----:B------:R-:W-:Y:S01]  /*6fb0*/  FFMA R76, R139, R172, R76 ;  /* 0x000000ac8b4c7223 */ /* 0x000fe2000000004c */
[----:B------:R-:W-:Y:S01]  /*6fc0*/  FMUL R62, R153, R173 ;  /* 0x000000ad993e7220 */ /* 0x000fe20000400000 */
[----:B------:R-:W-:Y:S01]  /*6fd0*/  FMUL R11, R145, 4 ;  /* 0x40800000910b7820 */ /* 0x000fe20000400000 */
[----:B------:R-:W-:Y:S01]  /*6fe0*/  FMUL R139, R139, R167 ;  /* 0x000000a78b8b7220 */ /* 0x000fe20000400000 */
[----:B------:R-:W-:Y:S01]  /*6ff0*/  FFMA R79, R10, 4, R63 ;  /* 0x408000000a4f7823 */ /* 0x000fe2000000003f */
[----:B------:R-:W-:Y:S01]  /*7000*/  FADD R145, R145, R145 ;  /* 0x0000009191917221 */ /* 0x000fe20000000000 */
[----:B------:R-:W-:Y:S01]  /*7010*/  FFMA R11, R62, 2, R11 ;  /* 0x400000003e0b7823 */ /* 0x000fe2000000000b */
[C---:B------:R-:W-:Y:S01]  /*7020*/  FADD R63, R139.reuse, R139 ;  /* 0x0000008b8b3f7221 */ /* 0x040fe20000000000 */
[----:B------:R-:W-:Y:S01]  /*7030*/  FFMA R10, R30, R50, RZ ;  /* 0x000000321e0a7223 */ /* 0x000fe200000000ff */
[--C-:B------:R-:W-:Y:S01]  /*7040*/  FFMA R139, R139, 4, R70.reuse ;  /* 0x408000008b8b7823 */ /* 0x100fe20000000046 */
[----:B------:R-:W-:Y:S01]  /*7050*/  FADD R81, -R76, R11 ;  /* 0x0000000b4c517221 */ /* 0x000fe20000000100 */
[----:B------:R-:W-:Y:S01]  /*7060*/  FADD R71, R63, R70 ;  /* 0x000000463f477221 */ /* 0x000fe20000000000 */
[----:B------:R-:W-:Y:S01]  /*7070*/  FFMA R82, R62, 2, R145 ;  /* 0x400000003e527823 */ /* 0x000fe20000000091 */
[----:B------:R-:W-:Y:S01]  /*7080*/  FFMA R11, R30, R3, RZ ;  /* 0x000000031e0b7223 */ /* 0x000fe200000000ff */
[----:B------:R-:W-:Y:S01]  /*7090*/  FMUL R70, R10, R77 ;  /* 0x0000004d0a467220 */ /* 0x000fe20000400000 */
[----:B------:R-:W-:Y:S01]  /*70a0*/  FFMA R62, R30, R0, RZ ;  /* 0x000000001e3e7223 */ /* 0x000fe200000000ff */
[----:B------:R-:W-:Y:S01]  /*70b0*/  FADD R78, R145, -R76 ;  /* 0x8000004c914e7221 */ /* 0x000fe20000000000 */
[----:B------:R-:W-:Y:S01]  /*70c0*/  FADD R91, R85, -1 ;  /* 0xbf800000555b7421 */ /* 0x000fe20000000000 */
[----:B------:R-:W-:Y:S01]  /*70d0*/  FADD R76, R63, -R84 ;  /* 0x800000543f4c7221 */ /* 0x000fe20000000000 */
[----:B------:R-:W-:Y:S01]  /*70e0*/  FMUL R73, R10, R73 ;  /* 0x000000490a497220 */ /* 0x000fe20000400000 */
[----:B------:R-:W-:Y:S01]  /*70f0*/  ISETP.NE.AND.EX P0, PT, RZ, c[0x0][0x734], PT, P0 ;  /* 0x0001cd00ff007a0c */ /* 0x000fe20003f05300 */
[----:B------:R-:W-:Y:S01]  /*7100*/  FADD R84, -R84, R139 ;  /* 0x0000008b54547221 */ /* 0x000fe20000000100 */
[----:B------:R-:W-:Y:S01]  /*7110*/  FFMA R63, R11, R74, R70 ;  /* 0x0000004a0b3f7223 */ /* 0x000fe20000000046 */
[----:B------:R-:W-:Y:S01]  /*7120*/  FMUL R74, R62, R79 ;  /* 0x0000004f3e4a7220 */ /* 0x000fe20000400000 */
[----:B------:R-:W-:Y:S01]  /*7130*/  FFMA R83, R72, 4, R83 ;  /* 0x4080000048537823 */ /* 0x000fe20000000053 */
[----:B------:R-:W-:Y:S01]  /*7140*/  FADD R90, R86, -1 ;  /* 0xbf800000565a7421 */ /* 0x000fe20000000000 */
[----:B------:R-:W-:Y:S01]  /*7150*/  FADD R86, R87, -1 ;  /* 0xbf80000057567421 */ /* 0x000fe20000000000 */
[C---:B------:R-:W-:Y:S01]  /*7160*/  FMUL R77, R10.reuse, R66 ;  /* 0x000000420a4d7220 */ /* 0x040fe20000400000 */
[C---:B------:R-:W-:Y:S01]  /*7170*/  FMUL R79, R11.reuse, R68 ;  /* 0x000000440b4f7220 */ /* 0x040fe20000400000 */
[----:B------:R-:W-:Y:S01]  /*7180*/  FMUL R72, R10, R91 ;  /* 0x0000005b0a487220 */ /* 0x000fe20000400000 */
[C---:B------:R-:W-:Y:S01]  /*7190*/  FFMA R70, R62.reuse, R71, R73 ;  /* 0x000000473e467223 */ /* 0x040fe20000000049 */
[C---:B------:R-:W-:Y:S01]  /*71a0*/  FMUL R73, R11.reuse, R84 ;  /* 0x000000540b497220 */ /* 0x040fe20000400000 */
[C---:B------:R-:W-:Y:S01]  /*71b0*/  FFMA R71, R11.reuse, R82, R74 ;  /* 0x000000520b477223 */ /* 0x040fe2000000004a */
[C---:B------:R-:W-:Y:S01]  /*71c0*/  FFMA R74, R62.reuse, R65, -R77 ;  /* 0x000000413e4a7223 */ /* 0x040fe2000000084d */
[----:B------:R-:W-:Y:S01]  /*71d0*/  FFMA R79, R62, R86, -R79 ;  /* 0x000000563e4f7223 */ /* 0x000fe2000000084f */
[C---:B------:R-:W-:Y:S01]  /*71e0*/  FFMA R72, R11.reuse, R69, R72 ;  /* 0x000000450b487223 */ /* 0x040fe20000000048 */
[----:B------:R-:W-:Y:S01]  /*71f0*/  FFMA R73, R10, R81, R73 ;  /* 0x000000510a497223 */ /* 0x000fe20000000049 */
[----:B------:R-:W-:Y:S01]  /*7200*/  FFMA R63, R62, -R78, R63 ;  /* 0x8000004e3e3f7223 */ /* 0x000fe2000000003f */
[C---:B------:R-:W-:Y:S01]  /*7210*/  FFMA R74, R11.reuse, R90, R74 ;  /* 0x0000005a0b4a7223 */ /* 0x040fe2000000004a */
[----:B------:R-:W-:Y:S01]  /*7220*/  FFMA R70, R11, R75, R70 ;  /* 0x0000004b0b467223 */ /* 0x000fe20000000046 */
[----:B------:R-:W-:Y:S01]  /*7230*/  FFMA R79, R10, R57, R79 ;  /* 0x000000390a4f7223 */ /* 0x000fe2000000004f */
[C---:B------:R-:W-:Y:S01]  /*7240*/  FFMA R72, R62.reuse, -R59, R72 ;  /* 0x8000003b3e487223 */ /* 0x040fe20000000048 */
[----:B------:R-:W-:Y:S01]  /*7250*/  FFMA R89, R62, R83, R73 ;  /* 0x000000533e597223 */ /* 0x000fe20000000049 */
[----:B------:R-:W-:Y:S01]  /*7260*/  FADD R73, RZ, R61 ;  /* 0x0000003dff497221 */ /* 0x000fe20000000000 */
[----:B------:R-:W-:Y:S01]  /*7270*/  FADD R85, RZ, R63 ;  /* 0x0000003fff557221 */ /* 0x000fe20000000000 */
[----:B------:R-:W-:Y:S01]  /*7280*/  FFMA R87, R10, -R76, R71 ;  /* 0x8000004c0a577223 */ /* 0x000fe20000000047 */
[----:B------:R-:W-:Y:S01]  /*7290*/  FSEL R4, R4, RZ, !P1 ;  /* 0x000000ff04047208 */ /* 0x000fe20004800000 */
[----:B------:R-:W-:Y:S01]  /*72a0*/  FADD R61, RZ, R74 ;  /* 0x0000004aff3d7221 */ /* 0x000fe20000000000 */
[----:B------:R-:W-:Y:S01]  /*72b0*/  FSEL R5, R5, RZ, !P1 ;  /* 0x000000ff05057208 */ /* 0x000fe20004800000 */
[----:B------:R-:W-:Y:S01]  /*72c0*/  FADD R62, RZ, R79 ;  /* 0x0000004fff3e7221 */ /* 0x000fe20000000000 */
[----:B------:R-:W-:Y:S01]  /*72d0*/  FSEL R64, R64, RZ, !P1 ;  /* 0x000000ff40407208 */ /* 0x000fe20004800000 */
        /* <DEDUP_REMOVED lines=12> */
.L_x_1460:
        /* <DEDUP_REMOVED lines=11> */
.L_x_1461:
[C---:B------:R-:W-:Y:S01]  /*7450*/  FSEL R81, R50.reuse, RZ, !P2 ;  /* 0x000000ff32517208 */ /* 0x040fe20005000000 */
[C---:B0-----:R-:W-:Y:S01]  /*7460*/  FMUL R11, R3.reuse, R80 ;  /* 0x00000050030b7220 */ /* 0x041fe20000400000 */
[----:B------:R-:W-:Y:S01]  /*7470*/  FSEL R80, R3, RZ, !P2 ;  /* 0x000000ff03507208 */ /* 0x000fe20005000000 */
[----:B------:R-:W-:Y:S01]  /*7480*/  FMUL R75, R113, R167 ;  /* 0x000000a7714b7220 */ /* 0x000fe20000400000 */
[----:B------:R-:W-:Y:S01]  /*7490*/  FMUL R70, R105, R173 ;  /* 0x000000ad69467220 */ /* 0x000fe20000400000 */
[C---:B------:R-:W-:Y:S01]  /*74a0*/  FFMA R11, R50.reuse, R129, R11 ;  /* 0x00000081320b7223 */ /* 0x040fe2000000000b */
[----:B------:R-:W-:Y:S01]  /*74b0*/  FADD R81, R50, R81 ;  /* 0x0000005132517221 */ /* 0x000fe20000000000 */
[----:B------:R-:W-:Y:S01]  /*74c0*/  FFMA R50, R29, R50, RZ ;  /* 0x000000321d327223 */ /* 0x000fe200000000ff */
[----:B------:R-:W-:Y:S01]  /*74d0*/  FMUL R72, R107, R174 ;  /* 0x000000ae6b487220 */ /* 0x000fe20000400000 */
[----:B------:R-:W-:Y:S01]  /*74e0*/  FFMA R10, R29, R3, RZ ;  /* 0x000000031d0a7223 */ /* 0x000fe200000000ff */
[----:B------:R-:W-:Y:S01]  /*74f0*/  FADD R80, R3, R80 ;  /* 0x0000005003507221 */ /* 0x000fe20000000000 */
[----:B------:R-:W-:Y:S01]  /*7500*/  FMUL R74, R91, R50 ;  /* 0x000000325b4a7220 */ /* 0x000fe20000400000 */
[C---:B------:R-:W-:Y:S01]  /*7510*/  FSEL R3, R0.reuse, RZ, !P2 ;  /* 0x000000ff00037208 */ /* 0x040fe20005000000 */
[-C--:B------:R-:W-:Y:S01]  /*7520*/  FFMA R70, R105, R173.reuse, R70 ;  /* 0x000000ad69467223 */ /* 0x080fe20000000046 */
[----:B------:R-:W-:Y:S01]  /*7530*/  FADD R73, R75, R75 ;  /* 0x0000004b4b497221 */ /* 0x000fe20000000000 */
[----:B------:R-:W-:Y:S01]  /*7540*/  FFMA R71, R107, R174, R72 ;  /* 0x000000ae6b477223 */ /* 0x000fe20000000048 */
[----:B------:R-:W-:Y:S01]  /*7550*/  FFMA R84, R69, R10, R74 ;  /* 0x0000000a45547223 */ /* 0x000fe2000000004a */
[----:B------:R-:W-:Y:S01]  /*7560*/  FMUL R69, R105, R174 ;  /* 0x000000ae69457220 */ /* 0x000fe20000400000 */
[----:B------:R-:W-:Y:S01]  /*7570*/  FADD R74, R0, R3 ;  /* 0x00000003004a7221 */ /* 0x000fe20000000000 */
[----:B------:R-:W-:Y:S01]  /*7580*/  FADD R77, R71, R73 ;  /* 0x00000049474d7221 */ /* 0x000fe20000000000 */
[----:B------:R-:W-:Y:S01]  /*7590*/  FADD R82, -R70, R71 ;  /* 0x0000004746527221 */ /* 0x000fe20000000100 */
[----:B------:R-:W-:Y:S01]  /*75a0*/  FMUL R76, R66, R50 ;  /* 0x00000032424c7220 */ /* 0x000fe20000400000 */
[----:B------:R-:W-:Y:S01]  /*75b0*/  FMUL R71, R107, R173 ;  /* 0x000000ad6b477220 */ /* 0x000fe20000400000 */
[----:B------:R-:W-:Y:S01]  /*75c0*/  FMUL R3, R113, R172 ;  /* 0x000000ac71037220 */ /* 0x000fe20000400000 */
[----:B------:R-:W-:Y:S01]  /*75d0*/  FADD R66, R69, R69 ;  /* 0x0000004545427221 */ /* 0x000fe20000000000 */
[----:B------:R-:W-:Y:S01]  /*75e0*/  FADD R72, R70, -R73 ;  /* 0x8000004946487221 */ /* 0x000fe20000000000 */
[----:B------:R-:W-:Y:S01]  /*75f0*/  FMUL R73, R68, R10 ;  /* 0x0000000a44497220 */ /* 0x000fe20000400000 */
[----:B------:R-:W-:Y:S01]  /*7600*/  FADD R70, R71, R71 ;  /* 0x0000004747467221 */ /* 0x000fe20000000000 */
[--C-:B------:R-:W-:Y:S01]  /*7610*/  FFMA R68, R3, 2, R66.reuse ;  /* 0x4000000003447823 */ /* 0x100fe20000000042 */
[----:B------:R-:W-:Y:S01]  /*7620*/  FFMA R66, R71, 2, R66 ;  /* 0x4000000047427823 */ /* 0x000fe20000000042 */
[----:B------:R-:W-:Y:S01]  /*7630*/  FFMA R11, R0, R123, R11 ;  /* 0x0000007b000b7223 */ /* 0x000fe2000000000b */
[----:B------:R-:W-:Y:S01]  /*7640*/  FFMA R0, R29, R0, RZ ;  /* 0x000000001d007223 */ /* 0x000fe200000000ff */
[----:B------:R-:W-:Y:S01]  /*7650*/  FFMA R70, R3, 2, R70 ;  /* 0x4000000003467823 */ /* 0x000fe20000000046 */
[----:B------:R-:W-:Y:S01]  /*7660*/  FFMA R71, R71, 4, R68 ;  /* 0x4080000047477823 */ /* 0x000fe20000000044 */
[-C--:B------:R-:W-:Y:S01]  /*7670*/  FMUL R68, R107, R172.reuse ;  /* 0x000000ac6b447220 */ /* 0x080fe20000400000 */
[----:B------:R-:W-:Y:S01]  /*7680*/  FFMA R79, R3, 4, R66 ;  /* 0x40800000034f7823 */ /* 0x000fe20000000042 */
[----:B------:R-:W-:Y:S01]  /*7690*/  FMUL R66, R105, R172 ;  /* 0x000000ac69427220 */ /* 0x000fe20000400000 */
[----:B------:R-:W-:Y:S01]  /*76a0*/  FFMA R86, R86, R0, -R73 ;  /* 0x0000000056567223 */ /* 0x000fe20000000849 */
[----:B------:R-:W-:Y:S01]  /*76b0*/  FFMA R73, R69, 4, R70 ;  /* 0x4080000045497823 */ /* 0x000fe20000000046 */
[-C--:B------:R-:W-:Y:S01]  /*76c0*/  FFMA R70, R107, R172.reuse, R68 ;  /* 0x000000ac6b467223 */ /* 0x080fe20000000044 */
[----:B------:R-:W-:Y:S01]  /*76d0*/  FFMA R68, R105, R172, R66 ;  /* 0x000000ac69447223 */ /* 0x000fe20000000042 */
[----:B------:R-:W-:Y:S01]  /*76e0*/  FFMA R83, R65, R0, -R76 ;  /* 0x0000000041537223 */ /* 0x000fe2000000084c */
[-C--:B------:R-:W-:Y:S01]  /*76f0*/  FMUL R107, R107, R167.reuse ;  /* 0x000000a76b6b7220 */ /* 0x080fe20000400000 */
[----:B------:R-:W-:Y:S01]  /*7700*/  FMUL R105, R105, R167 ;  /* 0x000000a769697220 */ /* 0x000fe20000400000 */
[CC--:B------:R-:W-:Y:S01]  /*7710*/  FMUL R76, R113.reuse, R174.reuse ;  /* 0x000000ae714c7220 */ /* 0x0c0fe20000400000 */
[----:B------:R-:W-:Y:S01]  /*7720*/  FMUL R66, R113, R173 ;  /* 0x000000ad71427220 */ /* 0x000fe20000400000 */
[----:B------:R-:W-:Y:S01]  /*7730*/  FADD R3, R107, R107 ;  /* 0x0000006b6b037221 */ /* 0x000fe20000000000 */
[----:B------:R-:W-:Y:S01]  /*7740*/  FADD R65, R105, R105 ;  /* 0x0000006969417221 */ /* 0x000fe20000000000 */
[----:B------:R-:W-:Y:S01]  /*7750*/  FFMA R76, R113, R174, R76 ;  /* 0x000000ae714c7223 */ /* 0x000fe2000000004c */
[----:B------:R-:W-:Y:S01]  /*7760*/  FMUL R105, R105, 4 ;  /* 0x4080000069697820 */ /* 0x000fe20000400000 */
[--C-:B------:R-:W-:Y:S01]  /*7770*/  FFMA R107, R107, 4, R68.reuse ;  /* 0x408000006b6b7823 */ /* 0x100fe20000000044 */
[C---:B------:R-:W-:Y:S01]  /*7780*/  FADD R69, R3.reuse, R68 ;  /* 0x0000004403457221 */ /* 0x040fe20000000000 */
[----:B------:R-:W-:Y:S01]  /*7790*/  FADD R78, R3, -R76 ;  /* 0x8000004c034e7221 */ /* 0x000fe20000000000 */
[----:B------:R-:W-:Y:S01]  /*77a0*/  FFMA R105, R66, 2, R105 ;  /* 0x4000000042697823 */ /* 0x000fe20000000069 */
[----:B------:R-:W-:Y:S01]  /*77b0*/  FADD R107, -R76, R107 ;  /* 0x0000006b4c6b7221 */ /* 0x000fe20000000100 */
[C---:B------:R-:W-:Y:S01]  /*77c0*/  FMUL R77, R50.reuse, R77 ;  /* 0x0000004d324d7220 */ /* 0x040fe20000400000 */
[----:B------:R-:W-:Y:S01]  /*77d0*/  FMUL R73, R50, R73 ;  /* 0x0000004932497220 */ /* 0x000fe20000400000 */
[----:B------:R-:W-:Y:S01]  /*77e0*/  FFMA R3, R66, 2, R65 ;  /* 0x4000000042037823 */ /* 0x000fe20000000041 */
[----:B------:R-:W-:Y:S01]  /*77f0*/  FADD R105, -R70, R105 ;  /* 0x0000006946697221 */ /* 0x000fe20000000100 */
[----:B------:R-:W-:Y:S01]  /*7800*/  FMUL R68, R0, R79 ;  /* 0x0000004f00447220 */ /* 0x000fe20000400000 */
[C---:B------:R-:W-:Y:S01]  /*7810*/  FMUL R107, R10.reuse, R107 ;  /* 0x0000006b0a6b7220 */ /* 0x040fe20000400000 */
[----:B------:R-:W-:Y:S01]  /*7820*/  FADD R66, R65, -R70 ;  /* 0x8000004641427221 */ /* 0x000fe20000000000 */
[----:B------:R-:W-:Y:S01]  /*7830*/  FFMA R71, R10, R71, R77 ;  /* 0x000000470a477223 */ /* 0x000fe2000000004d */
[----:B------:R-:W-:Y:S01]  /*7840*/  FFMA R69, R0, R69, R73 ;  /* 0x0000004500457223 */ /* 0x000fe20000000049 */
[----:B------:R-:W-:Y:S01]  /*7850*/  FFMA R82, R75, 4, R82 ;  /* 0x408000004b527823 */ /* 0x000fe20000000052 */
[----:B------:R-:W-:Y:S01]  /*7860*/  FFMA R3, R10, R3, R68 ;  /* 0x000000030a037223 */ /* 0x000fe20000000044 */
[----:B------:R-:W-:Y:S01]  /*7870*/  FFMA R105, R50, R105, R107 ;  /* 0x0000006932697223 */ /* 0x000fe2000000006b */
[----:B------:R-:W-:Y:S01]  /*7880*/  FFMA R83, R90, R10, R83 ;  /* 0x0000000a5a537223 */ /* 0x000fe20000000053 */
[----:B------:R-:W-:Y:S01]  /*7890*/  FFMA R86, R57, R50, R86 ;  /* 0x0000003239567223 */ /* 0x000fe20000000056 */
[----:B------:R-:W-:Y:S01]  /*78a0*/  FFMA R66, R0, -R66, R71 ;  /* 0x8000004200427223 */ /* 0x000fe20000000047 */
[----:B------:R-:W-:Y:S01]  /*78b0*/  FFMA R69, R10, R72, R69 ;  /* 0x000000480a457223 */ /* 0x000fe20000000045 */
[----:B------:R-:W-:Y:S01]  /*78c0*/  FFMA R84, -R59, R0, R84 ;  /* 0x000000003b547223 */ /* 0x000fe20000000154 */
[----:B------:R-:W-:Y:S01]  /*78d0*/  FFMA R3, R50, -R78, R3 ;  /* 0x8000004e32037223 */ /* 0x000fe20000000003 */
[----:B------:R-:W-:Y:S01]  /*78e0*/  FADD R10, RZ, R87 ;  /* 0x00000057ff0a7221 */ /* 0x000fe20000000000 */
        /* <DEDUP_REMOVED lines=20> */
.L_x_1462:
        /* <DEDUP_REMOVED lines=11> */
.L_x_1463:
        /* <DEDUP_REMOVED lines=14> */
.L_x_1464:
        /* <DEDUP_REMOVED lines=13> */
.L_x_1465:
        /* <DEDUP_REMOVED lines=12> */
.L_x_1466:
        /* <DEDUP_REMOVED lines=14> */
.L_x_1459:
[----:B------:R-:W-:Y:S01]  /*7e30*/  LOP3.LUT P0, RZ, R12, 0xff, RZ, 0xc0, !PT ;  /* 0x000000ff0cff7812 */ /* 0x000fe2000780c0ff */
[----:B------:R-:W-:Y:S01]  /*7e40*/  BSSY B0, `(.L_x_1468) ;  /* 0x00003d9000007945 */ /* 0x000fe20003800000 */
[----:B------:R-:W-:-:S02]  /*7e50*/  MOV R65, RZ ;  /* 0x000000ff00417202 */ /* 0x000fc40000000f00 */
[----:B------:R-:W-:Y:S02]  /*7e60*/  MOV R81, R50 ;  /* 0x0000003200517202 */ /* 0x000fe40000000f00 */
[----:B------:R-:W-:Y:S02]  /*7e70*/  MOV R80, R3 ;  /* 0x0000000300507202 */ /* 0x000fe40000000f00 */
[----:B------:R-:W-:Y:S02]  /*7e80*/  MOV R74, R0 ;  /* 0x00000000004a7202 */ /* 0x000fe40000000f00 */
[----:B------:R-:W-:Y:S02]  /*7e90*/  MOV R59, RZ ;  /* 0x000000ff003b7202 */ /* 0x000fe40000000f00 */
[----:B------:R-:W-:Y:S02]  /*7ea0*/  MOV R66, RZ ;  /* 0x000000ff00427202 */ /* 0x000fe40000000f00 */
[----:B------:R-:W-:Y:S01]  /*7eb0*/  MOV R57, RZ ;  /* 0x000000ff00397202 */ /* 0x000fe20000000f00 */
[----:B------:R-:W-:Y:S05]  /*7ec0*/  @!P0 BRA `(.L_x_1469) ;  /* 0x00003d0000008947 */ /* 0x000fea0003800000 */
[----:B------:R-:W-:Y:S01]  /*7ed0*/  ISETP.NE.AND P0, PT, R228, RZ, PT ;  /* 0x000000ffe400720c */ /* 0x000fe20003f05270 */
[----:B------:R-:W-:Y:S01]  /*7ee0*/  BSSY B4, `(.L_x_1470) ;  /* 0x00000a3000047945 */ /* 0x000fe20003800000 */
[----:B------:R-:W-:-:S02]  /*7ef0*/  MOV R57, RZ ;  /* 0x000000ff00397202 */ /* 0x000fc40000000f00 */
[----:B------:R-:W-:Y:S02]  /*7f00*/  MOV R66, RZ ;  /* 0x000000ff00427202 */ /* 0x000fe40000000f00 */
[----:B------:R-:W-:Y:S02]  /*7f10*/  MOV R59, RZ ;  /* 0x000000ff003b7202 */ /* 0x000fe40000000f00 */
[----:B------:R-:W-:-:S05]  /*7f20*/  MOV R65, RZ ;  /* 0x000000ff00417202 */ /* 0x000fca0000000f00 */
[----:B------:R-:W-:Y:S05]  /*7f30*/  @!P0 BRA `(.L_x_1471) ;  /* 0x000009d000008947 */ /* 0x000fea0003800000 */
[----:B------:R-:W-:Y:S01]  /*7f40*/  FMUL R11, R3, R62 ;  /* 0x0000003e030b7220 */ /* 0x000fe20000400000 */
[----:B------:R-:W-:Y:S01]  /*7f50*/  FMUL R57, R172, R167 ;  /* 0x000000a7ac397220 */ /* 0x000fe20000400000 */
[----:B------:R-:W-:Y:S01]  /*7f60*/  FMUL R10, R69, R174 ;  /* 0x000000ae450a7220 */ /* 0x000fe20000400000 */
[----:B------:R-:W-:Y:S01]  /*7f70*/  FMUL R65, R174, R173 ;  /* 0x000000adae417220 */ /* 0x000fe20000400000 */
[----:B------:R-:W-:Y:S01]  /*7f80*/  FFMA R11, R50, R61, R11 ;  /* 0x0000003d320b7223 */ /* 0x000fe2000000000b */
[-C--:B------:R-:W-:Y:S01]  /*7f90*/  FMUL R61, R70, R167.reuse ;  /* 0x000000a7463d7220 */ /* 0x080fe20000400000 */
[-C--:B------:R-:W-:Y:S01]  /*7fa0*/  FFMA R59, R172, R167.reuse, R57 ;  /* 0x000000a7ac3b7223 */ /* 0x080fe20000000039 */
[----:B------:R-:W-:Y:S01]  /*7fb0*/  FMUL R66, R174, R167 ;  /* 0x000000a7ae427220 */ /* 0x000fe20000400000 */
[----:B------:R-:W-:Y:S01]  /*7fc0*/  FFMA R63, R0, R63, R11 ;  /* 0x0000003f003f7223 */ /* 0x000fe2000000000b */
[CC--:B------:R-:W-:Y:S01]  /*7fd0*/  FMUL R11, R68.reuse, R173.reuse ;  /* 0x000000ad440b7220 */ /* 0x0c0fe20000400000 */
[----:B------:R-:W-:Y:S01]  /*7fe0*/  FMUL R74, R173, R172 ;  /* 0x000000acad4a7220 */ /* 0x000fe20000400000 */
[----:B------:R-:W-:Y:S01]  /*7ff0*/  FFMA R10, R69, R174, R10 ;  /* 0x000000ae450a7223 */ /* 0x000fe2000000000a */
[----:B------:R-:W-:Y:S01]  /*8000*/  FADD R57, R61, R61 ;  /* 0x0000003d3d397221 */ /* 0x000fe20000000000 */
[-C--:B------:R-:W-:Y:S01]  /*8010*/  FFMA R11, R68, R173.reuse, R11 ;  /* 0x000000ad440b7223 */ /* 0x080fe2000000000b */
[C---:B------:R-:W-:Y:S01]  /*8020*/  FFMA R62, R174.reuse, R173, R65 ;  /* 0x000000adae3e7223 */ /* 0x040fe20000000041 */
[----:B------:R-:W-:Y:S01]  /*8030*/  FFMA R66, R174, R167, R66 ;  /* 0x000000a7ae427223 */ /* 0x000fe20000000042 */
[----:B------:R-:W-:Y:S01]  /*8040*/  FFMA R81, R173, R172, R74 ;  /* 0x000000acad517223 */ /* 0x000fe2000000004a */
[--C-:B------:R-:W-:Y:S01]  /*8050*/  FADD R65, R11, -R57.reuse ;  /* 0x800000390b417221 */ /* 0x100fe20000000000 */
[----:B------:R-:W-:Y:S01]  /*8060*/  FADD R83, R10, R57 ;  /* 0x000000390a537221 */ /* 0x000fe20000000000 */
[C-C-:B------:R-:W-:Y:S01]  /*8070*/  FADD R89, R59.reuse, R62.reuse ;  /* 0x0000003e3b597221 */ /* 0x140fe20000000000 */
[----:B------:R-:W-:Y:S01]  /*8080*/  FADD R105, R59, -R62 ;  /* 0x8000003e3b697221 */ /* 0x000fe20000000000 */
[C---:B------:R-:W-:Y:S01]  /*8090*/  FMUL R57, R174.reuse, R174 ;  /* 0x000000aeae397220 */ /* 0x040fe20000400000 */
[-C--:B------:R-:W-:Y:S01]  /*80a0*/  FMUL R80, R173, R173.reuse ;  /* 0x000000adad507220 */ /* 0x080fe20000400000 */
[-C--:B------:R-:W-:Y:S01]  /*80b0*/  FMUL R59, R174, R172.reuse ;  /* 0x000000acae3b7220 */ /* 0x080fe20000400000 */
[----:B------:R-:W-:Y:S01]  /*80c0*/  FMUL R91, R172, R172 ;  /* 0x000000acac5b7220 */ /* 0x000fe20000400000 */
[----:B------:R-:W-:Y:S01]  /*80d0*/  FADD R90, -R11, R10 ;  /* 0x0000000a0b5a7221 */ /* 0x000fe20000000100 */
[----:B------:R-:W-:Y:S01]  /*80e0*/  FMUL R62, R69, R173 ;  /* 0x000000ad453e7220 */ /* 0x000fe20000400000 */
[-C--:B------:R-:W-:Y:S01]  /*80f0*/  FMUL R11, R68, R174.reuse ;  /* 0x000000ae440b7220 */ /* 0x080fe20000400000 */
[C-C-:B------:R-:W-:Y:S01]  /*8100*/  FADD R98, R66.reuse, R81.reuse ;  /* 0x0000005142627221 */ /* 0x140fe20000000000 */
[----:B------:R-:W-:Y:S01]  /*8110*/  FADD R96, R66, -R81 ;  /* 0x8000005142607221 */ /* 0x000fe20000000000 */
[----:B------:R-:W-:Y:S01]  /*8120*/  FMUL R66, R167, R167 ;  /* 0x000000a7a7427220 */ /* 0x000fe20000400000 */
[C---:B------:R-:W-:Y:S01]  /*8130*/  FFMA R81, R174.reuse, R174, R57 ;  /* 0x000000aeae517223 */ /* 0x040fe20000000039 */
[----:B------:R-:W-:Y:S01]  /*8140*/  FFMA R99, R173, R173, R80 ;  /* 0x000000adad637223 */ /* 0x000fe20000000050 */
[-C--:B------:R-:W-:Y:S01]  /*8150*/  FFMA R97, R174, R172.reuse, R59 ;  /* 0x000000acae617223 */ /* 0x080fe2000000003b */
[-C--:B------:R-:W-:Y:S01]  /*8160*/  FFMA R107, R172, R172.reuse, R91 ;  /* 0x000000acac6b7223 */ /* 0x080fe2000000005b */
[-C--:B------:R-:W-:Y:S01]  /*8170*/  FMUL R10, R70, R172.reuse ;  /* 0x000000ac460a7220 */ /* 0x080fe20000400000 */
[----:B------:R-:W-:Y:S01]  /*8180*/  FADD R59, R62, R62 ;  /* 0x0000003e3e3b7221 */ /* 0x000fe20000000000 */
[----:B------:R-:W-:Y:S01]  /*8190*/  FADD R57, R11, R11 ;  /* 0x0000000b0b397221 */ /* 0x000fe20000000000 */
[C---:B------:R-:W-:Y:S01]  /*81a0*/  FFMA R91, R66.reuse, 2, R81 ;  /* 0x40000000425b7823 */ /* 0x040fe20000000051 */
[C---:B------:R-:W-:Y:S01]  /*81b0*/  FFMA R104, R66.reuse, 2, R99 ;  /* 0x4000000042687823 */ /* 0x040fe20000000063 */
[----:B------:R-:W-:Y:S01]  /*81c0*/  FFMA R107, R66, 2, R107 ;  /* 0x40000000426b7823 */ /* 0x000fe2000000006b */
[CC--:B------:R-:W-:Y:S01]  /*81d0*/  FMUL R74, R173.reuse, R167.reuse ;  /* 0x000000a7ad4a7220 */ /* 0x0c0fe20000400000 */
[C---:B------:R-:W-:Y:S01]  /*81e0*/  FFMA R66, R10.reuse, 2, R59 ;  /* 0x400000000a427823 */ /* 0x040fe2000000003b */
[--C-:B------:R-:W-:Y:S01]  /*81f0*/  FFMA R81, R10, 2, R57.reuse ;  /* 0x400000000a517823 */ /* 0x100fe20000000039 */
[C---:B------:R-:W-:Y:S01]  /*8200*/  FFMA R57, R62.reuse, 2, R57 ;  /* 0x400000003e397823 */ /* 0x040fe20000000039 */
[-C--:B------:R-:W-:Y:S01]  /*8210*/  FFMA R74, R173, R167.reuse, R74 ;  /* 0x000000a7ad4a7223 */ /* 0x080fe2000000004a */
[----:B------:R-:W-:Y:S01]  /*8220*/  FFMA R59, R11, 4, R66 ;  /* 0x408000000b3b7823 */ /* 0x000fe20000000042 */
[----:B------:R-:W-:Y:S01]  /*8230*/  FFMA R66, R62, 4, R81 ;  /* 0x408000003e427823 */ /* 0x000fe20000000051 */
[CC--:B------:R-:W-:Y:S01]  /*8240*/  FMUL R62, R69.reuse, R172.reuse ;  /* 0x000000ac453e7220 */ /* 0x0c0fe20000400000 */
[-C--:B------:R-:W-:Y:S01]  /*8250*/  FMUL R11, R68, R172.reuse ;  /* 0x000000ac440b7220 */ /* 0x080fe20000400000 */
[C-C-:B------:R-:W-:Y:S01]  /*8260*/  FADD R99, R74.reuse, -R97.reuse ;  /* 0x800000614a637221 */ /* 0x140fe20000000000 */
[----:B------:R-:W-:Y:S01]  /*8270*/  FADD R97, R74, R97 ;  /* 0x000000614a617221 */ /* 0x000fe20000000000 */
[CC--:B------:R-:W-:Y:S01]  /*8280*/  FFMA R74, R69.reuse, R172.reuse, R62 ;  /* 0x000000ac454a7223 */ /* 0x0c0fe2000000003e */
[----:B------:R-:W-:Y:S01]  /*8290*/  FFMA R80, R10, 4, R57 ;  /* 0x408000000a507823 */ /* 0x000fe20000000039 */
[----:B------:R-:W-:Y:S01]  /*82a0*/  FFMA R62, R68, R172, R11 ;  /* 0x000000ac443e7223 */ /* 0x000fe2000000000b */
[-C--:B------:R-:W-:Y:S01]  /*82b0*/  FMUL R57, R70, R174.reuse ;  /* 0x000000ae46397220 */ /* 0x080fe20000400000 */
[-C--:B------:R-:W-:Y:S01]  /*82c0*/  FMUL R69, R69, R167.reuse ;  /* 0x000000a745457220 */ /* 0x080fe20000400000 */
[----:B------:R-:W-:Y:S01]  /*82d0*/  FMUL R68, R68, R167 ;  /* 0x000000a744447220 */ /* 0x000fe20000400000 */
[----:B------:R-:W-:Y:S01]  /*82e0*/  ISETP.NE.U32.AND P0, PT, RZ, c[0x0][0x730], PT ;  /* 0x0001cc00ff007a0c */ /* 0x000fe20003f05070 */
[----:B------:R-:W-:Y:S01]  /*82f0*/  FFMA R57, R70, R174, R57 ;  /* 0x000000ae46397223 */ /* 0x000fe20000000039 */
[C---:B------:R-:W-:Y:S01]  /*8300*/  FADD R10, R69.reuse, R69 ;  /* 0x00000045450a7221 */ /* 0x040fe20000000000 */
[C---:B------:R-:W-:Y:S01]  /*8310*/  FADD R11, R68.reuse, R68 ;  /* 0x00000044440b7221 */ /* 0x040fe20000000000 */
[----:B------:R-:W-:Y:S01]  /*8320*/  FMUL R81, R68, 4 ;  /* 0x4080000044517820 */ /* 0x000fe20000400000 */
[--C-:B------:R-:W-:Y:S01]  /*8330*/  FFMA R68, R69, 4, R62.reuse ;  /* 0x4080000045447823 */ /* 0x100fe2000000003e */
[----:B------:R-:W-:Y:S01]  /*8340*/  FMUL R70, R70, R173 ;  /* 0x000000ad46467220 */ /* 0x000fe20000400000 */
[C---:B------:R-:W-:Y:S01]  /*8350*/  FADD R62, R10.reuse, R62 ;  /* 0x0000003e0a3e7221 */ /* 0x040fe20000000000 */
[----:B------:R-:W-:Y:S01]  /*8360*/  FADD R82, R10, -R57 ;  /* 0x800000390a527221 */ /* 0x000fe20000000000 */
[----:B------:R-:W-:Y:S01]  /*8370*/  FADD R88, -R57, R68 ;  /* 0x0000004439587221 */ /* 0x000fe20000000100 */
[C---:B------:R-:W-:Y:S01]  /*8380*/  FFMA R10, R28.reuse, R50, RZ ;  /* 0x000000321c0a7223 */ /* 0x040fe200000000ff */
[----:B------:R-:W-:Y:S01]  /*8390*/  FFMA R57, R28, R0, RZ ;  /* 0x000000001c397223 */ /* 0x000fe200000000ff */
[C---:B------:R-:W-:Y:S01]  /*83a0*/  FFMA R81, R70.reuse, 2, R81 ;  /* 0x4000000046517823 */ /* 0x040fe20000000051 */
[----:B------:R-:W-:Y:S01]  /*83b0*/  FFMA R70, R70, 2, R11 ;  /* 0x4000000046467823 */ /* 0x000fe2000000000b */
[----:B------:R-:W-:Y:S01]  /*83c0*/  FADD R69, R11, -R74 ;  /* 0x8000004a0b457221 */ /* 0x000fe20000000000 */
[----:B------:R-:W-:Y:S01]  /*83d0*/  FMUL R59, R10, R59 ;  /* 0x0000003b0a3b7220 */ /* 0x000fe20000400000 */
[----:B------:R-:W-:Y:S01]  /*83e0*/  FFMA R11, R28, R3, RZ ;  /* 0x000000031c0b7223 */ /* 0x000fe200000000ff */
[----:B------:R-:W-:Y:S01]  /*83f0*/  FMUL R80, R57, R80 ;  /* 0x0000005039507220 */ /* 0x000fe20000400000 */
[----:B------:R-:W-:Y:S01]  /*8400*/  FADD R91, R91, -1 ;  /* 0xbf8000005b5b7421 */ /* 0x000fe20000000000 */
[----:B------:R-:W-:Y:S01]  /*8410*/  ISETP.NE.AND.EX P0, PT, RZ, c[0x0][0x734], PT, P0 ;  /* 0x0001cd00ff007a0c */ /* 0x000fe20003f05300 */
[----:B------:R-:W-:Y:S01]  /*8420*/  FFMA R62, R57, R62, R59 ;  /* 0x0000003e393e7223 */ /* 0x000fe2000000003b */
[----:B------:R-:W-:Y:S01]  /*8430*/  FADD R81, -R74, R81 ;  /* 0x000000514a517221 */ /* 0x000fe20000000100 */
[C---:B------:R-:W-:Y:S01]  /*8440*/  FMUL R68, R10.reuse, R83 ;  /* 0x000000530a447220 */ /* 0x040fe20000400000 */
[C---:B------:R-:W-:Y:S01]  /*8450*/  FFMA R59, R11.reuse, R70, R80 ;  /* 0x000000460b3b7223 */ /* 0x040fe20000000050 */
[C---:B------:R-:W-:Y:S01]  /*8460*/  FMUL R74, R10.reuse, R105 ;  /* 0x000000690a4a7220 */ /* 0x040fe20000400000 */
[----:B------:R-:W-:Y:S01]  /*8470*/  FMUL R96, R11, R96 ;  /* 0x000000600b607220 */ /* 0x000fe20000400000 */
[----:B------:R-:W-:Y:S01]  /*8480*/  FADD R83, R107, -1 ;  /* 0xbf8000006b537421 */ /* 0x000fe20000000000 */
[----:B------:R-:W-:Y:S01]  /*8490*/  FMUL R70, R10, R91 ;  /* 0x0000005b0a467220 */ /* 0x000fe20000400000 */
[----:B------:R-:W-:Y:S01]  /*84a0*/  FFMA R90, R61, 4, R90 ;  /* 0x408000003d5a7823 */ /* 0x000fe2000000005a */
[----:B------:R-:W-:Y:S01]  /*84b0*/  FFMA R66, R11, R66, R68 ;  /* 0x000000420b427223 */ /* 0x000fe20000000044 */
[C---:B------:R-:W-:Y:S01]  /*84c0*/  FFMA R74, R57.reuse, R98, -R74 ;  /* 0x00000062394a7223 */ /* 0x040fe2000000084a */
[----:B------:R-:W-:Y:S01]  /*84d0*/  FFMA R83, R57, R83, -R96 ;  /* 0x0000005339537223 */ /* 0x000fe20000000860 */
[C---:B------:R-:W-:Y:S01]  /*84e0*/  FMUL R61, R11.reuse, R88 ;  /* 0x000000580b3d7220 */ /* 0x040fe20000400000 */
[----:B------:R-:W-:Y:S01]  /*84f0*/  FADD R91, R104, -1 ;  /* 0xbf800000685b7421 */ /* 0x000fe20000000000 */
[----:B------:R-:W-:Y:S01]  /*8500*/  FFMA R70, R11, R89, R70 ;  /* 0x000000590b467223 */ /* 0x000fe20000000046 */
[----:B------:R-:W-:Y:S01]  /*8510*/  FFMA R66, R57, -R69, R66 ;  /* 0x8000004539427223 */ /* 0x000fe20000000042 */
[C---:B------:R-:W-:Y:S01]  /*8520*/  FFMA R68, R10.reuse, R81, R61 ;  /* 0x000000510a447223 */ /* 0x040fe2000000003d */
[C---:B------:R-:W-:Y:S01]  /*8530*/  FFMA R74, R11.reuse, R91, R74 ;  /* 0x0000005b0b4a7223 */ /* 0x040fe2000000004a */
[C---:B------:R-:W-:Y:S01]  /*8540*/  FFMA R83, R10.reuse, R97, R83 ;  /* 0x000000610a537223 */ /* 0x040fe20000000053 */
[----:B------:R-:W-:Y:S01]  /*8550*/  FFMA R65, R11, R65, R62 ;  /* 0x000000410b417223 */ /* 0x000fe2000000003e */
[C---:B------:R-:W-:Y:S01]  /*8560*/  FFMA R70, R57.reuse, -R99, R70 ;  /* 0x8000006339467223 */ /* 0x040fe20000000046 */
[----:B------:R-:W-:Y:S01]  /*8570*/  FFMA R82, R10, -R82, R59 ;  /* 0x800000520a527223 */ /* 0x000fe2000000003b */
[----:B------:R-:W-:Y:S01]  /*8580*/  FFMA R68, R57, R90, R68 ;  /* 0x0000005a39447223 */ /* 0x000fe20000000044 */
[----:B------:R-:W-:Y:S01]  /*8590*/  FADD R63, RZ, R63 ;  /* 0x0000003fff3f7221 */ /* 0x000fe20000000000 */
[----:B------:R-:W-:Y:S01]  /*85a0*/  FADD R59, RZ, R66 ;  /* 0x00000042ff3b7221 */ /* 0x000fe20000000000 */
        /* <DEDUP_REMOVED lines=14> */
.L_x_1472:
        /* <DEDUP_REMOVED lines=11> */
.L_x_1473:
[----:B------:R-:W-:Y:S01]  /*8740*/  ISETP.NE.U32.AND P0, PT, RZ, c[0x0][0x6f8], PT ;  /* 0x0001be00ff007a0c */ /* 0x000fe20003f05070 */
[----:B------:R-:W-:Y:S01]  /*8750*/  FADD R66, RZ, R82 ;  /* 0x00000052ff427221 */ /* 0x000fe20000000000 */
[----:B------:R-:W-:Y:S02]  /*8760*/  FADD R57, RZ, R68 ;  /* 0x00000044ff397221 */ /* 0x000fe40000000000 */
        /* <DEDUP_REMOVED lines=13> */
.L_x_1474:
[----:B------:R-:W-:-:S04]  /*8840*/  ISETP.NE.U32.AND P0, PT, RZ, c[0x0][0x3f0], PT ;  /* 0x0000fc00ff007a0c */ /* 0x000fc80003f05070 */
[----:B------:R-:W-:-:S13]  /*8850*/  ISETP.NE.AND.EX P0, PT, RZ, c[0x0][0x3f4], PT, P0 ;  /* 0x0000fd00ff007a0c */ /* 0x000fda0003f05300 */
[----:B------:R-:W-:Y:S05]  /*8860*/  @!P0 BRA `(.L_x_1471) ;  /* 0x000000a000008947 */ /* 0x000fea0003800000 */
[----:B0-----:R-:W-:Y:S01]  /*8870*/  SHF.R.S32.HI R10, RZ, 0x1f, R220 ;  /* 0x0000001fff0a7819 */ /* 0x001fe200000114dc */
[----:B------:R-:W-:Y:S01]  /*8880*/  ULDC.64 UR4, c[0x0][0x118] ;  /* 0x0000460000047ab9 */ /* 0x000fe20000000a00 */
[----:B------:R-:W-:-:S03]  /*8890*/  MOV R11, c[0x0][0x408] ;  /* 0x00010200000b7a02 */ /* 0x000fc60000000f00 */
[----:B------:R-:W-:Y:S02]  /*88a0*/  IMAD R61, R10, c[0x0][0x408], RZ ;  /* 0x000102000a3d7a24 */ /* 0x000fe400078e02ff */
[----:B------:R-:W-:-:S04]  /*88b0*/  IMAD.WIDE.U32 R10, R220, R11, c[0x0][0x3f0] ;  /* 0x0000fc00dc0a7625 */ /* 0x000fc800078e000b */
[----:B------:R-:W-:-:S05]  /*88c0*/  IMAD R61, R220, R58, R61 ;  /* 0x0000003adc3d7224 */ /* 0x000fca00078e023d */
[----:B------:R-:W-:-:S05]  /*88d0*/  IADD3 R11, R61, R11, RZ ;  /* 0x0000000b3d0b7210 */ /* 0x000fca0007ffe0ff */
[----:B------:R0:W-:Y:S04]  /*88e0*/  RED.E.ADD.F32.FTZ.RN.STRONG.GPU [R10.64], R69 ;  /* 0x000000450a00798e */ /* 0x0001e8000c10e784 */
[----:B------:R0:W-:Y:S04]  /*88f0*/  RED.E.ADD.F32.FTZ.RN.STRONG.GPU [R10.64+0x4], R81 ;  /* 0x000004510a00798e */ /* 0x0001e8000c10e784 */
[----:B------:R0:W-:Y:S02]  /*8900*/  RED.E.ADD.F32.FTZ.RN.STRONG.GPU [R10.64+0x8], R83 ;  /* 0x000008530a00798e */ /* 0x0001e4000c10e784 */
.L_x_1471:
[----:B------:R-:W-:Y:S05]  /*8910*/  BSYNC B4 ;  /* 0x0000000000047941 */ /* 0x000fea0003800000 */
.L_x_1470:
[----:B------:R-:W2:Y:S01]  /*8920*/  LDL R106, [R1+0x8] ;  /* 0x00000800016a7983 */ /* 0x000ea20000100800 */
[----:B------:R-:W-:Y:S01]  /*8930*/  BSSY B4, `(.L_x_1475) ;  /* 0x00000a0000047945 */ /* 0x000fe20003800000 */
[----:B--2---:R-:W-:-:S13]  /*8940*/  ISETP.NE.AND P0, PT, R106, RZ, PT ;  /* 0x000000ff6a00720c */ /* 0x004fda0003f05270 */
[----:B------:R-:W-:Y:S05]  /*8950*/  @!P0 BRA `(.L_x_1476) ;  /* 0x000009d000008947 */ /* 0x000fea0003800000 */
[----:B0-----:R-:W-:Y:S01]  /*8960*/  FMUL R11, R3, R76 ;  /* 0x0000004c030b7220 */ /* 0x001fe20000400000 */
[-C--:B------:R-:W-:Y:S01]  /*8970*/  FMUL R61, R172, R167.reuse ;  /* 0x000000a7ac3d7220 */ /* 0x080fe20000400000 */
[----:B------:R-:W-:Y:S01]  /*8980*/  FMUL R69, R84, R167 ;  /* 0x000000a754457220 */ /* 0x000fe20000400000 */
[----:B------:R-:W-:Y:S01]  /*8990*/  FMUL R10, R79, R174 ;  /* 0x000000ae4f0a7220 */ /* 0x000fe20000400000 */
[----:B------:R-:W-:Y:S01]  /*89a0*/  FFMA R11, R50, R71, R11 ;  /* 0x00000047320b7223 */ /* 0x000fe2000000000b */
[----:B------:R-:W-:Y:S01]  /*89b0*/  FMUL R63, R174, R173 ;  /* 0x000000adae3f7220 */ /* 0x000fe20000400000 */
[----:B------:R-:W-:Y:S01]  /*89c0*/  FMUL R70, R173, R172 ;  /* 0x000000acad467220 */ /* 0x000fe20000400000 */
[----:B------:R-:W-:Y:S01]  /*89d0*/  FFMA R62, R172, R167, R61 ;  /* 0x000000a7ac3e7223 */ /* 0x000fe2000000003d */
[----:B------:R-:W-:Y:S01]  /*89e0*/  FFMA R77, R0, R77, R11 ;  /* 0x0000004d004d7223 */ /* 0x000fe2000000000b */
[----:B------:R-:W-:Y:S01]  /*89f0*/  FMUL R11, R78, R173 ;  /* 0x000000ad4e0b7220 */ /* 0x000fe20000400000 */
        /* <DEDUP_REMOVED lines=39> */
[--C-:B------:R-:W-:Y:S01]  /*8c70*/  FADD R97, R74, -R91.reuse ;  /* 0x8000005b4a617221 */ /* 0x100fe20000000000 */
[-C--:B------:R-:W-:Y:S01]  /*8c80*/  FMUL R11, R78, R172.reuse ;  /* 0x000000ac4e0b7220 */ /* 0x080fe20000400000 */
[----:B------:R-:W-:Y:S01]  /*8c90*/  FADD R91, R74, R91 ;  /* 0x0000005b4a5b7221 */ /* 0x000fe20000000000 */
[----:B------:R-:W-:Y:S01]  /*8ca0*/  FFMA R76, R10, 4, R61 ;  /* 0x408000000a4c7823 */ /* 0x000fe2000000003d */
[C---:B------:R-:W-:Y:S01]  /*8cb0*/  FFMA R74, R79.reuse, R172, R62 ;  /* 0x000000ac4f4a7223 */ /* 0x040fe2000000003e */
[----:B------:R-:W-:Y:S01]  /*8cc0*/  FMUL R61, R84, R174 ;  /* 0x000000ae543d7220 */ /* 0x000fe20000400000 */
[-C--:B------:R-:W-:Y:S01]  /*8cd0*/  FMUL R79, R79, R167.reuse ;  /* 0x000000a74f4f7220 */ /* 0x080fe20000400000 */
[C---:B------:R-:W-:Y:S01]  /*8ce0*/  FFMA R62, R78.reuse, R172, R11 ;  /* 0x000000ac4e3e7223 */ /* 0x040fe2000000000b */
[----:B------:R-:W-:Y:S01]  /*8cf0*/  FMUL R78, R78, R167 ;  /* 0x000000a74e4e7220 */ /* 0x000fe20000400000 */
[----:B------:R-:W-:Y:S01]  /*8d00*/  FFMA R61, R84, R174, R61 ;  /* 0x000000ae543d7223 */ /* 0x000fe2000000003d */
[C---:B------:R-:W-:Y:S01]  /*8d10*/  FADD R10, R79.reuse, R79 ;  /* 0x0000004f4f0a7221 */ /* 0x040fe20000000000 */
[----:B------:R-:W-:Y:S01]  /*8d20*/  FFMA R80, R79, 4, R62 ;  /* 0x408000004f507823 */ /* 0x000fe2000000003e */
[C---:B------:R-:W-:Y:S01]  /*8d30*/  FADD R11, R78.reuse, R78 ;  /* 0x0000004e4e0b7221 */ /* 0x040fe20000000000 */
[----:B------:R-:W-:Y:S01]  /*8d40*/  FMUL R71, R78, 4 ;  /* 0x408000004e477820 */ /* 0x000fe20000400000 */
[----:B------:R-:W-:Y:S01]  /*8d50*/  FMUL R84, R84, R173 ;  /* 0x000000ad54547220 */ /* 0x000fe20000400000 */
[C---:B------:R-:W-:Y:S01]  /*8d60*/  FADD R62, R10.reuse, R62 ;  /* 0x0000003e0a3e7221 */ /* 0x040fe20000000000 */
[----:B------:R-:W-:Y:S01]  /*8d70*/  FADD R78, R10, -R61 ;  /* 0x8000003d0a4e7221 */ /* 0x000fe20000000000 */
[----:B------:R-:W-:Y:S01]  /*8d80*/  FADD R80, -R61, R80 ;  /* 0x000000503d507221 */ /* 0x000fe20000000100 */
[C---:B------:R-:W-:Y:S01]  /*8d90*/  FFMA R10, R27.reuse, R50, RZ ;  /* 0x000000321b0a7223 */ /* 0x040fe200000000ff */
[----:B------:R-:W-:Y:S01]  /*8da0*/  FFMA R61, R27, R0, RZ ;  /* 0x000000001b3d7223 */ /* 0x000fe200000000ff */
[C---:B------:R-:W-:Y:S01]  /*8db0*/  FFMA R79, R84.reuse, 2, R71 ;  /* 0x40000000544f7823 */ /* 0x040fe20000000047 */
[----:B------:R-:W-:Y:S01]  /*8dc0*/  ISETP.NE.U32.AND P0, PT, RZ, c[0x0][0x730], PT ;  /* 0x0001cc00ff007a0c */ /* 0x000fe20003f05070 */
[----:B------:R-:W-:Y:S01]  /*8dd0*/  FFMA R84, R84, 2, R11 ;  /* 0x4000000054547823 */ /* 0x000fe2000000000b */
[----:B------:R-:W-:Y:S01]  /*8de0*/  FADD R71, R11, -R74 ;  /* 0x8000004a0b477221 */ /* 0x000fe20000000000 */
[----:B------:R-:W-:Y:S01]  /*8df0*/  FMUL R63, R10, R63 ;  /* 0x0000003f0a3f7220 */ /* 0x000fe20000400000 */
[----:B------:R-:W-:Y:S01]  /*8e00*/  FFMA R11, R27, R3, RZ ;  /* 0x000000031b0b7223 */ /* 0x000fe200000000ff */
[----:B------:R-:W-:Y:S01]  /*8e10*/  FMUL R76, R61, R76 ;  /* 0x0000004c3d4c7220 */ /* 0x000fe20000400000 */
[----:B------:R-:W-:Y:S01]  /*8e20*/  FADD R89, R89, -1 ;  /* 0xbf80000059597421 */ /* 0x000fe20000000000 */
[----:B------:R-:W-:Y:S01]  /*8e30*/  ISETP.NE.AND.EX P0, PT, RZ, c[0x0][0x734], PT, P0 ;  /* 0x0001cd00ff007a0c */ /* 0x000fe20003f05300 */
[----:B------:R-:W-:Y:S01]  /*8e40*/  FADD R79, -R74, R79 ;  /* 0x0000004f4a4f7221 */ /* 0x000fe20000000100 */
[----:B------:R-:W-:Y:S01]  /*8e50*/  FFMA R62, R61, R62, R63 ;  /* 0x0000003e3d3e7223 */ /* 0x000fe2000000003f */
        /* <DEDUP_REMOVED lines=37> */
.L_x_1477:
        /* <DEDUP_REMOVED lines=11> */
.L_x_1478:
[----:B------:R-:W-:Y:S01]  /*9160*/  ISETP.NE.U32.AND P0, PT, RZ, c[0x0][0x6f8], PT ;  /* 0x0001be00ff007a0c */ /* 0x000fe20003f05070 */
[----:B------:R-:W-:Y:S01]  /*9170*/  FADD R66, R66, R63 ;  /* 0x0000003f42427221 */ /* 0x000fe20000000000 */
[----:B------:R-:W-:Y:S02]  /*9180*/  FADD R57, R57, R74 ;  /* 0x0000004a39397221 */ /* 0x000fe40000000000 */
        /* <DEDUP_REMOVED lines=13> */
.L_x_1479:
        /* <DEDUP_REMOVED lines=13> */
.L_x_1476:
[----:B------:R-:W-:Y:S05]  /*9330*/  BSYNC B4 ;  /* 0x0000000000047941 */ /* 0x000fea0003800000 */
.L_x_1475:
[----:B------:R-:W-:Y:S01]  /*9340*/  ISETP.NE.AND P0, PT, R223, RZ, PT ;  /* 0x000000ffdf00720c */ /* 0x000fe20003f05270 */
[----:B------:R-:W-:-:S12]  /*9350*/  BSSY B4, `(.L_x_1480) ;  /* 0x00000a6000047945 */ /* 0x000fd80003800000 */
[----:B------:R-:W-:Y:S05]  /*9360*/  @!P0 BRA `(.L_x_1481) ;  /* 0x00000a1000008947 */ /* 0x000fea0003800000 */
[----:B0-----:R-:W-:Y:S01]  /*9370*/  FMUL R11, R3, R86 ;  /* 0x00000056030b7220 */ /* 0x001fe20000400000 */
[-C--:B------:R-:W-:Y:S01]  /*9380*/  FMUL R61, R172, R167.reuse ;  /* 0x000000a7ac3d7220 */ /* 0x080fe20000400000 */
[----:B------:R-:W-:Y:S01]  /*9390*/  FMUL R69, R94, R167 ;  /* 0x000000a75e457220 */ /* 0x000fe20000400000 */
[----:B------:R-:W-:Y:S01]  /*93a0*/  FMUL R10, R93, R174 ;  /* 0x000000ae5d0a7220 */ /* 0x000fe20000400000 */
[----:B------:R-:W-:Y:S01]  /*93b0*/  FFMA R11, R50, R85, R11 ;  /* 0x00000055320b7223 */ /* 0x000fe2000000000b */
[----:B------:R-:W-:Y:S01]  /*93c0*/  FMUL R63, R174, R173 ;  /* 0x000000adae3f7220 */ /* 0x000fe20000400000 */
        /* <DEDUP_REMOVED lines=52> */
[C---:B------:R-:W-:Y:S01]  /*9710*/  FFMA R61, R94.reuse, R174, R61 ;  /* 0x000000ae5e3d7223 */ /* 0x040fe2000000003d */
[C---:B------:R-:W-:Y:S01]  /*9720*/  FADD R10, R93.reuse, R93 ;  /* 0x0000005d5d0a7221 */ /* 0x040fe20000000000 */
[--C-:B------:R-:W-:Y:S01]  /*9730*/  FFMA R74, R93, 4, R62.reuse ;  /* 0x408000005d4a7823 */ /* 0x100fe2000000003e */
[----:B------:R-:W-:Y:S01]  /*9740*/  FMUL R94, R94, R173 ;  /* 0x000000ad5e5e7220 */ /* 0x000fe20000400000 */
[----:B------:R-:W-:Y:S01]  /*9750*/  FMUL R77, R92, 4 ;  /* 0x408000005c4d7820 */ /* 0x000fe20000400000 */
[C---:B------:R-:W-:Y:S01]  /*9760*/  FADD R62, R10.reuse, R62 ;  /* 0x0000003e0a3e7221 */ /* 0x040fe20000000000 */
[----:B------:R-:W-:Y:S01]  /*9770*/  FADD R78, R10, -R61 ;  /* 0x8000003d0a4e7221 */ /* 0x000fe20000000000 */
[----:B------:R-:W-:Y:S01]  /*9780*/  FADD R11, R92, R92 ;  /* 0x0000005c5c0b7221 */ /* 0x000fe20000000000 */
        /* <DEDUP_REMOVED lines=14> */
[----:B------:R-:W-:Y:S01]  /*9870*/  FFMA R82, R69, 4, R82 ;  /* 0x4080000045527823 */ /* 0x000fe20000000052 */
[C---:B------:R-:W-:Y:S01]  /*9880*/  FMUL R70, R10.reuse, R79 ;  /* 0x0000004f0a467220 */ /* 0x040fe20000400000 */
[C---:B------:R-:W-:Y:S01]  /*9890*/  FFMA R63, R11.reuse, R94, R76 ;  /* 0x0000005e0b3f7223 */ /* 0x040fe2000000004c */
[C---:B------:R-:W-:Y:S01]  /*98a0*/  FMUL R84, R10.reuse, R91 ;  /* 0x0000005b0a547220 */ /* 0x040fe20000400000 */
[----:B------:R-:W-:Y:S01]  /*98b0*/  FMUL R86, R11, R86 ;  /* 0x000000560b567220 */ /* 0x000fe20000400000 */
[----:B------:R-:W-:Y:S01]  /*98c0*/  FADD R79, R97, -1 ;  /* 0xbf800000614f7421 */ /* 0x000fe20000000000 */
[C---:B------:R-:W-:Y:S01]  /*98d0*/  FMUL R69, R11.reuse, R80 ;  /* 0x000000500b457220 */ /* 0x040fe20000400000 */
[----:B------:R-:W-:Y:S01]  /*98e0*/  FMUL R76, R10, R83 ;  /* 0x000000530a4c7220 */ /* 0x000fe20000400000 */
[----:B------:R-:W-:Y:S01]  /*98f0*/  FFMA R68, R11, R68, R70 ;  /* 0x000000440b447223 */ /* 0x000fe20000000046 */
[C---:B------:R-:W-:Y:S01]  /*9900*/  FFMA R84, R61.reuse, R88, -R84 ;  /* 0x000000583d547223 */ /* 0x040fe20000000854 */
[----:B------:R-:W-:Y:S01]  /*9910*/  FFMA R79, R61, R79, -R86 ;  /* 0x0000004f3d4f7223 */ /* 0x000fe20000000856 */
[----:B------:R-:W-:Y:S01]  /*9920*/  FADD R83, R90, -1 ;  /* 0xbf8000005a537421 */ /* 0x000fe20000000000 */
[C---:B------:R-:W-:Y:S01]  /*9930*/  FFMA R70, R10.reuse, R77, R69 ;  /* 0x0000004d0a467223 */ /* 0x040fe20000000045 */
[----:B------:R-:W-:Y:S01]  /*9940*/  FFMA R76, R11, R81, R76 ;  /* 0x000000510b4c7223 */ /* 0x000fe2000000004c */
[C---:B------:R-:W-:Y:S01]  /*9950*/  FFMA R63, R10.reuse, -R78, R63 ;  /* 0x8000004e0a3f7223 */ /* 0x040fe2000000003f */
[----:B------:R-:W-:Y:S01]  /*9960*/  FFMA R68, R61, -R74, R68 ;  /* 0x8000004a3d447223 */ /* 0x000fe20000000044 */
[C---:B------:R-:W-:Y:S01]  /*9970*/  FFMA R84, R11.reuse, R83, R84 ;  /* 0x000000530b547223 */ /* 0x040fe20000000054 */
[----:B------:R-:W-:Y:S01]  /*9980*/  FFMA R79, R10, R85, R79 ;  /* 0x000000550a4f7223 */ /* 0x000fe2000000004f */
[----:B------:R-:W-:Y:S01]  /*9990*/  FFMA R62, R11, R71, R62 ;  /* 0x000000470b3e7223 */ /* 0x000fe2000000003e */
[C---:B------:R-:W-:Y:S01]  /*99a0*/  FFMA R70, R61.reuse, R82, R70 ;  /* 0x000000523d467223 */ /* 0x040fe20000000046 */
[----:B------:R-:W-:Y:S01]  /*99b0*/  FFMA R76, R61, -R89, R76 ;  /* 0x800000593d4c7223 */ /* 0x000fe2000000004c */
        /* <DEDUP_REMOVED lines=21> */
.L_x_1482:
        /* <DEDUP_REMOVED lines=11> */
.L_x_1483:
        /* <DEDUP_REMOVED lines=14> */
.L_x_1484:
        /* <DEDUP_REMOVED lines=14> */
.L_x_1481:
[----:B0-----:R-:W-:Y:S01]  /*9d80*/  FADD R81, R50, R75 ;  /* 0x0000004b32517221 */ /* 0x001fe20000000000 */
[----:B------:R-:W-:Y:S01]  /*9d90*/  FADD R80, R3, R72 ;  /* 0x0000004803507221 */ /* 0x000fe20000000000 */
[----:B------:R-:W-:-:S02]  /*9da0*/  FADD R74, R0, R73 ;  /* 0x00000049004a7221 */ /* 0x000fc40000000000 */
.L_x_1485:
[----:B------:R-:W-:Y:S05]  /*9db0*/  BSYNC B4 ;  /* 0x0000000000047941 */ /* 0x000fea0003800000 */
.L_x_1480:
        /* <DEDUP_REMOVED lines=44> */
[C---:B------:R-:W-:Y:S01]  /*a080*/  FFMA R68, R10.reuse, 2, R63 ;  /* 0x400000000a447823 */ /* 0x040fe2000000003f */
[-C--:B------:R-:W-:Y:S01]  /*a090*/  FMUL R72, R173, R167.reuse ;  /* 0x000000a7ad487220 */ /* 0x080fe20000400000 */
[--C-:B------:R-:W-:Y:S01]  /*a0a0*/  FFMA R71, R10, 2, R61.reuse ;  /* 0x400000000a477823 */ /* 0x100fe2000000003d */
[C---:B------:R-:W-:Y:S01]  /*a0b0*/  FFMA R61, R62.reuse, 2, R61 ;  /* 0x400000003e3d7823 */ /* 0x040fe2000000003d */
[----:B------:R-:W-:Y:S01]  /*a0c0*/  FFMA R63, R11, 4, R68 ;  /* 0x408000000b3f7823 */ /* 0x000fe20000000044 */
[-C--:B------:R-:W-:Y:S01]  /*a0d0*/  FFMA R72, R173, R167.reuse, R72 ;  /* 0x000000a7ad487223 */ /* 0x080fe20000000048 */
[----:B------:R-:W-:Y:S01]  /*a0e0*/  FFMA R68, R62, 4, R71 ;  /* 0x408000003e447823 */ /* 0x000fe20000000047 */
[CC--:B------:R-:W-:Y:S01]  /*a0f0*/  FMUL R62, R103.reuse, R172.reuse ;  /* 0x000000ac673e7220 */ /* 0x0c0fe20000400000 */
[-C--:B------:R-:W-:Y:S01]  /*a100*/  FMUL R11, R102, R172.reuse ;  /* 0x000000ac660b7220 */ /* 0x080fe20000400000 */
[C-C-:B------:R-:W-:Y:S01]  /*a110*/  FADD R83, R72.reuse, -R75.reuse ;  /* 0x8000004b48537221 */ /* 0x140fe20000000000 */
        /* <DEDUP_REMOVED lines=34> */
[C---:B------:R-:W-:Y:S01]  /*a340*/  FMUL R76, R10.reuse, R79 ;  /* 0x0000004f0a4c7220 */ /* 0x040fe20000400000 */
[----:B------:R-:W-:Y:S01]  /*a350*/  FFMA R84, R69, 4, R84 ;  /* 0x4080000045547823 */ /* 0x000fe20000000054 */
[----:B------:R-:W-:Y:S01]  /*a360*/  FFMA R68, R11, R68, R72 ;  /* 0x000000440b447223 */ /* 0x000fe20000000048 */
[C---:B------:R-:W-:Y:S01]  /*a370*/  FFMA R86, R61.reuse, R85, -R86 ;  /* 0x000000553d567223 */ /* 0x040fe20000000856 */
[----:B------:R-:W-:Y:S01]  /*a380*/  FFMA R73, R61, R73, -R88 ;  /* 0x000000493d497223 */ /* 0x000fe20000000858 */
[----:B------:R-:W-:Y:S01]  /*a390*/  FMUL R69, R11, R82 ;  /* 0x000000520b457220 */ /* 0x000fe20000400000 */
        /* <DEDUP_REMOVED lines=26> */
.L_x_1488:
        /* <DEDUP_REMOVED lines=11> */
.L_x_1489:
[----:B------:R-:W-:Y:S01]  /*a5f0*/  ISETP.NE.U32.AND P0, PT, RZ, c[0x0][0x6f8], PT ;  /* 0x0001be00ff007a0c */ /* 0x000fe20003f05070 */
[----:B------:R-:W-:Y:S01]  /*a600*/  FADD R66, R66, R63 ;  /* 0x0000003f42427221 */ /* 0x000fe20000000000 */
[----:B------:R-:W-:Y:S02]  /*a610*/  FADD R57, R57, R72 ;  /* 0x0000004839397221 */ /* 0x000fe40000000000 */
        /* <DEDUP_REMOVED lines=13> */
.L_x_1490:
        /* <DEDUP_REMOVED lines=13> */
.L_x_1487:
[----:B------:R-:W-:Y:S05]  /*a7c0*/  BSYNC B4 ;  /* 0x0000000000047941 */ /* 0x000fea0003800000 */
.L_x_1486:
        /* <DEDUP_REMOVED lines=120> */
.L_x_1493:
        /* <DEDUP_REMOVED lines=11> */
.L_x_1494:
        /* <DEDUP_REMOVED lines=16> */
.L_x_1495:
        /* <DEDUP_REMOVED lines=13> */
.L_x_1492:
[----:B------:R-:W-:Y:S05]  /*b1d0*/  BSYNC B4 ;  /* 0x0000000000047941 */ /* 0x000fea0003800000 */
.L_x_1491:
[----:B------:R-:W-:-:S13]  /*b1e0*/  ISETP.NE.AND P0, PT, R247, RZ, PT ;  /* 0x000000fff700720c */ /* 0x000fda0003f05270 */
        /* <DEDUP_REMOVED lines=118> */
.L_x_1496:
        /* <DEDUP_REMOVED lines=11> */
.L_x_1497:
        /* <DEDUP_REMOVED lines=16> */
.L_x_1498:
        /* <DEDUP_REMOVED lines=13> */
.L_x_1469:
[----:B------:R-:W-:Y:S05]  /*bbd0*/  BSYNC B0 ;  /* 0x0000000000007941 */ /* 0x000fea0003800000 */
.L_x_1468:
[----:B0-----:R-:W-:Y:S02]  /*bbe0*/  FSEL R11, R3, RZ, !P2 ;  /* 0x000000ff030b7208 */ /* 0x001fe40005000000 */
[----:B------:R-:W-:-:S02]  /*bbf0*/  FSEL R10, R50, RZ, !P2 ;  /* 0x000000ff320a7208 */ /* 0x000fc40005000000 */
[----:B------:R-:W-:Y:S01]  /*bc00*/  FSEL R3, R0, RZ, !P2 ;  /* 0x000000ff00037208 */ /* 0x000fe20005000000 */
[----:B------:R-:W-:Y:S02]  /*bc10*/  FADD R80, R11, R80 ;  /* 0x000000500b507221 */ /* 0x000fe40000000000 */
[----:B------:R-:W-:Y:S02]  /*bc20*/  FADD R81, R10, R81 ;  /* 0x000000510a517221 */ /* 0x000fe40000000000 */
[----:B------:R-:W-:Y:S02]  /*bc30*/  FADD R74, R3, R74 ;  /* 0x0000004a034a7221 */ /* 0x000fe40000000000 */
.L_x_1467:
[----:B------:R-:W-:Y:S05]  /*bc40*/  BSYNC B1 ;  /* 0x0000000000017941 */ /* 0x000fea0003800000 */
.L_x_1458:
[----:B------:R-:W-:Y:S02]  /*bc50*/  UMOV UR4, URZ ;  /* 0x0000003f00047c82 */ /* 0x000fe40008000000 */
[----:B------:R-:W-:Y:S01]  /*bc60*/  UMOV UR6, URZ ;  /* 0x0000003f00067c82 */ /* 0x000fe20008000000 */
[----:B------:R-:W-:Y:S01]  /*bc70*/  FADD R0, R74, UR4 ;  /* 0x000000044a007e21 */ /* 0x000fe20008000000 */
[----:B------:R-:W-:Y:S01]  /*bc80*/  UMOV UR5, URZ ;  /* 0x0000003f00057c82 */ /* 0x000fe20008000000 */
[----:B------:R-:W-:Y:S01]  /*bc90*/  FADD R50, R81, UR6 ;  /* 0x0000000651327e21 */ /* 0x000fe20008000000 */
[----:B------:R-:W-:-:S02]  /*bca0*/  FADD R3, R80, UR5 ;  /* 0x0000000550037e21 */ /* 0x000fc40008000000 */
.L_x_1445:
[----:B------:R-:W-:Y:S05]  /*bcb0*/  BSYNC B2 ;  /* 0x0000000000027941 */ /* 0x000fea0003800000 */
.L_x_1444:
[----:B------:R-:W-:-:S13]  /*bcc0*/  ISETP.NE.AND P0, PT, R67, RZ, PT ;  /* 0x000000ff4300720c */ /* 0x000fda0003f05270 */
[----:B------:R-:W-:Y:S05]  /*bcd0*/  @!P0 BRA `(.L_x_1443) ;  /* 0x0000096000008947 */ /* 0x000fea0003800000 */
[----:B------:R-:W-:Y:S01]  /*bce0*/  FADD R5, RZ, R5 ;  /* 0x00000005ff057221 */ /* 0x000fe20000000000 */
[----:B------:R-:W-:Y:S01]  /*bcf0*/  FADD R64, RZ, R64 ;  /* 0x00000040ff407221 */ /* 0x000fe20000000000 */
[----:B0-----:R-:W-:Y:S01]  /*bd00*/  FMUL R63, R60, R167 ;  /* 0x000000a73c3f7220 */ /* 0x001fe20000400000 */
[----:B------:R-:W-:Y:S01]  /*bd10*/  FMUL R61, R134, R173 ;  /* 0x000000ad863d7220 */ /* 0x000fe20000400000 */
[----:B------:R-:W-:Y:S01]  /*bd20*/  FMUL R11, R5, R24 ;  /* 0x00000018050b7220 */ /* 0x000fe20000400000 */
[-C--:B------:R-:W-:Y:S01]  /*bd30*/  FMUL R10, R133, R174.reuse ;  /* 0x000000ae850a7220 */ /* 0x080fe20000400000 */
[----:B------:R-:W-:Y:S01]  /*bd40*/  FMUL R67, R172, R167 ;  /* 0x000000a7ac437220 */ /* 0x000fe20000400000 */
[----:B------:R-:W-:Y:S01]  /*bd50*/  FMUL R69, R174, R173 ;  /* 0x000000adae457220 */ /* 0x000fe20000400000 */
[----:B------:R-:W-:Y:S01]  /*bd60*/  FFMA R11, R64, R23, R11 ;  /* 0x00000017400b7223 */ /* 0x000fe2000000000b */
[----:B------:R-:W-:Y:S01]  /*bd70*/  FFMA R61, R134, R173, R61 ;  /* 0x000000ad863d7223 */ /* 0x000fe2000000003d */
[----:B------:R-:W-:Y:S01]  /*bd80*/  FADD R23, R63, R63 ;  /* 0x0000003f3f177221 */ /* 0x000fe20000000000 */
[----:B------:R-:W-:Y:S01]  /*bd90*/  FFMA R10, R133, R174, R10 ;  /* 0x000000ae850a7223 */ /* 0x000fe2000000000a */
[----:B------:R-:W-:Y:S01]  /*bda0*/  FFMA R24, R172, R167, R67 ;  /* 0x000000a7ac187223 */ /* 0x000fe20000000043 */
[----:B------:R-:W-:Y:S01]  /*bdb0*/  FFMA R69, R174, R173, R69 ;  /* 0x000000adae457223 */ /* 0x000fe20000000045 */
[C-C-:B------:R-:W-:Y:S01]  /*bdc0*/  FADD R67, R61.reuse, -R23.reuse ;  /* 0x800000173d437221 */ /* 0x140fe20000000000 */
[----:B------:R-:W-:Y:S01]  /*bdd0*/  FADD R71, R10, R23 ;  /* 0x000000170a477221 */ /* 0x000fe20000000000 */
[----:B------:R-:W-:Y:S01]  /*bde0*/  FADD R72, -R61, R10 ;  /* 0x0000000a3d487221 */ /* 0x000fe20000000100 */
[C-C-:B------:R-:W-:Y:S01]  /*bdf0*/  FADD R74, R24.reuse, R69.reuse ;  /* 0x00000045184a7221 */ /* 0x140fe20000000000 */
[----:B------:R-:W-:Y:S01]  /*be00*/  FADD R79, R24, -R69 ;  /* 0x80000045184f7221 */ /* 0x000fe20000000000 */
[C---:B------:R-:W-:Y:S01]  /*be10*/  FMUL R23, R174.reuse, R167 ;  /* 0x000000a7ae177220 */ /* 0x040fe20000400000 */
[C---:B------:R-:W-:Y:S01]  /*be20*/  FMUL R24, R173.reuse, R172 ;  /* 0x000000acad187220 */ /* 0x040fe20000400000 */
[----:B------:R-:W-:Y:S01]  /*be30*/  FMUL R61, R174, R174 ;  /* 0x000000aeae3d7220 */ /* 0x000fe20000400000 */
[C---:B------:R-:W-:Y:S01]  /*be40*/  FMUL R58, R173.reuse, R173 ;  /* 0x000000adad3a7220 */ /* 0x040fe20000400000 */
[-C--:B------:R-:W-:Y:S01]  /*be50*/  FMUL R73, R172, R172.reuse ;  /* 0x000000acac497220 */ /* 0x080fe20000400000 */
[CC--:B------:R-:W-:Y:S01]  /*be60*/  FFMA R23, R174.reuse, R167.reuse, R23 ;  /* 0x000000a7ae177223 */ /* 0x0c0fe20000000017 */
[----:B------:R-:W-:Y:S01]  /*be70*/  FFMA R24, R173, R172, R24 ;  /* 0x000000acad187223 */ /* 0x000fe20000000018 */
[----:B------:R-:W-:Y:S01]  /*be80*/  FMUL R10, R167, R167 ;  /* 0x000000a7a70a7220 */ /* 0x000fe20000400000 */
[----:B------:R-:W-:Y:S01]  /*be90*/  FFMA R61, R174, R174, R61 ;  /* 0x000000aeae3d7223 */ /* 0x000fe2000000003d */
[-C--:B------:R-:W-:Y:S01]  /*bea0*/  FFMA R69, R173, R173.reuse, R58 ;  /* 0x000000adad457223 */ /* 0x080fe2000000003a */
[----:B------:R-:W-:Y:S01]  /*beb0*/  FFMA R73, R172, R172, R73 ;  /* 0x000000acac497223 */ /* 0x000fe20000000049 */
[C-C-:B------:R-:W-:Y:S01]  /*bec0*/  FADD R77, R23.reuse, R24.reuse ;  /* 0x00000018174d7221 */ /* 0x140fe20000000000 */
[----:B------:R-:W-:Y:S01]  /*bed0*/  FADD R82, R23, -R24 ;  /* 0x8000001817527221 */ /* 0x000fe20000000000 */
[C---:B------:R-:W-:Y:S01]  /*bee0*/  FFMA R76, R10.reuse, 2, R61 ;  /* 0x400000000a4c7823 */ /* 0x040fe2000000003d */
[C---:B------:R-:W-:Y:S01]  /*bef0*/  FFMA R80, R10.reuse, 2, R69 ;  /* 0x400000000a507823 */ /* 0x040fe20000000045 */
[----:B------:R-:W-:Y:S01]  /*bf00*/  FFMA R81, R10, 2, R73 ;  /* 0x400000000a517823 */ /* 0x000fe20000000049 */
[C---:B------:R-:W-:Y:S01]  /*bf10*/  FMUL R23, R60.reuse, R173 ;  /* 0x000000ad3c177220 */ /* 0x040fe20000400000 */
[----:B------:R-:W-:Y:S01]  /*bf20*/  FMUL R69, R60, R174 ;  /* 0x000000ae3c457220 */ /* 0x000fe20000400000 */
[C---:B------:R-:W-:Y:S01]  /*bf30*/  FMUL R10, R173.reuse, R167 ;  /* 0x000000a7ad0a7220 */ /* 0x040fe20000400000 */
[----:B------:R-:W-:Y:S01]  /*bf40*/  FMUL R73, R174, R172 ;  /* 0x000000acae497220 */ /* 0x000fe20000400000 */
[C---:B------:R-:W-:Y:S01]  /*bf50*/  FFMA R61, R60.reuse, R173, R23 ;  /* 0x000000ad3c3d7223 */ /* 0x040fe20000000017 */
[----:B------:R-:W-:Y:S01]  /*bf60*/  FFMA R70, R60, R174, R69 ;  /* 0x000000ae3c467223 */ /* 0x000fe20000000045 */
[----:B------:R-:W-:Y:S01]  /*bf70*/  FFMA R23, R173, R167, R10 ;  /* 0x000000a7ad177223 */ /* 0x000fe2000000000a */
[-C--:B------:R-:W-:Y:S01]  /*bf80*/  FFMA R62, R174, R172.reuse, R73 ;  /* 0x000000acae3e7223 */ /* 0x080fe20000000049 */
[-C--:B------:R-:W-:Y:S01]  /*bf90*/  FMUL R60, R60, R172.reuse ;  /* 0x000000ac3c3c7220 */ /* 0x080fe20000400000 */
[C---:B------:R-:W-:Y:S01]  /*bfa0*/  FMUL R24, R133.reuse, R173 ;  /* 0x000000ad85187220 */ /* 0x040fe20000400000 */
[----:B------:R-:W-:Y:S01]  /*bfb0*/  FMUL R68, R133, R172 ;  /* 0x000000ac85447220 */ /* 0x000fe20000400000 */
[C-C-:B------:R-:W-:Y:S01]  /*bfc0*/  FADD R78, R23.reuse, -R62.reuse ;  /* 0x8000003e174e7221 */ /* 0x140fe20000000000 */
[----:B------:R-:W-:Y:S01]  /*bfd0*/  FADD R83, R23, R62 ;  /* 0x0000003e17537221 */ /* 0x000fe20000000000 */
[----:B------:R-:W-:Y:S01]  /*bfe0*/  FADD R10, R60, R60 ;  /* 0x0000003c3c0a7221 */ /* 0x000fe20000000000 */
[----:B------:R-:W-:Y:S01]  /*bff0*/  FMUL R23, R134, R174 ;  /* 0x000000ae86177220 */ /* 0x000fe20000400000 */
[----:B------:R-:W-:Y:S01]  /*c000*/  FADD R58, R24, R24 ;  /* 0x00000018183a7221 */ /* 0x000fe20000000000 */
[----:B------:R-:W-:Y:S01]  /*c010*/  FADD R4, RZ, R4 ;  /* 0x00000004ff047221 */ /* 0x000fe20000000000 */
[-C--:B------:R-:W-:Y:S01]  /*c020*/  FFMA R73, R133, R172.reuse, R68 ;  /* 0x000000ac85497223 */ /* 0x080fe20000000044 */
[C---:B------:R-:W-:Y:S01]  /*c030*/  FFMA R69, R23.reuse, 2, R10 ;  /* 0x4000000017457823 */ /* 0x040fe2000000000a */
[--C-:B------:R-:W-:Y:S01]  /*c040*/  FADD R62, R10, R58.reuse ;  /* 0x0000003a0a3e7221 */ /* 0x100fe20000000000 */
[----:B------:R-:W-:Y:S01]  /*c050*/  FFMA R75, R23, 2, R58 ;  /* 0x40000000174b7823 */ /* 0x000fe2000000003a */
[----:B------:R-:W-:Y:S01]  /*c060*/  FMUL R133, R133, R167 ;  /* 0x000000a785857220 */ /* 0x000fe20000400000 */
[----:B------:R-:W-:Y:S01]  /*c070*/  FFMA R58, R24, 4, R69 ;  /* 0x40800000183a7823 */ /* 0x000fe20000000045 */
[----:B------:R-:W-:Y:S01]  /*c080*/  FMUL R24, R134, R172 ;  /* 0x000000ac86187220 */ /* 0x000fe20000400000 */
[----:B------:R-:W-:Y:S01]  /*c090*/  FFMA R11, R4, R25, R11 ;  /* 0x00000019040b7223 */ /* 0x000fe2000000000b */
[----:B------:R-:W-:Y:S01]  /*c0a0*/  FMUL R134, R134, R167 ;  /* 0x000000a786867220 */ /* 0x000fe20000400000 */
[----:B------:R-:W-:Y:S01]  /*c0b0*/  FFMA R25, R23, 4, R62 ;  /* 0x4080000017197823 */ /* 0x000fe2000000003e */
[C---:B------:R-:W-:Y:S01]  /*c0c0*/  FMUL R23, R133.reuse, 4 ;  /* 0x4080000085177820 */ /* 0x040fe20000400000 */
[----:B------:R-:W-:Y:S01]  /*c0d0*/  FADD R133, R133, R133 ;  /* 0x0000008585857221 */ /* 0x000fe20000000000 */
[----:B------:R-:W-:Y:S01]  /*c0e0*/  FADD R10, R134, R134 ;  /* 0x00000086860a7221 */ /* 0x000fe20000000000 */
[----:B------:R-:W-:Y:S01]  /*c0f0*/  FFMA R64, R22, R64, RZ ;  /* 0x0000004016407223 */ /* 0x000fe200000000ff */
[----:B------:R-:W-:Y:S01]  /*c100*/  FFMA R69, R24, 2, R23 ;  /* 0x4000000018457823 */ /* 0x000fe20000000017 */
[----:B------:R-:W-:Y:S01]  /*c110*/  FFMA R75, R60, 4, R75 ;  /* 0x408000003c4b7823 */ /* 0x000fe2000000004b */
[----:B------:R-:W-:Y:S01]  /*c120*/  FFMA R23, R24, 2, R133 ;  /* 0x4000000018177823 */ /* 0x000fe20000000085 */
[C---:B------:R-:W-:Y:S01]  /*c130*/  FADD R60, R10.reuse, R61 ;  /* 0x0000003d0a3c7221 */ /* 0x040fe20000000000 */
[----:B------:R-:W-:Y:S01]  /*c140*/  FADD R24, R10, -R73 ;  /* 0x800000490a187221 */ /* 0x000fe20000000000 */
[----:B------:R-:W-:Y:S01]  /*c150*/  FFMA R5, R22, R5, RZ ;  /* 0x0000000516057223 */ /* 0x000fe200000000ff */
[----:B------:R-:W-:Y:S01]  /*c160*/  FMUL R10, R64, R71 ;  /* 0x00000047400a7220 */ /* 0x000fe20000400000 */
[----:B------:R-:W-:Y:S01]  /*c170*/  FFMA R72, R63, 4, R72 ;  /* 0x408000003f487823 */ /* 0x000fe20000000048 */
[----:B------:R-:W-:Y:S01]  /*c180*/  FFMA R4, R22, R4, RZ ;  /* 0x0000000416047223 */ /* 0x000fe200000000ff */
[----:B------:R-:W-:Y:S01]  /*c190*/  FMUL R63, R64, R79 ;  /* 0x0000004f403f7220 */ /* 0x000fe20000400000 */
[----:B------:R-:W-:Y:S01]  /*c1a0*/  FFMA R134, R134, 4, R61 ;  /* 0x4080000086867823 */ /* 0x000fe2000000003d */
[----:B------:R-:W-:Y:S01]  /*c1b0*/  FFMA R61, R5, R58, R10 ;  /* 0x0000003a053d7223 */ /* 0x000fe2000000000a */
[----:B------:R-:W-:Y:S01]  /*c1c0*/  ISETP.NE.U32.AND P0, PT, RZ, c[0x0][0x730], PT ;  /* 0x0001cc00ff007a0c */ /* 0x000fe20003f05070 */
[----:B------:R-:W-:Y:S01]  /*c1d0*/  FMUL R10, R64, R25 ;  /* 0x00000019400a7220 */ /* 0x000fe20000400000 */
[C---:B------:R-:W-:Y:S01]  /*c1e0*/  FFMA R68, R4.reuse, R77, -R63 ;  /* 0x0000004d04447223 */ /* 0x040fe2000000083f */
[----:B------:R-:W-:Y:S01]  /*c1f0*/  FMUL R58, R4, R75 ;  /* 0x0000004b043a7220 */ /* 0x000fe20000400000 */
[----:B------:R-:W-:Y:S01]  /*c200*/  FADD R63, R76, -1 ;  /* 0xbf8000004c3f7421 */ /* 0x000fe20000000000 */
[----:B------:R-:W-:Y:S01]  /*c210*/  FADD R62, R133, -R70 ;  /* 0x80000046853e7221 */ /* 0x000fe20000000000 */
[----:B------:R-:W-:Y:S01]  /*c220*/  ISETP.NE.AND.EX P0, PT, RZ, c[0x0][0x734], PT, P0 ;  /* 0x0001cd00ff007a0c */ /* 0x000fe20003f05300 */
[----:B------:R-:W-:Y:S01]  /*c230*/  FADD R70, -R70, R69 ;  /* 0x0000004546467221 */ /* 0x000fe20000000100 */
[----:B------:R-:W-:Y:S01]  /*c240*/  FFMA R10, R4, R23, R10 ;  /* 0x00000017040a7223 */ /* 0x000fe2000000000a */
[C---:B------:R-:W-:Y:S01]  /*c250*/  FMUL R69, R5.reuse, R82 ;  /* 0x0000005205457220 */ /* 0x040fe20000400000 */
[----:B------:R-:W-:Y:S01]  /*c260*/  FFMA R23, R5, R60, R58 ;  /* 0x0000003c05177223 */ /* 0x000fe2000000003a */
[----:B------:R-:W-:Y:S01]  /*c270*/  FADD R82, R81, -1 ;  /* 0xbf80000051527421 */ /* 0x000fe20000000000 */
[----:B------:R-:W-:Y:S01]  /*c280*/  FMUL R58, R64, R63 ;  /* 0x0000003f403a7220 */ /* 0x000fe20000400000 */
[----:B------:R-:W-:Y:S01]  /*c290*/  FADD R73, -R73, R134 ;  /* 0x0000008649497221 */ /* 0x000fe20000000100 */
[C---:B------:R-:W-:Y:S01]  /*c2a0*/  FMUL R25, R5.reuse, R70 ;  /* 0x0000004605197220 */ /* 0x040fe20000400000 */
[C---:B------:R-:W-:Y:S01]  /*c2b0*/  FFMA R24, R4.reuse, -R24, R61 ;  /* 0x8000001804187223 */ /* 0x040fe2000000003d */
[----:B------:R-:W-:Y:S01]  /*c2c0*/  FFMA R69, R4, R82, -R69 ;  /* 0x0000005204457223 */ /* 0x000fe20000000845 */
[----:B------:R-:W-:Y:S01]  /*c2d0*/  FADD R63, R80, -1 ;  /* 0xbf800000503f7421 */ /* 0x000fe20000000000 */
[C---:B------:R-:W-:Y:S01]  /*c2e0*/  FFMA R61, R5.reuse, R74, R58 ;  /* 0x0000004a053d7223 */ /* 0x040fe2000000003a */
[C---:B------:R-:W-:Y:S01]  /*c2f0*/  FFMA R25, R64.reuse, R73, R25 ;  /* 0x0000004940197223 */ /* 0x040fe20000000019 */
[----:B------:R-:W-:Y:S01]  /*c300*/  FFMA R69, R64, R83, R69 ;  /* 0x0000005340457223 */ /* 0x000fe20000000045 */
[C---:B------:R-:W-:Y:S01]  /*c310*/  FFMA R68, R5.reuse, R63, R68 ;  /* 0x0000003f05447223 */ /* 0x040fe20000000044 */
[----:B------:R-:W-:Y:S01]  /*c320*/  FFMA R10, R5, R67, R10 ;  /* 0x00000043050a7223 */ /* 0x000fe2000000000a */
[----:B------:R-:W-:Y:S01]  /*c330*/  FFMA R61, R4, -R78, R61 ;  /* 0x8000004e043d7223 */ /* 0x000fe2000000003d */
        /* <DEDUP_REMOVED lines=9> */
[----:B------:R-:W-:Y:S01]  /*c3d0*/  IMAD R4, R51, c[0x0][0x750], RZ ;  /* 0x0001d40033047a24 */ /* 0x000fe200078e02ff */
[----:B------:R-:W-:Y:S01]  /*c3e0*/  MOV R10, c[0x0][0x750] ;  /* 0x0001d400000a7a02 */ /* 0x000fe20000000f00 */
[----:B------:R-:W-:-:S02]  /*c3f0*/  ULDC.64 UR4, c[0x0][0x118] ;  /* 0x0000460000047ab9 */ /* 0x000fc40000000a00 */
[C---:B------:R-:W-:Y:S02]  /*c400*/  IMAD R11, R151.reuse, R53, R4 ;  /* 0x00000035970b7224 */ /* 0x040fe400078e0204 */
[----:B------:R-:W-:-:S05]  /*c410*/  IMAD.WIDE.U32 R4, R151, R10, c[0x0][0x730] ;  /* 0x0001cc0097047625 */ /* 0x000fca00078e000a */
[----:B------:R-:W-:-:S05]  /*c420*/  IADD3 R5, R5, R11, RZ ;  /* 0x0000000b05057210 */ /* 0x000fca0007ffe0ff */
[----:B------:R0:W-:Y:S01]  /*c430*/  RED.E.ADD.F32.FTZ.RN.STRONG.GPU [R4.64], R23 ;  /* 0x000000170400798e */ /* 0x0001e2000c10e784 */
[----:B------:R-:W-:Y:S05]  /*c440*/  BRA `(.L_x_1500) ;  /* 0x0000007000007947 */ /* 0x000fea0003800000 */
.L_x_1499:
[----:B------:R-:W-:-:S04]  /*c450*/  ISETP.NE.U32.AND P0, PT, RZ, c[0x0][0x428], PT ;  /* 0x00010a00ff007a0c */ /* 0x000fc80003f05070 */
[----:B------:R-:W-:-:S13]  /*c460*/  ISETP.NE.AND.EX P0, PT, RZ, c[0x0][0x42c], PT, P0 ;  /* 0x00010b00ff007a0c */ /* 0x000fda0003f05300 */
[----:B------:R-:W-:Y:S05]  /*c470*/  @!P0 BRA `(.L_x_1500) ;  /* 0x0000004000008947 */ /* 0x000fea0003800000 */
[----:B------:R-:W-:Y:S01]  /*c480*/  IADD3 R4, P0, R8, c[0x0][0x428], RZ ;  /* 0x00010a0008047a10 */ /* 0x000fe20007f1e0ff */
[----:B------:R-:W-:-:S03]  /*c490*/  ULDC.64 UR4, c[0x0][0x118] ;  /* 0x0000460000047ab9 */ /* 0x000fc60000000a00 */
[----:B------:R-:W-:-:S05]  /*c4a0*/  IADD3.X R5, R56, c[0x0][0x42c], RZ, P0, !PT ;  /* 0x00010b0038057a10 */ /* 0x000fca00007fe4ff */
[----:B------:R0:W-:Y:S04]  /*c4b0*/  RED.E.ADD.F32.FTZ.RN.STRONG.GPU [R4.64], R23 ;  /* 0x000000170400798e */ /* 0x0001e8000c10e784 */
.L_x_1500:
[----:B------:R-:W-:Y:S01]  /*c4c0*/  ISETP.NE.U32.AND P0, PT, RZ, c[0x0][0x6f8], PT ;  /* 0x0001be00ff007a0c */ /* 0x000fe20003f05070 */
[----:B------:R-:W-:Y:S01]  /*c4d0*/  FADD R66, R66, R63 ;  /* 0x0000003f42427221 */ /* 0x000fe20000000000 */
[----:B------:R-:W-:Y:S02]  /*c4e0*/  FADD R57, R57, R72 ;  /* 0x0000004839397221 */ /* 0x000fe40000000000 */
[----:B------:R-:W-:-:S13]  /*c4f0*/  ISETP.NE.AND.EX P0, PT, RZ, c[0x0][0x6fc], PT, P0 ;  /* 0x0001bf00ff007a0c */ /* 0x000fda0003f05300 */
[----:B------:R-:W-:Y:S05]  /*c500*/  @!P0 BRA `(.L_x_1501) ;  /* 0x000000a000008947 */ /* 0x000fea0003800000 */
[----:B0-----:R-:W-:Y:S01]  /*c510*/  IMAD R5, R49, c[0x0][0x718], RZ ;  /* 0x0001c60031057a24 */ /* 0x001fe200078e02ff */
[----:B------:R-:W-:Y:S01]  /*c520*/  MOV R23, c[0x0][0x718] ;  /* 0x0001c60000177a02 */ /* 0x000fe20000000f00 */
[----:B------:R-:W-:Y:S02]  /*c530*/  ULDC.64 UR4, c[0x0][0x118] ;  /* 0x0000460000047ab9 */ /* 0x000fe40000000a00 */
[C---:B------:R-:W-:Y:S02]  /*c540*/  IMAD R11, R150.reuse, R54, R5 ;  /* 0x00000036960b7224 */ /* 0x040fe400078e0205 */
[----:B------:R-:W-:-:S05]  /*c550*/  IMAD.WIDE.U32 R4, R150, R23, c[0x0][0x6f8] ;  /* 0x0001be0096047625 */ /* 0x000fca00078e0017 */
[----:B------:R-:W-:-:S05]  /*c560*/  IADD3 R5, R5, R11, RZ ;  /* 0x0000000b05057210 */ /* 0x000fca0007ffe0ff */
[----:B------:R0:W-:Y:S04]  /*c570*/  RED.E.ADD.F32.FTZ.RN.STRONG.GPU [R4.64], R61 ;  /* 0x0000003d0400798e */ /* 0x0001e8000c10e784 */
[----:B------:R0:W-:Y:S04]  /*c580*/  RED.E.ADD.F32.FTZ.RN.STRONG.GPU [R4.64+0x4], R25 ;  /* 0x000004190400798e */ /* 0x0001e8000c10e784 */
[----:B------:R0:W-:Y:S01]  /*c590*/  RED.E.ADD.F32.FTZ.RN.STRONG.GPU [R4.64+0x8], R69 ;  /* 0x000008450400798e */ /* 0x0001e2000c10e784 */
[----:B------:R-:W-:Y:S05]  /*c5a0*/  BRA `(.L_x_1443) ;  /* 0x0000009000007947 */ /* 0x000fea0003800000 */
.L_x_1501:
[----:B------:R-:W-:-:S04]  /*c5b0*/  ISETP.NE.U32.AND P0, PT, RZ, c[0x0][0x3f0], PT ;  /* 0x0000fc00ff007a0c */ /* 0x000fc80003f05070 */
[----:B------:R-:W-:-:S13]  /*c5c0*/  ISETP.NE.AND.EX P0, PT, RZ, c[0x0][0x3f4], PT, P0 ;  /* 0x0000fd00ff007a0c */ /* 0x000fda0003f05300 */
[----:B------:R-:W-:Y:S05]  /*c5d0*/  @!P0 BRA `(.L_x_1443) ;  /* 0x0000006000008947 */ /* 0x000fea0003800000 */
[----:B0-----:R-:W-:Y:S01]  /*c5e0*/  IADD3 R4, P0, R6, c[0x0][0x3f0], RZ ;  /* 0x0000fc0006047a10 */ /* 0x001fe20007f1e0ff */
[----:B------:R-:W-:-:S03]  /*c5f0*/  ULDC.64 UR4, c[0x0][0x118] ;  /* 0x0000460000047ab9 */ /* 0x000fc60000000a00 */
[----:B------:R-:W-:-:S05]  /*c600*/  IADD3.X R5, R55, c[0x0][0x3f4], RZ, P0, !PT ;  /* 0x0000fd0037057a10 */ /* 0x000fca00007fe4ff */
[----:B------:R0:W-:Y:S04]  /*c610*/  RED.E.ADD.F32.FTZ.RN.STRONG.GPU [R4.64], R61 ;  /* 0x0000003d0400798e */ /* 0x0001e8000c10e784 */
[----:B------:R0:W-:Y:S04]  /*c620*/  RED.E.ADD.F32.FTZ.RN.STRONG.GPU [R4.64+0x4], R25 ;  /* 0x000004190400798e */ /* 0x0001e8000c10e784 */
[----:B------:R0:W-:Y:S02]  /*c630*/  RED.E.ADD.F32.FTZ.RN.STRONG.GPU [R4.64+0x8], R69 ;  /* 0x000008450400798e */ /* 0x0001e4000c10e784 */
.L_x_1443:
[----:B------:R-:W-:Y:S05]  /*c640*/  BSYNC B3 ;  /* 0x0000000000037941 */ /* 0x000fea0003800000 */
.L_x_1442:
[----:B------:R-:W-:Y:S01]  /*c650*/  ISETP.NE.AND P0, PT, R207, 0x1, PT ;  /* 0x00000001cf00780c */ /* 0x000fe20003f05270 */
[----:B------:R-:W-:-:S12]  /*c660*/  BSSY B0, `(.L_x_1502) ;  /* 0x0000098000007945 */ /* 0x000fd80003800000 */
[----:B------:R-:W-:Y:S05]  /*c670*/  @P0 BRA `(.L_x_1503) ;  /* 0x0000096000000947 */ /* 0x000fea0003800000 */
[----:B0-----:R-:W-:Y:S01]  /*c680*/  FMUL R4, R21, R173 ;  /* 0x000000ad15047220 */ /* 0x001fe20000400000 */
[-C--:B------:R-:W-:Y:S01]  /*c690*/  FMUL R58, R135, R167.reuse ;  /* 0x000000a7873a7220 */ /* 0x080fe20000400000 */
[-C--:B------:R-:W-:Y:S01]  /*c6a0*/  FMUL R10, R15, R174.reuse ;  /* 0x000000ae0f0a7220 */ /* 0x080fe20000400000 */
[----:B------:R-:W-:Y:S01]  /*c6b0*/  FMUL R25, R172, R167 ;  /* 0x000000a7ac197220 */ /* 0x000fe20000400000 */
[-C--:B------:R-:W-:Y:S01]  /*c6c0*/  FMUL R61, R174, R173.reuse ;  /* 0x000000adae3d7220 */ /* 0x080fe20000400000 */
[----:B------:R-:W-:Y:S01]  /*c6d0*/  FFMA R4, R21, R173, R4 ;  /* 0x000000ad15047223 */ /* 0x000fe20000000004 */
[----:B------:R-:W-:Y:S01]  /*c6e0*/  FADD R23, R58, R58 ;  /* 0x0000003a3a177221 */ /* 0x000fe20000000000 */
[----:B------:R-:W-:Y:S01]  /*c6f0*/  FFMA R5, R15, R174, R10 ;  /* 0x000000ae0f057223 */ /* 0x000fe2000000000a */
[----:B------:R-:W-:Y:S01]  /*c700*/  FADD R3, RZ, R3 ;  /* 0x00000003ff037221 */ /* 0x000fe20000000000 */
[----:B------:R-:W-:Y:S01]  /*c710*/  FFMA R25, R172, R167, R25 ;  /* 0x000000a7ac197223 */ /* 0x000fe20000000019 */
[----:B------:R-:W-:Y:S01]  /*c720*/  FFMA R10, R174, R173, R61 ;  /* 0x000000adae0a7223 */ /* 0x000fe2000000003d */
[----:B------:R-:W-:Y:S01]  /*c730*/  FADD R60, R5, R23 ;  /* 0x00000017053c7221 */ /* 0x000fe20000000000 */
[----:B------:R-:W-:Y:S01]  /*c740*/  FADD R69, -R4, R5 ;  /* 0x0000000504457221 */ /* 0x000fe20000000100 */
[----:B------:R-:W-:Y:S01]  /*c750*/  FADD R11, RZ, R50 ;  /* 0x00000032ff0b7221 */ /* 0x000fe20000000000 */
[----:B------:R-:W-:Y:S01]  /*c760*/  FMUL R20, R3, R20 ;  /* 0x0000001403147220 */ /* 0x000fe20000400000 */
[C-C-:B------:R-:W-:Y:S01]  /*c770*/  FADD R71, R25.reuse, R10.reuse ;  /* 0x0000000a19477221 */ /* 0x140fe20000000000 */
[----:B------:R-:W-:Y:S01]  /*c780*/  FADD R74, R25, -R10 ;  /* 0x8000000a194a7221 */ /* 0x000fe20000000000 */
[-C--:B------:R-:W-:Y:S01]  /*c790*/  FMUL R5, R174, R172.reuse ;  /* 0x000000acae057220 */ /* 0x080fe20000400000 */
[----:B------:R-:W-:Y:S01]  /*c7a0*/  FMUL R10, R15, R172 ;  /* 0x000000ac0f0a7220 */ /* 0x000fe20000400000 */
[----:B------:R-:W-:Y:S01]  /*c7b0*/  FADD R61, R4, -R23 ;  /* 0x80000017043d7221 */ /* 0x000fe20000000000 */
[----:B------:R-:W-:Y:S01]  /*c7c0*/  FMUL R24, R135, R174 ;  /* 0x000000ae87187220 */ /* 0x000fe20000400000 */
[----:B------:R-:W-:Y:S01]  /*c7d0*/  FFMA R20, R11, R32, R20 ;  /* 0x000000200b147223 */ /* 0x000fe20000000014 */
[-C--:B------:R-:W-:Y:S01]  /*c7e0*/  FMUL R23, R172, R172.reuse ;  /* 0x000000acac177220 */ /* 0x080fe20000400000 */
[CC--:B------:R-:W-:Y:S01]  /*c7f0*/  FFMA R70, R174.reuse, R172.reuse, R5 ;  /* 0x000000acae467223 */ /* 0x0c0fe20000000005 */
[-C--:B------:R-:W-:Y:S01]  /*c800*/  FMUL R32, R173, R172.reuse ;  /* 0x000000acad207220 */ /* 0x080fe20000400000 */
[----:B------:R-:W-:Y:S01]  /*c810*/  FFMA R62, R15, R172, R10 ;  /* 0x000000ac0f3e7223 */ /* 0x000fe2000000000a */
[-C--:B------:R-:W-:Y:S01]  /*c820*/  FMUL R5, R174, R167.reuse ;  /* 0x000000a7ae057220 */ /* 0x080fe20000400000 */
[----:B------:R-:W-:Y:S01]  /*c830*/  FMUL R10, R173, R167 ;  /* 0x000000a7ad0a7220 */ /* 0x000fe20000400000 */
[----:B------:R-:W-:Y:S01]  /*c840*/  FFMA R67, R135, R174, R24 ;  /* 0x000000ae87437223 */ /* 0x000fe20000000018 */
[-C--:B------:R-:W-:Y:S01]  /*c850*/  FFMA R78, R172, R172.reuse, R23 ;  /* 0x000000acac4e7223 */ /* 0x080fe20000000017 */
[C---:B------:R-:W-:Y:S01]  /*c860*/  FMUL R24, R173.reuse, R173 ;  /* 0x000000adad187220 */ /* 0x040fe20000400000 */
[-C--:B------:R-:W-:Y:S01]  /*c870*/  FFMA R64, R173, R172.reuse, R32 ;  /* 0x000000acad407223 */ /* 0x080fe20000000020 */
[CC--:B------:R-:W-:Y:S01]  /*c880*/  FFMA R23, R174.reuse, R167.reuse, R5 ;  /* 0x000000a7ae177223 */ /* 0x0c0fe20000000005 */
[----:B------:R-:W-:Y:S01]  /*c890*/  FMUL R4, R21, R172 ;  /* 0x000000ac15047220 */ /* 0x000fe20000400000 */
[CC--:B------:R-:W-:Y:S01]  /*c8a0*/  FMUL R25, R174.reuse, R174.reuse ;  /* 0x000000aeae197220 */ /* 0x0c0fe20000400000 */
[----:B------:R-:W-:Y:S01]  /*c8b0*/  FFMA R63, R173, R167, R10 ;  /* 0x000000a7ad3f7223 */ /* 0x000fe2000000000a */
[----:B------:R-:W-:Y:S01]  /*c8c0*/  FMUL R10, R21, R174 ;  /* 0x000000ae150a7220 */ /* 0x000fe20000400000 */
[-C--:B------:R-:W-:Y:S01]  /*c8d0*/  FFMA R76, R173, R173.reuse, R24 ;  /* 0x000000adad4c7223 */ /* 0x080fe20000000018 */
[----:B------:R-:W-:Y:S01]  /*c8e0*/  FMUL R24, R15, R173 ;  /* 0x000000ad0f187220 */ /* 0x000fe20000400000 */
[----:B------:R-:W-:Y:S01]  /*c8f0*/  FADD R72, R23, R64 ;  /* 0x0000004017487221 */ /* 0x000fe20000000000 */
[----:B------:R-:W-:Y:S01]  /*c900*/  FFMA R50, R21, R172, R4 ;  /* 0x000000ac15327223 */ /* 0x000fe20000000004 */
[----:B------:R-:W-:Y:S01]  /*c910*/  FFMA R68, R174, R174, R25 ;  /* 0x000000aeae447223 */ /* 0x000fe20000000019 */
[-C--:B------:R-:W-:Y:S01]  /*c920*/  FMUL R5, R167, R167.reuse ;  /* 0x000000a7a7057220 */ /* 0x080fe20000400000 */
[----:B------:R-:W-:Y:S01]  /*c930*/  FADD R64, R23, -R64 ;  /* 0x8000004017407221 */ /* 0x000fe20000000000 */
[----:B------:R-:W-:Y:S01]  /*c940*/  FMUL R4, R135, R172 ;  /* 0x000000ac87047220 */ /* 0x000fe20000400000 */
[----:B------:R-:W-:Y:S01]  /*c950*/  FADD R23, R10, R10 ;  /* 0x0000000a0a177221 */ /* 0x000fe20000000000 */
[-C--:B------:R-:W-:Y:S01]  /*c960*/  FMUL R15, R15, R167.reuse ;  /* 0x000000a70f0f7220 */ /* 0x080fe20000400000 */
[----:B------:R-:W-:Y:S01]  /*c970*/  FADD R25, R24, R24 ;  /* 0x0000001818197221 */ /* 0x000fe20000000000 */
[C---:B------:R-:W-:Y:S01]  /*c980*/  FFMA R76, R5.reuse, 2, R76 ;  /* 0x40000000054c7823 */ /* 0x040fe2000000004c */
[C---:B------:R-:W-:Y:S01]  /*c990*/  FFMA R68, R5.reuse, 2, R68 ;  /* 0x4000000005447823 */ /* 0x040fe20000000044 */
[----:B------:R-:W-:Y:S01]  /*c9a0*/  FFMA R78, R5, 2, R78 ;  /* 0x40000000054e7823 */ /* 0x000fe2000000004e */
[C-C-:B------:R-:W-:Y:S01]  /*c9b0*/  FADD R73, R63.reuse, -R70.reuse ;  /* 0x800000463f497221 */ /* 0x140fe20000000000 */
[----:B------:R-:W-:Y:S01]  /*c9c0*/  FADD R75, R63, R70 ;  /* 0x000000463f4b7221 */ /* 0x000fe20000000000 */
[----:B------:R-:W-:Y:S01]  /*c9d0*/  FADD R5, RZ, R0 ;  /* 0x00000000ff057221 */ /* 0x000fe20000000000 */
[--C-:B------:R-:W-:Y:S01]  /*c9e0*/  FFMA R63, R4, 2, R23.reuse ;  /* 0x40000000043f7823 */ /* 0x100fe20000000017 */
[----:B------:R-:W-:Y:S01]  /*c9f0*/  FFMA R23, R24, 2, R23 ;  /* 0x4000000018177823 */ /* 0x000fe20000000017 */
[----:B------:R-:W-:Y:S01]  /*ca00*/  FFMA R25, R4, 2, R25 ;  /* 0x4000000004197823 */ /* 0x000fe20000000019 */
[----:B------:R-:W-:Y:S01]  /*ca10*/  FADD R0, R15, R15 ;  /* 0x0000000f0f007221 */ /* 0x000fe20000000000 */
[----:B------:R-:W-:Y:S01]  /*ca20*/  FMUL R21, R21, R167 ;  /* 0x000000a715157220 */ /* 0x000fe20000400000 */
[----:B------:R-:W-:Y:S01]  /*ca30*/  FFMA R11, R38, R11, RZ ;  /* 0x0000000b260b7223 */ /* 0x000fe200000000ff */
[----:B------:R-:W-:Y:S01]  /*ca40*/  FFMA R14, R5, R14, R20 ;  /* 0x0000000e050e7223 */ /* 0x000fe20000000014 */
[----:B------:R-:W-:Y:S01]  /*ca50*/  FFMA R4, R4, 4, R23 ;  /* 0x4080000004047823 */ /* 0x000fe20000000017 */
[--C-:B------:R-:W-:Y:S01]  /*ca60*/  FFMA R20, R15, 4, R50.reuse ;  /* 0x408000000f147823 */ /* 0x100fe20000000032 */
[----:B------:R-:W-:Y:S01]  /*ca70*/  FFMA R10, R10, 4, R25 ;  /* 0x408000000a0a7823 */ /* 0x000fe20000000019 */
[C---:B------:R-:W-:Y:S01]  /*ca80*/  FADD R50, R0.reuse, R50 ;  /* 0x0000003200327221 */ /* 0x040fe20000000000 */
[----:B------:R-:W-:Y:S01]  /*ca90*/  FADD R23, R0, -R67 ;  /* 0x8000004300177221 */ /* 0x000fe20000000000 */
[----:B------:R-:W-:Y:S01]  /*caa0*/  FMUL R32, R135, R173 ;  /* 0x000000ad87207220 */ /* 0x000fe20000400000 */
[----:B------:R-:W-:Y:S01]  /*cab0*/  FMUL R25, R21, 4 ;  /* 0x4080000015197820 */ /* 0x000fe20000400000 */
[----:B------:R-:W-:Y:S01]  /*cac0*/  FFMA R5, R38, R5, RZ ;  /* 0x0000000526057223 */ /* 0x000fe200000000ff */
[----:B------:R-:W-:Y:S01]  /*cad0*/  FMUL R0, R11, R74 ;  /* 0x0000004a0b007220 */ /* 0x000fe20000400000 */
[----:B------:R-:W-:Y:S01]  /*cae0*/  FADD R21, R21, R21 ;  /* 0x0000001515157221 */ /* 0x000fe20000000000 */
[----:B------:R-:W-:Y:S01]  /*caf0*/  ISETP.NE.U32.AND P0, PT, RZ, c[0x0][0x730], PT ;  /* 0x0001cc00ff007a0c */ /* 0x000fe20003f05070 */
[----:B------:R-:W-:Y:S01]  /*cb00*/  FMUL R15, R11, R10 ;  /* 0x0000000a0b0f7220 */ /* 0x000fe20000400000 */
[----:B------:R-:W-:Y:S01]  /*cb10*/  FFMA R25, R32, 2, R25 ;  /* 0x4000000020197823 */ /* 0x000fe20000000019 */
[----:B------:R-:W-:Y:S01]  /*cb20*/  FFMA R10, R5, R72, -R0 ;  /* 0x00000048050a7223 */ /* 0x000fe20000000800 */
[----:B------:R-:W-:Y:S01]  /*cb30*/  FFMA R3, R38, R3, RZ ;  /* 0x0000000326037223 */ /* 0x000fe200000000ff */
[----:B------:R-:W-:Y:S01]  /*cb40*/  FADD R0, R68, -1 ;  /* 0xbf80000044007421 */ /* 0x000fe20000000000 */
[----:B------:R-:W-:Y:S01]  /*cb50*/  FFMA R32, R32, 2, R21 ;  /* 0x4000000020207823 */ /* 0x000fe20000000015 */
[----:B------:R-:W-:Y:S01]  /*cb60*/  ISETP.NE.AND.EX P0, PT, RZ, c[0x0][0x734], PT, P0 ;  /* 0x0001cd00ff007a0c */ /* 0x000fe20003f05300 */
[----:B------:R-:W-:Y:S01]  /*cb70*/  FADD R21, R21, -R62 ;  /* 0x8000003e15157221 */ /* 0x000fe20000000000 */
[----:B------:R-:W-:Y:S01]  /*cb80*/  FADD R62, -R62, R25 ;  /* 0x000000193e3e7221 */ /* 0x000fe20000000100 */
[----:B------:R-:W-:Y:S01]  /*cb90*/  FFMA R69, R58, 4, R69 ;  /* 0x408000003a457823 */ /* 0x000fe20000000045 */
[----:B------:R-:W-:Y:S01]  /*cba0*/  FFMA R24, R24, 4, R63 ;  /* 0x4080000018187823 */ /* 0x000fe2000000003f */
[----:B------:R-:W-:Y:S01]  /*cbb0*/  FADD R20, -R67, R20 ;  /* 0x0000001443147221 */ /* 0x000fe20000000100 */
[----:B------:R-:W-:Y:S01]  /*cbc0*/  FMUL R60, R11, R60 ;  /* 0x0000003c0b3c7220 */ /* 0x000fe20000400000 */
[----:B------:R-:W-:Y:S01]  /*cbd0*/  FMUL R58, R3, R64 ;  /* 0x00000040033a7220 */ /* 0x000fe20000400000 */
[----:B------:R-:W-:Y:S01]  /*cbe0*/  FADD R25, R78, -1 ;  /* 0xbf8000004e197421 */ /* 0x000fe20000000000 */
[----:B------:R-:W-:Y:S01]  /*cbf0*/  FMUL R0, R11, R0 ;  /* 0x000000000b007220 */ /* 0x000fe20000400000 */
[C---:B------:R-:W-:Y:S01]  /*cc00*/  FFMA R50, R5.reuse, R50, R15 ;  /* 0x0000003205327223 */ /* 0x040fe2000000000f */
[----:B------:R-:W-:Y:S01]  /*cc10*/  FMUL R4, R5, R4 ;  /* 0x0000000405047220 */ /* 0x000fe20000400000 */
[----:B------:R-:W-:Y:S01]  /*cc20*/  FFMA R24, R3, R24, R60 ;  /* 0x0000001803187223 */ /* 0x000fe2000000003c */
[----:B------:R-:W-:Y:S01]  /*cc30*/  FFMA R58, R5, R25, -R58 ;  /* 0x00000019053a7223 */ /* 0x000fe2000000083a */
[C---:B------:R-:W-:Y:S01]  /*cc40*/  FMUL R20, R3.reuse, R20 ;  /* 0x0000001403147220 */ /* 0x040fe20000400000 */
[----:B------:R-:W-:Y:S01]  /*cc50*/  FADD R15, R76, -1 ;  /* 0xbf8000004c0f7421 */ /* 0x000fe20000000000 */
[C---:B------:R-:W-:Y:S01]  /*cc60*/  FFMA R0, R3.reuse, R71, R0 ;  /* 0x0000004703007223 */ /* 0x040fe20000000000 */
[----:B------:R-:W-:Y:S01]  /*cc70*/  FFMA R4, R3, R32, R4 ;  /* 0x0000002003047223 */ /* 0x000fe20000000004 */
[----:B------:R-:W-:Y:S01]  /*cc80*/  FFMA R24, R5, -R21, R24 ;  /* 0x8000001505187223 */ /* 0x000fe20000000018 */
[----:B------:R-:W-:Y:S01]  /*cc90*/  FFMA R20, R11, R62, R20 ;  /* 0x0000003e0b147223 */ /* 0x000fe20000000014 */
[----:B------:R-:W-:Y:S01]  /*cca0*/  FFMA R10, R3, R15, R10 ;  /* 0x0000000f030a7223 */ /* 0x000fe2000000000a */
[----:B------:R-:W-:Y:S01]  /*ccb0*/  FFMA R58, R11, R75, R58 ;  /* 0x0000004b0b3a7223 */ /* 0x000fe2000000003a */
        /* <DEDUP_REMOVED lines=11> */
[----:B------:R-:W-:Y:S01]  /*cd70*/  MOV R4, c[0x0][0x750] ;  /* 0x0001d40000047a02 */ /* 0x000fe20000000f00 */
[----:B------:R-:W-:Y:S01]  /*cd80*/  IMAD R0, R51, c[0x0][0x750], RZ ;  /* 0x0001d40033007a24 */ /* 0x000fe200078e02ff */
[----:B------:R-:W-:-:S03]  /*cd90*/  ULDC.64 UR4, c[0x0][0x118] ;  /* 0x0000460000047ab9 */ /* 0x000fc60000000a00 */
[C---:B------:R-:W-:Y:S02]  /*cda0*/  IMAD R53, R151.reuse, R53, R0 ;  /* 0x0000003597357224 */ /* 0x040fe400078e0200 */
[----:B------:R-:W-:-:S05]  /*cdb0*/  IMAD.WIDE.U32 R4, R151, R4, c[0x0][0x730] ;  /* 0x0001cc0097047625 */ /* 0x000fca00078e0004 */
[----:B------:R-:W-:-:S05]  /*cdc0*/  IADD3 R5, R5, R53, RZ ;  /* 0x0000003505057210 */ /* 0x000fca0007ffe0ff */
[----:B------:R0:W-:Y:S01]  /*cdd0*/  RED.E.ADD.F32.FTZ.RN.STRONG.GPU [R4.64], R3 ;  /* 0x000000030400798e */ /* 0x0001e2000c10e784 */
[----:B------:R-:W-:Y:S05]  /*cde0*/  BRA `(.L_x_1505) ;  /* 0x0000007000007947 */ /* 0x000fea0003800000 */
.L_x_1504:
[----:B------:R-:W-:-:S04]  /*cdf0*/  ISETP.NE.U32.AND P0, PT, RZ, c[0x0][0x428], PT ;  /* 0x00010a00ff007a0c */ /* 0x000fc80003f05070 */
[----:B------:R-:W-:-:S13]  /*ce00*/  ISETP.NE.AND.EX P0, PT, RZ, c[0x0][0x42c], PT, P0 ;  /* 0x00010b00ff007a0c */ /* 0x000fda0003f05300 */
[----:B------:R-:W-:Y:S05]  /*ce10*/  @!P0 BRA `(.L_x_1505) ;  /* 0x0000004000008947 */ /* 0x000fea0003800000 */
[----:B------:R-:W-:Y:S01]  /*ce20*/  IADD3 R8, P0, R8, c[0x0][0x428], RZ ;  /* 0x00010a0008087a10 */ /* 0x000fe20007f1e0ff */
[----:B------:R-:W-:-:S03]  /*ce30*/  ULDC.64 UR4, c[0x0][0x118] ;  /* 0x0000460000047ab9 */ /* 0x000fc60000000a00 */
[----:B------:R-:W-:-:S05]  /*ce40*/  IADD3.X R9, R56, c[0x0][0x42c], RZ, P0, !PT ;  /* 0x00010b0038097a10 */ /* 0x000fca00007fe4ff */
[----:B------:R0:W-:Y:S04]  /*ce50*/  RED.E.ADD.F32.FTZ.RN.STRONG.GPU [R8.64], R3 ;  /* 0x000000030800798e */ /* 0x0001e8000c10e784 */
.L_x_1505:
[----:B------:R-:W-:Y:S01]  /*ce60*/  ISETP.NE.U32.AND P0, PT, RZ, c[0x0][0x6f8], PT ;  /* 0x0001be00ff007a0c */ /* 0x000fe20003f05070 */
[----:B------:R-:W-:Y:S01]  /*ce70*/  FADD R66, R66, R23 ;  /* 0x0000001742427221 */ /* 0x000fe20000000000 */
[----:B------:R-:W-:Y:S02]  /*ce80*/  FADD R57, R57, R20 ;  /* 0x0000001439397221 */ /* 0x000fe40000000000 */
[----:B------:R-:W-:-:S13]  /*ce90*/  ISETP.NE.AND.EX P0, PT, RZ, c[0x0][0x6fc], PT, P0 ;  /* 0x0001bf00ff007a0c */ /* 0x000fda0003f05300 */
[----:B------:R-:W-:Y:S05]  /*cea0*/  @!P0 BRA `(.L_x_1506) ;  /* 0x000000a000008947 */ /* 0x000fea0003800000 */
[----:B0-----:R-:W-:Y:S01]  /*ceb0*/  MOV R5, c[0x0][0x718] ;  /* 0x0001c60000057a02 */ /* 0x001fe20000000f00 */
[----:B------:R-:W-:Y:S01]  /*cec0*/  IMAD R49, R49, c[0x0][0x718], RZ ;  /* 0x0001c60031317a24 */ /* 0x000fe200078e02ff */
[----:B------:R-:W-:-:S03]  /*ced0*/  ULDC.64 UR4, c[0x0][0x118] ;  /* 0x0000460000047ab9 */ /* 0x000fc60000000a00 */
[C---:B------:R-:W-:Y:S02]  /*cee0*/  IMAD R49, R150.reuse, R54, R49 ;  /* 0x0000003696317224 */ /* 0x040fe400078e0231 */
[----:B------:R-:W-:-:S05]  /*cef0*/  IMAD.WIDE.U32 R4, R150, R5, c[0x0][0x6f8] ;  /* 0x0001be0096047625 */ /* 0x000fca00078e0005 */
[----:B------:R-:W-:-:S05]  /*cf00*/  IADD3 R5, R5, R49, RZ ;  /* 0x0000003105057210 */ /* 0x000fca0007ffe0ff */
[----:B------:R0:W-:Y:S04]  /*cf10*/  RED.E.ADD.F32.FTZ.RN.STRONG.GPU [R4.64], R11 ;  /* 0x0000000b0400798e */ /* 0x0001e8000c10e784 */
[----:B------:R0:W-:Y:S04]  /*cf20*/  RED.E.ADD.F32.FTZ.RN.STRONG.GPU [R4.64+0x4], R15 ;  /* 0x0000040f0400798e */ /* 0x0001e8000c10e784 */
[----:B------:R0:W-:Y:S01]  /*cf30*/  RED.E.ADD.F32.FTZ.RN.STRONG.GPU [R4.64+0x8], R21 ;  /* 0x000008150400798e */ /* 0x0001e2000c10e784 */
[----:B------:R-:W-:Y:S05]  /*cf40*/  BRA `(.L_x_1503) ;  /* 0x0000009000007947 */ /* 0x000fea0003800000 */
.L_x_1506:
[----:B------:R-:W-:-:S04]  /*cf50*/  ISETP.NE.U32.AND P0, PT, RZ, c[0x0][0x3f0], PT ;  /* 0x0000fc00ff007a0c */ /* 0x000fc80003f05070 */
[----:B------:R-:W-:-:S13]  /*cf60*/  ISETP.NE.AND.EX P0, PT, RZ, c[0x0][0x3f4], PT, P0 ;  /* 0x0000fd00ff007a0c */ /* 0x000fda0003f05300 */
[----:B------:R-:W-:Y:S05]  /*cf70*/  @!P0 BRA `(.L_x_1503) ;  /* 0x0000006000008947 */ /* 0x000fea0003800000 */
[----:B------:R-:W-:Y:S01]  /*cf80*/  IADD3 R6, P0, R6, c[0x0][0x3f0], RZ ;  /* 0x0000fc0006067a10 */ /* 0x000fe20007f1e0ff */
[----:B------:R-:W-:-:S03]  /*cf90*/  ULDC.64 UR4, c[0x0][0x118] ;  /* 0x0000460000047ab9 */ /* 0x000fc60000000a00 */
[----:B------:R-:W-:-:S05]  /*cfa0*/  IADD3.X R7, R55, c[0x0][0x3f4], RZ, P0, !PT ;  /* 0x0000fd0037077a10 */ /* 0x000fca00007fe4ff */
[----:B------:R1:W-:Y:S04]  /*cfb0*/  RED.E.ADD.F32.FTZ.RN.STRONG.GPU [R6.64], R11 ;  /* 0x0000000b0600798e */ /* 0x0003e8000c10e784 */
[----:B------:R1:W-:Y:S04]  /*cfc0*/  RED.E.ADD.F32.FTZ.RN.STRONG.GPU [R6.64+0x4], R15 ;  /* 0x0000040f0600798e */ /* 0x0003e8000c10e784 */
[----:B------:R1:W-:Y:S02]  /*cfd0*/  RED.E.ADD.F32.FTZ.RN.STRONG.GPU [R6.64+0x8], R21 ;  /* 0x000008150600798e */ /* 0x0003e4000c10e784 */
.L_x_1503:
[----:B------:R-:W-:Y:S05]  /*cfe0*/  BSYNC B0 ;  /* 0x0000000000007941 */ /* 0x000fea0003800000 */
.L_x_1502:
[----:B------:R-:W-:Y:S01]  /*cff0*/  FMUL R0, R158, R166 ;  /* 0x000000a69e007220 */ /* 0x000fe20000400000 */
[----:B0-----:R-:W-:Y:S01]  /*d000*/  FMUL R4, R156, R159 ;  /* 0x0000009f9c047220 */ /* 0x001fe20000400000 */
[----:B------:R-:W-:Y:S01]  /*d010*/  FMUL R3, R164, R165 ;  /* 0x000000a5a4037220 */ /* 0x000fe20000400000 */
[-C--:B-1----:R-:W-:Y:S01]  /*d020*/  FMUL R6, R165, R157.reuse ;  /* 0x0000009da5067220 */ /* 0x082fe20000400000 */
[----:B------:R-:W-:Y:S01]  /*d030*/  FADD R5, R0, R0 ;  /* 0x0000000000057221 */ /* 0x000fe20000000000 */
[----:B------:R-:W-:Y:S01]  /*d040*/  FADD R0, R4, R4 ;  /* 0x0000000404007221 */ /* 0x000fe20000000000 */
[----:B------:R-:W-:Y:S01]  /*d050*/  FADD R3, R3, R3 ;  /* 0x0000000303037221 */ /* 0x000fe20000000000 */
[C---:B------:R-:W-:Y:S01]  /*d060*/  FMUL R7, R156.reuse, R157 ;  /* 0x0000009d9c077220 */ /* 0x040fe20000400000 */
[----:B------:R-:W-:Y:S01]  /*d070*/  FMUL R11, R156, R158 ;  /* 0x0000009e9c0b7220 */ /* 0x000fe20000400000 */
[----:B------:R-:W-:Y:S01]  /*d080*/  FMUL R9, R158, R165 ;  /* 0x000000a59e097220 */ /* 0x000fe20000400000 */
[-C--:B------:R-:W-:Y:S01]  /*d090*/  FFMA R14, R165, R157.reuse, R6 ;  /* 0x0000009da50e7223 */ /* 0x080fe20000000006 */
[----:B------:R-:W-:Y:S01]  /*d0a0*/  FADD R6, -R0, R3 ;  /* 0x0000000300067221 */ /* 0x000fe20000000100 */
[----:B------:R-:W-:Y:S01]  /*d0b0*/  FADD R15, -R3, R5 ;  /* 0x00000005030f7221 */ /* 0x000fe20000000100 */
[C---:B------:R-:W-:Y:S01]  /*d0c0*/  FMUL R3, R156.reuse, R156 ;  /* 0x0000009c9c037220 */ /* 0x040fe20000400000 */
[C---:B------:R-:W-:Y:S01]  /*d0d0*/  FFMA R7, R156.reuse, R157, R7 ;  /* 0x0000009d9c077223 */ /* 0x040fe20000000007 */
[----:B------:R-:W-:Y:S01]  /*d0e0*/  FFMA R11, R156, R158, R11 ;  /* 0x0000009e9c0b7223 */ /* 0x000fe2000000000b */
[-C--:B------:R-:W-:Y:S01]  /*d0f0*/  FFMA R10, R158, R165.reuse, R9 ;  /* 0x000000a59e0a7223 */ /* 0x080fe20000000009 */
[----:B------:R-:W-:Y:S01]  /*d100*/  FADD R8, R0, R5 ;  /* 0x0000000500087221 */ /* 0x000fe20000000000 */
[----:B------:R-:W-:Y:S01]  /*d110*/  FMUL R0, R156, R165 ;  /* 0x000000a59c007220 */ /* 0x000fe20000400000 */
[----:B------:R-:W-:Y:S01]  /*d120*/  FMUL R5, R158, R157 ;  /* 0x0000009d9e057220 */ /* 0x000fe20000400000 */
[----:B------:R-:W-:Y:S01]  /*d130*/  FMUL R54, R166, R165 ;  /* 0x000000a5a6367220 */ /* 0x000fe20000400000 */
[----:B------:R-:W-:Y:S01]  /*d140*/  FFMA R9, R156, R156, R3 ;  /* 0x0000009c9c097223 */ /* 0x000fe20000000003 */
[C-C-:B------:R-:W-:Y:S01]  /*d150*/  FADD R20, R7.reuse, R10.reuse ;  /* 0x0000000a07147221 */ /* 0x140fe20000000000 */
[----:B------:R-:W-:Y:S01]  /*d160*/  FADD R23, R7, -R10 ;  /* 0x8000000a07177221 */ /* 0x000fe20000000000 */
[C-C-:B------:R-:W-:Y:S01]  /*d170*/  FADD R21, R11.reuse, R14.reuse ;  /* 0x0000000e0b157221 */ /* 0x140fe20000000000 */
[----:B------:R-:W-:Y:S01]  /*d180*/  FADD R32, R11, -R14 ;  /* 0x8000000e0b207221 */ /* 0x000fe20000000000 */
[-C--:B------:R-:W-:Y:S01]  /*d190*/  FMUL R3, R159, R157.reuse ;  /* 0x0000009d9f037220 */ /* 0x080fe20000400000 */
[-C--:B------:R-:W-:Y:S01]  /*d1a0*/  FMUL R24, R157, R157.reuse ;  /* 0x0000009d9d187220 */ /* 0x080fe20000400000 */
[----:B------:R-:W-:Y:S01]  /*d1b0*/  FMUL R53, R166, R157 ;  /* 0x0000009da6357220 */ /* 0x000fe20000400000 */
[-C--:B------:R-:W-:Y:S01]  /*d1c0*/  FFMA R11, R156, R165.reuse, R0 ;  /* 0x000000a59c0b7223 */ /* 0x080fe20000000000 */
[----:B------:R-:W-:Y:S01]  /*d1d0*/  FMUL R10, R165, R165 ;  /* 0x000000a5a50a7220 */ /* 0x000fe20000400000 */
[----:B------:R-:W-:Y:S01]  /*d1e0*/  FFMA R14, R158, R157, R5 ;  /* 0x0000009d9e0e7223 */ /* 0x000fe20000000005 */
[----:B------:R-:W-:Y:S01]  /*d1f0*/  FMUL R166, R156, R166 ;  /* 0x000000a69ca67220 */ /* 0x000fe20000400000 */
[-C--:B------:R-:W-:Y:S01]  /*d200*/  FMUL R0, R164, R158.reuse ;  /* 0x0000009ea4007220 */ /* 0x080fe20000400000 */
[----:B------:R-:W-:Y:S01]  /*d210*/  FMUL R50, R158, R159 ;  /* 0x0000009f9e327220 */ /* 0x000fe20000400000 */
[----:B------:R-:W-:Y:S01]  /*d220*/  FADD R5, R54, R54 ;  /* 0x0000003636057221 */ /* 0x000fe20000000000 */
[----:B------:R-:W-:Y:S01]  /*d230*/  FMUL R158, R158, R158 ;  /* 0x0000009e9e9e7220 */ /* 0x000fe20000400000 */
[----:B------:R-:W-:Y:S01]  /*d240*/  FADD R7, R3, R3 ;  /* 0x0000000303077221 */ /* 0x000fe20000000000 */
[--C-:B------:R-:W-:Y:S01]  /*d250*/  FFMA R49, R24, 2, R9.reuse ;  /* 0x4000000018317823 */ /* 0x100fe20000000009 */
[----:B------:R-:W-:Y:S01]  /*d260*/  FMUL R156, R156, R164 ;  /* 0x000000a49c9c7220 */ /* 0x000fe20000400000 */
[----:B------:R-:W-:Y:S01]  /*d270*/  FFMA R25, R10, 2, R9 ;  /* 0x400000000a197823 */ /* 0x000fe20000000009 */
[C-C-:B------:R-:W-:Y:S01]  /*d280*/  FADD R24, R11.reuse, -R14.reuse ;  /* 0x8000000e0b187221 */ /* 0x140fe20000000000 */
[----:B------:R-:W-:Y:S01]  /*d290*/  FADD R51, R11, R14 ;  /* 0x0000000e0b337221 */ /* 0x000fe20000000000 */
[----:B------:R-:W-:Y:S01]  /*d2a0*/  FMUL R164, R164, R157 ;  /* 0x0000009da4a47220 */ /* 0x000fe20000400000 */
[----:B------:R-:W-:Y:S01]  /*d2b0*/  FMUL R159, R165, R159 ;  /* 0x0000009fa59f7220 */ /* 0x000fe20000400000 */
[----:B------:R-:W-:Y:S01]  /*d2c0*/  FFMA R10, R0, 2, R5 ;  /* 0x40000000000a7823 */ /* 0x000fe20000000005 */
[----:B------:R-:W-:Y:S01]  /*d2d0*/  FMUL R11, R166, 4 ;  /* 0x40800000a60b7820 */ /* 0x000fe20000400000 */
[----:B------:R-:W-:Y:S01]  /*d2e0*/  FFMA R158, R158, 2, R9 ;  /* 0x400000009e9e7823 */ /* 0x000fe20000000009 */
[----:B------:R-:W-:Y:S01]  /*d2f0*/  FADD R9, R5, R7 ;  /* 0x0000000705097221 */ /* 0x000fe20000000000 */
[----:B------:R-:W-:Y:S01]  /*d300*/  FFMA R10, R3, 4, R10 ;  /* 0x40800000030a7823 */ /* 0x000fe2000000000a */
[----:B------:R-:W-:Y:S01]  /*d310*/  FADD R14, R50, R50 ;  /* 0x00000032320e7221 */ /* 0x000fe20000000000 */
[----:B------:R-:W-:Y:S01]  /*d320*/  FADD R159, R159, R159 ;  /* 0x0000009f9f9f7221 */ /* 0x000fe20000000000 */
[----:B------:R-:W-:Y:S01]  /*d330*/  FFMA R11, R164, 2, R11 ;  /* 0x40000000a40b7823 */ /* 0x000fe2000000000b */
[----:B------:R-:W-:Y:S01]  /*d340*/  FFMA R7, R0, 2, R7 ;  /* 0x4000000000077823 */ /* 0x000fe20000000007 */
[----:B------:R-:W-:Y:S01]  /*d350*/  FADD R3, R166, R166 ;  /* 0x000000a6a6037221 */ /* 0x000fe20000000000 */
[----:B------:R-:W-:Y:S01]  /*d360*/  FFMA R9, R0, 4, R9 ;  /* 0x4080000000097823 */ /* 0x000fe20000000009 */
[----:B------:R-:W-:Y:S01]  /*d370*/  ISETP.NE.U32.AND P0, PT, RZ, c[0x0][0x4c8], PT ;  /* 0x00013200ff007a0c */ /* 0x000fe20003f05070 */
[C---:B------:R-:W-:Y:S01]  /*d380*/  FADD R0, R156.reuse, R156 ;  /* 0x0000009c9c007221 */ /* 0x040fe20000000000 */
[----:B------:R-:W-:Y:S01]  /*d390*/  FADD R5, R53, R53 ;  /* 0x0000003535057221 */ /* 0x000fe20000000000 */
[----:B------:R-:W-:Y:S01]  /*d3a0*/  FFMA R156, R156, 4, R159 ;  /* 0x408000009c9c7823 */ /* 0x000fe2000000009f */
[----:B------:R-:W-:Y:S01]  /*d3b0*/  FADD R11, -R14, R11 ;  /* 0x0000000b0e0b7221 */ /* 0x000fe20000000100 */
[----:B------:R-:W-:Y:S01]  /*d3c0*/  FADD R55, RZ, -R40 ;  /* 0x80000028ff377221 */ /* 0x000fe20000000000 */
[----:B------:R-:W-:Y:S01]  /*d3d0*/  FADD R50, RZ, -R35 ;  /* 0x80000023ff327221 */ /* 0x000fe20000000000 */
[----:B------:R-:W-:Y:S01]  /*d3e0*/  FFMA R7, R54, 4, R7 ;  /* 0x4080000036077823 */ /* 0x000fe20000000007 */
[----:B------:R-:W-:Y:S01]  /*d3f0*/  FFMA R164, R164, 2, R3 ;  /* 0x40000000a4a47823 */ /* 0x000fe20000000003 */
[----:B------:R-:W-:Y:S01]  /*d400*/  FADD R53, RZ, -R41 ;  /* 0x80000029ff357221 */ /* 0x000fe20000000000 */
[----:B------:R-:W-:Y:S01]  /*d410*/  ISETP.NE.AND.EX P0, PT, RZ, c[0x0][0x4cc], PT, P0 ;  /* 0x00013300ff007a0c */ /* 0x000fe20003f05300 */
[C---:B------:R-:W-:Y:S01]  /*d420*/  FADD R159, R0.reuse, R159 ;  /* 0x0000009f009f7221 */ /* 0x040fe20000000000 */
[----:B------:R-:W-:Y:S01]  /*d430*/  FADD R3, R3, -R14 ;  /* 0x8000000e03037221 */ /* 0x000fe20000000000 */
[----:B------:R-:W-:Y:S01]  /*d440*/  FADD R0, R0, -R5 ;  /* 0x8000000500007221 */ /* 0x000fe20000000000 */
[----:B------:R-:W-:Y:S01]  /*d450*/  FADD R156, -R5, R156 ;  /* 0x0000009c059c7221 */ /* 0x000fe20000000100 */
[----:B------:R-:W-:Y:S01]  /*d460*/  FMUL R14, R50, R23 ;  /* 0x00000017320e7220 */ /* 0x000fe20000400000 */
[C---:B------:R-:W-:Y:S01]  /*d470*/  FMUL R11, R55.reuse, R11 ;  /* 0x0000000b370b7220 */ /* 0x040fe20000400000 */
[----:B------:R-:W-:Y:S01]  /*d480*/  FMUL R164, R164, R53 ;  /* 0x00000035a4a47220 */ /* 0x000fe20000400000 */
[C---:B------:R-:W-:Y:S01]  /*d490*/  FMUL R20, R55.reuse, R20 ;  /* 0x0000001437147220 */ /* 0x040fe20000400000 */
[----:B------:R-:W-:Y:S01]  /*d4a0*/  FMUL R32, R55, R32 ;  /* 0x0000002037207220 */ /* 0x000fe20000400000 */
[----:B------:R-:W-:Y:S01]  /*d4b0*/  FADD R5, R158, -1 ;  /* 0xbf8000009e057421 */ /* 0x000fe20000000000 */
[----:B------:R-:W-:Y:S01]  /*d4c0*/  FADD R49, R49, -1 ;  /* 0xbf80000031317421 */ /* 0x000fe20000000000 */
[----:B------:R-:W-:Y:S01]  /*d4d0*/  FMUL R7, R55, R7 ;  /* 0x0000000737077220 */ /* 0x000fe20000400000 */
[C---:B------:R-:W-:Y:S01]  /*d4e0*/  FMUL R10, R53.reuse, R10 ;  /* 0x0000000a350a7220 */ /* 0x040fe20000400000 */
[----:B------:R-:W-:Y:S01]  /*d4f0*/  FFMA R4, R4, 4, R15 ;  /* 0x4080000004047823 */ /* 0x000fe2000000000f */
[----:B------:R-:W-:Y:S01]  /*d500*/  FFMA R14, R53, R21, -R14 ;  /* 0x00000015350e7223 */ /* 0x000fe2000000080e */
[----:B------:R-:W-:Y:S01]  /*d510*/  FADD R25, R25, -1 ;  /* 0xbf80000019197421 */ /* 0x000fe20000000000 */
[C---:B------:R-:W-:Y:S01]  /*d520*/  FFMA R11, R50.reuse, R156, R11 ;  /* 0x0000009c320b7223 */ /* 0x040fe2000000000b */
[----:B------:R-:W-:Y:S01]  /*d530*/  FFMA R9, R9, R50, R164 ;  /* 0x0000003209097223 */ /* 0x000fe200000000a4 */
[C---:B------:R-:W-:Y:S01]  /*d540*/  FFMA R5, R50.reuse, R5, R20 ;  /* 0x0000000532057223 */ /* 0x040fe20000000014 */
[----:B------:R-:W-:Y:S01]  /*d550*/  FFMA R32, R53, R49, -R32 ;  /* 0x0000003135207223 */ /* 0x000fe20000000820 */
[----:B------:R-:W-:Y:S01]  /*d560*/  FFMA R7, R50, R8, R7 ;  /* 0x0000000832077223 */ /* 0x000fe20000000007 */
[C---:B------:R-:W-:Y:S01]  /*d570*/  FFMA R10, R55.reuse, R159, R10 ;  /* 0x0000009f370a7223 */ /* 0x040fe2000000000a */
[----:B------:R-:W-:Y:S01]  /*d580*/  FFMA R25, R55, R25, R14 ;  /* 0x0000001937197223 */ /* 0x000fe2000000000e */
[C---:B------:R-:W-:Y:S01]  /*d590*/  FFMA R4, R53.reuse, R4, R11 ;  /* 0x0000000435047223 */ /* 0x040fe2000000000b */
[----:B------:R-:W-:Y:S01]  /*d5a0*/  FFMA R6, R6, R55, R9 ;  /* 0x0000003706067223 */ /* 0x000fe20000000009 */
[C---:B------:R-:W-:Y:S01]  /*d5b0*/  FFMA R5, R53.reuse, -R24, R5 ;  /* 0x8000001835057223 */ /* 0x040fe20000000005 */
[C---:B------:R-:W-:Y:S01]  /*d5c0*/  FFMA R32, R50.reuse, R51, R32 ;  /* 0x0000003332207223 */ /* 0x040fe20000000020 */
[----:B------:R-:W-:Y:S01]  /*d5d0*/  FFMA R0, R53, -R0, R7 ;  /* 0x8000000035007223 */ /* 0x000fe20000000007 */
[----:B------:R-:W-:Y:S01]  /*d5e0*/  FFMA R3, R50, -R3, R10 ;  /* 0x8000000332037223 */ /* 0x000fe2000000000a */
[----:B------:R-:W-:Y:S01]  /*d5f0*/  MOV R11, c[0x0][0x4e8] ;  /* 0x00013a00000b7a02 */ /* 0x000fe20000000f00 */
[----:B------:R-:W-:Y:S01]  /*d600*/  FADD R65, RZ, R65 ;  /* 0x00000041ff417221 */ /* 0x000fe20000000000 */
[----:B------:R-:W-:Y:S01]  /*d610*/  MOV R14, c[0x0][0x1d8] ;  /* 0x00007600000e7a02 */ /* 0x000fe20000000f00 */
[----:B------:R-:W-:Y:S01]  /*d620*/  FADD R59, RZ, R59 ;  /* 0x0000003bff3b7221 */ /* 0x000fe20000000000 */
[----:B------:R-:W-:Y:S01]  /*d630*/  FADD R66, RZ, R66 ;  /* 0x00000042ff427221 */ /* 0x000fe20000000000 */
[----:B------:R-:W-:Y:S01]  /*d640*/  FADD R57, RZ, R57 ;  /* 0x00000039ff397221 */ /* 0x000fe20000000000 */
[----:B------:R-:W-:Y:S01]  /*d650*/  SHF.R.S32.HI R11, RZ, 0x1f, R11 ;  /* 0x0000001fff0b7819 */ /* 0x000fe2000001140b */
[----:B------:R-:W-:Y:S01]  /*d660*/  FADD R7, RZ, R6 ;  /* 0x00000006ff077221 */ /* 0x000fe20000000000 */
[----:B------:R-:W-:Y:S01]  /*d670*/  SHF.R.S32.HI R14, RZ, 0x1f, R14 ;  /* 0x0000001fff0e7819 */ /* 0x000fe2000001140e */
        /* <DEDUP_REMOVED lines=17> */
.L_x_1507:
[----:B------:R-:W-:-:S04]  /*d790*/  ISETP.NE.U32.AND P1, PT, RZ, c[0x0][0x1c0], PT ;  /* 0x00007000ff007a0c */ /* 0x000fc80003f25070 */
[----:B------:R-:W-:-:S13]  /*d7a0*/  ISETP.NE.AND.EX P1, PT, RZ, c[0x0][0x1c4], PT, P1 ;  /* 0x00007100ff007a0c */ /* 0x000fda0003f25310 */
        /* <DEDUP_REMOVED lines=9> */
[----:B------:R0:W-:Y:S02]  /*d840*/  RED.E.ADD.F32.FTZ.RN.STRONG.GPU [R4.64+0x8], R49 ;  /* 0x000008310400798e */ /* 0x0001e4000c10e784 */
.L_x_1508:
[----:B------:R-:W-:Y:S01]  /*d850*/  ISETP.NE.U32.AND P1, PT, RZ, c[0x0][0x490], PT ;  /* 0x00012400ff007a0c */ /* 0x000fe20003f25070 */
[----:B------:R-:W-:Y:S01]  /*d860*/  FADD R0, RZ, R50 ;  /* 0x00000032ff007221 */ /* 0x000fe20000000000 */
[----:B------:R-:W-:Y:S01]  /*d870*/  FADD R3, RZ, R55 ;  /* 0x00000037ff037221 */ /* 0x000fe20000000000 */
[----:B0-----:R-:W-:-:S02]  /*d880*/  MOV R4, c[0x0][0x1a0] ;  /* 0x0000680000047a02 */ /* 0x001fc40000000f00 */
[----:B------:R-:W-:Y:S01]  /*d890*/  ISETP.NE.AND.EX P1, PT, RZ, c[0x0][0x494], PT, P1 ;  /* 0x00012500ff007a0c */ /* 0x000fe20003f25310 */
[----:B------:R-:W-:Y:S01]  /*d8a0*/  FADD R35, R35, R0 ;  /* 0x0000000023237221 */ /* 0x000fe20000000000 */
[----:B------:R-:W-:Y:S01]  /*d8b0*/  FADD R0, RZ, R53 ;  /* 0x00000035ff007221 */ /* 0x000fe20000000000 */
[----:B------:R-:W-:Y:S01]  /*d8c0*/  FADD R40, R40, R3 ;  /* 0x0000000328287221 */ /* 0x000fe20000000000 */
[----:B------:R-:W-:Y:S01]  /*d8d0*/  MOV R3, c[0x0][0x4b0] ;  /* 0x00012c0000037a02 */ /* 0x000fe20000000f00 */
[----:B------:R-:W-:Y:S01]  /*d8e0*/  FADD R35, RZ, R35 ;  /* 0x00000023ff237221 */ /* 0x000fe20000000000 */
[----:B------:R-:W-:Y:S01]  /*d8f0*/  FADD R41, R41, R0 ;  /* 0x0000000029297221 */ /* 0x000fe20000000000 */
[----:B------:R-:W-:Y:S01]  /*d900*/  FADD R23, RZ, R40 ;  /* 0x00000028ff177221 */ /* 0x000fe20000000000 */
[----:B------:R-:W-:Y:S02]  /*d910*/  SHF.R.S32.HI R0, RZ, 0x1f, R3 ;  /* 0x0000001fff007819 */ /* 0x000fe40000011403 */
[----:B------:R-:W-:Y:S01]  /*d920*/  SHF.R.S32.HI R3, RZ, 0x1f, R4 ;  /* 0x0000001fff037819 */ /* 0x000fe20000011404 */
[----:B------:R-:W-:-:S02]  /*d930*/  FADD R41, RZ, R41 ;  /* 0x00000029ff297221 */ /* 0x000fc40000000000 */
        /* <DEDUP_REMOVED lines=15> */
.L_x_1509:
        /* <DEDUP_REMOVED lines=16> */
.L_x_1510:
[----:B------:R-:W-:Y:S01]  /*db30*/  ISETP.GE.AND P2, PT, R205, RZ, PT ;  /* 0x000000ffcd00720c */ /* 0x000fe20003f46270 */
[----:B------:R-:W-:Y:S03]  /*db40*/  BSSY B0, `(.L_x_1511) ;  /* 0x0000149000007945 */ /* 0x000fe60003800000 */
[----:B------:R-:W-:-:S02]  /*db50*/  FSEL R175, R175, RZ, P2 ;  /* 0x000000ffafaf7208 */ /* 0x000fc40001000000 */
[----:B0-----:R-:W-:Y:S02]  /*db60*/  FSEL R5, R196, R183, !P2 ;  /* 0x000000b7c4057208 */ /* 0x001fe40005000000 */
[----:B------:R-:W-:Y:S02]  /*db70*/  FSEL R180, R180, RZ, P2 ;  /* 0x000000ffb4b47208 */ /* 0x000fe40001000000 */
[----:B------:R-:W-:Y:S01]  /*db80*/  FSEL R181, R181, RZ, P2 ;  /* 0x000000ffb5b57208 */ /* 0x000fe20001000000 */
[-C--:B------:R-:W-:Y:S01]  /*db90*/  FMUL R8, R175, R5.reuse ;  /* 0x00000005af087220 */ /* 0x080fe20000400000 */
[----:B------:R-:W-:Y:S01]  /*dba0*/  FSEL R4, R197, R182, !P2 ;  /* 0x000000b6c5047208 */ /* 0x000fe20005000000 */
[----:B------:R-:W-:Y:S01]  /*dbb0*/  FMUL R40, R5, R5 ;  /* 0x0000000505287220 */ /* 0x000fe20000400000 */
[----:B------:R-:W-:Y:S01]  /*dbc0*/  FSEL R15, R190, R189, !P2 ;  /* 0x000000bdbe0f7208 */ /* 0x000fe20005000000 */
[----:B------:R-:W-:Y:S01]  /*dbd0*/  FADD R9, R8, R8 ;  /* 0x0000000808097221 */ /* 0x000fe20000000000 */
[----:B------:R-:W-:Y:S01]  /*dbe0*/  FSEL R6, R191, R188, !P2 ;  /* 0x000000bcbf067208 */ /* 0x000fe20005000000 */
[-C--:B------:R-:W-:Y:S01]  /*dbf0*/  FMUL R7, R180, R4.reuse ;  /* 0x00000004b4077220 */ /* 0x080fe20000400000 */
[C---:B------:R-:W-:Y:S01]  /*dc00*/  FMUL R23, R4.reuse, R5 ;  /* 0x0000000504177220 */ /* 0x040fe20000400000 */
[-C--:B------:R-:W-:Y:S01]  /*dc10*/  FMUL R20, R181, R15.reuse ;  /* 0x0000000fb5147220 */ /* 0x080fe20000400000 */
[----:B------:R-:W-:Y:S01]  /*dc20*/  FMUL R25, R4, R4 ;  /* 0x0000000404197220 */ /* 0x000fe20000400000 */
[----:B------:R-:W-:Y:S01]  /*dc30*/  FMUL R21, R6, R15 ;  /* 0x0000000f06157220 */ /* 0x000fe20000400000 */
[----:B------:R-:W-:Y:S01]  /*dc40*/  FADD R7, R7, R7 ;  /* 0x0000000707077221 */ /* 0x000fe20000000000 */
[----:B------:R-:W-:Y:S01]  /*dc50*/  FADD R8, R20, R20 ;  /* 0x0000001414087221 */ /* 0x000fe20000000000 */
[----:B------:R-:W-:Y:S01]  /*dc60*/  FFMA R10, R4, R5, R23 ;  /* 0x00000005040a7223 */ /* 0x000fe20000000017 */
[-C--:B------:R-:W-:Y:S01]  /*dc70*/  FFMA R21, R6, R15.reuse, R21 ;  /* 0x0000000f06157223 */ /* 0x080fe20000000015 */
[----:B------:R-:W-:Y:S01]  /*dc80*/  FADD R33, -R9, R7 ;  /* 0x0000000709217221 */ /* 0x000fe20000000100 */
[C---:B------:R-:W-:Y:S01]  /*dc90*/  FADD R24, -R8.reuse, R9 ;  /* 0x0000000908187221 */ /* 0x040fe20000000100 */
[----:B------:R-:W-:Y:S01]  /*dca0*/  FADD R50, R8, R7 ;  /* 0x0000000708327221 */ /* 0x000fe20000000000 */
[C-C-:B------:R-:W-:Y:S01]  /*dcb0*/  FADD R35, R21.reuse, R10.reuse ;  /* 0x0000000a15237221 */ /* 0x140fe20000000000 */
[----:B------:R-:W-:Y:S01]  /*dcc0*/  FADD R58, R21, -R10 ;  /* 0x8000000a153a7221 */ /* 0x000fe20000000000 */
[CC--:B------:R-:W-:Y:S01]  /*dcd0*/  FMUL R10, R5.reuse, R6.reuse ;  /* 0x00000006050a7220 */ /* 0x0c0fe20000400000 */
[CC--:B------:R-:W-:Y:S01]  /*dce0*/  FMUL R8, R5.reuse, R15.reuse ;  /* 0x0000000f05087220 */ /* 0x0c0fe20000400000 */
[C---:B------:R-:W-:Y:S01]  /*dcf0*/  FMUL R7, R4.reuse, R15 ;  /* 0x0000000f04077220 */ /* 0x040fe20000400000 */
[-C--:B------:R-:W-:Y:S01]  /*dd00*/  FMUL R41, R4, R6.reuse ;  /* 0x0000000604297220 */ /* 0x080fe20000400000 */
[-C--:B------:R-:W-:Y:S01]  /*dd10*/  FMUL R49, R6, R6.reuse ;  /* 0x0000000606317220 */ /* 0x080fe20000400000 */
[----:B------:R-:W-:Y:S01]  /*dd20*/  FMUL R9, R180, R5 ;  /* 0x00000005b4097220 */ /* 0x000fe20000400000 */
[CC--:B------:R-:W-:Y:S01]  /*dd30*/  FFMA R32, R5.reuse, R6.reuse, R10 ;  /* 0x0000000605207223 */ /* 0x0c0fe2000000000a */
[C---:B------:R-:W-:Y:S01]  /*dd40*/  FFMA R23, R5.reuse, R15, R8 ;  /* 0x0000000f05177223 */ /* 0x040fe20000000008 */
[C---:B------:R-:W-:Y:S01]  /*dd50*/  FFMA R51, R5.reuse, R5, R40 ;  /* 0x0000000505337223 */ /* 0x040fe20000000028 */
[----:B------:R-:W-:Y:S01]  /*dd60*/  FMUL R5, R5, R181 ;  /* 0x000000b505057220 */ /* 0x000fe20000400000 */
[----:B------:R-:W-:Y:S01]  /*dd70*/  FMUL R8, R181, R6 ;  /* 0x00000006b5087220 */ /* 0x000fe20000400000 */
[C---:B------:R-:W-:Y:S01]  /*dd80*/  FFMA R21, R4.reuse, R15, R7 ;  /* 0x0000000f04157223 */ /* 0x040fe20000000007 */
[C---:B------:R-:W-:Y:S01]  /*dd90*/  FMUL R181, R4.reuse, R181 ;  /* 0x000000b504b57220 */ /* 0x040fe20000400000 */
[C---:B------:R-:W-:Y:S01]  /*dda0*/  FFMA R25, R4.reuse, R4, R25 ;  /* 0x0000000404197223 */ /* 0x040fe20000000019 */
[----:B------:R-:W-:Y:S01]  /*ddb0*/  FFMA R54, R4, R6, R41 ;  /* 0x0000000604367223 */ /* 0x000fe20000000029 */
[C---:B------:R-:W-:Y:S01]  /*ddc0*/  FMUL R7, R175.reuse, R4 ;  /* 0x00000004af077220 */ /* 0x040fe20000400000 */
[-C--:B------:R-:W-:Y:S01]  /*ddd0*/  FMUL R4, R180, R6.reuse ;  /* 0x00000006b4047220 */ /* 0x080fe20000400000 */
[-C--:B------:R-:W-:Y:S01]  /*dde0*/  FFMA R55, R6, R6.reuse, R49 ;  /* 0x0000000606377223 */ /* 0x080fe20000000031 */
[C---:B------:R-:W-:Y:S01]  /*ddf0*/  FMUL R6, R175.reuse, R6 ;  /* 0x00000006af067220 */ /* 0x040fe20000400000 */
[-C--:B------:R-:W-:Y:S01]  /*de00*/  FMUL R180, R180, R15.reuse ;  /* 0x0000000fb4b47220 */ /* 0x080fe20000400000 */
[-C--:B------:R-:W-:Y:S01]  /*de10*/  FMUL R175, R175, R15.reuse ;  /* 0x0000000fafaf7220 */ /* 0x080fe20000400000 */
[----:B------:R-:W-:Y:S01]  /*de20*/  FMUL R10, R15, R15 ;  /* 0x0000000f0f0a7220 */ /* 0x000fe20000400000 */
[----:B------:R-:W-:Y:S01]  /*de30*/  FADD R15, R9, R9 ;  /* 0x00000009090f7221 */ /* 0x000fe20000000000 */
[C-C-:B------:R-:W-:Y:S01]  /*de40*/  FADD R49, R21.reuse, R32.reuse ;  /* 0x0000002015317221 */ /* 0x140fe20000000000 */
[----:B------:R-:W-:Y:S01]  /*de50*/  FADD R53, R21, -R32 ;  /* 0x8000002015357221 */ /* 0x000fe20000000000 */
[----:B------:R-:W-:Y:S01]  /*de60*/  FADD R32, R7, R7 ;  /* 0x0000000707207221 */ /* 0x000fe20000000000 */
[C---:B------:R-:W-:Y:S01]  /*de70*/  FFMA R51, R10.reuse, 2, R51 ;  /* 0x400000000a337823 */ /* 0x040fe20000000033 */
[C---:B------:R-:W-:Y:S01]  /*de80*/  FFMA R41, R10.reuse, 2, R25 ;  /* 0x400000000a297823 */ /* 0x040fe20000000019 */
[----:B------:R-:W-:Y:S01]  /*de90*/  FFMA R55, R10, 2, R55 ;  /* 0x400000000a377823 */ /* 0x000fe20000000037 */
[----:B------:R-:W-:Y:S01]  /*dea0*/  FFMA R10, R8, 2, R15 ;  /* 0x40000000080a7823 */ /* 0x000fe2000000000f */
[----:B------:R-:W-:Y:S01]  /*deb0*/  FFMA R21, R9, 2, R32 ;  /* 0x4000000009157823 */ /* 0x000fe20000000020 */
[C-C-:B------:R-:W-:Y:S01]  /*dec0*/  FADD R56, R23.reuse, -R54.reuse ;  /* 0x8000003617387221 */ /* 0x140fe20000000000 */
[----:B------:R-:W-:Y:S01]  /*ded0*/  FADD R54, R23, R54 ;  /* 0x0000003617367221 */ /* 0x000fe20000000000 */
[----:B------:R-:W-:Y:S01]  /*dee0*/  FFMA R10, R7, 4, R10 ;  /* 0x40800000070a7823 */ /* 0x000fe2000000000a */
[----:B------:R-:W-:Y:S01]  /*def0*/  FADD R7, R6, R6 ;  /* 0x0000000606077221 */ /* 0x000fe20000000000 */
[C---:B------:R-:W-:Y:S01]  /*df00*/  FFMA R40, R8.reuse, 2, R32 ;  /* 0x4000000008287823 */ /* 0x040fe20000000020 */
[----:B------:R-:W-:Y:S01]  /*df10*/  FFMA R23, R8, 4, R21 ;  /* 0x4080000008177823 */ /* 0x000fe20000000015 */
[----:B------:R-:W-:Y:S01]  /*df20*/  FADD R181, R181, R181 ;  /* 0x000000b5b5b57221 */ /* 0x000fe20000000000 */
[C---:B------:R-:W-:Y:S01]  /*df30*/  FADD R6, R180.reuse, R180 ;  /* 0x000000b4b4067221 */ /* 0x040fe20000000000 */
[C---:B------:R-:W-:Y:S01]  /*df40*/  FADD R8, R175.reuse, R175 ;  /* 0x000000afaf087221 */ /* 0x040fe20000000000 */
[--C-:B------:R-:W-:Y:S01]  /*df50*/  FFMA R180, R180, 4, R7.reuse ;  /* 0x40800000b4b47823 */ /* 0x100fe20000000007 */
[----:B------:R-:W-:Y:S01]  /*df60*/  FMUL R32, R175, 4 ;  /* 0x40800000af207820 */ /* 0x000fe20000400000 */
[C---:B------:R-:W-:Y:S01]  /*df70*/  FADD R7, R6.reuse, R7 ;  /* 0x0000000706077221 */ /* 0x040fe20000000000 */
[----:B------:R-:W-:Y:S01]  /*df80*/  FADD R25, R6, -R181 ;  /* 0x800000b506197221 */ /* 0x000fe20000000000 */
[----:B------:R-:W-:Y:S01]  /*df90*/  FADD R6, RZ, -R43 ;  /* 0x8000002bff067221 */ /* 0x000fe20000000000 */
[C---:B------:R-:W-:Y:S01]  /*dfa0*/  FFMA R21, R5.reuse, 2, R8 ;  /* 0x4000000005157823 */ /* 0x040fe20000000008 */
[----:B------:R-:W-:Y:S01]  /*dfb0*/  FFMA R32, R5, 2, R32 ;  /* 0x4000000005207823 */ /* 0x000fe20000000020 */
[----:B------:R-:W-:Y:S01]  /*dfc0*/  FFMA R15, R9, 4, R40 ;  /* 0x40800000090f7823 */ /* 0x000fe20000000028 */
[----:B------:R-:W-:Y:S01]  /*dfd0*/  FADD R5, R4, R4 ;  /* 0x0000000404057221 */ /* 0x000fe20000000000 */
[----:B------:R-:W-:Y:S01]  /*dfe0*/  FADD R9, RZ, -R48 ;  /* 0x80000030ff097221 */ /* 0x000fe20000000000 */
[----:B------:R-:W-:Y:S01]  /*dff0*/  FADD R4, RZ, -R42 ;  /* 0x8000002aff047221 */ /* 0x000fe20000000000 */
[----:B------:R-:W-:Y:S01]  /*e000*/  FMUL R21, R6, R21 ;  /* 0x0000001506157220 */ /* 0x000fe20000400000 */
[----:B------:R-:W-:Y:S01]  /*e010*/  FFMA R33, R20, 4, R33 ;  /* 0x4080000014217823 */ /* 0x000fe20000000021 */
[----:B------:R-:W-:Y:S01]  /*e020*/  FMUL R10, R10, R9 ;  /* 0x000000090a0a7220 */ /* 0x000fe20000400000 */
[----:B------:R-:W-:Y:S01]  /*e030*/  FADD R32, -R5, R32 ;  /* 0x0000002005207221 */ /* 0x000fe20000000100 */
[----:B------:R-:W-:Y:S01]  /*e040*/  FFMA R20, R4, R23, R21 ;  /* 0x0000001704147223 */ /* 0x000fe20000000015 */
[----:B------:R-:W-:Y:S01]  /*e050*/  FMUL R21, R9, R58 ;  /* 0x0000003a09157220 */ /* 0x000fe20000400000 */
[----:B------:R-:W-:Y:S01]  /*e060*/  FFMA R7, R7, R4, R10 ;  /* 0x0000000407077223 */ /* 0x000fe2000000000a */
[----:B------:R-:W-:Y:S01]  /*e070*/  FADD R8, R8, -R5 ;  /* 0x8000000508087221 */ /* 0x000fe20000000000 */
[----:B------:R-:W-:Y:S01]  /*e080*/  FADD R10, R41, -1 ;  /* 0xbf800000290a7421 */ /* 0x000fe20000000000 */
[----:B------:R-:W-:Y:S01]  /*e090*/  FFMA R49, R4, R49, -R21 ;  /* 0x0000003104317223 */ /* 0x000fe20000000815 */
[----:B------:R-:W-:Y:S01]  /*e0a0*/  FADD R180, -R181, R180 ;  /* 0x000000b4b5b47221 */ /* 0x000fe20000000100 */
[C---:B------:R-:W-:Y:S01]  /*e0b0*/  FMUL R5, R9.reuse, R50 ;  /* 0x0000003209057220 */ /* 0x040fe20000400000 */
[----:B------:R-:W-:Y:S01]  /*e0c0*/  FMUL R21, R9, R32 ;  /* 0x0000002009157220 */ /* 0x000fe20000400000 */
[C---:B------:R-:W-:Y:S01]  /*e0d0*/  FMUL R53, R6.reuse, R53 ;  /* 0x0000003506357220 */ /* 0x040fe20000400000 */
[----:B------:R-:W-:Y:S01]  /*e0e0*/  FADD R40, R55, -1 ;  /* 0xbf80000037287421 */ /* 0x000fe20000000000 */
[----:B------:R-:W-:Y:S01]  /*e0f0*/  FMUL R10, R9, R10 ;  /* 0x0000000a090a7220 */ /* 0x000fe20000400000 */
[C---:B------:R-:W-:Y:S01]  /*e100*/  FFMA R5, R6.reuse, R15, R5 ;  /* 0x0000000f06057223 */ /* 0x040fe20000000005 */
[----:B------:R-:W-:Y:S01]  /*e110*/  FFMA R21, R6, R180, R21 ;  /* 0x000000b406157223 */ /* 0x000fe20000000015 */
[----:B------:R-:W-:Y:S01]  /*e120*/  FFMA R40, R4, R40, -R53 ;  /* 0x0000002804287223 */ /* 0x000fe20000000835 */
[----:B------:R-:W-:Y:S01]  /*e130*/  FADD R32, R51, -1 ;  /* 0xbf80000033207421 */ /* 0x000fe20000000000 */
[----:B------:R-:W-:Y:S01]  /*e140*/  FFMA R35, R6, R35, R10 ;  /* 0x0000002306237223 */ /* 0x000fe2000000000a */
[C---:B------:R-:W-:Y:S01]  /*e150*/  FFMA R20, R9.reuse, -R25, R20 ;  /* 0x8000001909147223 */ /* 0x040fe20000000014 */
[----:B------:R-:W-:Y:S01]  /*e160*/  FFMA R15, R4, -R8, R5 ;  /* 0x80000008040f7223 */ /* 0x000fe20000000005 */
[----:B------:R-:W-:Y:S01]  /*e170*/  FFMA R10, R24, R6, R7 ;  /* 0x00000006180a7223 */ /* 0x000fe20000000007 */
[----:B------:R-:W-:Y:S01]  /*e180*/  FFMA R21, R4, R33, R21 ;  /* 0x0000002104157223 */ /* 0x000fe20000000015 */
[----:B------:R-:W-:Y:S01]  /*e190*/  FFMA R32, R6, R32, R49 ;  /* 0x0000002006207223 */ /* 0x000fe20000000031 */
[----:B------:R-:W-:Y:S01]  /*e1a0*/  FFMA R40, R9, R54, R40 ;  /* 0x0000003609287223 */ /* 0x000fe20000000028 */
        /* <DEDUP_REMOVED lines=22> */
[----:B------:R0:W-:Y:S04]  /*e310*/  RED.E.ADD.F32.FTZ.RN.STRONG.GPU [R14.64], R35 ;  /* 0x000000230e00798e */ /* 0x0001e8000c10e784 */
[----:B------:R0:W-:Y:S04]  /*e320*/  RED.E.ADD.F32.FTZ.RN.STRONG.GPU [R14.64+0x4], R23 ;  /* 0x000004170e00798e */ /* 0x0001e8000c10e784 */
[----:B------:R0:W-:Y:S01]  /*e330*/  RED.E.ADD.F32.FTZ.RN.STRONG.GPU [R14.64+0x8], R21 ;  /* 0x000008150e00798e */ /* 0x0001e2000c10e784 */
[----:B------:R-:W-:Y:S05]  /*e340*/  BRA `(.L_x_1514) ;  /* 0x000000c000007947 */ /* 0x000fea0003800000 */
.L_x_1513:
[----:B------:R-:W-:-:S04]  /*e350*/  ISETP.NE.U32.AND P0, PT, RZ, c[0x0][0x1c0], PT ;  /* 0x00007000ff007a0c */ /* 0x000fc80003f05070 */
[----:B------:R-:W-:-:S13]  /*e360*/  ISETP.NE.AND.EX P0, PT, RZ, c[0x0][0x1c4], PT, P0 ;  /* 0x00007100ff007a0c */ /* 0x000fda0003f05300 */
[----:B------:R-:W-:Y:S05]  /*e370*/  @!P0 BRA `(.L_x_1514) ;  /* 0x0000009000008947 */ /* 0x000fea0003800000 */
[----:B------:R-:W-:Y:S01]  /*e380*/  IMAD R11, R34, c[0x0][0x1d8], RZ ;  /* 0x00007600220b7a24 */ /* 0x000fe200078e02ff */
[----:B------:R-:W-:Y:S01]  /*e390*/  MOV R20, c[0x0][0x1d8] ;  /* 0x0000760000147a02 */ /* 0x000fe20000000f00 */
[----:B------:R-:W-:Y:S02]  /*e3a0*/  ULDC.64 UR4, c[0x0][0x118] ;  /* 0x0000460000047ab9 */ /* 0x000fe40000000a00 */
[C---:B------:R-:W-:Y:S02]  /*e3b0*/  IMAD R11, R205.reuse, R14, R11 ;  /* 0x0000000ecd0b7224 */ /* 0x040fe400078e020b */
[----:B------:R-:W-:-:S05]  /*e3c0*/  IMAD.WIDE.U32 R14, R205, R20, c[0x0][0x1c0] ;  /* 0x00007000cd0e7625 */ /* 0x000fca00078e0014 */
[----:B------:R-:W-:-:S05]  /*e3d0*/  IADD3 R15, R11, R15, RZ ;  /* 0x0000000f0b0f7210 */ /* 0x000fca0007ffe0ff */
[----:B------:R0:W-:Y:S04]  /*e3e0*/  RED.E.ADD.F32.FTZ.RN.STRONG.GPU [R14.64], R35 ;  /* 0x000000230e00798e */ /* 0x0001e8000c10e784 */
[----:B------:R0:W-:Y:S04]  /*e3f0*/  RED.E.ADD.F32.FTZ.RN.STRONG.GPU [R14.64+0x4], R23 ;  /* 0x000004170e00798e */ /* 0x0001e8000c10e784 */
[----:B------:R0:W-:Y:S02]  /*e400*/  RED.E.ADD.F32.FTZ.RN.STRONG.GPU [R14.64+0x8], R21 ;  /* 0x000008150e00798e */ /* 0x0001e4000c10e784 */
.L_x_1514:
[----:B0-----:R-:W-:Y:S01]  /*e410*/  FMUL R15, R182, R183 ;  /* 0x000000b7b60f7220 */ /* 0x001fe20000400000 */
[-C--:B------:R-:W-:Y:S01]  /*e420*/  FMUL R11, R188, R189.reuse ;  /* 0x000000bdbc0b7220 */ /* 0x080fe20000400000 */
[----:B------:R-:W-:Y:S01]  /*e430*/  FMUL R20, R182, R189 ;  /* 0x000000bdb6147220 */ /* 0x000fe20000400000 */
[-C--:B------:R-:W-:Y:S01]  /*e440*/  FMUL R24, R183, R188.reuse ;  /* 0x000000bcb7187220 */ /* 0x080fe20000400000 */
[CC--:B------:R-:W-:Y:S01]  /*e450*/  FMUL R21, R197.reuse, R57.reuse ;  /* 0x00000039c5157220 */ /* 0x0c0fe20000400000 */
[----:B------:R-:W-:Y:S01]  /*e460*/  FMUL R32, R196, R57 ;  /* 0x00000039c4207220 */ /* 0x000fe20000400000 */
[C---:B------:R-:W-:Y:S01]  /*e470*/  FMUL R23, R197.reuse, R59 ;  /* 0x0000003bc5177220 */ /* 0x040fe20000400000 */
[----:B------:R-:W-:Y:S01]  /*e480*/  FMUL R50, R197, R65 ;  /* 0x00000041c5327220 */ /* 0x000fe20000400000 */
[----:B------:R-:W-:Y:S01]  /*e490*/  FFMA R14, R182, R183, R15 ;  /* 0x000000b7b60e7223 */ /* 0x000fe2000000000f */
[-C--:B------:R-:W-:Y:S01]  /*e4a0*/  FFMA R11, R188, R189.reuse, R11 ;  /* 0x000000bdbc0b7223 */ /* 0x080fe2000000000b */
[----:B------:R-:W-:Y:S01]  /*e4b0*/  FFMA R20, R182, R189, R20 ;  /* 0x000000bdb6147223 */ /* 0x000fe20000000014 */
[----:B------:R-:W-:Y:S01]  /*e4c0*/  FFMA R15, R183, R188, R24 ;  /* 0x000000bcb70f7223 */ /* 0x000fe20000000018 */
[C---:B------:R-:W-:Y:S01]  /*e4d0*/  FFMA R33, R190.reuse, R65, -R21 ;  /* 0x00000041be217223 */ /* 0x040fe20000000815 */
[C---:B------:R-:W-:Y:S01]  /*e4e0*/  FFMA R40, R190.reuse, R59, -R32 ;  /* 0x0000003bbe287223 */ /* 0x040fe20000000820 */
[C---:B------:R-:W-:Y:S01]  /*e4f0*/  FFMA R62, R190.reuse, R66, R23 ;  /* 0x00000042be3e7223 */ /* 0x040fe20000000017 */
[----:B------:R-:W-:Y:S01]  /*e500*/  FFMA R190, R190, R57, R50 ;  /* 0x00000039bebe7223 */ /* 0x000fe20000000032 */
[C-C-:B------:R-:W-:Y:S01]  /*e510*/  FADD R50, R11.reuse, R14.reuse ;  /* 0x0000000e0b327221 */ /* 0x140fe20000000000 */
[----:B------:R-:W-:Y:S01]  /*e520*/  FADD R55, R11, -R14 ;  /* 0x8000000e0b377221 */ /* 0x000fe20000000000 */
[C-C-:B------:R-:W-:Y:S01]  /*e530*/  FADD R53, R20.reuse, R15.reuse ;  /* 0x0000000f14357221 */ /* 0x140fe20000000000 */
[----:B------:R-:W-:Y:S01]  /*e540*/  FADD R56, R20, -R15 ;  /* 0x8000000f14387221 */ /* 0x000fe20000000000 */
[----:B------:R-:W-:Y:S01]  /*e550*/  FMUL R15, R182, R182 ;  /* 0x000000b6b60f7220 */ /* 0x000fe20000400000 */
[C---:B------:R-:W-:Y:S01]  /*e560*/  FMUL R24, R183.reuse, R183 ;  /* 0x000000b7b7187220 */ /* 0x040fe20000400000 */
[-C--:B------:R-:W-:Y:S01]  /*e570*/  FMUL R23, R188, R188.reuse ;  /* 0x000000bcbc177220 */ /* 0x080fe20000400000 */
[-C--:B------:R-:W-:Y:S01]  /*e580*/  FMUL R14, R183, R189.reuse ;  /* 0x000000bdb70e7220 */ /* 0x080fe20000400000 */
[C---:B------:R-:W-:Y:S01]  /*e590*/  FMUL R21, R182.reuse, R188 ;  /* 0x000000bcb6157220 */ /* 0x040fe20000400000 */
[----:B------:R-:W-:Y:S01]  /*e5a0*/  FMUL R11, R189, R189 ;  /* 0x000000bdbd0b7220 */ /* 0x000fe20000400000 */
[----:B------:R-:W-:Y:S01]  /*e5b0*/  FFMA R20, R182, R182, R15 ;  /* 0x000000b6b6147223 */ /* 0x000fe2000000000f */
[C---:B------:R-:W-:Y:S01]  /*e5c0*/  FFMA R24, R183.reuse, R183, R24 ;  /* 0x000000b7b7187223 */ /* 0x040fe20000000018 */
[-C--:B------:R-:W-:Y:S01]  /*e5d0*/  FFMA R32, R188, R188.reuse, R23 ;  /* 0x000000bcbc207223 */ /* 0x080fe20000000017 */
[----:B------:R-:W-:Y:S01]  /*e5e0*/  FFMA R14, R183, R189, R14 ;  /* 0x000000bdb70e7223 */ /* 0x000fe2000000000e */
[----:B------:R-:W-:Y:S01]  /*e5f0*/  FFMA R21, R182, R188, R21 ;  /* 0x000000bcb6157223 */ /* 0x000fe20000000015 */
[C---:B------:R-:W-:Y:S01]  /*e600*/  FFMA R51, R11.reuse, 2, R20 ;  /* 0x400000000b337823 */ /* 0x040fe20000000014 */
[C---:B------:R-:W-:Y:S01]  /*e610*/  FFMA R58, R11.reuse, 2, R24 ;  /* 0x400000000b3a7823 */ /* 0x040fe20000000018 */
[----:B------:R-:W-:Y:S01]  /*e620*/  FFMA R60, R11, 2, R32 ;  /* 0x400000000b3c7823 */ /* 0x000fe20000000020 */
[C-C-:B------:R-:W-:Y:S01]  /*e630*/  FADD R54, R14.reuse, -R21.reuse ;  /* 0x800000150e367221 */ /* 0x140fe20000000000 */
[----:B------:R-:W-:Y:S01]  /*e640*/  FADD R61, R14, R21 ;  /* 0x000000150e3d7221 */ /* 0x000fe20000000000 */
[----:B------:R-:W-:Y:S01]  /*e650*/  FMUL R14, R199, R182 ;  /* 0x000000b6c70e7220 */ /* 0x000fe20000400000 */
[----:B------:R-:W-:Y:S01]  /*e660*/  FMUL R11, R204, R183 ;  /* 0x000000b7cc0b7220 */ /* 0x000fe20000400000 */
[----:B------:R-:W-:Y:S01]  /*e670*/  FMUL R25, R198, R189 ;  /* 0x000000bdc6197220 */ /* 0x000fe20000400000 */
[----:B------:R-:W-:Y:S01]  /*e680*/  FFMA R64, -R197, R66, R40 ;  /* 0x00000042c5407223 */ /* 0x000fe20000000128 */
[----:B------:R-:W-:Y:S01]  /*e690*/  FFMA R14, R199, R182, R14 ;  /* 0x000000b6c70e7223 */ /* 0x000fe2000000000e */
[CC--:B------:R-:W-:Y:S01]  /*e6a0*/  FFMA R11, R204.reuse, R183.reuse, R11 ;  /* 0x000000b7cc0b7223 */ /* 0x0c0fe2000000000b */
[----:B------:R-:W-:Y:S01]  /*e6b0*/  FADD R20, R25, R25 ;  /* 0x0000001919147221 */ /* 0x000fe20000000000 */
[----:B------:R-:W-:Y:S01]  /*e6c0*/  FMUL R15, R204, R188 ;  /* 0x000000bccc0f7220 */ /* 0x000fe20000400000 */
[----:B------:R-:W-:Y:S01]  /*e6d0*/  FFMA R24, R196, R66, R33 ;  /* 0x00000042c4187223 */ /* 0x000fe20000000021 */
[----:B------:R-:W-:Y:S01]  /*e6e0*/  FADD R40, -R11, R14 ;  /* 0x0000000e0b287221 */ /* 0x000fe20000000100 */
[----:B------:R-:W-:Y:S01]  /*e6f0*/  FADD R41, R14, R20 ;  /* 0x000000140e297221 */ /* 0x000fe20000000000 */
[----:B------:R-:W-:Y:S01]  /*e700*/  FMUL R14, R57, R183 ;  /* 0x000000b7390e7220 */ /* 0x000fe20000400000 */
[----:B------:R-:W-:Y:S01]  /*e710*/  FFMA R68, -R196, R65, R62 ;  /* 0x00000041c4447223 */ /* 0x000fe2000000013e */
[----:B------:R-:W-:Y:S01]  /*e720*/  FADD R33, R11, -R20 ;  /* 0x800000140b217221 */ /* 0x000fe20000000000 */
[----:B------:R-:W-:Y:S01]  /*e730*/  FFMA R20, R204, R188, R15 ;  /* 0x000000bccc147223 */ /* 0x000fe2000000000f */
[-C--:B------:R-:W-:Y:S01]  /*e740*/  FMUL R62, R57, R182.reuse ;  /* 0x000000b6393e7220 */ /* 0x080fe20000400000 */
[CC--:B------:R-:W-:Y:S01]  /*e750*/  FMUL R15, R198.reuse, R182.reuse ;  /* 0x000000b6c60f7220 */ /* 0x0c0fe20000400000 */
[CC--:B------:R-:W-:Y:S01]  /*e760*/  FFMA R23, R59.reuse, R189.reuse, -R14 ;  /* 0x000000bd3b177223 */ /* 0x0c0fe2000000080e */
[----:B------:R-:W-:Y:S01]  /*e770*/  FMUL R49, R59, R182 ;  /* 0x000000b63b317220 */ /* 0x000fe20000400000 */
[----:B------:R-:W-:Y:S01]  /*e780*/  FMUL R14, R199, R188 ;  /* 0x000000bcc70e7220 */ /* 0x000fe20000400000 */
[-C--:B------:R-:W-:Y:S01]  /*e790*/  FFMA R35, R65, R189.reuse, -R62 ;  /* 0x000000bd41237223 */ /* 0x080fe2000000083e */
[----:B------:R-:W-:Y:S01]  /*e7a0*/  FFMA R32, R198, R182, R15 ;  /* 0x000000b6c6207223 */ /* 0x000fe2000000000f */
[----:B------:R-:W-:Y:S01]  /*e7b0*/  FFMA R62, R66, R189, -R49 ;  /* 0x000000bd423e7223 */ /* 0x000fe20000000831 */
[----:B------:R-:W-:Y:S01]  /*e7c0*/  FFMA R21, R196, R59, R190 ;  /* 0x0000003bc4157223 */ /* 0x000fe200000000be */
[-C--:B------:R-:W-:Y:S01]  /*e7d0*/  FMUL R15, R198, R183.reuse ;  /* 0x000000b7c60f7220 */ /* 0x080fe20000400000 */
[C---:B------:R-:W-:Y:S01]  /*e7e0*/  FFMA R49, R199.reuse, R188, R14 ;  /* 0x000000bcc7317223 */ /* 0x040fe2000000000e */
[-C--:B------:R-:W-:Y:S01]  /*e7f0*/  FMUL R14, R199, R183.reuse ;  /* 0x000000b7c70e7220 */ /* 0x080fe20000400000 */
[-C--:B------:R-:W-:Y:S01]  /*e800*/  FMUL R11, R204, R182.reuse ;  /* 0x000000b6cc0b7220 */ /* 0x080fe20000400000 */
[----:B------:R-:W-:Y:S01]  /*e810*/  FFMA R74, R66, R182, R23 ;  /* 0x000000b6424a7223 */ /* 0x000fe20000000017 */
[CC--:B------:R-:W-:Y:S01]  /*e820*/  FFMA R23, R198.reuse, R183.reuse, R15 ;  /* 0x000000b7c6177223 */ /* 0x0c0fe2000000000f */
[----:B------:R-:W-:Y:S01]  /*e830*/  FFMA R70, R191, R66, R21 ;  /* 0x00000042bf467223 */ /* 0x000fe20000000015 */
[C---:B------:R-:W-:Y:S01]  /*e840*/  FMUL R182, R65.reuse, R182 ;  /* 0x000000b641b67220 */ /* 0x040fe20000400000 */
[----:B------:R-:W-:Y:S01]  /*e850*/  FMUL R198, R198, R188 ;  /* 0x000000bcc6c67220 */ /* 0x000fe20000400000 */
[----:B------:R-:W-:Y:S01]  /*e860*/  FADD R21, R14, R14 ;  /* 0x0000000e0e157221 */ /* 0x000fe20000000000 */
[----:B------:R-:W-:Y:S01]  /*e870*/  FFMA R76, R65, R183, R62 ;  /* 0x000000b7414c7223 */ /* 0x000fe2000000003e */
[----:B------:R-:W-:Y:S01]  /*e880*/  FADD R15, R11, R11 ;  /* 0x0000000b0b0f7221 */ /* 0x000fe20000000000 */
[----:B------:R-:W-:Y:S01]  /*e890*/  FFMA R62, -R191, R59, R24 ;  /* 0x0000003bbf3e7223 */ /* 0x000fe20000000118 */
[-C--:B------:R-:W-:Y:S01]  /*e8a0*/  FMUL R204, R204, R189.reuse ;  /* 0x000000bdcccc7220 */ /* 0x080fe20000400000 */
[-C--:B------:R-:W-:Y:S01]  /*e8b0*/  FFMA R182, R57, R189.reuse, R182 ;  /* 0x000000bd39b67223 */ /* 0x080fe200000000b6 */
[----:B------:R-:W-:Y:S01]  /*e8c0*/  FFMA R24, R198, 2, R21 ;  /* 0x40000000c6187823 */ /* 0x000fe20000000015 */
[----:B------:R-:W-:Y:S01]  /*e8d0*/  FMUL R189, R199, R189 ;  /* 0x000000bdc7bd7220 */ /* 0x000fe20000400000 */
[----:B------:R-:W-:Y:S01]  /*e8e0*/  FFMA R72, R66, -R183, R35 ;  /* 0x800000b742487223 */ /* 0x000fe20000000023 */
[----:B------:R-:W-:Y:S01]  /*e8f0*/  FFMA R35, R198, 2, R15 ;  /* 0x40000000c6237823 */ /* 0x000fe2000000000f */
[----:B------:R-:W-:Y:S01]  /*e900*/  FFMA R21, R11, 4, R24 ;  /* 0x408000000b157823 */ /* 0x000fe20000000018 */
[C---:B------:R-:W-:Y:S01]  /*e910*/  FADD R11, R189.reuse, R189 ;  /* 0x000000bdbd0b7221 */ /* 0x040fe20000000000 */
[C---:B------:R-:W-:Y:S01]  /*e920*/  FFMA R15, R14.reuse, 2, R15 ;  /* 0x400000000e0f7823 */ /* 0x040fe2000000000f */
[----:B------:R-:W-:Y:S01]  /*e930*/  FFMA R24, R14, 4, R35 ;  /* 0x408000000e187823 */ /* 0x000fe20000000023 */
[----:B------:R-:W-:Y:S01]  /*e940*/  FFMA R189, R189, 4, R20 ;  /* 0x40800000bdbd7823 */ /* 0x000fe20000000014 */
[----:B------:R-:W-:Y:S01]  /*e950*/  FADD R14, R204, R204 ;  /* 0x000000cccc0e7221 */ /* 0x000fe20000000000 */
[C---:B------:R-:W-:Y:S01]  /*e960*/  FADD R35, R11.reuse, -R32 ;  /* 0x800000200b237221 */ /* 0x040fe20000000000 */
[----:B------:R-:W-:Y:S01]  /*e970*/  FFMA R198, R198, 4, R15 ;  /* 0x40800000c6c67823 */ /* 0x000fe2000000000f */
[----:B------:R-:W-:Y:S01]  /*e980*/  FADD R189, -R32, R189 ;  /* 0x000000bd20bd7221 */ /* 0x000fe20000000100 */
[--C-:B------:R-:W-:Y:S01]  /*e990*/  FADD R32, R14, R23.reuse ;  /* 0x000000170e207221 */ /* 0x100fe20000000000 */
[----:B------:R-:W-:Y:S01]  /*e9a0*/  FFMA R204, R204, 4, R23 ;  /* 0x40800000cccc7823 */ /* 0x000fe20000000017 */
[----:B------:R-:W-:Y:S01]  /*e9b0*/  FADD R15, R11, R20 ;  /* 0x000000140b0f7221 */ /* 0x000fe20000000000 */
[C---:B------:R-:W-:Y:S01]  /*e9c0*/  FMUL R23, R43.reuse, R56 ;  /* 0x000000382b177220 */ /* 0x040fe20000400000 */
[----:B------:R-:W-:Y:S01]  /*e9d0*/  FADD R60, R60, -1 ;  /* 0xbf8000003c3c7421 */ /* 0x000fe20000000000 */
[----:B------:R-:W-:Y:S01]  /*e9e0*/  FADD R20, R14, -R49 ;  /* 0x800000310e147221 */ /* 0x000fe20000000000 */
[----:B------:R-:W-:Y:S01]  /*e9f0*/  FMUL R11, R43, R32 ;  /* 0x000000202b0b7220 */ /* 0x000fe20000400000 */
[----:B------:R-:W-:Y:S01]  /*ea00*/  FMUL R14, R48, R41 ;  /* 0x00000029300e7220 */ /* 0x000fe20000400000 */
[----:B------:R-:W-:Y:S01]  /*ea10*/  FFMA R40, R25, 4, R40 ;  /* 0x4080000019287823 */ /* 0x000fe20000000028 */
[----:B------:R-:W-:Y:S01]  /*ea20*/  FADD R51, R51, -1 ;  /* 0xbf80000033337421 */ /* 0x000fe20000000000 */
[----:B------:R-:W-:Y:S01]  /*ea30*/  FADD R49, -R49, R204 ;  /* 0x000000cc31317221 */ /* 0x000fe20000000100 */
[C---:B------:R-:W-:Y:S01]  /*ea40*/  FFMA R25, R42.reuse, R60, -R23 ;  /* 0x0000003c2a197223 */ /* 0x040fe20000000817 */
[----:B------:R-:W-:Y:S01]  /*ea50*/  FFMA R23, R42, R198, R11 ;  /* 0x000000c62a177223 */ /* 0x000fe2000000000b */
[----:B------:R-:W-:Y:S01]  /*ea60*/  FFMA R11, R43, R24, R14 ;  /* 0x000000182b0b7223 */ /* 0x000fe2000000000e */
[C---:B------:R-:W-:Y:S01]  /*ea70*/  FMUL R14, R48.reuse, R51 ;  /* 0x00000033300e7220 */ /* 0x040fe20000400000 */
[C---:B------:R-:W-:Y:S01]  /*ea80*/  FMUL R21, R48.reuse, R21 ;  /* 0x0000001530157220 */ /* 0x040fe20000400000 */
[C---:B------:R-:W-:Y:S01]  /*ea90*/  FMUL R24, R48.reuse, R49 ;  /* 0x0000003130187220 */ /* 0x040fe20000400000 */
[----:B------:R-:W-:Y:S01]  /*eaa0*/  FFMA R61, R48, R61, R25 ;  /* 0x0000003d303d7223 */ /* 0x000fe20000000019 */
[----:B------:R-:W-:Y:S01]  /*eab0*/  FSEL R41, R9, RZ, P3 ;  /* 0x000000ff09297208 */ /* 0x000fe20001800000 */
[C---:B------:R-:W-:Y:S01]  /*eac0*/  FFMA R25, R43.reuse, R50, R14 ;  /* 0x000000322b197223 */ /* 0x040fe2000000000e */
[C---:B------:R-:W-:Y:S01]  /*ead0*/  FFMA R14, R42.reuse, R15, R21 ;  /* 0x0000000f2a0e7223 */ /* 0x040fe20000000015 */
[----:B------:R-:W-:Y:S01]  /*eae0*/  FFMA R189, R43, R189, R24 ;  /* 0x000000bd2bbd7223 */ /* 0x000fe20000000018 */
[----:B------:R-:W-:Y:S01]  /*eaf0*/  FFMA R20, R42, -R20, R11 ;  /* 0x800000142a147223 */ /* 0x000fe2000000000b */
[----:B------:R-:W-:Y:S01]  /*eb00*/  FSEL R11, R10, RZ, P3 ;  /* 0x000000ff0a0b7208 */ /* 0x000fe20001800000 */
[C---:B------:R-:W-:Y:S01]  /*eb10*/  FMUL R55, R48.reuse, R55 ;  /* 0x0000003730377220 */ /* 0x040fe20000400000 */
[----:B------:R-:W-:Y:S01]  /*eb20*/  FSEL R15, R7, RZ, P3 ;  /* 0x000000ff070f7208 */ /* 0x000fe20001800000 */
[----:B------:R-:W-:Y:S01]  /*eb30*/  FADD R32, R48, R41 ;  /* 0x0000002930207221 */ /* 0x000fe20000000000 */
[----:B------:R-:W-:Y:S01]  /*eb40*/  FSEL R24, R4, RZ, P3 ;  /* 0x000000ff04187208 */ /* 0x000fe20001800000 */
[----:B------:R-:W-:Y:S01]  /*eb50*/  FFMA R23, R48, -R35, R23 ;  /* 0x8000002330177223 */ /* 0x000fe20000000017 */
[----:B------:R-:W-:Y:S01]  /*eb60*/  FSEL R21, R6, RZ, P3 ;  /* 0x000000ff06157208 */ /* 0x000fe20001800000 */
[----:B------:R-:W-:Y:S01]  /*eb70*/  FFMA R14, R43, R33, R14 ;  /* 0x000000212b0e7223 */ /* 0x000fe2000000000e */
[----:B------:R-:W-:Y:S01]  /*eb80*/  FFMA R40, R42, R40, R189 ;  /* 0x000000282a287223 */ /* 0x000fe200000000bd */
[----:B------:R-:W-:Y:S01]  /*eb90*/  FSEL R48, R5, RZ, P3 ;  /* 0x000000ff05307208 */ /* 0x000fe20001800000 */
[----:B------:R-:W-:Y:S01]  /*eba0*/  FFMA R183, R59, R183, R182 ;  /* 0x000000b73bb77223 */ /* 0x000fe200000000b6 */
[----:B------:R-:W-:Y:S01]  /*ebb0*/  FSEL R33, R8, RZ, P3 ;  /* 0x000000ff08217208 */ /* 0x000fe20001800000 */
[C---:B------:R-:W-:Y:S01]  /*ebc0*/  FFMA R64, R191.reuse, R65, R64 ;  /* 0x00000041bf407223 */ /* 0x040fe20000000040 */
[----:B------:R-:W-:Y:S01]  /*ebd0*/  FFMA R68, -R191, R57, R68 ;  /* 0x00000039bf447223 */ /* 0x000fe20000000144 */
[----:B------:R-:W-:Y:S01]  /*ebe0*/  FFMA R56, R42, R53, -R55 ;  /* 0x000000352a387223 */ /* 0x000fe20000000837 */
[----:B------:R-:W-:Y:S01]  /*ebf0*/  FADD R41, R58, -1 ;  /* 0xbf8000003a297421 */ /* 0x000fe20000000000 */
[----:B------:R-:W-:Y:S01]  /*ec00*/  FADD R15, R20, R15 ;  /* 0x0000000f140f7221 */ /* 0x000fe20000000000 */
[----:B------:R-:W-:Y:S01]  /*ec10*/  FADD R23, R23, R24 ;  /* 0x0000001817177221 */ /* 0x000fe20000000000 */
[----:B------:R-:W-:Y:S01]  /*ec20*/  FADD R11, R14, R11 ;  /* 0x0000000b0e0b7221 */ /* 0x000fe20000000000 */
[----:B------:R-:W-:Y:S01]  /*ec30*/  FADD R21, R40, R21 ;  /* 0x0000001528157221 */ /* 0x000fe20000000000 */
[----:B------:R-:W-:Y:S01]  /*ec40*/  FADD R48, R43, R48 ;  /* 0x000000302b307221 */ /* 0x000fe20000000000 */
[----:B------:R-:W-:Y:S01]  /*ec50*/  FFMA R25, R42, -R54, R25 ;  /* 0x800000362a197223 */ /* 0x000fe20000000019 */
[-C--:B------:R-:W-:Y:S01]  /*ec60*/  FFMA R72, R59, R188.reuse, R72 ;  /* 0x000000bc3b487223 */ /* 0x080fe20000000048 */
[-C--:B------:R-:W-:Y:S01]  /*ec70*/  FFMA R74, R65, -R188.reuse, R74 ;  /* 0x800000bc414a7223 */ /* 0x080fe2000000004a */
[-C--:B------:R-:W-:Y:S01]  /*ec80*/  FFMA R76, R57, -R188.reuse, R76 ;  /* 0x800000bc394c7223 */ /* 0x080fe2000000004c */
[----:B------:R-:W-:Y:S01]  /*ec90*/  FFMA R183, R66, R188, R183 ;  /* 0x000000bc42b77223 */ /* 0x000fe200000000b7 */
[----:B------:R-:W-:Y:S01]  /*eca0*/  FFMA R41, R43, R41, R56 ;  /* 0x000000292b297223 */ /* 0x000fe20000000038 */
        /* <DEDUP_REMOVED lines=34> */
.L_x_1515:
        /* <DEDUP_REMOVED lines=16> */
.L_x_1512:
[----:B------:R-:W-:Y:S05]  /*efd0*/  BSYNC B0 ;  /* 0x0000000000007941 */ /* 0x000fea0003800000 */
.L_x_1511:
        /* <DEDUP_REMOVED lines=17> */
[----:B------:R-:W-:Y:S01]  /*f0f0*/  SHF.R.S32.HI R3, RZ, 0x1f, R16 ;  /* 0x0000001fff037819 */ /* 0x000fe20000011410 */
[----:B------:R-:W-:Y:S01]  /*f100*/  ULDC UR4, c[0x0][0x670] ;  /* 0x00019c0000047ab9 */ /* 0x000fe20000000800 */
[----:B------:R-:W-:Y:S01]  /*f110*/  MOV R5, c[0x0][0x670] ;  /* 0x00019c0000057a02 */ /* 0x000fe20000000f00 */
[----:B------:R-:W-:Y:S02]  /*f120*/  USHF.R.S32.HI UR4, URZ, 0x1f, UR4 ;  /* 0x0000001f3f047899 */ /* 0x000fe40008011404 */
[----:B------:R-:W-:Y:S02]  /*f130*/  IMAD R3, R3, c[0x0][0x670], RZ ;  /* 0x00019c0003037a24 */ /* 0x000fe400078e02ff */
[----:B------:R-:W-:-:S04]  /*f140*/  IMAD.WIDE.U32 R4, R16, R5, c[0x0][0x650] ;  /* 0x0001940010047625 */ /* 0x000fc800078e0005 */
[----:B------:R-:W-:Y:S01]  /*f150*/  IMAD R3, R16, UR4, R3 ;  /* 0x0000000410037c24 */ /* 0x000fe2000f8e0203 */
[----:B------:R-:W-:-:S04]  /*f160*/  ULDC.64 UR4, c[0x0][0x118] ;  /* 0x0000460000047ab9 */ /* 0x000fc80000000a00 */
[----:B------:R-:W-:-:S05]  /*f170*/  IADD3 R5, R5, R3, RZ ;  /* 0x0000000305057210 */ /* 0x000fca0007ffe0ff */
[----:B------:R1:W-:Y:S04]  /*f180*/  RED.E.ADD.F32.FTZ.RN.STRONG.GPU [R4.64], RZ ;  /* 0x000000ff0400798e */ /* 0x0003e8000c10e784 */
[----:B------:R1:W-:Y:S04]  /*f190*/  RED.E.ADD.F32.FTZ.RN.STRONG.GPU [R4.64+0x4], RZ ;  /* 0x000004ff0400798e */ /* 0x0003e8000c10e784 */
[----:B------:R1:W-:Y:S04]  /*f1a0*/  RED.E.ADD.F32.FTZ.RN.STRONG.GPU [R4.64+0x8], RZ ;  /* 0x000008ff0400798e */ /* 0x0003e8000c10e784 */
[----:B------:R1:W-:Y:S04]  /*f1b0*/  RED.E.ADD.F32.FTZ.RN.STRONG.GPU [R4.64+0xc], RZ ;  /* 0x00000cff0400798e */ /* 0x0003e8000c10e784 */
[----:B------:R1:W-:Y:S04]  /*f1c0*/  RED.E.ADD.F32.FTZ.RN.STRONG.GPU [R4.64+0x10], RZ ;  /* 0x000010ff0400798e */ /* 0x0003e8000c10e784 */
[----:B------:R1:W-:Y:S04]  /*f1d0*/  RED.E.ADD.F32.FTZ.RN.STRONG.GPU [R4.64+0x14], RZ ;  /* 0x000014ff0400798e */ /* 0x0003e8000c10e784 */
[----:B------:R1:W-:Y:S01]  /*f1e0*/  RED.E.ADD.F32.FTZ.RN.STRONG.GPU [R4.64+0x18], RZ ;  /* 0x000018ff0400798e */ /* 0x0003e2000c10e784 */
[----:B------:R-:W-:Y:S05]  /*f1f0*/  BRA `(.L_x_1517) ;  /* 0x0000013000007947 */ /* 0x000fea0003800000 */
.L_x_1516:
[----:B------:R-:W-:-:S04]  /*f200*/  ISETP.NE.U32.AND P0, PT, RZ, c[0x0][0x348], PT ;  /* 0x0000d200ff007a0c */ /* 0x000fc80003f05070 */
[----:B------:R-:W-:-:S13]  /*f210*/  ISETP.NE.AND.EX P0, PT, RZ, c[0x0][0x34c], PT, P0 ;  /* 0x0000d300ff007a0c */ /* 0x000fda0003f05300 */
        /* <DEDUP_REMOVED lines=16> */
[----:B------:R1:W-:Y:S02]  /*f320*/  RED.E.ADD.F32.FTZ.RN.STRONG.GPU [R4.64+0x18], RZ ;  /* 0x000018ff0400798e */ /* 0x0003e4000c10e784 */
.L_x_1517:
        /* <DEDUP_REMOVED lines=8> */
[----:B------:R-:W-:-:S09]  /*f3b0*/  FADD R23, RZ, R6 ;  /* 0x00000006ff177221 */ /* 0x000fd20000000000 */
[----:B------:R-:W-:Y:S05]  /*f3c0*/  @!P0 BRA `(.L_x_1518) ;  /* 0x0000011000008947 */ /* 0x000fea0003800000 */
[----:B------:R-:W-:Y:S01]  /*f3d0*/  SHF.R.S32.HI R3, RZ, 0x1f, R16 ;  /* 0x0000001fff037819 */ /* 0x000fe20000011410 */
[----:B------:R-:W-:Y:S01]  /*f3e0*/  ULDC UR4, c[0x0][0x638] ;  /* 0x00018e0000047ab9 */ /* 0x000fe20000000800 */
[----:B-1----:R-:W-:Y:S01]  /*f3f0*/  MOV R5, c[0x0][0x638] ;  /* 0x00018e0000057a02 */ /* 0x002fe20000000f00 */
[----:B------:R-:W-:Y:S02]  /*f400*/  USHF.R.S32.HI UR4, URZ, 0x1f, UR4 ;  /* 0x0000001f3f047899 */ /* 0x000fe40008011404 */
[----:B------:R-:W-:Y:S02]  /*f410*/  IMAD R3, R3, c[0x0][0x638], RZ ;  /* 0x00018e0003037a24 */ /* 0x000fe400078e02ff */
[----:B------:R-:W-:-:S04]  /*f420*/  IMAD.WIDE.U32 R4, R16, R5, c[0x0][0x618] ;  /* 0x0001860010047625 */ /* 0x000fc800078e0005 */
[----:B------:R-:W-:Y:S01]  /*f430*/  IMAD R3, R16, UR4, R3 ;  /* 0x0000000410037c24 */ /* 0x000fe2000f8e0203 */
[----:B------:R-:W-:-:S04]  /*f440*/  ULDC.64 UR4, c[0x0][0x118] ;  /* 0x0000460000047ab9 */ /* 0x000fc80000000a00 */
        /* <DEDUP_REMOVED lines=9> */
.L_x_1518:
[----:B------:R-:W-:-:S04]  /*f4e0*/  ISETP.NE.U32.AND P0, PT, RZ, c[0x0][0x310], PT ;  /* 0x0000c400ff007a0c */ /* 0x000fc80003f05070 */
[----:B------:R-:W-:-:S13]  /*f4f0*/  ISETP.NE.AND.EX P0, PT, RZ, c[0x0][0x314], PT, P0 ;  /* 0x0000c500ff007a0c */ /* 0x000fda0003f05300 */
[----:B------:R-:W-:Y:S05]  /*f500*/  @!P0 BRA `(.L_x_1412) ;  /* 0x000000f000008947 */ /* 0x000fea0003800000 */
[----:B------:R-:W-:Y:S01]  /*f510*/  SHF.R.S32.HI R0, RZ, 0x1f, R16 ;  /* 0x0000001fff007819 */ /* 0x000fe20000011410 */
[----:B------:R-:W-:Y:S01]  /*f520*/  ULDC.64 UR4, c[0x0][0x118] ;  /* 0x0000460000047ab9 */ /* 0x000fe20000000a00 */
[----:B-1----:R-:W-:-:S03]  /*f530*/  MOV R5, c[0x0][0x328] ;  /* 0x0000ca0000057a02 */ /* 0x002fc60000000f00 */
[----:B------:R-:W-:Y:S01]  /*f540*/  IMAD R0, R0, c[0x0][0x328], RZ ;  /* 0x0000ca0000007a24 */ /* 0x000fe200078e02ff */
[----:B------:R-:W-:Y:S01]  /*f550*/  SHF.R.S32.HI R3, RZ, 0x1f, R5 ;  /* 0x0000001fff037819 */ /* 0x000fe20000011405 */
        /* <DEDUP_REMOVED lines=10> */
.L_x_1412:
[----:B------:R-:W-:Y:S05]  /*f600*/  BSYNC B7 ;  /* 0x0000000000077941 */ /* 0x000fea0003800000 */
.L_x_1411:
[----:B------:R-:W-:-:S05]  /*f610*/  MOV R3, c[0x0][0x0] ;  /* 0x0000000000037a02 */ /* 0x000fca0000000f00 */
[----:B------:R-:W-:-:S05]  /*f620*/  IMAD.WIDE.U32 R16, R3, c[0x0][0xc], R16 ;  /* 0x0000030003107a25 */ /* 0x000fca00078e0010 */
[----:B------:R-:W-:-:S04]  /*f630*/  ISETP.GE.U32.AND P0, PT, R16, c[0x0][0x178], PT ;  /* 0x00005e0010007a0c */ /* 0x000fc80003f06070 */
[----:B------:R-:W-:-:S13]  /*f640*/  ISETP.GE.U32.AND.EX P0, PT, R17, c[0x0][0x17c], PT, P0 ;  /* 0x00005f0011007a0c */ /* 0x000fda0003f06100 */
[----:B------:R-:W-:Y:S01]  /*f650*/  @P0 CALL.REL.NOINC `(.L_x_1519) ;  /* 0x0000001000000944 */ /* 0x000fe20003c00000 */
[----:B------:R-:W-:Y:S05]  /*f660*/  BRA `(.L_x_1520) ;  /* 0xffff0aa000007947 */ /* 0x000fea000383ffff */
.L_x_1519:
[----:B------:R-:W-:Y:S05]  /*f670*/  EXIT ;  /* 0x000000000000794d */ /* 0x000fea0003800000 */
.L_x_1521:
        /* <DEDUP_REMOVED lines=16> */
.L_x_2473:


//--------------------- .text.apply_joint_torques_cuda_kernel_forward --------------------------
	.section	.text.apply_joint_torques_cuda_kernel_forward,"ax",@progbits
	.sectioninfo	@"SHI_REGISTERS=61"
	.align	128
        .global         apply_joint_torques_cuda_kernel_forward
        .type           apply_joint_torques_cuda_kernel_forward,@function
        .size           apply_joint_torques_cuda_kernel_forward,(.L_x_2474 - apply_joint_torques_cuda_kernel_forward)
        .other          apply_joint_torques_cuda_kernel_forward,@"STO_CUDA_ENTRY STV_DEFAULT"
apply_joint_torques_cuda_kernel_forward:
.text.apply_joint_torques_cuda_kernel_forward:
[----:B------:R-:W-:Y:S02]  /*0000*/  MOV R1, c[0x0][0x28] ;  /* 0x00000a0000017a02 */ /* 0x000fe40000000f00 */
[----:B------:R-:W0:Y:S01]  /*0010*/  S2R R2, SR_TID.X ;  /* 0x0000000000027919 */ /* 0x000e220000002100 */
[----:B------:R-:W-:Y:S02]  /*0020*/  MOV R3, RZ ;  /* 0x000000ff00037202 */ /* 0x000fe40000000f00 */
[----:B------:R-:W-:Y:S01]  /*0030*/  IADD3 R1, R1, -0x8, RZ ;  /* 0xfffffff801017810 */ /* 0x000fe20007ffe0ff */
[----:B------:R-:W0:Y:S03]  /*0040*/  S2R R29, SR_CTAID.X ;  /* 0x00000000001d7919 */ /* 0x000e260000002500 */
[----:B------:R1:W2:Y:S01]  /*0050*/  R2UR UR36, R1 ;  /* 0x00000000012473c2 */ /* 0x0002a200000e0000 */
[----:B0-----:R-:W-:-:S05]  /*0060*/  IMAD.WIDE.U32 R28, R29, c[0x0][0x0], R2 ;  /* 0x000000001d1c7a25 */ /* 0x001fca00078e0002 */
[----:B------:R-:W-:-:S04]  /*0070*/  ISETP.GE.U32.AND P0, PT, R28, c[0x0][0x178], PT ;  /* 0x00005e001c007a0c */ /* 0x000fc80003f06070 */
[----:B------:R-:W-:-:S13]  /*0080*/  ISETP.GE.U32.AND.EX P0, PT, R29, c[0x0][0x17c], PT, P0 ;  /* 0x00005f001d007a0c */ /* 0x000fda0003f06100 */
[----:B------:R-:W-:Y:S05]  /*0090*/  @P0 EXIT ;  /* 0x000000000000094d */ /* 0x000fea0003800000 */
[----:B-12---:R-:W-:Y:S02]  /*00a0*/  ULDC UR4, c[0x0][0x20] ;  /* 0x0000080000047ab9 */ /* 0x006fe40000000800 */
[----:B------:R-:W-:Y:S02]  /*00b0*/  UIADD3 UR36, UP0, UR36, UR4, URZ ;  /* 0x0000000424247290 */ /* 0x000fe4000ff1e03f */
[----:B------:R-:W-:Y:S02]  /*00c0*/  ULDC UR37, c[0x0][0x24] ;  /* 0x0000090000257ab9 */ /* 0x000fe40000000800 */
[----:B------:R-:W-:Y:S02]  /*00d0*/  UIADD3.X UR37, URZ, UR37, URZ, UP0, !UPT ;  /* 0x000000253f257290 */ /* 0x000fe400087fe43f */
.L_x_1557:
[----:B------:R-:W-:Y:S01]  /*00e0*/  MOV R0, c[0x0][0x280] ;  /* 0x0000a00000007a02 */ /* 0x000fe20000000f00 */
[----:B------:R-:W-:Y:S01]  /*00f0*/  YIELD ;  /* 0x0000000000007946 */ /* 0x000fe20003800000 */
[----:B------:R-:W-:Y:S01]  /*0100*/  SHF.R.S32.HI R14, RZ, 0x1f, R28 ;  /* 0x0000001fff0e7819 */ /* 0x000fe2000001141c */
[----:B------:R-:W-:Y:S01]  /*0110*/  ULDC.64 UR4, c[0x0][0x118] ;  /* 0x0000460000047ab9 */ /* 0x000fe20000000a00 */
[----:B------:R-:W-:-:S02]  /*0120*/  MOV R3, c[0x0][0x280] ;  /* 0x0000a00000037a02 */ /* 0x000fc40000000f00 */
[----:B------:R-:W-:Y:S01]  /*0130*/  SHF.R.S32.HI R0, RZ, 0x1f, R0 ;  /* 0x0000001fff007819 */ /* 0x000fe20000011400 */
[----:B------:R-:W-:Y:S02]  /*0140*/  IMAD R5, R14, c[0x0][0x280], RZ ;  /* 0x0000a0000e057a24 */ /* 0x000fe400078e02ff */
[----:B------:R-:W-:-:S04]  /*0150*/  IMAD.WIDE.U32 R2, R28, R3, c[0x0][0x260] ;  /* 0x000098001c027625 */ /* 0x000fc800078e0003 */
[----:B------:R-:W-:-:S05]  /*0160*/  IMAD R5, R0, R28, R5 ;  /* 0x0000001c00057224 */ /* 0x000fca00078e0205 */
[----:B------:R-:W-:-:S05]  /*0170*/  IADD3 R3, R3, R5, RZ ;  /* 0x0000000503037210 */ /* 0x000fca0007ffe0ff */
[----:B------:R-:W2:Y:S01]  /*0180*/  LDG.E R47, [R2.64] ;  /* 0x00000004022f7981 */ /* 0x000ea2000c1e1900 */
[----:B------:R-:W-:Y:S01]  /*0190*/  BSSY B0, `(.L_x_1522) ;  /* 0x0000007000007945 */ /* 0x000fe20003800000 */
[----:B--2---:R-:W-:-:S13]  /*01a0*/  ISETP.GT.U32.AND P0, PT, R47, 0x7, PT ;  /* 0x000000072f00780c */ /* 0x004fda0003f04070 */
[----:B------:R-:W-:Y:S05]  /*01b0*/  @P0 BRA `(.L_x_1523) ;  /* 0x0000004000000947 */ /* 0x000fea0003800000 */
[----:B------:R-:W-:-:S04]  /*01c0*/  MOV R0, 0x1 ;  /* 0x0000000100007802 */ /* 0x000fc80000000f00 */
[----:B------:R-:W-:-:S04]  /*01d0*/  SHF.L.U32 R0, R0, R47, RZ ;  /* 0x0000002f00007219 */ /* 0x000fc800000006ff */
[----:B------:R-:W-:-:S13]  /*01e0*/  LOP3.LUT P0, RZ, R0, 0x9c, RZ, 0xc0, !PT ;  /* 0x0000009c00ff7812 */ /* 0x000fda000780c0ff */
[----:B------:R-:W-:Y:S05]  /*01f0*/  @P0 EXIT ;  /* 0x000000000000094d */ /* 0x000fea0003800000 */
.L_x_1523:
[----:B------:R-:W-:Y:S05]  /*0200*/  BSYNC B0 ;  /* 0x0000000000007941 */ /* 0x000fea0003800000 */
.L_x_1522:
[----:B------:R-:W-:Y:S01]  /*0210*/  ULDC UR4, c[0x0][0x2f0] ;  /* 0x0000bc0000047ab9 */ /* 0x000fe20000000800 */
[----:B------:R-:W-:Y:S01]  /*0220*/  MOV R3, c[0x0][0x2f0] ;  /* 0x0000bc0000037a02 */ /* 0x000fe20000000f00 */
[----:B------:R-:W-:Y:S01]  /*0230*/  USHF.R.S32.HI UR4, URZ, 0x1f, UR4 ;  /* 0x0000001f3f047899 */ /* 0x000fe20008011404 */
[----:B------:R-:W-:Y:S01]  /*0240*/  IMAD R5, R14, c[0x0][0x2f0], RZ ;  /* 0x0000bc000e057a24 */ /* 0x000fe200078e02ff */
[----:B------:R-:W-:Y:S02]  /*0250*/  ULDC.64 UR6, c[0x0][0x118] ;  /* 0x0000460000067ab9 */ /* 0x000fe40000000a00 */
[----:B------:R-:W-:-:S04]  /*0260*/  IMAD.WIDE.U32 R2, R28, R3, c[0x0][0x2d0] ;  /* 0x0000b4001c027625 */ /* 0x000fc800078e0003 */
[----:B------:R-:W-:Y:S01]  /*0270*/  IMAD R5, R28, UR4, R5 ;  /* 0x000000041c057c24 */ /* 0x000fe2000f8e0205 */
[----:B------:R-:W-:Y:S02]  /*0280*/  ULDC UR4, c[0x0][0x2b8] ;  /* 0x0000ae0000047ab9 */ /* 0x000fe40000000800 */
[----:B------:R-:W-:Y:S02]  /*0290*/  USHF.R.S32.HI UR4, URZ, 0x1f, UR4 ;  /* 0x0000001f3f047899 */ /* 0x000fe40008011404 */
[----:B------:R-:W-:Y:S01]  /*02a0*/  IADD3 R3, R3, R5, RZ ;  /* 0x0000000503037210 */ /* 0x000fe20007ffe0ff */
[----:B------:R-:W-:Y:S01]  /*02b0*/  IMAD R7, R14, c[0x0][0x2b8], RZ ;  /* 0x0000ae000e077a24 */ /* 0x000fe200078e02ff */
[----:B------:R-:W-:-:S03]  /*02c0*/  MOV R5, c[0x0][0x2b8] ;  /* 0x0000ae0000057a02 */ /* 0x000fc60000000f00 */
[C---:B------:R-:W-:Y:S01]  /*02d0*/  IMAD R7, R28.reuse, UR4, R7 ;  /* 0x000000041c077c24 */ /* 0x040fe2000f8e0207 */
[----:B------:R0:W2:Y:S01]  /*02e0*/  LDG.E R27, [R2.64] ;  /* 0x00000006021b7981 */ /* 0x0000a2000c1e1900 */
[----:B------:R-:W-:Y:S01]  /*02f0*/  IMAD.WIDE.U32 R4, R28, R5, c[0x0][0x298] ;  /* 0x0000a6001c047625 */ /* 0x000fe200078e0005 */
[----:B------:R-:W-:Y:S01]  /*0300*/  ULDC UR5, c[0x0][0x328] ;  /* 0x0000ca0000057ab9 */ /* 0x000fe20000000800 */
[----:B------:R-:W-:Y:S01]  /*0310*/  MOV R11, c[0x0][0x328] ;  /* 0x0000ca00000b7a02 */ /* 0x000fe20000000f00 */
[----:B------:R-:W-:Y:S01]  /*0320*/  USHF.R.S32.HI UR5, URZ, 0x1f, UR5 ;  /* 0x0000001f3f057899 */ /* 0x000fe20008011405 */
[----:B------:R-:W-:Y:S01]  /*0330*/  IMAD R9, R14, c[0x0][0x328], RZ ;  /* 0x0000ca000e097a24 */ /* 0x000fe200078e02ff */
[----:B------:R-:W-:Y:S02]  /*0340*/  IADD3 R7, R5, R7, RZ ;  /* 0x0000000705077210 */ /* 0x000fe40007ffe0ff */
[----:B------:R-:W-:Y:S01]  /*0350*/  MOV R6, R4 ;  /* 0x0000000400067202 */ /* 0x000fe20000000f00 */
[----:B0-----:R-:W-:-:S04]  /*0360*/  IMAD.WIDE.U32 R2, R28, R11, c[0x0][0x308] ;  /* 0x0000c2001c027625 */ /* 0x001fc800078e000b */
[----:B------:R0:W3:Y:S01]  /*0370*/  LDG.E R26, [R6.64] ;  /* 0x00000006061a7981 */ /* 0x0000e2000c1e1900 */
[----:B------:R-:W-:Y:S01]  /*0380*/  IMAD R9, R28, UR5, R9 ;  /* 0x000000051c097c24 */ /* 0x000fe2000f8e0209 */
[----:B------:R-:W-:-:S04]  /*0390*/  MOV R4, R2 ;  /* 0x0000000200047202 */ /* 0x000fc80000000f00 */
[----:B------:R-:W-:-:S05]  /*03a0*/  IADD3 R5, R3, R9, RZ ;  /* 0x0000000903057210 */ /* 0x000fca0007ffe0ff */
[----:B------:R-:W4:Y:S04]  /*03b0*/  LDG.E R42, [R4.64] ;  /* 0x00000006042a7981 */ /* 0x000f28000c1e1900 */
[----:B------:R-:W5:Y:S04]  /*03c0*/  LDG.E R25, [R4.64+0x4] ;  /* 0x0000040604197981 */ /* 0x000f68000c1e1900 */
[----:B------:R-:W4:Y:S04]  /*03d0*/  LDG.E R18, [R4.64+0x8] ;  /* 0x0000080604127981 */ /* 0x000f28000c1e1900 */
[----:B------:R-:W5:Y:S04]  /*03e0*/  LDG.E R2, [R4.64+0xc] ;  /* 0x00000c0604027981 */ /* 0x000f68000c1e1900 */
[----:B------:R-:W5:Y:S04]  /*03f0*/  LDG.E R10, [R4.64+0x10] ;  /* 0x00001006040a7981 */ /* 0x000f68000c1e1900 */
[----:B------:R-:W5:Y:S04]  /*0400*/  LDG.E R20, [R4.64+0x14] ;  /* 0x0000140604147981 */ /* 0x000f68000c1e1900 */
[----:B------:R1:W5:Y:S01]  /*0410*/  LDG.E R22, [R4.64+0x18] ;  /* 0x0000180604167981 */ /* 0x000362000c1e1900 */
[----:B------:R-:W-:-:S04]  /*0420*/  MOV R0, c[0x0][0x1a0] ;  /* 0x0000680000007a02 */ /* 0x000fc80000000f00 */
[----:B------:R-:W-:Y:S02]  /*0430*/  SHF.R.S32.HI R16, RZ, 0x1f, R0 ;  /* 0x0000001fff107819 */ /* 0x000fe40000011400 */
[----:B0-----:R-:W-:Y:S02]  /*0440*/  MOV R6, c[0x0][0x1a0] ;  /* 0x0000680000067a02 */ /* 0x001fe40000000f00 */
[----:B------:R-:W-:Y:S01]  /*0450*/  MOV R8, c[0x0][0x1d8] ;  /* 0x0000760000087a02 */ /* 0x000fe20000000f00 */
[----:B------:R-:W-:Y:S01]  /*0460*/  BSSY B0, `(.L_x_1524) ;  /* 0x000005e000007945 */ /* 0x000fe20003800000 */
[----:B------:R-:W-:Y:S01]  /*0470*/  MOV R11, RZ ;  /* 0x000000ff000b7202 */ /* 0x000fe20000000f00 */
[----:B------:R-:W-:Y:S01]  /*0480*/  CS2R R36, SRZ ;  /* 0x0000000000247805 */ /* 0x000fe2000001ff00 */
[----:B------:R-:W-:Y:S01]  /*0490*/  CS2R R40, SRZ ;  /* 0x0000000000287805 */ /* 0x000fe2000001ff00 */
[----:B------:R-:W-:Y:S01]  /*04a0*/  CS2R R38, SRZ ;  /* 0x0000000000267805 */ /* 0x000fe2000001ff00 */
[----:B------:R-:W-:-:S02]  /*04b0*/  MOV R43, RZ ;  /* 0x000000ff002b7202 */ /* 0x000fc40000000f00 */
[----:B------:R-:W-:Y:S02]  /*04c0*/  MOV R45, RZ ;  /* 0x000000ff002d7202 */ /* 0x000fe40000000f00 */
[----:B------:R-:W-:Y:S02]  /*04d0*/  MOV R31, RZ ;  /* 0x000000ff001f7202 */ /* 0x000fe40000000f00 */
[----:B------:R-:W-:Y:S02]  /*04e0*/  MOV R17, RZ ;  /* 0x000000ff00117202 */ /* 0x000fe40000000f00 */
[----:B--2---:R-:W-:-:S05]  /*04f0*/  SHF.R.S32.HI R12, RZ, 0x1f, R27 ;  /* 0x0000001fff0c7819 */ /* 0x004fca000001141b */
[----:B------:R-:W-:-:S04]  /*0500*/  IMAD R0, R12, c[0x0][0x1a0], RZ ;  /* 0x000068000c007a24 */ /* 0x000fc800078e02ff */
[----:B------:R-:W-:Y:S01]  /*0510*/  IMAD R3, R27, R16, R0 ;  /* 0x000000101b037224 */ /* 0x000fe200078e0200 */
[----:B---3--:R-:W-:Y:S02]  /*0520*/  SHF.R.S32.HI R15, RZ, 0x1f, R26 ;  /* 0x0000001fff0f7819 */ /* 0x008fe4000001141a */
[----:B------:R-:W-:Y:S02]  /*0530*/  MOV R0, c[0x0][0x1d8] ;  /* 0x0000760000007a02 */ /* 0x000fe40000000f00 */
[----:B------:R-:W-:Y:S02]  /*0540*/  ISETP.GE.AND P0, PT, R15, RZ, PT ;  /* 0x000000ff0f00720c */ /* 0x000fe40003f06270 */
[----:B------:R-:W-:Y:S01]  /*0550*/  SHF.R.S32.HI R19, RZ, 0x1f, R0 ;  /* 0x0000001fff137819 */ /* 0x000fe20000011400 */
[----:B------:R-:W-:Y:S02]  /*0560*/  IMAD R0, R12, c[0x0][0x1d8], RZ ;  /* 0x000076000c007a24 */ /* 0x000fe400078e02ff */
[----:B------:R-:W-:-:S04]  /*0570*/  IMAD.WIDE.U32 R6, R27, R6, c[0x0][0x180] ;  /* 0x000060001b067625 */ /* 0x000fc800078e0006 */
[----:B------:R-:W-:-:S04]  /*0580*/  IMAD.WIDE.U32 R8, R27, R8, c[0x0][0x1b8] ;  /* 0x00006e001b087625 */ /* 0x000fc800078e0008 */
[----:B------:R-:W-:Y:S01]  /*0590*/  IMAD R13, R27, R19, R0 ;  /* 0x000000131b0d7224 */ /* 0x000fe200078e0200 */
[----:B------:R-:W-:Y:S02]  /*05a0*/  IADD3 R7, R7, R3, RZ ;  /* 0x0000000307077210 */ /* 0x000fe40007ffe0ff */
[----:B----4-:R-:W-:Y:S02]  /*05b0*/  MOV R35, R42 ;  /* 0x0000002a00237202 */ /* 0x010fe40000000f00 */
[----:B-----5:R-:W-:Y:S02]  /*05c0*/  MOV R24, R25 ;  /* 0x0000001900187202 */ /* 0x020fe40000000f00 */
[----:B------:R-:W-:Y:S02]  /*05d0*/  MOV R23, R18 ;  /* 0x0000001200177202 */ /* 0x000fe40000000f00 */
[----:B------:R-:W-:Y:S02]  /*05e0*/  MOV R0, R2 ;  /* 0x0000000200007202 */ /* 0x000fe40000000f00 */
[----:B------:R-:W-:-:S02]  /*05f0*/  MOV R3, R10 ;  /* 0x0000000a00037202 */ /* 0x000fc40000000f00 */
[----:B------:R-:W-:Y:S02]  /*0600*/  IADD3 R13, R9, R13, RZ ;  /* 0x0000000d090d7210 */ /* 0x000fe40007ffe0ff */
[----:B-1----:R-:W-:Y:S02]  /*0610*/  MOV R4, R20 ;  /* 0x0000001400047202 */ /* 0x002fe40000000f00 */
        /* <DEDUP_REMOVED lines=11> */
[----:B------:R-:W4:Y:S01]  /*06d0*/  LDG.E R31, [R4.64+0x14] ;  /* 0x00001404041f7981 */ /* 0x000f22000c1e1900 */
[----:B------:R-:W-:Y:S01]  /*06e0*/  MOV R33, c[0x0][0x1d8] ;  /* 0x0000760000217a02 */ /* 0x000fe20000000f00 */
[----:B------:R-:W-:-:S02]  /*06f0*/  IMAD R3, R15, c[0x0][0x1d8], RZ ;  /* 0x000076000f037a24 */ /* 0x000fc400078e02ff */
[----:B------:R0:W4:Y:S02]  /*0700*/  LDG.E R37, [R4.64] ;  /* 0x0000000404257981 */ /* 0x000124000c1e1900 */
[C---:B------:R-:W-:Y:S02]  /*0710*/  IMAD R3, R26.reuse, R19, R3 ;  /* 0x000000131a037224 */ /* 0x040fe400078e0203 */
[----:B------:R-:W-:Y:S01]  /*0720*/  IMAD.WIDE.U32 R32, R26, R33, c[0x0][0x1b8] ;  /* 0x00006e001a207625 */ /* 0x000fe200078e0021 */
[----:B------:R0:W4:Y:S04]  /*0730*/  LDG.E R38, [R4.64+0x4] ;  /* 0x0000040404267981 */ /* 0x000128000c1e1900 */
[----:B------:R-:W-:Y:S01]  /*0740*/  IADD3 R33, R33, R3, RZ ;  /* 0x0000000321217210 */ /* 0x000fe20007ffe0ff */
[----:B------:R0:W4:Y:S04]  /*0750*/  LDG.E R41, [R4.64+0x8] ;  /* 0x0000080404297981 */ /* 0x000128000c1e1900 */
[----:B------:R1:W5:Y:S04]  /*0760*/  LDG.E R36, [R32.64] ;  /* 0x0000000420247981 */ /* 0x000368000c1e1900 */
[----:B------:R1:W5:Y:S04]  /*0770*/  LDG.E R40, [R32.64+0x4] ;  /* 0x0000040420287981 */ /* 0x000368000c1e1900 */
[----:B------:R1:W5:Y:S01]  /*0780*/  LDG.E R39, [R32.64+0x8] ;  /* 0x0000080420277981 */ /* 0x000362000c1e1900 */
[----:B--2---:R-:W-:-:S04]  /*0790*/  FMUL R3, R25, R45 ;  /* 0x0000002d19037220 */ /* 0x004fc80000400000 */
[C---:B---3--:R-:W-:Y:S01]  /*07a0*/  FFMA R15, R42.reuse, R43, R3 ;  /* 0x0000002b2a0f7223 */ /* 0x048fe20000000003 */
[----:B----4-:R-:W-:Y:S01]  /*07b0*/  FADD R0, R17, R17 ;  /* 0x0000001111007221 */ /* 0x010fe20000000000 */
[----:B------:R-:W-:Y:S01]  /*07c0*/  FMUL R16, R42, R45 ;  /* 0x0000002d2a107220 */ /* 0x000fe20000400000 */
[C---:B------:R-:W-:Y:S01]  /*07d0*/  FMUL R19, R18.reuse, R43 ;  /* 0x0000002b12137220 */ /* 0x040fe20000400000 */
[-C--:B------:R-:W-:Y:S01]  /*07e0*/  FMUL R12, R25, R31.reuse ;  /* 0x0000001f190c7220 */ /* 0x080fe20000400000 */
[----:B------:R-:W-:Y:S01]  /*07f0*/  FFMA R3, R17, R0, -1 ;  /* 0xbf80000011037423 */ /* 0x000fe20000000000 */
[C---:B------:R-:W-:Y:S01]  /*0800*/  FFMA R15, R18.reuse, R31, R15 ;  /* 0x0000001f120f7223 */ /* 0x040fe2000000000f */
[----:B------:R-:W-:Y:S01]  /*0810*/  FFMA R34, R25, R43, -R16 ;  /* 0x0000002b19227223 */ /* 0x000fe20000000810 */
[----:B------:R-:W-:Y:S01]  /*0820*/  FFMA R12, R18, R45, -R12 ;  /* 0x0000002d120c7223 */ /* 0x000fe2000000080c */
[CC--:B0-----:R-:W-:Y:S01]  /*0830*/  FMUL R4, R42.reuse, R3.reuse ;  /* 0x000000032a047220 */ /* 0x0c1fe20000400000 */
[----:B------:R-:W-:Y:S01]  /*0840*/  FADD R0, R15, R15 ;  /* 0x0000000f0f007221 */ /* 0x000fe20000000000 */
[----:B------:R-:W-:Y:S01]  /*0850*/  FMUL R16, R25, R3 ;  /* 0x0000000319107220 */ /* 0x000fe20000400000 */
[----:B------:R-:W-:Y:S01]  /*0860*/  FFMA R24, R42, R31, -R19 ;  /* 0x0000001f2a187223 */ /* 0x000fe20000000813 */
[----:B------:R-:W-:Y:S01]  /*0870*/  FMUL R30, R18, R3 ;  /* 0x00000003121e7220 */ /* 0x000fe20000400000 */
[----:B------:R-:W-:Y:S01]  /*0880*/  FFMA R4, R43, R0, R4 ;  /* 0x000000002b047223 */ /* 0x000fe20000000004 */
[----:B------:R-:W-:Y:S01]  /*0890*/  FMUL R3, R17, R12 ;  /* 0x0000000c11037220 */ /* 0x000fe20000400000 */
[----:B------:R-:W-:Y:S01]  /*08a0*/  FFMA R16, R45, R0, R16 ;  /* 0x000000002d107223 */ /* 0x000fe20000000010 */
[----:B------:R-:W-:Y:S01]  /*08b0*/  FMUL R5, R17, R24 ;  /* 0x0000001811057220 */ /* 0x000fe20000400000 */
[----:B------:R-:W-:Y:S01]  /*08c0*/  FFMA R30, R31, R0, R30 ;  /* 0x000000001f1e7223 */ /* 0x000fe2000000001e */
[----:B------:R-:W-:Y:S01]  /*08d0*/  FFMA R12, R3, 2, R4 ;  /* 0x40000000030c7823 */ /* 0x000fe20000000004 */
[-C--:B------:R-:W-:Y:S01]  /*08e0*/  FMUL R3, R2, R17.reuse ;  /* 0x0000001102037220 */ /* 0x080fe20000400000 */
[----:B------:R-:W-:Y:S01]  /*08f0*/  FMUL R19, R17, R34 ;  /* 0x0000002211137220 */ /* 0x000fe20000400000 */
[----:B------:R-:W-:Y:S01]  /*0900*/  FFMA R15, R5, 2, R16 ;  /* 0x40000000050f7823 */ /* 0x000fe20000000010 */
[-C--:B------:R-:W-:Y:S01]  /*0910*/  FMUL R0, R10, R17.reuse ;  /* 0x000000110a007220 */ /* 0x080fe20000400000 */
[----:B------:R-:W-:Y:S01]  /*0920*/  FMUL R4, R20, R17 ;  /* 0x0000001114047220 */ /* 0x000fe20000400000 */
[-C--:B------:R-:W-:Y:S01]  /*0930*/  FMUL R16, R2, R43.reuse ;  /* 0x0000002b02107220 */ /* 0x080fe20000400000 */
[C---:B------:R-:W-:Y:S01]  /*0940*/  FFMA R3, R22.reuse, R43, R3 ;  /* 0x0000002b16037223 */ /* 0x040fe20000000003 */
[----:B------:R-:W-:Y:S01]  /*0950*/  FFMA R30, R19, 2, R30 ;  /* 0x40000000131e7823 */ /* 0x000fe2000000001e */
[C---:B------:R-:W-:Y:S01]  /*0960*/  FFMA R5, R22.reuse, R45, R0 ;  /* 0x0000002d16057223 */ /* 0x040fe20000000000 */
[C---:B------:R-:W-:Y:S01]  /*0970*/  FFMA R19, R22.reuse, R31, R4 ;  /* 0x0000001f16137223 */ /* 0x040fe20000000004 */
[----:B------:R-:W-:Y:S01]  /*0980*/  FFMA R16, R22, R17, -R16 ;  /* 0x0000001116107223 */ /* 0x000fe20000000810 */
[----:B------:R-:W-:Y:S01]  /*0990*/  FFMA R3, R20, R45, R3 ;  /* 0x0000002d14037223 */ /* 0x000fe20000000003 */
[----:B------:R-:W-:Y:S01]  /*09a0*/  FFMA R5, R2, R31, R5 ;  /* 0x0000001f02057223 */ /* 0x000fe20000000005 */
[C---:B------:R-:W-:Y:S01]  /*09b0*/  FFMA R19, R10.reuse, R43, R19 ;  /* 0x0000002b0a137223 */ /* 0x040fe20000000013 */
[C---:B------:R-:W-:Y:S01]  /*09c0*/  FFMA R16, -R10.reuse, R45, R16 ;  /* 0x0000002d0a107223 */ /* 0x040fe20000000110 */
[----:B------:R-:W-:Y:S01]  /*09d0*/  FFMA R0, -R10, R31, R3 ;  /* 0x0000001f0a007223 */ /* 0x000fe20000000103 */
[----:B------:R-:W-:Y:S01]  /*09e0*/  FFMA R3, -R20, R43, R5 ;  /* 0x0000002b14037223 */ /* 0x000fe20000000105 */
[----:B------:R-:W-:Y:S01]  /*09f0*/  FFMA R4, -R2, R45, R19 ;  /* 0x0000002d02047223 */ /* 0x000fe20000000113 */
[----:B------:R-:W-:Y:S01]  /*0a00*/  FFMA R5, -R20, R31, R16 ;  /* 0x0000001f14057223 */ /* 0x000fe20000000110 */
[----:B------:R-:W-:Y:S01]  /*0a10*/  FADD R35, R12, R37 ;  /* 0x000000250c237221 */ /* 0x000fe20000000000 */
[----:B------:R-:W-:Y:S01]  /*0a20*/  FADD R24, R15, R38 ;  /* 0x000000260f187221 */ /* 0x000fe20000000000 */
[----:B------:R-:W-:-:S02]  /*0a30*/  FADD R23, R30, R41 ;  /* 0x000000291e177221 */ /* 0x000fc40000000000 */
.L_x_1525:
[----:B-1----:R-:W-:Y:S05]  /*0a40*/  BSYNC B0 ;  /* 0x0000000000007941 */ /* 0x002fea0003800000 */
.L_x_1524:
        /* <DEDUP_REMOVED lines=8> */
[----:B------:R-:W-:Y:S01]  /*0ad0*/  USHF.R.S32.HI UR5, URZ, 0x1f, UR5 ;  /* 0x0000001f3f057899 */ /* 0x000fe20008011405 */
[----:B------:R-:W-:Y:S01]  /*0ae0*/  MOV R13, c[0x0][0x248] ;  /* 0x00009200000d7a02 */ /* 0x000fe20000000f00 */
[----:B------:R-:W-:Y:S01]  /*0af0*/  USHF.R.S32.HI UR4, URZ, 0x1f, UR4 ;  /* 0x0000001f3f047899 */ /* 0x000fe20008011404 */
[----:B------:R1:W4:Y:S01]  /*0b00*/  LDG.E R51, [R8.64+0x8] ;  /* 0x0000080608337981 */ /* 0x000322000c1e1900 */
[----:B------:R-:W-:-:S03]  /*0b10*/  MOV R49, c[0x0][0x398] ;  /* 0x0000e60000317a02 */ /* 0x000fc60000000f00 */
[----:B------:R0:W4:Y:S01]  /*0b20*/  LDG.E R50, [R6.64+0x14] ;  /* 0x0000140606327981 */ /* 0x000122000c1e1900 */
[C---:B------:R-:W-:Y:S02]  /*0b30*/  IMAD R15, R14.reuse, c[0x0][0x248], RZ ;  /* 0x000092000e0f7a24 */ /* 0x040fe400078e02ff */
[----:B------:R-:W-:Y:S01]  /*0b40*/  IMAD R33, R14, c[0x0][0x398], RZ ;  /* 0x0000e6000e217a24 */ /* 0x000fe200078e02ff */
[----:B------:R0:W4:Y:S01]  /*0b50*/  LDG.E R46, [R6.64+0x18] ;  /* 0x00001806062e7981 */ /* 0x000122000c1e1900 */
[----:B------:R-:W-:-:S03]  /*0b60*/  IMAD.WIDE.U32 R12, R28, R13, c[0x0][0x228] ;  /* 0x00008a001c0c7625 */ /* 0x000fc600078e000d */
[----:B------:R0:W4:Y:S01]  /*0b70*/  LDG.E R53, [R6.64] ;  /* 0x0000000606357981 */ /* 0x000122000c1e1900 */
[C---:B------:R-:W-:Y:S02]  /*0b80*/  IMAD R15, R28.reuse, UR5, R15 ;  /* 0x000000051c0f7c24 */ /* 0x040fe4000f8e020f */
[C---:B-1----:R-:W-:Y:S01]  /*0b90*/  IMAD.WIDE.U32 R8, R28.reuse, R49, c[0x0][0x378] ;  /* 0x0000de001c087625 */ /* 0x042fe200078e0031 */
[----:B------:R0:W4:Y:S03]  /*0ba0*/  LDG.E R44, [R6.64+0x8] ;  /* 0x00000806062c7981 */ /* 0x000126000c1e1900 */
[----:B------:R-:W-:Y:S01]  /*0bb0*/  IMAD R33, R28, UR4, R33 ;  /* 0x000000041c217c24 */ /* 0x000fe2000f8e0221 */
[----:B------:R-:W-:Y:S01]  /*0bc0*/  IADD3 R13, R13, R15, RZ ;  /* 0x0000000f0d0d7210 */ /* 0x000fe20007ffe0ff */
[----:B------:R0:W4:Y:S03]  /*0bd0*/  LDG.E R52, [R6.64+0x4] ;  /* 0x0000040606347981 */ /* 0x000126000c1e1900 */
[----:B------:R-:W-:Y:S01]  /*0be0*/  IADD3 R9, R9, R33, RZ ;  /* 0x0000002109097210 */ /* 0x000fe20007ffe0ff */
[----:B------:R1:W4:Y:S04]  /*0bf0*/  LDG.E R32, [R12.64] ;  /* 0x000000060c207981 */ /* 0x000328000c1e1900 */
[----:B------:R0:W4:Y:S01]  /*0c00*/  LDG.E R33, [R8.64] ;  /* 0x0000000608217981 */ /* 0x000122000c1e1900 */
[----:B------:R-:W-:Y:S01]  /*0c10*/  ULDC UR4, c[0x0][0x3d0] ;  /* 0x0000f40000047ab9 */ /* 0x000fe20000000800 */
[----:B------:R-:W-:Y:S01]  /*0c20*/  MOV R15, c[0x0][0x3d0] ;  /* 0x0000f400000f7a02 */ /* 0x000fe20000000f00 */
[----:B------:R-:W-:Y:S01]  /*0c30*/  USHF.R.S32.HI UR4, URZ, 0x1f, UR4 ;  /* 0x0000001f3f047899 */ /* 0x000fe20008011404 */
[----:B------:R-:W-:-:S03]  /*0c40*/  IMAD R49, R14, c[0x0][0x3d0], RZ ;  /* 0x0000f4000e317a24 */ /* 0x000fc600078e02ff */
[----:B------:R-:W-:-:S04]  /*0c50*/  IMAD.WIDE.U32 R14, R28, R15, c[0x0][0x3b0] ;  /* 0x0000ec001c0e7625 */ /* 0x000fc800078e000f */
[----:B------:R-:W-:Y:S01]  /*0c60*/  IMAD R49, R28, UR4, R49 ;  /* 0x000000041c317c24 */ /* 0x000fe2000f8e0231 */
[----:B-1----:R-:W-:Y:S02]  /*0c70*/  MOV R13, c[0x0][0x3d4] ;  /* 0x0000f500000d7a02 */ /* 0x002fe40000000f00 */
[----:B------:R-:W-:Y:S02]  /*0c80*/  IADD3 R48, P0, R14, c[0x0][0x3d4], RZ ;  /* 0x0000f5000e307a10 */ /* 0x000fe40007f1e0ff */
[----:B------:R-:W-:-:S04]  /*0c90*/  IADD3 R15, R15, R49, RZ ;  /* 0x000000310f0f7210 */ /* 0x000fc80007ffe0ff */
[----:B------:R-:W-:Y:S01]  /*0ca0*/  LEA.HI.X.SX32 R49, R13, R15, 0x1, P0 ;  /* 0x0000000f0d317211 */ /* 0x000fe200000f0eff */
[----:B------:R1:W5:Y:S01]  /*0cb0*/  LDG.E R34, [R14.64] ;  /* 0x000000060e227981 */ /* 0x000362000c1e1900 */
[----:B------:R-:W-:Y:S01]  /*0cc0*/  ISETP.GE.AND P0, PT, R26, RZ, PT ;  /* 0x000000ff1a00720c */ /* 0x000fe20003f06270 */
[----:B------:R-:W-:Y:S01]  /*0cd0*/  BSSY B0, `(.L_x_1526) ;  /* 0x0000080000007945 */ /* 0x000fe20003800000 */
[----:B------:R-:W-:Y:S01]  /*0ce0*/  ISETP.NE.AND P1, PT, R47, 0x1, PT ;  /* 0x000000012f00780c */ /* 0x000fe20003f25270 */
[----:B------:R1:W5:Y:S01]  /*0cf0*/  LDG.E R48, [R48.64] ;  /* 0x0000000630307981 */ /* 0x000362000c1e1900 */
[----:B------:R-:W-:Y:S02]  /*0d00*/  FSEL R45, R10, R45, !P0 ;  /* 0x0000002d0a2d7208 */ /* 0x000fe40004000000 */
[----:B-----5:R-:W-:Y:S02]  /*0d10*/  FSEL R40, R40, RZ, P0 ;  /* 0x000000ff28287208 */ /* 0x020fe40000000000 */
[----:B------:R-:W-:-:S02]  /*0d20*/  FSEL R17, R22, R17, !P0 ;  /* 0x0000001116117208 */ /* 0x000fc40004000000 */
[----:B------:R-:W-:Y:S01]  /*0d30*/  FSEL R43, R2, R43, !P0 ;  /* 0x0000002b022b7208 */ /* 0x000fe20004000000 */
[----:B0-----:R-:W-:Y:S01]  /*0d40*/  FMUL R8, R45, R40 ;  /* 0x000000282d087220 */ /* 0x001fe20000400000 */
[----:B------:R-:W-:Y:S01]  /*0d50*/  FSEL R36, R36, RZ, P0 ;  /* 0x000000ff24247208 */ /* 0x000fe20000000000 */
[----:B------:R-:W-:Y:S01]  /*0d60*/  FADD R6, R17, R17 ;  /* 0x0000001111067221 */ /* 0x000fe20000000000 */
[----:B------:R-:W-:Y:S02]  /*0d70*/  FSEL R31, R20, R31, !P0 ;  /* 0x0000001f141f7208 */ /* 0x000fe40004000000 */
[----:B------:R-:W-:Y:S01]  /*0d80*/  FSEL R2, R39, RZ, P0 ;  /* 0x000000ff27027208 */ /* 0x000fe20000000000 */
[-C--:B------:R-:W-:Y:S01]  /*0d90*/  FFMA R9, R43, R36.reuse, R8 ;  /* 0x000000242b097223 */ /* 0x080fe20000000008 */
[----:B-1----:R-:W-:Y:S01]  /*0da0*/  FMUL R14, R45, R36 ;  /* 0x000000242d0e7220 */ /* 0x002fe20000400000 */
[----:B------:R-:W-:Y:S01]  /*0db0*/  FMUL R10, R31, R40 ;  /* 0x000000281f0a7220 */ /* 0x000fe20000400000 */
[----:B------:R-:W-:Y:S01]  /*0dc0*/  FFMA R7, R17, R6, -1 ;  /* 0xbf80000011077423 */ /* 0x000fe20000000006 */
[-C--:B------:R-:W-:Y:S01]  /*0dd0*/  FMUL R12, R43, R2.reuse ;  /* 0x000000022b0c7220 */ /* 0x080fe20000400000 */
[-C--:B------:R-:W-:Y:S01]  /*0de0*/  FFMA R9, R31, R2.reuse, R9 ;  /* 0x000000021f097223 */ /* 0x080fe20000000009 */
[----:B------:R-:W-:Y:S01]  /*0df0*/  FFMA R10, R45, R2, -R10 ;  /* 0x000000022d0a7223 */ /* 0x000fe2000000080a */
[----:B------:R-:W-:Y:S01]  /*0e00*/  FFMA R14, R43, R40, -R14 ;  /* 0x000000282b0e7223 */ /* 0x000fe2000000080e */
[----:B------:R-:W-:Y:S01]  /*0e10*/  FFMA R12, R31, R36, -R12 ;  /* 0x000000241f0c7223 */ /* 0x000fe2000000080c */
[-C--:B------:R-:W-:Y:S01]  /*0e20*/  FMUL R6, R2, R7.reuse ;  /* 0x0000000702067220 */ /* 0x080fe20000400000 */
[-C--:B------:R-:W-:Y:S01]  /*0e30*/  FMUL R36, R36, R7.reuse ;  /* 0x0000000724247220 */ /* 0x080fe20000400000 */
[----:B------:R-:W-:Y:S01]  /*0e40*/  FMUL R40, R40, R7 ;  /* 0x0000000728287220 */ /* 0x000fe20000400000 */
[----:B------:R-:W-:Y:S01]  /*0e50*/  FADD R2, R9, R9 ;  /* 0x0000000909027221 */ /* 0x000fe20000000000 */
[----:B------:R-:W-:-:S03]  /*0e60*/  FMUL R9, R17, R12 ;  /* 0x0000000c11097220 */ /* 0x000fc60000400000 */
[-C--:B------:R-:W-:Y:S01]  /*0e70*/  FFMA R36, R43, R2.reuse, R36 ;  /* 0x000000022b247223 */ /* 0x080fe20000000024 */
[-C--:B------:R-:W-:Y:S01]  /*0e80*/  FFMA R40, R45, R2.reuse, R40 ;  /* 0x000000022d287223 */ /* 0x080fe20000000028 */
[----:B------:R-:W-:Y:S01]  /*0e90*/  FFMA R6, R31, R2, R6 ;  /* 0x000000021f067223 */ /* 0x000fe20000000006 */
[----:B------:R-:W-:Y:S02]  /*0ea0*/  FSEL R38, R25, R38, !P0 ;  /* 0x0000002619267208 */ /* 0x000fe40004000000 */
[----:B------:R-:W-:Y:S01]  /*0eb0*/  FFMA R9, R9, 2, R40 ;  /* 0x4000000009097823 */ /* 0x000fe20000000028 */
[----:B------:R-:W-:-:S03]  /*0ec0*/  FMUL R7, R17, R10 ;  /* 0x0000000a11077220 */ /* 0x000fc60000400000 */
[----:B------:R-:W-:Y:S01]  /*0ed0*/  FADD R9, R38, R9 ;  /* 0x0000000926097221 */ /* 0x000fe20000000000 */
[----:B------:R-:W-:Y:S01]  /*0ee0*/  FMUL R17, R17, R14 ;  /* 0x0000000e11117220 */ /* 0x000fe20000400000 */
[----:B------:R-:W-:Y:S02]  /*0ef0*/  FFMA R36, R7, 2, R36 ;  /* 0x4000000007247823 */ /* 0x000fe40000000024 */
[----:B------:R-:W-:Y:S01]  /*0f00*/  FADD R24, -R9, R24 ;  /* 0x0000001809187221 */ /* 0x000fe20000000100 */
[----:B------:R-:W-:Y:S01]  /*0f10*/  FFMA R6, R17, 2, R6 ;  /* 0x4000000011067823 */ /* 0x000fe20000000006 */
[----:B------:R-:W-:Y:S02]  /*0f20*/  FSEL R41, R18, R41, !P0 ;  /* 0x0000002912297208 */ /* 0x000fe40004000000 */
[----:B------:R-:W-:Y:S02]  /*0f30*/  FSEL R37, R42, R37, !P0 ;  /* 0x000000252a257208 */ /* 0x000fe40004000000 */
[----:B------:R-:W-:Y:S01]  /*0f40*/  ISETP.NE.AND P0, PT, R47, 0x1, PT ;  /* 0x000000012f00780c */ /* 0x000fe20003f05270 */
[----:B------:R-:W-:Y:S01]  /*0f50*/  FADD R6, R41, R6 ;  /* 0x0000000629067221 */ /* 0x000fe20000000000 */
[----:B------:R-:W-:Y:S01]  /*0f60*/  MOV R42, c[0x0][0x408] ;  /* 0x00010200002a7a02 */ /* 0x000fe20000000f00 */
[----:B------:R-:W-:Y:S01]  /*0f70*/  FADD R36, R37, R36 ;  /* 0x0000002425247221 */ /* 0x000fe20000000000 */
[----:B------:R-:W-:-:S02]  /*0f80*/  MOV R41, c[0x0][0x440] ;  /* 0x0001100000297a02 */ /* 0x000fc40000000f00 */
[----:B------:R-:W-:Y:S01]  /*0f90*/  MOV R40, c[0x0][0x408] ;  /* 0x0001020000287a02 */ /* 0x000fe20000000f00 */
[----:B------:R-:W-:Y:S01]  /*0fa0*/  FADD R25, -R36, R35 ;  /* 0x0000002324197221 */ /* 0x000fe20000000100 */
[----:B------:R-:W-:Y:S02]  /*0fb0*/  MOV R35, c[0x0][0x440] ;  /* 0x0001100000237a02 */ /* 0x000fe40000000f00 */
[----:B------:R-:W-:Y:S02]  /*0fc0*/  SHF.R.S32.HI R42, RZ, 0x1f, R42 ;  /* 0x0000001fff2a7819 */ /* 0x000fe4000001142a */
[----:B------:R-:W-:Y:S01]  /*0fd0*/  SHF.R.S32.HI R41, RZ, 0x1f, R41 ;  /* 0x0000001fff297819 */ /* 0x000fe20000011429 */
[----:B------:R-:W-:Y:S01]  /*0fe0*/  FADD R23, -R6, R23 ;  /* 0x0000001706177221 */ /* 0x000fe20000000100 */
[----:B--2---:R-:W-:-:S04]  /*0ff0*/  FMUL R2, R16, R21 ;  /* 0x0000001510027220 */ /* 0x004fc80000400000 */
[C---:B---3--:R-:W-:Y:S01]  /*1000*/  FFMA R2, R19.reuse, R30, R2 ;  /* 0x0000001e13027223 */ /* 0x048fe20000000002 */
[----:B------:R-:W-:Y:S01]  /*1010*/  FMUL R13, R19, R21 ;  /* 0x00000015130d7220 */ /* 0x000fe20000400000 */
[-C--:B----4-:R-:W-:Y:S02]  /*1020*/  FMUL R10, R30, R51.reuse ;  /* 0x000000331e0a7220 */ /* 0x090fe40000400000 */
[-C--:B------:R-:W-:Y:S01]  /*1030*/  FFMA R2, R51, R50.reuse, R2 ;  /* 0x0000003233027223 */ /* 0x080fe20000000002 */
[----:B------:R-:W-:Y:S01]  /*1040*/  FMUL R8, R16, R50 ;  /* 0x0000003210087220 */ /* 0x000fe20000400000 */
[----:B------:R-:W-:Y:S02]  /*1050*/  FADD R7, R46, R46 ;  /* 0x0000002e2e077221 */ /* 0x000fe40000000000 */
[----:B------:R-:W-:Y:S01]  /*1060*/  FADD R9, R2, R2 ;  /* 0x0000000202097221 */ /* 0x000fe20000000000 */
[C---:B------:R-:W-:Y:S01]  /*1070*/  FFMA R31, R30.reuse, R16, -R13 ;  /* 0x000000101e1f7223 */ /* 0x040fe2000000080d */
[----:B------:R-:W-:Y:S01]  /*1080*/  FFMA R15, R21, R51, -R8 ;  /* 0x00000033150f7223 */ /* 0x000fe20000000808 */
[----:B------:R-:W-:Y:S01]  /*1090*/  FFMA R17, R19, R50, -R10 ;  /* 0x0000003213117223 */ /* 0x000fe2000000080a */
[-C--:B------:R-:W-:Y:S01]  /*10a0*/  FMUL R13, R30, R9.reuse ;  /* 0x000000091e0d7220 */ /* 0x080fe20000400000 */
[----:B------:R-:W-:Y:S01]  /*10b0*/  FMUL R21, R21, R9 ;  /* 0x0000000915157220 */ /* 0x000fe20000400000 */
[----:B------:R-:W-:Y:S01]  /*10c0*/  FFMA R2, R46, R7, -1 ;  /* 0xbf8000002e027423 */ /* 0x000fe20000000007 */
[----:B------:R-:W-:Y:S01]  /*10d0*/  FMUL R50, R50, R9 ;  /* 0x0000000932327220 */ /* 0x000fe20000400000 */
[C---:B------:R-:W-:Y:S01]  /*10e0*/  FMUL R8, R46.reuse, R15 ;  /* 0x0000000f2e087220 */ /* 0x040fe20000400000 */
[----:B------:R-:W-:Y:S01]  /*10f0*/  FMUL R10, R46, R17 ;  /* 0x000000112e0a7220 */ /* 0x000fe20000400000 */
[C---:B------:R-:W-:Y:S01]  /*1100*/  FFMA R13, R2.reuse, R19, R13 ;  /* 0x00000013020d7223 */ /* 0x040fe2000000000d */
[C---:B------:R-:W-:Y:S01]  /*1110*/  FFMA R21, R2.reuse, R16, R21 ;  /* 0x0000001002157223 */ /* 0x040fe20000000015 */
[----:B------:R-:W-:-:S02]  /*1120*/  FFMA R50, R2, R51, R50 ;  /* 0x0000003302327223 */ /* 0x000fc40000000032 */
[----:B------:R-:W-:Y:S01]  /*1130*/  FFMA R2, R8, 2, R13 ;  /* 0x4000000008027823 */ /* 0x000fe2000000000d */
[----:B------:R-:W-:Y:S01]  /*1140*/  FFMA R21, R10, 2, R21 ;  /* 0x400000000a157823 */ /* 0x000fe20000000015 */
[----:B------:R-:W-:Y:S01]  /*1150*/  SHF.R.S32.HI R8, RZ, 0x1f, R32 ;  /* 0x0000001fff087819 */ /* 0x000fe20000011420 */
[----:B------:R-:W-:Y:S01]  /*1160*/  FMUL R31, R46, R31 ;  /* 0x0000001f2e1f7220 */ /* 0x000fe20000400000 */
[----:B------:R-:W-:-:S03]  /*1170*/  SHF.R.S32.HI R10, RZ, 0x1f, R33 ;  /* 0x0000001fff0a7819 */ /* 0x000fc60000011421 */
[----:B------:R-:W-:Y:S01]  /*1180*/  FFMA R31, R31, 2, R50 ;  /* 0x400000001f1f7823 */ /* 0x000fe20000000032 */
[----:B------:R-:W-:Y:S02]  /*1190*/  IMAD R12, R8, c[0x0][0x440], RZ ;  /* 0x00011000080c7a24 */ /* 0x000fe400078e02ff */
[----:B------:R-:W-:Y:S01]  /*11a0*/  IMAD R10, R10, c[0x0][0x408], RZ ;  /* 0x000102000a0a7a24 */ /* 0x000fe200078e02ff */
[----:B------:R-:W-:Y:S01]  /*11b0*/  FADD R2, R2, R53 ;  /* 0x0000003502027221 */ /* 0x000fe20000000000 */
[----:B------:R-:W-:Y:S01]  /*11c0*/  IMAD.WIDE.U32 R6, R32, R35, c[0x0][0x420] ;  /* 0x0001080020067625 */ /* 0x000fe200078e0023 */
[----:B------:R-:W-:Y:S01]  /*11d0*/  FADD R31, R31, R44 ;  /* 0x0000002c1f1f7221 */ /* 0x000fe20000000000 */
[----:B------:R-:W-:Y:S02]  /*11e0*/  FADD R19, R21, R52 ;  /* 0x0000003415137221 */ /* 0x000fe40000000000 */
[----:B------:R-:W-:-:S04]  /*11f0*/  IMAD.WIDE.U32 R8, R33, R40, c[0x0][0x3e8] ;  /* 0x0000fa0021087625 */ /* 0x000fc800078e0028 */
[----:B------:R-:W-:Y:S02]  /*1200*/  IMAD R15, R32, R41, R12 ;  /* 0x00000029200f7224 */ /* 0x000fe400078e020c */
[----:B------:R-:W-:Y:S01]  /*1210*/  IMAD R13, R33, R42, R10 ;  /* 0x0000002a210d7224 */ /* 0x000fe200078e020a */
[----:B------:R-:W-:Y:S01]  /*1220*/  FADD R22, R53, -R2 ;  /* 0x8000000235167221 */ /* 0x000fe20000000000 */
[----:B------:R-:W-:Y:S01]  /*1230*/  FADD R18, R44, -R31 ;  /* 0x8000001f2c127221 */ /* 0x000fe20000000000 */
[----:B------:R-:W-:Y:S01]  /*1240*/  FADD R19, R52, -R19 ;  /* 0x8000001334137221 */ /* 0x000fe20000000000 */
[----:B------:R-:W-:Y:S01]  /*1250*/  IADD3 R7, R7, R15, RZ ;  /* 0x0000000f07077210 */ /* 0x000fe20007ffe0ff */
[----:B------:R-:W-:Y:S01]  /*1260*/  CS2R R16, SRZ ;  /* 0x0000000000107805 */ /* 0x000fe2000001ff00 */
[----:B------:R-:W-:Y:S02]  /*1270*/  IADD3 R9, R9, R13, RZ ;  /* 0x0000000d09097210 */ /* 0x000fe40007ffe0ff */
[----:B------:R-:W-:-:S02]  /*1280*/  MOV R10, RZ ;  /* 0x000000ff000a7202 */ /* 0x000fc40000000f00 */
[----:B------:R-:W-:Y:S02]  /*1290*/  P2R R44, PR, RZ, 0x2 ;  /* 0x00000002ff2c7803 */ /* 0x000fe40000000000 */
[----:B------:R-:W-:Y:S02]  /*12a0*/  MOV R12, RZ ;  /* 0x000000ff000c7202 */ /* 0x000fe40000000f00 */
[----:B------:R-:W-:Y:S01]  /*12b0*/  MOV R2, RZ ;  /* 0x000000ff00027202 */ /* 0x000fe20000000f00 */
[----:B------:R-:W-:Y:S05]  /*12c0*/  @P0 BRA `(.L_x_1527) ;  /* 0x0000020000000947 */ /* 0x000fea0003800000 */
[----:B------:R-:W-:Y:S02]  /*12d0*/  ULDC.64 UR4, c[0x0][0x118] ;  /* 0x0000460000047ab9 */ /* 0x000fe40000000a00 */
[----:B------:R-:W2:Y:S04]  /*12e0*/  LDG.E R13, [R8.64+0x4] ;  /* 0x00000404080d7981 */ /* 0x000ea8000c1e1900 */
[----:B------:R-:W3:Y:S04]  /*12f0*/  LDG.E R11, [R8.64] ;  /* 0x00000004080b7981 */ /* 0x000ee8000c1e1900 */
[----:B------:R-:W4:Y:S04]  /*1300*/  LDG.E R10, [R8.64+0x8] ;  /* 0x00000804080a7981 */ /* 0x000f28000c1e1900 */
[----:B------:R-:W5:Y:S01]  /*1310*/  LDG.E R37, [R6.64] ;  /* 0x0000000406257981 */ /* 0x000f62000c1e1900 */
[C---:B--2---:R-:W-:Y:S01]  /*1320*/  FMUL R2, R13.reuse, R3 ;  /* 0x000000030d027220 */ /* 0x044fe20000400000 */
[----:B------:R-:W-:-:S03]  /*1330*/  FMUL R31, R13, R4 ;  /* 0x000000040d1f7220 */ /* 0x000fc60000400000 */
[----:B---3--:R-:W-:Y:S01]  /*1340*/  FFMA R15, R11, R0, R2 ;  /* 0x000000000b0f7223 */ /* 0x008fe20000000002 */
[----:B------:R-:W-:Y:S01]  /*1350*/  FADD R2, R5, R5 ;  /* 0x0000000505027221 */ /* 0x000fe20000000000 */
[----:B------:R-:W-:Y:S02]  /*1360*/  FMUL R30, R11, R3 ;  /* 0x000000030b1e7220 */ /* 0x000fe40000400000 */
[----:B----4-:R-:W-:Y:S01]  /*1370*/  FFMA R15, R10, R4, R15 ;  /* 0x000000040a0f7223 */ /* 0x010fe2000000000f */
[----:B------:R-:W-:Y:S01]  /*1380*/  FFMA R2, R2, R5, -1 ;  /* 0xbf80000002027423 */ /* 0x000fe20000000005 */
[CC--:B------:R-:W-:Y:S01]  /*1390*/  FMUL R14, R10.reuse, R0.reuse ;  /* 0x000000000a0e7220 */ /* 0x0c0fe20000400000 */
[----:B------:R-:W-:Y:S01]  /*13a0*/  FFMA R30, R13, R0, -R30 ;  /* 0x000000000d1e7223 */ /* 0x000fe2000000081e */
[----:B------:R-:W-:Y:S02]  /*13b0*/  FADD R15, R15, R15 ;  /* 0x0000000f0f0f7221 */ /* 0x000fe40000000000 */
[----:B------:R-:W-:Y:S01]  /*13c0*/  FFMA R20, R11, R4, -R14 ;  /* 0x000000040b147223 */ /* 0x000fe2000000080e */
[----:B------:R-:W-:Y:S01]  /*13d0*/  FFMA R14, R10, R3, -R31 ;  /* 0x000000030a0e7223 */ /* 0x000fe2000000081f */
[----:B------:R-:W-:Y:S01]  /*13e0*/  FMUL R21, R15, R0 ;  /* 0x000000000f157220 */ /* 0x000fe20000400000 */
[----:B------:R-:W-:-:S03]  /*13f0*/  FMUL R30, R30, R5 ;  /* 0x000000051e1e7220 */ /* 0x000fc60000400000 */
[----:B------:R-:W-:Y:S01]  /*1400*/  FFMA R21, R11, R2, R21 ;  /* 0x000000020b157223 */ /* 0x000fe20000000015 */
[C---:B------:R-:W-:Y:S01]  /*1410*/  FMUL R11, R15.reuse, R3 ;  /* 0x000000030f0b7220 */ /* 0x040fe20000400000 */
[----:B------:R-:W-:-:S03]  /*1420*/  FMUL R15, R15, R4 ;  /* 0x000000040f0f7220 */ /* 0x000fc60000400000 */
[C---:B------:R-:W-:Y:S01]  /*1430*/  FFMA R11, R2.reuse, R13, R11 ;  /* 0x0000000d020b7223 */ /* 0x040fe2000000000b */
[----:B------:R-:W-:Y:S01]  /*1440*/  FFMA R15, R2, R10, R15 ;  /* 0x0000000a020f7223 */ /* 0x000fe2000000000f */
[-C--:B------:R-:W-:Y:S01]  /*1450*/  FMUL R10, R20, R5.reuse ;  /* 0x00000005140a7220 */ /* 0x080fe20000400000 */
[----:B------:R-:W-:-:S03]  /*1460*/  FMUL R2, R14, R5 ;  /* 0x000000050e027220 */ /* 0x000fc60000400000 */
[----:B------:R-:W-:Y:S01]  /*1470*/  FFMA R10, R10, 2, R11 ;  /* 0x400000000a0a7823 */ /* 0x000fe2000000000b */
[----:B------:R-:W-:Y:S01]  /*1480*/  FFMA R2, R2, 2, R21 ;  /* 0x4000000002027823 */ /* 0x000fe20000000015 */
[----:B------:R-:W-:Y:S02]  /*1490*/  FFMA R11, R30, 2, R15 ;  /* 0x400000001e0b7823 */ /* 0x000fe4000000000f */
[-C--:B-----5:R-:W-:Y:S01]  /*14a0*/  FFMA R10, R10, R37.reuse, RZ ;  /* 0x000000250a0a7223 */ /* 0x0a0fe200000000ff */
[-C--:B------:R-:W-:Y:S01]  /*14b0*/  FFMA R2, R2, R37.reuse, RZ ;  /* 0x0000002502027223 */ /* 0x080fe200000000ff */
[----:B------:R-:W-:Y:S02]  /*14c0*/  FFMA R11, R11, R37, RZ ;  /* 0x000000250b0b7223 */ /* 0x000fe400000000ff */
.L_x_1527:
[----:B------:R-:W-:Y:S05]  /*14d0*/  BSYNC B0 ;  /* 0x0000000000007941 */ /* 0x000fea0003800000 */
.L_x_1526:
[----:B------:R-:W-:Y:S01]  /*14e0*/  BSSY B9, `(.L_x_1528) ;  /* 0x0000223000097945 */ /* 0x000fe20003800000 */
[----:B------:R-:W-:Y:S02]  /*14f0*/  FSEL R36, R2, RZ, !P1 ;  /* 0x000000ff02247208 */ /* 0x000fe40004800000 */
[----:B------:R-:W-:Y:S02]  /*1500*/  FSEL R31, R10, RZ, !P1 ;  /* 0x000000ff0a1f7208 */ /* 0x000fe40004800000 */
[----:B------:R-:W-:Y:S01]  /*1510*/  FSEL R30, R11, RZ, !P1 ;  /* 0x000000ff0b1e7208 */ /* 0x000fe20004800000 */
[----:B------:R-:W-:Y:S05]  /*1520*/  @!P1 BRA `(.L_x_1529) ;  /* 0x000021e000009947 */ /* 0x000fea0003800000 */
[C---:B------:R-:W-:Y:S01]  /*1530*/  ISETP.NE.AND P0, PT, R47.reuse, RZ, PT ;  /* 0x000000ff2f00720c */ /* 0x040fe20003f05270 */
[----:B------:R-:W-:Y:S01]  /*1540*/  BSSY B0, `(.L_x_1530) ;  /* 0x0000028000007945 */ /* 0x000fe20003800000 */
[----:B------:R-:W-:Y:S01]  /*1550*/  ISETP.NE.AND P1, PT, R47, RZ, PT ;  /* 0x000000ff2f00720c */ /* 0x000fe20003f25270 */
[----:B------:R-:W-:Y:S01]  /*1560*/  CS2R R14, SRZ ;  /* 0x00000000000e7805 */ /* 0x000fe2000001ff00 */
[----:B------:R-:W-:Y:S01]  /*1570*/  MOV R2, RZ ;  /* 0x000000ff00027202 */ /* 0x000fe20000000f00 */
[----:B------:R-:W-:Y:S01]  /*1580*/  CS2R R12, SRZ ;  /* 0x00000000000c7805 */ /* 0x000fe2000001ff00 */
[----:B------:R-:W-:-:S02]  /*1590*/  MOV R16, RZ ;  /* 0x000000ff00107202 */ /* 0x000fc40000000f00 */
[----:B------:R-:W-:-:S05]  /*15a0*/  P2R R39, PR, RZ, 0x2 ;  /* 0x00000002ff277803 */ /* 0x000fca0000000000 */
        /* <DEDUP_REMOVED lines=33> */
.L_x_1531:
[----:B------:R-:W-:Y:S05]  /*17c0*/  BSYNC B0 ;  /* 0x0000000000007941 */ /* 0x000fea0003800000 */
.L_x_1530:
[----:B------:R-:W-:Y:S01]  /*17d0*/  BSSY B8, `(.L_x_1532) ;  /* 0x00001ef000087945 */ /* 0x000fe20003800000 */
[----:B------:R-:W-:Y:S02]  /*17e0*/  FSEL R17, R12, RZ, !P1 ;  /* 0x000000ff0c117208 */ /* 0x000fe40004800000 */
[----:B------:R-:W-:Y:S02]  /*17f0*/  FSEL R16, R16, RZ, !P1 ;  /* 0x000000ff10107208 */ /* 0x000fe40004800000 */
[----:B------:R-:W-:Y:S01]  /*1800*/  FSEL R2, R2, RZ, !P1 ;  /* 0x000000ff02027208 */ /* 0x000fe20004800000 */
[----:B------:R-:W-:Y:S05]  /*1810*/  @!P1 BRA `(.L_x_1533) ;  /* 0x00001ea000009947 */ /* 0x000fea0003800000 */
[C---:B------:R-:W-:Y:S01]  /*1820*/  IADD3 R11, R33.reuse, 0x1, RZ ;  /* 0x00000001210b7810 */ /* 0x040fe20007ffe0ff */
[----:B------:R-:W-:Y:S01]  /*1830*/  BSSY B0, `(.L_x_1534) ;  /* 0x0000076000007945 */ /* 0x000fe20003800000 */
[----:B------:R-:W-:-:S02]  /*1840*/  IADD3 R13, R33, 0x2, RZ ;  /* 0x00000002210d7810 */ /* 0x000fc40007ffe0ff */
[C---:B------:R-:W-:Y:S02]  /*1850*/  IADD3 R14, R32.reuse, 0x1, RZ ;  /* 0x00000001200e7810 */ /* 0x040fe40007ffe0ff */
[----:B------:R-:W-:Y:S02]  /*1860*/  IADD3 R20, R32, 0x2, RZ ;  /* 0x0000000220147810 */ /* 0x000fe40007ffe0ff */
[----:B------:R-:W-:Y:S02]  /*1870*/  SHF.R.S32.HI R10, RZ, 0x1f, R11 ;  /* 0x0000001fff0a7819 */ /* 0x000fe4000001140b */
[----:B------:R-:W-:Y:S02]  /*1880*/  SHF.R.S32.HI R12, RZ, 0x1f, R13 ;  /* 0x0000001fff0c7819 */ /* 0x000fe4000001140d */
[----:B------:R-:W-:Y:S01]  /*1890*/  ISETP.NE.AND P0, PT, R47, 0x5, PT ;  /* 0x000000052f00780c */ /* 0x000fe20003f05270 */
[----:B------:R-:W-:Y:S01]  /*18a0*/  IMAD R10, R10, c[0x0][0x408], RZ ;  /* 0x000102000a0a7a24 */ /* 0x000fe200078e02ff */
[----:B------:R-:W-:Y:S01]  /*18b0*/  SHF.R.S32.HI R15, RZ, 0x1f, R14 ;  /* 0x0000001fff0f7819 */ /* 0x000fe2000001140e */
[----:B------:R-:W-:Y:S01]  /*18c0*/  IMAD R12, R12, c[0x0][0x408], RZ ;  /* 0x000102000c0c7a24 */ /* 0x000fe200078e02ff */
[----:B------:R-:W-:Y:S01]  /*18d0*/  SHF.R.S32.HI R21, RZ, 0x1f, R20 ;  /* 0x0000001fff157819 */ /* 0x000fe20000011414 */
[----:B------:R-:W-:Y:S01]  /*18e0*/  IMAD R37, R11, R42, R10 ;  /* 0x0000002a0b257224 */ /* 0x000fe200078e020a */
[----:B------:R-:W-:Y:S01]  /*18f0*/  ISETP.NE.AND P1, PT, R47, 0x5, PT ;  /* 0x000000052f00780c */ /* 0x000fe20003f25270 */
[----:B------:R-:W-:-:S02]  /*1900*/  IMAD R15, R15, c[0x0][0x440], RZ ;  /* 0x000110000f0f7a24 */ /* 0x000fc400078e02ff */
[----:B------:R-:W-:Y:S01]  /*1910*/  IMAD R21, R21, c[0x0][0x440], RZ ;  /* 0x0001100015157a24 */ /* 0x000fe200078e02ff */
[----:B------:R-:W-:Y:S01]  /*1920*/  P2R R38, PR, RZ, 0x2 ;  /* 0x00000002ff267803 */ /* 0x000fe20000000000 */
[----:B------:R-:W-:Y:S02]  /*1930*/  IMAD R43, R13, R42, R12 ;  /* 0x0000002a0d2b7224 */ /* 0x000fe400078e020c */
[-C--:B------:R-:W-:Y:S02]  /*1940*/  IMAD R45, R14, R41.reuse, R15 ;  /* 0x000000290e2d7224 */ /* 0x080fe400078e020f */
[----:B------:R-:W-:Y:S02]  /*1950*/  IMAD R49, R20, R41, R21 ;  /* 0x0000002914317224 */ /* 0x000fe400078e0215 */
[----:B------:R-:W-:-:S04]  /*1960*/  IMAD.WIDE.U32 R10, R11, R40, c[0x0][0x3e8] ;  /* 0x0000fa000b0a7625 */ /* 0x000fc800078e0028 */
[----:B------:R-:W-:Y:S01]  /*1970*/  IMAD.WIDE.U32 R12, R13, R40, c[0x0][0x3e8] ;  /* 0x0000fa000d0c7625 */ /* 0x000fe200078e0028 */
[----:B------:R-:W-:-:S03]  /*1980*/  IADD3 R11, R11, R37, RZ ;  /* 0x000000250b0b7210 */ /* 0x000fc60007ffe0ff */
[----:B------:R-:W-:Y:S01]  /*1990*/  IMAD.WIDE.U32 R14, R14, R35, c[0x0][0x420] ;  /* 0x000108000e0e7625 */ /* 0x000fe200078e0023 */
[----:B------:R-:W-:-:S03]  /*19a0*/  IADD3 R13, R13, R43, RZ ;  /* 0x0000002b0d0d7210 */ /* 0x000fc60007ffe0ff */
[----:B------:R-:W-:Y:S01]  /*19b0*/  IMAD.WIDE.U32 R20, R20, R35, c[0x0][0x420] ;  /* 0x0001080014147625 */ /* 0x000fe200078e0023 */
[----:B------:R-:W-:-:S04]  /*19c0*/  IADD3 R15, R15, R45, RZ ;  /* 0x0000002d0f0f7210 */ /* 0x000fc80007ffe0ff */
[----:B------:R-:W-:Y:S01]  /*19d0*/  IADD3 R21, R21, R49, RZ ;  /* 0x0000003115157210 */ /* 0x000fe20007ffe0ff */
[----:B------:R-:W-:Y:S05]  /*19e0*/  @P0 BRA `(.L_x_1535) ;  /* 0x000005a000000947 */ /* 0x000fea0003800000 */
[----:B------:R-:W-:Y:S02]  /*19f0*/  ULDC.64 UR4, c[0x0][0x118] ;  /* 0x0000460000047ab9 */ /* 0x000fe40000000a00 */
[----:B------:R-:W2:Y:S04]  /*1a00*/  LDG.E R49, [R8.64+0x4] ;  /* 0x0000040408317981 */ /* 0x000ea8000c1e1900 */
[----:B------:R-:W3:Y:S04]  /*1a10*/  LDG.E R45, [R8.64] ;  /* 0x00000004082d7981 */ /* 0x000ee8000c1e1900 */
[----:B------:R-:W4:Y:S01]  /*1a20*/  LDG.E R43, [R8.64+0x8] ;  /* 0x00000804082b7981 */ /* 0x000f22000c1e1900 */
[----:B--2---:R-:W-:-:S04]  /*1a30*/  FMUL R46, R49, R3 ;  /* 0x00000003312e7220 */ /* 0x004fc80000400000 */
[C---:B---3--:R-:W-:Y:S01]  /*1a40*/  FFMA R46, R45.reuse, R0, R46 ;  /* 0x000000002d2e7223 */ /* 0x048fe2000000002e */
[----:B------:R-:W-:-:S03]  /*1a50*/  FMUL R52, R45, R3 ;  /* 0x000000032d347220 */ /* 0x000fc60000400000 */
[C---:B----4-:R-:W-:Y:S01]  /*1a60*/  FFMA R37, R43.reuse, R4, R46 ;  /* 0x000000042b257223 */ /* 0x050fe2000000002e */
[----:B------:R-:W-:Y:S01]  /*1a70*/  FMUL R50, R43, R0 ;  /* 0x000000002b327220 */ /* 0x000fe20000400000 */
[----:B------:R-:W-:Y:S02]  /*1a80*/  FADD R46, R5, R5 ;  /* 0x00000005052e7221 */ /* 0x000fe40000000000 */
[----:B------:R-:W-:Y:S01]  /*1a90*/  FADD R51, R37, R37 ;  /* 0x0000002525337221 */ /* 0x000fe20000000000 */
[-C--:B------:R-:W-:Y:S01]  /*1aa0*/  FFMA R54, R45, R4.reuse, -R50 ;  /* 0x000000042d367223 */ /* 0x080fe20000000832 */
[----:B------:R-:W-:Y:S01]  /*1ab0*/  FMUL R50, R49, R4 ;  /* 0x0000000431327220 */ /* 0x000fe20000400000 */
[----:B------:R-:W-:Y:S01]  /*1ac0*/  FFMA R37, R46, R5, -1 ;  /* 0xbf8000002e257423 */ /* 0x000fe20000000005 */
[C---:B------:R-:W-:Y:S01]  /*1ad0*/  FMUL R46, R51.reuse, R0 ;  /* 0x00000000332e7220 */ /* 0x040fe20000400000 */
[----:B------:R-:W-:Y:S01]  /*1ae0*/  FMUL R56, R51, R4 ;  /* 0x0000000433387220 */ /* 0x000fe20000400000 */
[----:B------:R-:W-:-:S02]  /*1af0*/  FFMA R50, R43, R3, -R50 ;  /* 0x000000032b327223 */ /* 0x000fc40000000832 */
[----:B------:R-:W-:Y:S01]  /*1b00*/  FFMA R45, R45, R37, R46 ;  /* 0x000000252d2d7223 */ /* 0x000fe2000000002e */
[----:B------:R-:W-:Y:S01]  /*1b10*/  FFMA R46, R49, R0, -R52 ;  /* 0x00000000312e7223 */ /* 0x000fe20000000834 */
[----:B------:R-:W-:Y:S01]  /*1b20*/  FMUL R50, R50, R5 ;  /* 0x0000000532327220 */ /* 0x000fe20000400000 */
[----:B------:R-:W-:Y:S01]  /*1b30*/  FMUL R52, R51, R3 ;  /* 0x0000000333347220 */ /* 0x000fe20000400000 */
[C---:B------:R-:W-:Y:S01]  /*1b40*/  FFMA R56, R37.reuse, R43, R56 ;  /* 0x0000002b25387223 */ /* 0x040fe20000000038 */
[----:B------:R-:W-:Y:S01]  /*1b50*/  FMUL R43, R54, R5 ;  /* 0x00000005362b7220 */ /* 0x000fe20000400000 */
[----:B------:R-:W-:Y:S01]  /*1b60*/  FFMA R51, R50, 2, R45 ;  /* 0x4000000032337823 */ /* 0x000fe2000000002d */
[----:B------:R-:W-:Y:S01]  /*1b70*/  FFMA R52, R37, R49, R52 ;  /* 0x0000003125347223 */ /* 0x000fe20000000034 */
[----:B------:R-:W2:Y:S03]  /*1b80*/  LDG.E R45, [R10.64+0x4] ;  /* 0x000004040a2d7981 */ /* 0x000ea6000c1e1900 */
[----:B------:R-:W-:Y:S01]  /*1b90*/  FFMA R52, R43, 2, R52 ;  /* 0x400000002b347823 */ /* 0x000fe20000000034 */
[----:B------:R-:W3:Y:S04]  /*1ba0*/  LDG.E R49, [R10.64] ;  /* 0x000000040a317981 */ /* 0x000ee8000c1e1900 */
[----:B------:R-:W4:Y:S04]  /*1bb0*/  LDG.E R50, [R6.64] ;  /* 0x0000000406327981 */ /* 0x000f28000c1e1900 */
[----:B------:R-:W5:Y:S01]  /*1bc0*/  LDG.E R43, [R10.64+0x8] ;  /* 0x000008040a2b7981 */ /* 0x000f62000c1e1900 */
[----:B------:R-:W-:-:S04]  /*1bd0*/  FMUL R53, R46, R5 ;  /* 0x000000052e357220 */ /* 0x000fc80000400000 */
[----:B------:R-:W-:Y:S01]  /*1be0*/  FFMA R53, R53, 2, R56 ;  /* 0x4000000035357823 */ /* 0x000fe20000000038 */
[----:B--2---:R-:W-:-:S04]  /*1bf0*/  FMUL R46, R45, R3 ;  /* 0x000000032d2e7220 */ /* 0x004fc80000400000 */
[----:B---3--:R-:W-:Y:S01]  /*1c00*/  FFMA R46, R49, R0, R46 ;  /* 0x00000000312e7223 */ /* 0x008fe2000000002e */
[-C--:B----4-:R-:W-:Y:S01]  /*1c10*/  FFMA R36, R51, R50.reuse, R36 ;  /* 0x0000003233247223 */ /* 0x090fe20000000024 */
[-C--:B------:R-:W-:Y:S01]  /*1c20*/  FFMA R31, R52, R50.reuse, R31 ;  /* 0x00000032341f7223 */ /* 0x080fe2000000001f */
[----:B------:R-:W-:Y:S01]  /*1c30*/  FFMA R30, R53, R50, R30 ;  /* 0x00000032351e7223 */ /* 0x000fe2000000001e */
[C---:B-----5:R-:W-:Y:S01]  /*1c40*/  FMUL R50, R43.reuse, R0 ;  /* 0x000000002b327220 */ /* 0x060fe20000400000 */
[----:B------:R-:W-:-:S03]  /*1c50*/  FFMA R46, R43, R4, R46 ;  /* 0x000000042b2e7223 */ /* 0x000fc6000000002e */
[-C--:B------:R-:W-:Y:S01]  /*1c60*/  FFMA R54, R49, R4.reuse, -R50 ;  /* 0x0000000431367223 */ /* 0x080fe20000000832 */
[----:B------:R-:W-:Y:S01]  /*1c70*/  FMUL R50, R45, R4 ;  /* 0x000000042d327220 */ /* 0x000fe20000400000 */
[----:B------:R-:W-:-:S03]  /*1c80*/  FADD R51, R46, R46 ;  /* 0x0000002e2e337221 */ /* 0x000fc60000000000 */
[-C--:B------:R-:W-:Y:S01]  /*1c90*/  FFMA R50, R43, R3.reuse, -R50 ;  /* 0x000000032b327223 */ /* 0x080fe20000000832 */
[-C--:B------:R-:W-:Y:S01]  /*1ca0*/  FMUL R46, R51, R0.reuse ;  /* 0x00000000332e7220 */ /* 0x080fe20000400000 */
[----:B------:R-:W-:Y:S02]  /*1cb0*/  FMUL R52, R49, R3 ;  /* 0x0000000331347220 */ /* 0x000fe40000400000 */
[----:B------:R-:W-:Y:S01]  /*1cc0*/  FMUL R50, R50, R5 ;  /* 0x0000000532327220 */ /* 0x000fe20000400000 */
[----:B------:R-:W-:Y:S01]  /*1cd0*/  FFMA R49, R37, R49, R46 ;  /* 0x0000003125317223 */ /* 0x000fe2000000002e */
[----:B------:R-:W-:Y:S01]  /*1ce0*/  FFMA R46, R45, R0, -R52 ;  /* 0x000000002d2e7223 */ /* 0x000fe20000000834 */
[C---:B------:R-:W-:Y:S01]  /*1cf0*/  FMUL R52, R51.reuse, R3 ;  /* 0x0000000333347220 */ /* 0x040fe20000400000 */
[----:B------:R-:W-:Y:S01]  /*1d00*/  FMUL R56, R51, R4 ;  /* 0x0000000433387220 */ /* 0x000fe20000400000 */
[----:B------:R-:W-:Y:S02]  /*1d10*/  FFMA R51, R50, 2, R49 ;  /* 0x4000000032337823 */ /* 0x000fe40000000031 */
[----:B------:R-:W2:Y:S01]  /*1d20*/  LDG.E R50, [R14.64] ;  /* 0x000000040e327981 */ /* 0x000ea2000c1e1900 */
[----:B------:R-:W-:Y:S01]  /*1d30*/  FFMA R56, R37, R43, R56 ;  /* 0x0000002b25387223 */ /* 0x000fe20000000038 */
[----:B------:R-:W-:-:S02]  /*1d40*/  FMUL R43, R54, R5 ;  /* 0x00000005362b7220 */ /* 0x000fc40000400000 */
[----:B------:R-:W3:Y:S01]  /*1d50*/  LDG.E R49, [R12.64+0x4] ;  /* 0x000004040c317981 */ /* 0x000ee2000c1e1900 */
[----:B------:R-:W-:-:S03]  /*1d60*/  FFMA R52, R37, R45, R52 ;  /* 0x0000002d25347223 */ /* 0x000fc60000000034 */
[----:B------:R-:W4:Y:S01]  /*1d70*/  LDG.E R45, [R12.64] ;  /* 0x000000040c2d7981 */ /* 0x000f22000c1e1900 */
[----:B------:R-:W-:-:S03]  /*1d80*/  FFMA R52, R43, 2, R52 ;  /* 0x400000002b347823 */ /* 0x000fc60000000034 */
[----:B------:R-:W5:Y:S01]  /*1d90*/  LDG.E R43, [R12.64+0x8] ;  /* 0x000008040c2b7981 */ /* 0x000f62000c1e1900 */
[----:B------:R-:W-:-:S03]  /*1da0*/  FMUL R53, R46, R5 ;  /* 0x000000052e357220 */ /* 0x000fc60000400000 */
[----:B------:R-:W5:Y:S01]  /*1db0*/  LDG.E R46, [R20.64] ;  /* 0x00000004142e7981 */ /* 0x000f62000c1e1900 */
[----:B------:R-:W-:-:S04]  /*1dc0*/  FFMA R53, R53, 2, R56 ;  /* 0x4000000035357823 */ /* 0x000fc80000000038 */
[----:B--2---:R-:W-:Y:S01]  /*1dd0*/  FFMA R53, R53, R50, R30 ;  /* 0x0000003235357223 */ /* 0x004fe2000000001e */
[----:B---3--:R-:W-:-:S04]  /*1de0*/  FMUL R30, R49, R3 ;  /* 0x00000003311e7220 */ /* 0x008fc80000400000 */
[----:B----4-:R-:W-:-:S04]  /*1df0*/  FFMA R30, R45, R0, R30 ;  /* 0x000000002d1e7223 */ /* 0x010fc8000000001e */
[----:B-----5:R-:W-:Y:S01]  /*1e00*/  FFMA R30, R43, R4, R30 ;  /* 0x000000042b1e7223 */ /* 0x020fe2000000001e */
[----:B------:R-:W-:-:S03]  /*1e10*/  FFMA R51, R51, R50, R36 ;  /* 0x0000003233337223 */ /* 0x000fc60000000024 */
[----:B------:R-:W-:Y:S01]  /*1e20*/  FADD R55, R30, R30 ;  /* 0x0000001e1e377221 */ /* 0x000fe20000000000 */
[----:B------:R-:W-:Y:S01]  /*1e30*/  FFMA R31, R52, R50, R31 ;  /* 0x00000032341f7223 */ /* 0x000fe2000000001f */
[----:B------:R-:W-:Y:S01]  /*1e40*/  FMUL R30, R49, R4 ;  /* 0x00000004311e7220 */ /* 0x000fe20000400000 */
[----:B------:R-:W-:Y:S01]  /*1e50*/  FMUL R52, R43, R0 ;  /* 0x000000002b347220 */ /* 0x000fe20000400000 */
[-C--:B------:R-:W-:Y:S02]  /*1e60*/  FMUL R36, R55, R4.reuse ;  /* 0x0000000437247220 */ /* 0x080fe40000400000 */
[----:B------:R-:W-:Y:S01]  /*1e70*/  FFMA R50, R43, R3, -R30 ;  /* 0x000000032b327223 */ /* 0x000fe2000000081e */
[----:B------:R-:W-:Y:S01]  /*1e80*/  FFMA R54, R45, R4, -R52 ;  /* 0x000000042d367223 */ /* 0x000fe20000000834 */
[----:B------:R-:W-:Y:S01]  /*1e90*/  FFMA R30, R37, R43, R36 ;  /* 0x0000002b251e7223 */ /* 0x000fe20000000024 */
[C---:B------:R-:W-:Y:S01]  /*1ea0*/  FMUL R36, R55.reuse, R0 ;  /* 0x0000000037247220 */ /* 0x040fe20000400000 */
[-C--:B------:R-:W-:Y:S01]  /*1eb0*/  FMUL R52, R55, R3.reuse ;  /* 0x0000000337347220 */ /* 0x080fe20000400000 */
[----:B------:R-:W-:-:S02]  /*1ec0*/  FMUL R56, R45, R3 ;  /* 0x000000032d387220 */ /* 0x000fc40000400000 */
[C---:B------:R-:W-:Y:S01]  /*1ed0*/  FFMA R36, R37.reuse, R45, R36 ;  /* 0x0000002d25247223 */ /* 0x040fe20000000024 */
[----:B------:R-:W-:Y:S01]  /*1ee0*/  FFMA R52, R37, R49, R52 ;  /* 0x0000003125347223 */ /* 0x000fe20000000034 */
[----:B------:R-:W-:Y:S01]  /*1ef0*/  FMUL R37, R50, R5 ;  /* 0x0000000532257220 */ /* 0x000fe20000400000 */
[----:B------:R-:W-:-:S03]  /*1f00*/  FFMA R56, R49, R0, -R56 ;  /* 0x0000000031387223 */ /* 0x000fc60000000838 */
[----:B------:R-:W-:Y:S01]  /*1f10*/  FFMA R36, R37, 2, R36 ;  /* 0x4000000025247823 */ /* 0x000fe20000000024 */
[-C--:B------:R-:W-:Y:S01]  /*1f20*/  FMUL R37, R54, R5.reuse ;  /* 0x0000000536257220 */ /* 0x080fe20000400000 */
[----:B------:R-:W-:-:S03]  /*1f30*/  FMUL R43, R56, R5 ;  /* 0x00000005382b7220 */ /* 0x000fc60000400000 */
[----:B------:R-:W-:Y:S01]  /*1f40*/  FFMA R52, R37, 2, R52 ;  /* 0x4000000025347823 */ /* 0x000fe20000000034 */
[----:B------:R-:W-:Y:S01]  /*1f50*/  FFMA R30, R43, 2, R30 ;  /* 0x400000002b1e7823 */ /* 0x000fe2000000001e */
[-C--:B------:R-:W-:Y:S02]  /*1f60*/  FFMA R36, R36, R46.reuse, R51 ;  /* 0x0000002e24247223 */ /* 0x080fe40000000033 */
[-C--:B------:R-:W-:Y:S01]  /*1f70*/  FFMA R31, R52, R46.reuse, R31 ;  /* 0x0000002e341f7223 */ /* 0x080fe2000000001f */
[----:B------:R-:W-:Y:S02]  /*1f80*/  FFMA R30, R30, R46, R53 ;  /* 0x0000002e1e1e7223 */ /* 0x000fe40000000035 */
.L_x_1535:
[----:B------:R-:W-:Y:S05]  /*1f90*/  BSYNC B0 ;  /* 0x0000000000007941 */ /* 0x000fea0003800000 */
.L_x_1534:
[----:B------:R-:W-:Y:S01]  /*1fa0*/  BSSY B7, `(.L_x_1536) ;  /* 0x000016d000077945 */ /* 0x000fe20003800000 */
[----:B------:R-:W-:Y:S02]  /*1fb0*/  MOV R46, RZ ;  /* 0x000000ff002e7202 */ /* 0x000fe40000000f00 */
[----:B------:R-:W-:Y:S02]  /*1fc0*/  MOV R37, RZ ;  /* 0x000000ff00257202 */ /* 0x000fe40000000f00 */
[----:B------:R-:W-:Y:S01]  /*1fd0*/  MOV R45, RZ ;  /* 0x000000ff002d7202 */ /* 0x000fe20000000f00 */
[----:B------:R-:W-:Y:S05]  /*1fe0*/  @!P1 BRA `(.L_x_1537) ;  /* 0x0000168000009947 */ /* 0x000fea0003800000 */
[C---:B------:R-:W-:Y:S01]  /*1ff0*/  ISETP.NE.AND P0, PT, R47.reuse, 0x6, PT ;  /* 0x000000062f00780c */ /* 0x040fe20003f05270 */
[----:B------:R-:W-:Y:S01]  /*2000*/  BSSY B0, `(.L_x_1538) ;  /* 0x0000041000007945 */ /* 0x000fe20003800000 */
[----:B------:R-:W-:-:S04]  /*2010*/  ISETP.NE.AND P1, PT, R47, 0x6, PT ;  /* 0x000000062f00780c */ /* 0x000fc80003f25270 */
[----:B------:R-:W-:-:S07]  /*2020*/  P2R R37, PR, RZ, 0x2 ;  /* 0x00000002ff257803 */ /* 0x000fce0000000000 */
        /* <DEDUP_REMOVED lines=8> */
[----:B----4-:R-:W-:Y:S01]  /*20b0*/  FFMA R43, R45, R4, R50 ;  /* 0x000000042d2b7223 */ /* 0x010fe20000000032 */
[----:B------:R-:W-:Y:S01]  /*20c0*/  FADD R50, R5, R5 ;  /* 0x0000000505327221 */ /* 0x000fe20000000000 */
[----:B------:R-:W-:Y:S02]  /*20d0*/  FMUL R53, R45, R0 ;  /* 0x000000002d357220 */ /* 0x000fe40000400000 */
[----:B------:R-:W-:Y:S01]  /*20e0*/  FADD R51, R43, R43 ;  /* 0x0000002b2b337221 */ /* 0x000fe20000000000 */
[----:B------:R-:W-:Y:S01]  /*20f0*/  FFMA R43, R50, R5, -1 ;  /* 0xbf800000322b7423 */ /* 0x000fe20000000005 */
[----:B------:R-:W-:Y:S02]  /*2100*/  FFMA R50, R46, R4, -R53 ;  /* 0x000000042e327223 */ /* 0x000fe40000000835 */
[C---:B------:R-:W-:Y:S01]  /*2110*/  FMUL R52, R51.reuse, R0 ;  /* 0x0000000033347220 */ /* 0x040fe20000400000 */
[C---:B------:R-:W-:Y:S01]  /*2120*/  FMUL R58, R51.reuse, R4 ;  /* 0x00000004333a7220 */ /* 0x040fe20000400000 */
[----:B------:R-:W-:-:S02]  /*2130*/  FMUL R56, R51, R3 ;  /* 0x0000000333387220 */ /* 0x000fc40000400000 */
[----:B------:R-:W-:Y:S01]  /*2140*/  FFMA R52, R46, R43, R52 ;  /* 0x0000002b2e347223 */ /* 0x000fe20000000034 */
[C---:B------:R-:W-:Y:S01]  /*2150*/  FFMA R46, R49.reuse, R0, -R54 ;  /* 0x00000000312e7223 */ /* 0x040fe20000000836 */
[----:B------:R-:W-:Y:S01]  /*2160*/  FMUL R54, R49, R4 ;  /* 0x0000000431367220 */ /* 0x000fe20000400000 */
[C---:B------:R-:W-:Y:S01]  /*2170*/  FFMA R58, R43.reuse, R45, R58 ;  /* 0x0000002d2b3a7223 */ /* 0x040fe2000000003a */
[----:B------:R-:W-:Y:S01]  /*2180*/  FFMA R56, R43, R49, R56 ;  /* 0x000000312b387223 */ /* 0x000fe20000000038 */
[----:B------:R-:W-:Y:S01]  /*2190*/  FMUL R49, R50, R5 ;  /* 0x0000000532317220 */ /* 0x000fe20000400000 */
[----:B------:R-:W-:Y:S01]  /*21a0*/  FFMA R54, R45, R3, -R54 ;  /* 0x000000032d367223 */ /* 0x000fe20000000836 */
[----:B------:R-:W2:Y:S02]  /*21b0*/  LDG.E R50, [R10.64+0x8] ;  /* 0x000008040a327981 */ /* 0x000ea4000c1e1900 */
[----:B------:R-:W-:Y:S01]  /*21c0*/  FFMA R56, R49, 2, R56 ;  /* 0x4000000031387823 */ /* 0x000fe20000000038 */
[----:B------:R-:W-:Y:S01]  /*21d0*/  FMUL R45, R54, R5 ;  /* 0x00000005362d7220 */ /* 0x000fe20000400000 */
[----:B------:R-:W3:Y:S03]  /*21e0*/  LDG.E R49, [R10.64] ;  /* 0x000000040a317981 */ /* 0x000ee6000c1e1900 */
[----:B------:R-:W-:-:S02]  /*21f0*/  FFMA R51, R45, 2, R52 ;  /* 0x400000002d337823 */ /* 0x000fc40000000034 */
[----:B------:R-:W4:Y:S04]  /*2200*/  LDG.E R52, [R6.64] ;  /* 0x0000000406347981 */ /* 0x000f28000c1e1900 */
[----:B------:R-:W5:Y:S01]  /*2210*/  LDG.E R45, [R10.64+0x4] ;  /* 0x000004040a2d7981 */ /* 0x000f62000c1e1900 */
[----:B------:R-:W-:-:S03]  /*2220*/  FMUL R53, R46, R5 ;  /* 0x000000052e357220 */ /* 0x000fc60000400000 */
[----:B------:R-:W2:Y:S01]  /*2230*/  LDG.E R46, [R14.64] ;  /* 0x000000040e2e7981 */ /* 0x000ea2000c1e1900 */
[----:B------:R-:W-:-:S04]  /*2240*/  FFMA R53, R53, 2, R58 ;  /* 0x4000000035357823 */ /* 0x000fc8000000003a */
[----:B----4-:R-:W-:Y:S01]  /*2250*/  FFMA R53, R53, R52, R30 ;  /* 0x0000003435357223 */ /* 0x010fe2000000001e */
[----:B-----5:R-:W-:-:S04]  /*2260*/  FMUL R30, R45, R3 ;  /* 0x000000032d1e7220 */ /* 0x020fc80000400000 */
[----:B---3--:R-:W-:-:S04]  /*2270*/  FFMA R55, R49, R0, R30 ;  /* 0x0000000031377223 */ /* 0x008fc8000000001e */
[----:B--2---:R-:W-:Y:S01]  /*2280*/  FFMA R55, R50, R4, R55 ;  /* 0x0000000432377223 */ /* 0x004fe20000000037 */
[----:B------:R-:W-:-:S03]  /*2290*/  FFMA R51, R51, R52, R36 ;  /* 0x0000003433337223 */ /* 0x000fc60000000024 */
[----:B------:R-:W-:Y:S01]  /*22a0*/  FADD R55, R55, R55 ;  /* 0x0000003737377221 */ /* 0x000fe20000000000 */
[----:B------:R-:W-:Y:S01]  /*22b0*/  FFMA R31, R56, R52, R31 ;  /* 0x00000034381f7223 */ /* 0x000fe2000000001f */
[----:B------:R-:W-:Y:S01]  /*22c0*/  FMUL R57, R45, R4 ;  /* 0x000000042d397220 */ /* 0x000fe20000400000 */
[C---:B------:R-:W-:Y:S01]  /*22d0*/  FMUL R52, R50.reuse, R0 ;  /* 0x0000000032347220 */ /* 0x040fe20000400000 */
[-C--:B------:R-:W-:Y:S02]  /*22e0*/  FMUL R30, R55, R4.reuse ;  /* 0x00000004371e7220 */ /* 0x080fe40000400000 */
[-C--:B------:R-:W-:Y:S01]  /*22f0*/  FFMA R36, R50, R3.reuse, -R57 ;  /* 0x0000000332247223 */ /* 0x080fe20000000839 */
        /* <DEDUP_REMOVED lines=17> */
.L_x_1539:
[----:B------:R-:W-:Y:S05]  /*2410*/  BSYNC B0 ;  /* 0x0000000000007941 */ /* 0x000fea0003800000 */
.L_x_1538:
[----:B------:R-:W-:Y:S01]  /*2420*/  BSSY B6, `(.L_x_1540) ;  /* 0x0000120000067945 */ /* 0x000fe20003800000 */
[----:B------:R-:W-:Y:S02]  /*2430*/  MOV R46, RZ ;  /* 0x000000ff002e7202 */ /* 0x000fe40000000f00 */
[----:B------:R-:W-:Y:S02]  /*2440*/  MOV R43, RZ ;  /* 0x000000ff002b7202 */ /* 0x000fe40000000f00 */
[----:B------:R-:W-:Y:S01]  /*2450*/  MOV R45, RZ ;  /* 0x000000ff002d7202 */ /* 0x000fe20000000f00 */
[----:B------:R-:W-:Y:S05]  /*2460*/  @!P1 BRA `(.L_x_1541) ;  /* 0x000011b000009947 */ /* 0x000fea0003800000 */
[----:B------:R-:W-:Y:S01]  /*2470*/  ISETP.NE.AND P0, PT, R47, 0x8, PT ;  /* 0x000000082f00780c */ /* 0x000fe20003f05270 */
[----:B------:R-:W-:-:S12]  /*2480*/  BSSY B0, `(.L_x_1542) ;  /* 0x0000104000007945 */ /* 0x000fd80003800000 */
[----:B------:R-:W-:Y:S02]  /*2490*/  @P0 MOV R46, RZ ;  /* 0x000000ff002e0202 */ /* 0x000fe40000000f00 */
[----:B------:R-:W-:Y:S02]  /*24a0*/  @P0 MOV R43, RZ ;  /* 0x000000ff002b0202 */ /* 0x000fe40000000f00 */
[----:B------:R-:W-:Y:S01]  /*24b0*/  @P0 MOV R45, RZ ;  /* 0x000000ff002d0202 */ /* 0x000fe20000000f00 */
[----:B------:R-:W-:Y:S05]  /*24c0*/  @P0 BRA `(.L_x_1543) ;  /* 0x00000ff000000947 */ /* 0x000fea0003800000 */
[C---:B------:R-:W-:Y:S01]  /*24d0*/  ISETP.GE.AND P2, PT, R34.reuse, 0x1, PT ;  /* 0x000000012200780c */ /* 0x040fe20003f46270 */
[----:B------:R-:W-:Y:S01]  /*24e0*/  BSSY B1, `(.L_x_1544) ;  /* 0x0000027000017945 */ /* 0x000fe20003800000 */
[----:B------:R-:W-:Y:S02]  /*24f0*/  ISETP.GE.AND P1, PT, R34, 0x2, PT ;  /* 0x000000022200780c */ /* 0x000fe40003f26270 */
[----:B------:R-:W-:Y:S02]  /*2500*/  MOV R45, R2 ;  /* 0x00000002002d7202 */ /* 0x000fe40000000f00 */
[----:B------:R-:W-:-:S02]  /*2510*/  MOV R43, R16 ;  /* 0x00000010002b7202 */ /* 0x000fc40000000f00 */
[----:B------:R-:W-:Y:S02]  /*2520*/  MOV R46, R17 ;  /* 0x00000011002e7202 */ /* 0x000fe40000000f00 */
[----:B------:R-:W-:-:S03]  /*2530*/  ISETP.GE.AND P4, PT, R34, 0x3, PT ;  /* 0x000000032200780c */ /* 0x000fc60003f86270 */
[----:B------:R-:W-:Y:S05]  /*2540*/  @!P2 BRA `(.L_x_1545) ;  /* 0x000002000000a947 */ /* 0x000fea0003800000 */
[----:B------:R-:W-:Y:S02]  /*2550*/  ULDC.64 UR4, c[0x0][0x118] ;  /* 0x0000460000047ab9 */ /* 0x000fe40000000a00 */
[----:B------:R-:W2:Y:S04]  /*2560*/  LDG.E R43, [R8.64+0x4] ;  /* 0x00000404082b7981 */ /* 0x000ea8000c1e1900 */
[----:B------:R-:W3:Y:S04]  /*2570*/  LDG.E R47, [R8.64] ;  /* 0x00000004082f7981 */ /* 0x000ee8000c1e1900 */
[----:B------:R0:W4:Y:S04]  /*2580*/  LDG.E R45, [R8.64+0x8] ;  /* 0x00000804082d7981 */ /* 0x000128000c1e1900 */
[----:B------:R1:W5:Y:S01]  /*2590*/  LDG.E R7, [R6.64] ;  /* 0x0000000406077981 */ /* 0x000362000c1e1900 */
[C---:B--2---:R-:W-:Y:S01]  /*25a0*/  FMUL R46, R43.reuse, R3 ;  /* 0x000000032b2e7220 */ /* 0x044fe20000400000 */
[----:B------:R-:W-:-:S03]  /*25b0*/  FMUL R50, R43, R4 ;  /* 0x000000042b327220 */ /* 0x000fc60000400000 */
[C---:B---3--:R-:W-:Y:S01]  /*25c0*/  FFMA R46, R47.reuse, R0, R46 ;  /* 0x000000002f2e7223 */ /* 0x048fe2000000002e */
[----:B0-----:R-:W-:-:S03]  /*25d0*/  FMUL R8, R47, R3 ;  /* 0x000000032f087220 */ /* 0x001fc60000400000 */
[----:B----4-:R-:W-:Y:S01]  /*25e0*/  FFMA R49, R45, R4, R46 ;  /* 0x000000042d317223 */ /* 0x010fe2000000002e */
[----:B------:R-:W-:Y:S01]  /*25f0*/  FADD R46, R5, R5 ;  /* 0x00000005052e7221 */ /* 0x000fe20000000000 */
[C---:B------:R-:W-:Y:S01]  /*2600*/  FMUL R52, R45.reuse, R0 ;  /* 0x000000002d347220 */ /* 0x040fe20000400000 */
[----:B------:R-:W-:Y:S01]  /*2610*/  FFMA R50, R45, R3, -R50 ;  /* 0x000000032d327223 */ /* 0x000fe20000000832 */
[----:B------:R-:W-:Y:S01]  /*2620*/  FADD R49, R49, R49 ;  /* 0x0000003131317221 */ /* 0x000fe20000000000 */
[----:B------:R-:W-:Y:S01]  /*2630*/  FFMA R46, R46, R5, -1 ;  /* 0xbf8000002e2e7423 */ /* 0x000fe20000000005 */
[----:B------:R-:W-:Y:S01]  /*2640*/  FFMA R52, R47, R4, -R52 ;  /* 0x000000042f347223 */ /* 0x000fe20000000834 */
[-C--:B------:R-:W-:Y:S01]  /*2650*/  FFMA R8, R43, R0.reuse, -R8 ;  /* 0x000000002b087223 */ /* 0x080fe20000000808 */
[C---:B------:R-:W-:Y:S01]  /*2660*/  FMUL R9, R49.reuse, R3 ;  /* 0x0000000331097220 */ /* 0x040fe20000400000 */
[C---:B------:R-:W-:Y:S01]  /*2670*/  FMUL R51, R49.reuse, R0 ;  /* 0x0000000031337220 */ /* 0x040fe20000400000 */
[----:B-1----:R-:W-:Y:S01]  /*2680*/  FMUL R6, R49, R4 ;  /* 0x0000000431067220 */ /* 0x002fe20000400000 */
[----:B------:R-:W-:Y:S01]  /*2690*/  FMUL R50, R50, R5 ;  /* 0x0000000532327220 */ /* 0x000fe20000400000 */
[C---:B------:R-:W-:Y:S01]  /*26a0*/  FFMA R9, R46.reuse, R43, R9 ;  /* 0x0000002b2e097223 */ /* 0x040fe20000000009 */
[----:B------:R-:W-:Y:S01]  /*26b0*/  FFMA R51, R47, R46, R51 ;  /* 0x0000002e2f337223 */ /* 0x000fe20000000033 */
[----:B------:R-:W-:Y:S01]  /*26c0*/  FFMA R6, R46, R45, R6 ;  /* 0x0000002d2e067223 */ /* 0x000fe20000000006 */
[-C--:B------:R-:W-:Y:S01]  /*26d0*/  FMUL R52, R52, R5.reuse ;  /* 0x0000000534347220 */ /* 0x080fe20000400000 */
[----:B------:R-:W-:Y:S01]  /*26e0*/  FMUL R43, R8, R5 ;  /* 0x00000005082b7220 */ /* 0x000fe20000400000 */
[----:B------:R-:W-:-:S02]  /*26f0*/  FFMA R50, R50, 2, R51 ;  /* 0x4000000032327823 */ /* 0x000fc40000000033 */
[----:B------:R-:W-:Y:S01]  /*2700*/  FFMA R9, R52, 2, R9 ;  /* 0x4000000034097823 */ /* 0x000fe20000000009 */
[----:B------:R-:W-:Y:S01]  /*2710*/  FFMA R45, R43, 2, R6 ;  /* 0x400000002b2d7823 */ /* 0x000fe20000000006 */
[-C--:B-----5:R-:W-:Y:S02]  /*2720*/  FFMA R46, R50, R7.reuse, R17 ;  /* 0x00000007322e7223 */ /* 0x0a0fe40000000011 */
[-C--:B------:R-:W-:Y:S01]  /*2730*/  FFMA R43, R9, R7.reuse, R16 ;  /* 0x00000007092b7223 */ /* 0x080fe20000000010 */
[----:B------:R-:W-:Y:S02]  /*2740*/  FFMA R45, R45, R7, R2 ;  /* 0x000000072d2d7223 */ /* 0x000fe40000000002 */
.L_x_1545:
[----:B------:R-:W-:Y:S05]  /*2750*/  BSYNC B1 ;  /* 0x0000000000017941 */ /* 0x000fea0003800000 */
.L_x_1544:
[----:B------:R-:W-:Y:S01]  /*2760*/  BSSY B1, `(.L_x_1546) ;  /* 0x0000023000017945 */ /* 0x000fe20003800000 */
[----:B------:R-:W-:Y:S01]  /*2770*/  ISETP.GE.AND P2, PT, R48, 0x1, PT ;  /* 0x000000013000780c */ /* 0x000fe20003f46270 */
[----:B------:R-:W-:Y:S07]  /*2780*/  @!P1 BRA `(.L_x_1547) ;  /* 0x0000020000009947 */ /* 0x000fee0003800000 */
[----:B------:R-:W-:Y:S02]  /*2790*/  ULDC.64 UR4, c[0x0][0x118] ;  /* 0x0000460000047ab9 */ /* 0x000fe40000000a00 */
[----:B------:R-:W2:Y:S04]  /*27a0*/  LDG.E R7, [R10.64+0x4] ;  /* 0x000004040a077981 */ /* 0x000ea8000c1e1900 */
[----:B------:R-:W3:Y:S04]  /*27b0*/  LDG.E R47, [R10.64] ;  /* 0x000000040a2f7981 */ /* 0x000ee8000c1e1900 */
[----:B------:R-:W4:Y:S04]  /*27c0*/  LDG.E R9, [R10.64+0x8] ;  /* 0x000008040a097981 */ /* 0x000f28000c1e1900 */
[----:B------:R-:W5:Y:S01]  /*27d0*/  LDG.E R14, [R14.64] ;  /* 0x000000040e0e7981 */ /* 0x000f62000c1e1900 */
[----:B--2---:R-:W-:-:S04]  /*27e0*/  FMUL R6, R7, R3 ;  /* 0x0000000307067220 */ /* 0x004fc80000400000 */
[C---:B---3--:R-:W-:Y:S01]  /*27f0*/  FFMA R6, R47.reuse, R0, R6 ;  /* 0x000000002f067223 */ /* 0x048fe20000000006 */
[----:B------:R-:W-:-:S03]  /*2800*/  FMUL R52, R47, R3 ;  /* 0x000000032f347220 */ /* 0x000fc60000400000 */
[----:B----4-:R-:W-:Y:S01]  /*2810*/  FFMA R8, R9, R4, R6 ;  /* 0x0000000409087223 */ /* 0x010fe20000000006 */
[----:B------:R-:W-:Y:S01]  /*2820*/  FADD R6, R5, R5 ;  /* 0x0000000505067221 */ /* 0x000fe20000000000 */
[-C--:B------:R-:W-:Y:S01]  /*2830*/  FMUL R50, R9, R0.reuse ;  /* 0x0000000009327220 */ /* 0x080fe20000400000 */
[C---:B------:R-:W-:Y:S01]  /*2840*/  FFMA R52, R7.reuse, R0, -R52 ;  /* 0x0000000007347223 */ /* 0x040fe20000000834 */
[----:B------:R-:W-:Y:S01]  /*2850*/  FADD R49, R8, R8 ;  /* 0x0000000808317221 */ /* 0x000fe20000000000 */
[-C--:B------:R-:W-:Y:S01]  /*2860*/  FMUL R8, R7, R4.reuse ;  /* 0x0000000407087220 */ /* 0x080fe20000400000 */
[----:B------:R-:W-:Y:S01]  /*2870*/  FFMA R6, R6, R5, -1 ;  /* 0xbf80000006067423 */ /* 0x000fe20000000005 */
[----:B------:R-:W-:Y:S01]  /*2880*/  FFMA R50, R47, R4, -R50 ;  /* 0x000000042f327223 */ /* 0x000fe20000000832 */
[CC--:B------:R-:W-:Y:S01]  /*2890*/  FMUL R11, R49.reuse, R3.reuse ;  /* 0x00000003310b7220 */ /* 0x0c0fe20000400000 */
[C---:B------:R-:W-:Y:S01]  /*28a0*/  FMUL R51, R49.reuse, R0 ;  /* 0x0000000031337220 */ /* 0x040fe20000400000 */
[----:B------:R-:W-:Y:S01]  /*28b0*/  FMUL R10, R49, R4 ;  /* 0x00000004310a7220 */ /* 0x000fe20000400000 */
[----:B------:R-:W-:Y:S01]  /*28c0*/  FFMA R8, R9, R3, -R8 ;  /* 0x0000000309087223 */ /* 0x000fe20000000808 */
[C---:B------:R-:W-:Y:S01]  /*28d0*/  FFMA R11, R6.reuse, R7, R11 ;  /* 0x00000007060b7223 */ /* 0x040fe2000000000b */
[C---:B------:R-:W-:Y:S01]  /*28e0*/  FFMA R51, R6.reuse, R47, R51 ;  /* 0x0000002f06337223 */ /* 0x040fe20000000033 */
[----:B------:R-:W-:Y:S01]  /*28f0*/  FFMA R10, R6, R9, R10 ;  /* 0x00000009060a7223 */ /* 0x000fe2000000000a */
[-C--:B------:R-:W-:Y:S01]  /*2900*/  FMUL R8, R8, R5.reuse ;  /* 0x0000000508087220 */ /* 0x080fe20000400000 */
[-C--:B------:R-:W-:Y:S01]  /*2910*/  FMUL R50, R50, R5.reuse ;  /* 0x0000000532327220 */ /* 0x080fe20000400000 */
[----:B------:R-:W-:-:S02]  /*2920*/  FMUL R7, R52, R5 ;  /* 0x0000000534077220 */ /* 0x000fc40000400000 */
[----:B------:R-:W-:Y:S01]  /*2930*/  FFMA R51, R8, 2, R51 ;  /* 0x4000000008337823 */ /* 0x000fe20000000033 */
[----:B------:R-:W-:Y:S01]  /*2940*/  FFMA R50, R50, 2, R11 ;  /* 0x4000000032327823 */ /* 0x000fe2000000000b */
[----:B------:R-:W-:Y:S02]  /*2950*/  FFMA R10, R7, 2, R10 ;  /* 0x40000000070a7823 */ /* 0x000fe4000000000a */
[-C--:B-----5:R-:W-:Y:S01]  /*2960*/  FFMA R46, R51, R14.reuse, R46 ;  /* 0x0000000e332e7223 */ /* 0x0a0fe2000000002e */
[-C--:B------:R-:W-:Y:S01]  /*2970*/  FFMA R43, R50, R14.reuse, R43 ;  /* 0x0000000e322b7223 */ /* 0x080fe2000000002b */
[----:B------:R-:W-:Y:S02]  /*2980*/  FFMA R45, R10, R14, R45 ;  /* 0x0000000e0a2d7223 */ /* 0x000fe4000000002d */
.L_x_1547:
[----:B------:R-:W-:Y:S05]  /*2990*/  BSYNC B1 ;  /* 0x0000000000017941 */ /* 0x000fea0003800000 */
.L_x_1546:
        /* <DEDUP_REMOVED lines=20> */
[C---:B------:R-:W-:Y:S01]  /*2ae0*/  FMUL R15, R11.reuse, R0 ;  /* 0x000000000b0f7220 */ /* 0x040fe20000400000 */
[-C--:B------:R-:W-:Y:S01]  /*2af0*/  FMUL R14, R14, R5.reuse ;  /* 0x000000050e0e7220 */ /* 0x080fe20000400000 */
[-C--:B------:R-:W-:Y:S01]  /*2b00*/  FMUL R12, R12, R5.reuse ;  /* 0x000000050c0c7220 */ /* 0x080fe20000400000 */
[----:B------:R-:W-:Y:S01]  /*2b10*/  FMUL R10, R10, R5 ;  /* 0x000000050a0a7220 */ /* 0x000fe20000400000 */
[----:B------:R-:W-:Y:S01]  /*2b20*/  FFMA R15, R6, R7, R15 ;  /* 0x00000007060f7223 */ /* 0x000fe2000000000f */
[C---:B------:R-:W-:Y:S01]  /*2b30*/  FMUL R7, R11.reuse, R3 ;  /* 0x000000030b077220 */ /* 0x040fe20000400000 */
[----:B------:R-:W-:-:S02]  /*2b40*/  FMUL R11, R11, R4 ;  /* 0x000000040b0b7220 */ /* 0x000fc40000400000 */
[----:B------:R-:W-:Y:S01]  /*2b50*/  FFMA R15, R10, 2, R15 ;  /* 0x400000000a0f7823 */ /* 0x000fe2000000000f */
[C---:B------:R-:W-:Y:S01]  /*2b60*/  FFMA R7, R6.reuse, R9, R7 ;  /* 0x0000000906077223 */ /* 0x040fe20000000007 */
[----:B------:R-:W-:Y:S02]  /*2b70*/  FFMA R11, R6, R8, R11 ;  /* 0x00000008060b7223 */ /* 0x000fe4000000000b */
[----:B-----5:R-:W-:Y:S01]  /*2b80*/  FFMA R46, R15, R20, R46 ;  /* 0x000000140f2e7223 */ /* 0x020fe2000000002e */
[----:B------:R-:W-:Y:S01]  /*2b90*/  FFMA R12, R12, 2, R7 ;  /* 0x400000000c0c7823 */ /* 0x000fe20000000007 */
[----:B------:R-:W-:-:S03]  /*2ba0*/  FFMA R14, R14, 2, R11 ;  /* 0x400000000e0e7823 */ /* 0x000fc6000000000b */
[-C--:B------:R-:W-:Y:S01]  /*2bb0*/  FFMA R43, R12, R20.reuse, R43 ;  /* 0x000000140c2b7223 */ /* 0x080fe2000000002b */
[----:B------:R-:W-:Y:S02]  /*2bc0*/  FFMA R45, R14, R20, R45 ;  /* 0x000000140e2d7223 */ /* 0x000fe4000000002d */
.L_x_1549:
[----:B------:R-:W-:Y:S05]  /*2bd0*/  BSYNC B1 ;  /* 0x0000000000017941 */ /* 0x000fea0003800000 */
.L_x_1548:
[----:B------:R-:W-:Y:S01]  /*2be0*/  BSSY B1, `(.L_x_1550) ;  /* 0x0000030000017945 */ /* 0x000fe20003800000 */
[----:B------:R-:W-:Y:S01]  /*2bf0*/  ISETP.GE.AND P1, PT, R48, 0x3, PT ;  /* 0x000000033000780c */ /* 0x000fe20003f26270 */
[----:B------:R-:W-:Y:S07]  /*2c00*/  @!P2 BRA `(.L_x_1551) ;  /* 0x000002d00000a947 */ /* 0x000fee0003800000 */
[----:B------:R-:W-:Y:S01]  /*2c10*/  IADD3 R9, R33, R34, RZ ;  /* 0x0000002221097210 */ /* 0x000fe20007ffe0ff */
[----:B------:R-:W-:-:S03]  /*2c20*/  ULDC.64 UR4, c[0x0][0x118] ;  /* 0x0000460000047ab9 */ /* 0x000fc60000000a00 */
[----:B------:R-:W-:-:S05]  /*2c30*/  SHF.R.S32.HI R6, RZ, 0x1f, R9 ;  /* 0x0000001fff067819 */ /* 0x000fca0000011409 */
[----:B------:R-:W-:Y:S02]  /*2c40*/  IMAD R8, R6, c[0x0][0x408], RZ ;  /* 0x0001020006087a24 */ /* 0x000fe400078e02ff */
[----:B------:R-:W-:-:S04]  /*2c50*/  IMAD.WIDE.U32 R6, R9, R40, c[0x0][0x3e8] ;  /* 0x0000fa0009067625 */ /* 0x000fc800078e0028 */
[----:B------:R-:W-:Y:S01]  /*2c60*/  IMAD R9, R9, R42, R8 ;  /* 0x0000002a09097224 */ /* 0x000fe200078e0208 */
[----:B------:R-:W-:-:S04]  /*2c70*/  MOV R8, R6 ;  /* 0x0000000600087202 */ /* 0x000fc80000000f00 */
[----:B------:R-:W-:-:S05]  /*2c80*/  IADD3 R9, R7, R9, RZ ;  /* 0x0000000907097210 */ /* 0x000fca0007ffe0ff */
[----:B------:R0:W2:Y:S01]  /*2c90*/  LDG.E R11, [R8.64+0x4] ;  /* 0x00000404080b7981 */ /* 0x0000a2000c1e1900 */
[----:B------:R-:W-:-:S03]  /*2ca0*/  IADD3 R6, R32, R34, RZ ;  /* 0x0000002220067210 */ /* 0x000fc60007ffe0ff */
[----:B------:R0:W3:Y:S01]  /*2cb0*/  LDG.E R15, [R8.64] ;  /* 0x00000004080f7981 */ /* 0x0000e2000c1e1900 */
[----:B------:R-:W-:-:S03]  /*2cc0*/  SHF.R.S32.HI R7, RZ, 0x1f, R6 ;  /* 0x0000001fff077819 */ /* 0x000fc60000011406 */
[----:B------:R0:W4:Y:S02]  /*2cd0*/  LDG.E R13, [R8.64+0x8] ;  /* 0x00000804080d7981 */ /* 0x000124000c1e1900 */
[----:B------:R-:W-:-:S04]  /*2ce0*/  IMAD R7, R7, c[0x0][0x440], RZ ;  /* 0x0001100007077a24 */ /* 0x000fc800078e02ff */
[C---:B------:R-:W-:Y:S02]  /*2cf0*/  IMAD R21, R6.reuse, R41, R7 ;  /* 0x0000002906157224 */ /* 0x040fe400078e0207 */
[----:B------:R-:W-:-:S05]  /*2d00*/  IMAD.WIDE.U32 R6, R6, R35, c[0x0][0x420] ;  /* 0x0001080006067625 */ /* 0x000fca00078e0023 */
[----:B------:R-:W-:-:S06]  /*2d10*/  IADD3 R7, R7, R21, RZ ;  /* 0x0000001507077210 */ /* 0x000fcc0007ffe0ff */
[----:B------:R1:W5:Y:S01]  /*2d20*/  LDG.E R7, [R6.64] ;  /* 0x0000000406077981 */ /* 0x000362000c1e1900 */
[----:B0-----:R-:W-:-:S04]  /*2d30*/  FADD R8, R5, R5 ;  /* 0x0000000505087221 */ /* 0x001fc80000000000 */
[----:B------:R-:W-:Y:S01]  /*2d40*/  FFMA R21, R8, R5, -1 ;  /* 0xbf80000008157423 */ /* 0x000fe20000000005 */
[----:B--2---:R-:W-:-:S04]  /*2d50*/  FMUL R10, R11, R3 ;  /* 0x000000030b0a7220 */ /* 0x004fc80000400000 */
[C---:B---3--:R-:W-:Y:S01]  /*2d60*/  FFMA R10, R15.reuse, R0, R10 ;  /* 0x000000000f0a7223 */ /* 0x048fe2000000000a */
[----:B------:R-:W-:-:S03]  /*2d70*/  FMUL R20, R15, R3 ;  /* 0x000000030f147220 */ /* 0x000fc60000400000 */
[C---:B----4-:R-:W-:Y:S01]  /*2d80*/  FFMA R10, R13.reuse, R4, R10 ;  /* 0x000000040d0a7223 */ /* 0x050fe2000000000a */
[-C--:B------:R-:W-:Y:S01]  /*2d90*/  FMUL R12, R13, R0.reuse ;  /* 0x000000000d0c7220 */ /* 0x080fe20000400000 */
[C---:B------:R-:W-:Y:S02]  /*2da0*/  FFMA R20, R11.reuse, R0, -R20 ;  /* 0x000000000b147223 */ /* 0x040fe40000000814 */
[----:B------:R-:W-:Y:S01]  /*2db0*/  FADD R9, R10, R10 ;  /* 0x0000000a0a097221 */ /* 0x000fe20000000000 */
[-C--:B------:R-:W-:Y:S01]  /*2dc0*/  FMUL R10, R11, R4.reuse ;  /* 0x000000040b0a7220 */ /* 0x080fe20000400000 */
[-C--:B------:R-:W-:Y:S02]  /*2dd0*/  FFMA R12, R15, R4.reuse, -R12 ;  /* 0x000000040f0c7223 */ /* 0x080fe4000000080c */
[CC--:B-1----:R-:W-:Y:S01]  /*2de0*/  FMUL R6, R9.reuse, R3.reuse ;  /* 0x0000000309067220 */ /* 0x0c2fe20000400000 */
        /* <DEDUP_REMOVED lines=15> */
.L_x_1551:
[----:B------:R-:W-:Y:S05]  /*2ee0*/  BSYNC B1 ;  /* 0x0000000000017941 */ /* 0x000fea0003800000 */
.L_x_1550:
[----:B------:R-:W-:Y:S01]  /*2ef0*/  BSSY B1, `(.L_x_1552) ;  /* 0x000002f000017945 */ /* 0x000fe20003800000 */
[----:B------:R-:W-:Y:S05]  /*2f00*/  @!P3 BRA `(.L_x_1553) ;  /* 0x000002d00000b947 */ /* 0x000fea0003800000 */
[----:B------:R-:W-:Y:S01]  /*2f10*/  IADD3 R9, R33, 0x1, R34 ;  /* 0x0000000121097810 */ /* 0x000fe20007ffe022 */
        /* <DEDUP_REMOVED lines=8> */
[----:B------:R-:W-:-:S03]  /*2fa0*/  IADD3 R6, R32, 0x1, R34 ;  /* 0x0000000120067810 */ /* 0x000fc60007ffe022 */
        /* <DEDUP_REMOVED lines=35> */
.L_x_1553:
[----:B------:R-:W-:Y:S05]  /*31e0*/  BSYNC B1 ;  /* 0x0000000000017941 */ /* 0x000fea0003800000 */
.L_x_1552:
[----:B------:R-:W-:Y:S05]  /*31f0*/  @!P1 BRA `(.L_x_1543) ;  /* 0x000002c000009947 */ /* 0x000fea0003800000 */
        /* <DEDUP_REMOVED lines=17> */
[----:B------:R-:W-:Y:S01]  /*3310*/  FADD R20, R5, R5 ;  /* 0x0000000505147221 */ /* 0x000fe20000000000 */
[C---:B--2---:R-:W-:Y:S01]  /*3320*/  FMUL R10, R11.reuse, R3 ;  /* 0x000000030b0a7220 */ /* 0x044fe20000400000 */
[----:B0-----:R-:W-:-:S03]  /*3330*/  FMUL R7, R11, R4 ;  /* 0x000000040b077220 */ /* 0x001fc60000400000 */
        /* <DEDUP_REMOVED lines=8> */
[-C--:B------:R-:W-:Y:S01]  /*33c0*/  FFMA R7, R20, R5.reuse, -1 ;  /* 0xbf80000014077423 */ /* 0x080fe20000000005 */
[----:B------:R-:W-:Y:S01]  /*33d0*/  FMUL R14, R14, R5 ;  /* 0x000000050e0e7220 */ /* 0x000fe20000400000 */
[C---:B------:R-:W-:Y:S01]  /*33e0*/  FMUL R0, R15.reuse, R0 ;  /* 0x000000000f007220 */ /* 0x040fe20000400000 */
[C---:B-1----:R-:W-:Y:S01]  /*33f0*/  FMUL R8, R15.reuse, R3 ;  /* 0x000000030f087220 */ /* 0x042fe20000400000 */
[----:B------:R-:W-:Y:S01]  /*3400*/  FMUL R15, R15, R4 ;  /* 0x000000040f0f7220 */ /* 0x000fe20000400000 */
[-C--:B------:R-:W-:Y:S01]  /*3410*/  FMUL R3, R6, R5.reuse ;  /* 0x0000000506037220 */ /* 0x080fe20000400000 */
[----:B------:R-:W-:Y:S01]  /*3420*/  FMUL R5, R10, R5 ;  /* 0x000000050a057220 */ /* 0x000fe20000400000 */
[C---:B------:R-:W-:Y:S01]  /*3430*/  FFMA R0, R7.reuse, R13, R0 ;  /* 0x0000000d07007223 */ /* 0x040fe20000000000 */
[C---:B------:R-:W-:Y:S01]  /*3440*/  FFMA R8, R7.reuse, R11, R8 ;  /* 0x0000000b07087223 */ /* 0x040fe20000000008 */
[----:B------:R-:W-:-:S02]  /*3450*/  FFMA R15, R7, R12, R15 ;  /* 0x0000000c070f7223 */ /* 0x000fc4000000000f */
[----:B------:R-:W-:Y:S01]  /*3460*/  FFMA R3, R3, 2, R0 ;  /* 0x4000000003037823 */ /* 0x000fe20000000000 */
[----:B------:R-:W-:Y:S01]  /*3470*/  FFMA R8, R5, 2, R8 ;  /* 0x4000000005087823 */ /* 0x000fe20000000008 */
[----:B------:R-:W-:Y:S02]  /*3480*/  FFMA R15, R14, 2, R15 ;  /* 0x400000000e0f7823 */ /* 0x000fe4000000000f */
[-C--:B-----5:R-:W-:Y:S01]  /*3490*/  FFMA R36, R3, R9.reuse, R36 ;  /* 0x0000000903247223 */ /* 0x0a0fe20000000024 */
[-C--:B------:R-:W-:Y:S01]  /*34a0*/  FFMA R31, R8, R9.reuse, R31 ;  /* 0x00000009081f7223 */ /* 0x080fe2000000001f */
[----:B------:R-:W-:Y:S02]  /*34b0*/  FFMA R30, R15, R9, R30 ;  /* 0x000000090f1e7223 */ /* 0x000fe4000000001e */
.L_x_1543:
[----:B------:R-:W-:Y:S05]  /*34c0*/  BSYNC B0 ;  /* 0x0000000000007941 */ /* 0x000fea0003800000 */
.L_x_1542:
[----:B------:R-:W-:Y:S05]  /*34d0*/  @!P0 BRA `(.L_x_1541) ;  /* 0x0000014000008947 */ /* 0x000fea0003800000 */
[----:B------:R-:W-:Y:S02]  /*34e0*/  MOV R8, 0x98 ;  /* 0x0000009800087802 */ /* 0x000fe40000000f00 */
[----:B------:R-:W-:Y:S02]  /*34f0*/  MOV R10, c[0x4][0x88] ;  /* 0x01002200000a7a02 */ /* 0x000fe40000000f00 */
[----:B------:R-:W-:-:S02]  /*3500*/  MOV R11, c[0x4][0x8c] ;  /* 0x01002300000b7a02 */ /* 0x000fc40000000f00 */
[----:B------:R-:W0:Y:S01]  /*3510*/  LDC.64 R8, c[0x4][R8] ;  /* 0x0100000008087b82 */ /* 0x000e220000000a00 */
[----:B------:R-:W-:Y:S02]  /*3520*/  MOV R4, c[0x4][0x90] ;  /* 0x0100240000047a02 */ /* 0x000fe40000000f00 */
[----:B------:R1:W-:Y:S01]  /*3530*/  STL.64 [R1], R10 ;  /* 0x0000000a01007387 */ /* 0x0003e20000100a00 */
[----:B------:R-:W-:Y:S02]  /*3540*/  MOV R5, c[0x4][0x94] ;  /* 0x0100250000057a02 */ /* 0x000fe40000000f00 */
[----:B------:R-:W-:Y:S02]  /*3550*/  MOV R6, UR36 ;  /* 0x0000002400067c02 */ /* 0x000fe40008000f00 */
[----:B------:R-:W-:Y:S02]  /*3560*/  MOV R7, UR37 ;  /* 0x0000002500077c02 */ /* 0x000fe40008000f00 */
[----:B-1----:R-:W-:Y:S01]  /*3570*/  LEPC R10 ;  /* 0x00000000000a734e */ /* 0x002fe20000000000 */
[----:B------:R-:W-:Y:S02]  /*3580*/  MOV R3, 0x35f0 ;  /* 0x000035f000037802 */ /* 0x000fe40000000f00 */
[----:B------:R-:W-:-:S02]  /*3590*/  MOV R20, 0x3570 ;  /* 0x0000357000147802 */ /* 0x000fc40000000f00 */
[----:B------:R-:W-:Y:S02]  /*35a0*/  MOV R21, 0x0 ;  /* 0x0000000000157802 */ /* 0x000fe40000000f00 */
[----:B------:R-:W-:Y:S02]  /*35b0*/  MOV R0, 0x0 ;  /* 0x0000000000007802 */ /* 0x000fe40000000f00 */
[----:B------:R-:W-:-:S04]  /*35c0*/  IADD3 R20, P0, P1, -R20, R3, R10 ;  /* 0x0000000314147210 */ /* 0x000fc8000791e10a */
[----:B------:R-:W-:-:S04]  /*35d0*/  IADD3.X R21, ~R0, R21, R11, P0, P1 ;  /* 0x0000001500157210 */ /* 0x000fc800007e250b */
[----:B0-----:R-:W-:Y:S05]  /*35e0*/  CALL.ABS.NOINC R8 ;  /* 0x0000000008007343 */ /* 0x001fea0003c00000 */
[----:B------:R-:W-:Y:S02]  /*35f0*/  MOV R46, R17 ;  /* 0x00000011002e7202 */ /* 0x000fe40000000f00 */
[----:B------:R-:W-:Y:S02]  /*3600*/  MOV R43, R16 ;  /* 0x00000010002b7202 */ /* 0x000fe40000000f00 */
[----:B------:R-:W-:Y:S02]  /*3610*/  MOV R45, R2 ;  /* 0x00000002002d7202 */ /* 0x000fe40000000f00 */
.L_x_1541:
[----:B------:R-:W-:Y:S05]  /*3620*/  BSYNC B6 ;  /* 0x0000000000067941 */ /* 0x000fea0003800000 */
.L_x_1540:
[----:B------:R-:W-:-:S04]  /*3630*/  ISETP.NE.AND P0, PT, R37, RZ, PT ;  /* 0x000000ff2500720c */ /* 0x000fc80003f05270 */
[----:B------:R-:W-:Y:S02]  /*3640*/  FSEL R45, R2, R45, !P0 ;  /* 0x0000002d022d7208 */ /* 0x000fe40004000000 */
[----:B------:R-:W-:Y:S02]  /*3650*/  FSEL R37, R16, R43, !P0 ;  /* 0x0000002b10257208 */ /* 0x000fe40004000000 */
[----:B------:R-:W-:Y:S02]  /*3660*/  FSEL R46, R17, R46, !P0 ;  /* 0x0000002e112e7208 */ /* 0x000fe40004000000 */
.L_x_1537:
[----:B------:R-:W-:Y:S05]  /*3670*/  BSYNC B7 ;  /* 0x0000000000077941 */ /* 0x000fea0003800000 */
.L_x_1536:
[----:B------:R-:W-:-:S04]  /*3680*/  ISETP.NE.AND P0, PT, R38, RZ, PT ;  /* 0x000000ff2600720c */ /* 0x000fc80003f05270 */
[----:B------:R-:W-:Y:S02]  /*3690*/  FSEL R15, R2, R45, !P0 ;  /* 0x0000002d020f7208 */ /* 0x000fe40004000000 */
[----:B------:R-:W-:Y:S02]  /*36a0*/  FSEL R13, R16, R37, !P0 ;  /* 0x00000025100d7208 */ /* 0x000fe40004000000 */
[----:B------:R-:W-:Y:S02]  /*36b0*/  FSEL R14, R17, R46, !P0 ;  /* 0x0000002e110e7208 */ /* 0x000fe40004000000 */
.L_x_1533:
[----:B------:R-:W-:Y:S05]  /*36c0*/  BSYNC B8 ;  /* 0x0000000000087941 */ /* 0x000fea0003800000 */
.L_x_1532:
[----:B------:R-:W-:-:S04]  /*36d0*/  ISETP.NE.AND P0, PT, R39, RZ, PT ;  /* 0x000000ff2700720c */ /* 0x000fc80003f05270 */
[----:B------:R-:W-:Y:S02]  /*36e0*/  FSEL R12, R2, R15, !P0 ;  /* 0x0000000f020c7208 */ /* 0x000fe40004000000 */
[----:B------:R-:W-:Y:S02]  /*36f0*/  FSEL R16, R16, R13, !P0 ;  /* 0x0000000d10107208 */ /* 0x000fe40004000000 */
[----:B------:R-:W-:Y:S02]  /*3700*/  FSEL R17, R17, R14, !P0 ;  /* 0x0000000e11117208 */ /* 0x000fe40004000000 */
.L_x_1529:
[----:B------:R-:W-:Y:S05]  /*3710*/  BSYNC B9 ;  /* 0x0000000000097941 */ /* 0x000fea0003800000 */
.L_x_1528:
[----:B------:R-:W-:Y:S01]  /*3720*/  ISETP.GE.AND P0, PT, R26, RZ, PT ;  /* 0x000000ff1a00720c */ /* 0x000fe20003f06270 */
[----:B------:R-:W-:Y:S01]  /*3730*/  BSSY B0, `(.L_x_1554) ;  /* 0x000001e000007945 */ /* 0x000fe20003800000 */
[----:B------:R-:W-:Y:S02]  /*3740*/  ISETP.NE.AND P1, PT, R44, RZ, PT ;  /* 0x000000ff2c00720c */ /* 0x000fe40003f25270 */
[----:B------:R-:W-:Y:S02]  /*3750*/  MOV R0, c[0x0][0x478] ;  /* 0x00011e0000007a02 */ /* 0x000fe40000000f00 */
[----:B------:R-:W-:-:S02]  /*3760*/  FSEL R17, R17, RZ, P1 ;  /* 0x000000ff11117208 */ /* 0x000fc40000800000 */
[----:B------:R-:W-:Y:S02]  /*3770*/  FSEL R11, R16, RZ, P1 ;  /* 0x000000ff100b7208 */ /* 0x000fe40000800000 */
[----:B------:R-:W-:Y:S02]  /*3780*/  FSEL R13, R12, RZ, P1 ;  /* 0x000000ff0c0d7208 */ /* 0x000fe40000800000 */
[----:B------:R-:W-:Y:S01]  /*3790*/  SHF.R.S32.HI R6, RZ, 0x1f, R0 ;  /* 0x0000001fff067819 */ /* 0x000fe20000011400 */
[----:B------:R-:W-:Y:S05]  /*37a0*/  @!P0 BRA `(.L_x_1555) ;  /* 0x0000016000008947 */ /* 0x000fea0003800000 */
[----:B------:R-:W-:Y:S01]  /*37b0*/  SHF.R.S32.HI R3, RZ, 0x1f, R26 ;  /* 0x0000001fff037819 */ /* 0x000fe2000001141a */
[----:B------:R-:W-:Y:S01]  /*37c0*/  FMUL R5, R23, R11 ;  /* 0x0000000b17057220 */ /* 0x000fe20000400000 */
[----:B------:R-:W-:Y:S01]  /*37d0*/  MOV R9, c[0x0][0x478] ;  /* 0x00011e0000097a02 */ /* 0x000fe20000000f00 */
[----:B------:R-:W-:Y:S01]  /*37e0*/  FMUL R0, R25, R13 ;  /* 0x0000000d19007220 */ /* 0x000fe20000400000 */
[C---:B------:R-:W-:Y:S01]  /*37f0*/  FMUL R4, R24.reuse, R17 ;  /* 0x0000001118047220 */ /* 0x040fe20000400000 */
[----:B------:R-:W-:Y:S01]  /*3800*/  IMAD R3, R3, c[0x0][0x478], RZ ;  /* 0x00011e0003037a24 */ /* 0x000fe200078e02ff */
[----:B------:R-:W-:Y:S01]  /*3810*/  FFMA R5, R24, R13, -R5 ;  /* 0x0000000d18057223 */ /* 0x000fe20000000805 */
[----:B------:R-:W-:Y:S01]  /*3820*/  FFMA R0, R23, R17, -R0 ;  /* 0x0000001117007223 */ /* 0x000fe20000000800 */
[----:B------:R-:W-:Y:S01]  /*3830*/  FFMA R25, R25, R11, -R4 ;  /* 0x0000000b19197223 */ /* 0x000fe20000000804 */
[C---:B------:R-:W-:Y:S01]  /*3840*/  IMAD R7, R26.reuse, R6, R3 ;  /* 0x000000061a077224 */ /* 0x040fe200078e0203 */
[----:B------:R-:W-:Y:S01]  /*3850*/  FADD R5, R5, R36 ;  /* 0x0000002405057221 */ /* 0x000fe20000000000 */
[----:B------:R-:W-:Y:S01]  /*3860*/  IMAD.WIDE.U32 R2, R26, R9, c[0x0][0x458] ;  /* 0x000116001a027625 */ /* 0x000fe200078e0009 */
[----:B------:R-:W-:Y:S01]  /*3870*/  FADD R25, R25, R30 ;  /* 0x0000001e19197221 */ /* 0x000fe20000000000 */
[----:B------:R-:W-:-:S03]  /*3880*/  ULDC.64 UR4, c[0x0][0x118] ;  /* 0x0000460000047ab9 */ /* 0x000fc60000000a00 */
[----:B------:R-:W-:Y:S01]  /*3890*/  IADD3 R3, R3, R7, RZ ;  /* 0x0000000703037210 */ /* 0x000fe20007ffe0ff */
[----:B------:R-:W-:-:S04]  /*38a0*/  FADD R7, R0, R31 ;  /* 0x0000001f00077221 */ /* 0x000fc80000000000 */
[----:B------:R0:W-:Y:S04]  /*38b0*/  RED.E.ADD.F32.FTZ.RN.STRONG.GPU [R2.64], R5 ;  /* 0x000000050200798e */ /* 0x0001e8000c10e784 */
[----:B------:R0:W-:Y:S04]  /*38c0*/  RED.E.ADD.F32.FTZ.RN.STRONG.GPU [R2.64+0x4], R7 ;  /* 0x000004070200798e */ /* 0x0001e8000c10e784 */
[----:B------:R0:W-:Y:S04]  /*38d0*/  RED.E.ADD.F32.FTZ.RN.STRONG.GPU [R2.64+0x8], R25 ;  /* 0x000008190200798e */ /* 0x0001e8000c10e784 */
[----:B------:R0:W-:Y:S04]  /*38e0*/  RED.E.ADD.F32.FTZ.RN.STRONG.GPU [R2.64+0xc], R17 ;  /* 0x00000c110200798e */ /* 0x0001e8000c10e784 */
[----:B------:R0:W-:Y:S04]  /*38f0*/  RED.E.ADD.F32.FTZ.RN.STRONG.GPU [R2.64+0x10], R11 ;  /* 0x0000100b0200798e */ /* 0x0001e8000c10e784 */
[----:B------:R0:W-:Y:S02]  /*3900*/  RED.E.ADD.F32.FTZ.RN.STRONG.GPU [R2.64+0x14], R13 ;  /* 0x0000140d0200798e */ /* 0x0001e4000c10e784 */
.L_x_1555:
[----:B------:R-:W-:Y:S05]  /*3910*/  BSYNC B0 ;  /* 0x0000000000007941 */ /* 0x000fea0003800000 */
.L_x_1554:
[----:B0-----:R-:W-:Y:S01]  /*3920*/  SHF.R.S32.HI R2, RZ, 0x1f, R27 ;  /* 0x0000001fff027819 */ /* 0x001fe2000001141b */
[----:B------:R-:W-:Y:S01]  /*3930*/  FMUL R0, R18, R11 ;  /* 0x0000000b12007220 */ /* 0x000fe20000400000 */
[-C--:B------:R-:W-:Y:S01]  /*3940*/  FMUL R7, R22, R13.reuse ;  /* 0x0000000d16077220 */ /* 0x080fe20000400000 */
[----:B------:R-:W-:Y:S01]  /*3950*/  MOV R4, c[0x0][0x478] ;  /* 0x00011e0000047a02 */ /* 0x000fe20000000f00 */
[----:B------:R-:W-:Y:S01]  /*3960*/  ULDC.64 UR4, c[0x0][0x118] ;  /* 0x0000460000047ab9 */ /* 0x000fe20000000a00 */
[C---:B------:R-:W-:Y:S01]  /*3970*/  FFMA R5, R19.reuse, R13, -R0 ;  /* 0x0000000d13057223 */ /* 0x040fe20000000800 */
[----:B------:R-:W-:Y:S01]  /*3980*/  IMAD R2, R2, c[0x0][0x478], RZ ;  /* 0x00011e0002027a24 */ /* 0x000fe200078e02ff */
[-C--:B------:R-:W-:Y:S01]  /*3990*/  FMUL R19, R19, R17.reuse ;  /* 0x0000001113137220 */ /* 0x080fe20000400000 */
[----:B------:R-:W-:Y:S01]  /*39a0*/  FFMA R18, R18, R17, -R7 ;  /* 0x0000001112127223 */ /* 0x000fe20000000807 */
[----:B------:R-:W-:Y:S01]  /*39b0*/  FADD R5, R5, R36 ;  /* 0x0000002405057221 */ /* 0x000fe20000000000 */
[C---:B------:R-:W-:Y:S01]  /*39c0*/  IMAD R9, R27.reuse, R6, R2 ;  /* 0x000000061b097224 */ /* 0x040fe200078e0202 */
[----:B------:R-:W-:Y:S01]  /*39d0*/  FFMA R19, R22, R11, -R19 ;  /* 0x0000000b16137223 */ /* 0x000fe20000000813 */
[----:B------:R-:W-:Y:S01]  /*39e0*/  IMAD.WIDE.U32 R2, R27, R4, c[0x0][0x458] ;  /* 0x000116001b027625 */ /* 0x000fe200078e0004 */
[----:B------:R-:W-:Y:S01]  /*39f0*/  FADD R18, R18, R31 ;  /* 0x0000001f12127221 */ /* 0x000fe20000000000 */
[----:B------:R-:W-:Y:S01]  /*3a00*/  FADD R5, -R5, -RZ ;  /* 0x800000ff05057221 */ /* 0x000fe20000000100 */
[----:B------:R-:W-:-:S02]  /*3a10*/  FADD R19, R19, R30 ;  /* 0x0000001e13137221 */ /* 0x000fc40000000000 */
[----:B------:R-:W-:Y:S01]  /*3a20*/  IADD3 R3, R3, R9, RZ ;  /* 0x0000000903037210 */ /* 0x000fe20007ffe0ff */
[----:B------:R-:W-:Y:S01]  /*3a30*/  FADD R7, -R18, -RZ ;  /* 0x800000ff12077221 */ /* 0x000fe20000000100 */
[----:B------:R-:W-:Y:S01]  /*3a40*/  FADD R19, -R19, -RZ ;  /* 0x800000ff13137221 */ /* 0x000fe20000000100 */
[----:B------:R-:W-:Y:S01]  /*3a50*/  FADD R9, -R17, -RZ ;  /* 0x800000ff11097221 */ /* 0x000fe20000000100 */
[----:B------:R-:W-:Y:S01]  /*3a60*/  FADD R11, -R11, -RZ ;  /* 0x800000ff0b0b7221 */ /* 0x000fe20000000100 */
[----:B------:R0:W-:Y:S01]  /*3a70*/  RED.E.ADD.F32.FTZ.RN.STRONG.GPU [R2.64], R5 ;  /* 0x000000050200798e */ /* 0x0001e2000c10e784 */
[----:B------:R-:W-:Y:S01]  /*3a80*/  FADD R13, -R13, -RZ ;  /* 0x800000ff0d0d7221 */ /* 0x000fe20000000100 */
[----:B------:R-:W-:Y:S02]  /*3a90*/  ULDC UR6, c[0x0][0x0] ;  /* 0x0000000000067ab9 */ /* 0x000fe40000000800 */
[----:B------:R0:W-:Y:S01]  /*3aa0*/  RED.E.ADD.F32.FTZ.RN.STRONG.GPU [R2.64+0x4], R7 ;  /* 0x000004070200798e */ /* 0x0001e2000c10e784 */
[----:B------:R-:W-:-:S03]  /*3ab0*/  ULDC UR7, c[0x0][0xc] ;  /* 0x0000030000077ab9 */ /* 0x000fc60000000800 */
[----:B------:R0:W-:Y:S01]  /*3ac0*/  RED.E.ADD.F32.FTZ.RN.STRONG.GPU [R2.64+0x8], R19 ;  /* 0x000008130200798e */ /* 0x0001e2000c10e784 */
[----:B------:R-:W-:-:S03]  /*3ad0*/  UIMAD.WIDE.U32 UR6, UR6, UR7, URZ ;  /* 0x00000007060672a5 */ /* 0x000fc6000f8e003f */
[----:B------:R0:W-:Y:S04]  /*3ae0*/  RED.E.ADD.F32.FTZ.RN.STRONG.GPU [R2.64+0xc], R9 ;  /* 0x00000c090200798e */ /* 0x0001e8000c10e784 */
[----:B------:R0:W-:Y:S04]  /*3af0*/  RED.E.ADD.F32.FTZ.RN.STRONG.GPU [R2.64+0x10], R11 ;  /* 0x0000100b0200798e */ /* 0x0001e8000c10e784 */
[----:B------:R0:W-:Y:S01]  /*3b00*/  RED.E.ADD.F32.FTZ.RN.STRONG.GPU [R2.64+0x14], R13 ;  /* 0x0000140d0200798e */ /* 0x0001e2000c10e784 */
[----:B------:R-:W-:Y:S01]  /*3b10*/  UMOV UR4, URZ ;  /* 0x0000003f00047c82 */ /* 0x000fe20008000000 */
[----:B------:R-:W-:Y:S01]  /*3b20*/  IADD3 R28, P0, R28, UR6, RZ ;  /* 0x000000061c1c7c10 */ /* 0x000fe2000ff1e0ff */
[----:B------:R-:W-:-:S06]  /*3b30*/  UIADD3 UR4, UR7, UR4, URZ ;  /* 0x0000000407047290 */ /* 0x000fcc000fffe03f */
[----:B------:R-:W-:Y:S02]  /*3b40*/  IADD3.X R29, R29, UR4, RZ, P0, !PT ;  /* 0x000000041d1d7c10 */ /* 0x000fe400087fe4ff */
[----:B------:R-:W-:-:S04]  /*3b50*/  ISETP.GE.U32.AND P0, PT, R28, c[0x0][0x178], PT ;  /* 0x00005e001c007a0c */ /* 0x000fc80003f06070 */
[----:B------:R-:W-:-:S13]  /*3b60*/  ISETP.GE.U32.AND.EX P0, PT, R29, c[0x0][0x17c], PT, P0 ;  /* 0x00005f001d007a0c */ /* 0x000fda0003f06100 */
[----:B0-----:R-:W-:Y:S01]  /*3b70*/  @P0 CALL.REL.NOINC `(.L_x_1556) ;  /* 0x0000001000000944 */ /* 0x001fe20003c00000 */
[----:B------:R-:W-:Y:S05]  /*3b80*/  BRA `(.L_x_1557) ;  /* 0xffffc55000007947 */ /* 0x000fea000383ffff */
.L_x_1556:
[----:B------:R-:W-:Y:S05]  /*3b90*/  EXIT ;  /* 0x000000000000794d */ /* 0x000fea0003800000 */
.L_x_1558:
        /* <DEDUP_REMOVED lines=14> */
.L_x_2474:


//--------------------- .text.apply_body_delta_velocities_cuda_kernel_backward --------------------------
	.section	.text.apply_body_delta_velocities_cuda_kernel_backward,"ax",@progbits
	.sectioninfo	@"SHI_REGISTERS=20"
	.align	128
        .global         apply_body_delta_velocities_cuda_kernel_backward
        .type           apply_body_delta_velocities_cuda_kernel_backward,@function
        .size           apply_body_delta_velocities_cuda_kernel_backward,(.L_x_2475 - apply_body_delta_velocities_cuda_kernel_backward)
        .other          apply_body_delta_velocities_cuda_kernel_backward,@"STO_CUDA_ENTRY STV_DEFAULT"
apply_body_delta_velocities_cuda_kernel_backward:
.text.apply_body_delta_velocities_cuda_kernel_backward:
        /* <DEDUP_REMOVED lines=8> */
[----:B------:R-:W-:Y:S01]  /*0080*/  ISETP.NE.U32.AND P0, PT, RZ, c[0x0][0x298], PT ;  /* 0x0000a600ff007a0c */ /* 0x000fe20003f05070 */
[----:B------:R-:W-:Y:S01]  /*0090*/  ULDC UR6, c[0x0][0x0] ;  /* 0x0000000000067ab9 */ /* 0x000fe20000000800 */
[----:B------:R-:W-:Y:S01]  /*00a0*/  MOV R0, R2 ;  /* 0x0000000200007202 */ /* 0x000fe20000000f00 */
[----:B------:R-:W-:Y:S01]  /*00b0*/  ULDC UR7, c[0x0][0xc] ;  /* 0x0000030000077ab9 */ /* 0x000fe20000000800 */
[----:B------:R-:W-:Y:S01]  /*00c0*/  ISETP.NE.AND.EX P0, PT, RZ, c[0x0][0x29c], PT, P0 ;  /* 0x0000a700ff007a0c */ /* 0x000fe20003f05300 */
[----:B------:R-:W-:Y:S02]  /*00d0*/  UIMAD.WIDE.U32 UR6, UR6, UR7, URZ ;  /* 0x00000007060672a5 */ /* 0x000fe4000f8e003f */
[----:B------:R-:W-:Y:S02]  /*00e0*/  ULDC UR5, c[0x0][0x1a0] ;  /* 0x0000680000057ab9 */ /* 0x000fe40000000800 */
[----:B------:R-:W-:Y:S02]  /*00f0*/  ULDC UR8, c[0x0][0x1d8] ;  /* 0x0000760000087ab9 */ /* 0x000fe40000000800 */
[----:B------:R-:W-:-:S02]  /*0100*/  ULDC UR9, c[0x0][0x2b8] ;  /* 0x0000ae0000097ab9 */ /* 0x000fc40000000800 */
[----:B------:R-:W-:Y:S02]  /*0110*/  ULDC UR10, c[0x0][0x210] ;  /* 0x00008400000a7ab9 */ /* 0x000fe40000000800 */
[----:B------:R-:W-:Y:S02]  /*0120*/  ULDC UR11, c[0x0][0x280] ;  /* 0x0000a000000b7ab9 */ /* 0x000fe40000000800 */
[----:B------:R-:W-:Y:S02]  /*0130*/  UMOV UR4, URZ ;  /* 0x0000003f00047c82 */ /* 0x000fe40008000000 */
[----:B------:R-:W-:Y:S02]  /*0140*/  ULDC UR12, c[0x0][0x248] ;  /* 0x00009200000c7ab9 */ /* 0x000fe40000000800 */
[----:B------:R-:W-:Y:S02]  /*0150*/  USHF.R.S32.HI UR5, URZ, 0x1f, UR5 ;  /* 0x0000001f3f057899 */ /* 0x000fe40008011405 */
[----:B------:R-:W-:-:S02]  /*0160*/  USHF.R.S32.HI UR8, URZ, 0x1f, UR8 ;  /* 0x0000001f3f087899 */ /* 0x000fc40008011408 */
[----:B------:R-:W-:Y:S02]  /*0170*/  USHF.R.S32.HI UR9, URZ, 0x1f, UR9 ;  /* 0x0000001f3f097899 */ /* 0x000fe40008011409 */
[----:B------:R-:W-:Y:S02]  /*0180*/  USHF.R.S32.HI UR10, URZ, 0x1f, UR10 ;  /* 0x0000001f3f0a7899 */ /* 0x000fe4000801140a */
[----:B------:R-:W-:Y:S02]  /*0190*/  USHF.R.S32.HI UR11, URZ, 0x1f, UR11 ;  /* 0x0000001f3f0b7899 */ /* 0x000fe4000801140b */
[----:B------:R-:W-:Y:S02]  /*01a0*/  USHF.R.S32.HI UR12, URZ, 0x1f, UR12 ;  /* 0x0000001f3f0c7899 */ /* 0x000fe4000801140c */
[----:B------:R-:W-:Y:S02]  /*01b0*/  UIADD3 UR4, UR7, UR4, URZ ;  /* 0x0000000407047290 */ /* 0x000fe4000fffe03f */
[----:B------:R-:W-:-:S02]  /*01c0*/  ULDC.64 UR14, c[0x0][0x118] ;  /* 0x00004600000e7ab9 */ /* 0x000fc40000000a00 */
.L_x_1564:
[----:B------:R-:W-:Y:S02]  /*01d0*/  SHF.R.S32.HI R4, RZ, 0x1f, R0 ;  /* 0x0000001fff047819 */ /* 0x000fe40000011400 */
[----:B------:R-:W-:-:S02]  /*01e0*/  MOV R2, R0 ;  /* 0x0000000000027202 */ /* 0x000fc40000000f00 */
[----:B0-----:R-:W-:Y:S01]  /*01f0*/  @P0 MOV R7, c[0x0][0x2b8] ;  /* 0x0000ae0000070a02 */ /* 0x001fe20000000f00 */
[----:B------:R-:W-:-:S04]  /*0200*/  @P0 IMAD R5, R4, c[0x0][0x2b8], RZ ;  /* 0x0000ae0004050a24 */ /* 0x000fc800078e02ff */
[----:B------:R-:W-:-:S04]  /*0210*/  @P0 IMAD.WIDE.U32 R6, R2, R7, c[0x0][0x298] ;  /* 0x0000a60002060625 */ /* 0x000fc800078e0007 */
[----:B------:R-:W-:-:S05]  /*0220*/  @P0 IMAD R5, R2, UR9, R5 ;  /* 0x0000000902050c24 */ /* 0x000fca000f8e0205 */
[----:B------:R-:W-:-:S05]  /*0230*/  @P0 IADD3 R7, R7, R5, RZ ;  /* 0x0000000507070210 */ /* 0x000fca0007ffe0ff */
[----:B------:R-:W2:Y:S04]  /*0240*/  @P0 LDG.E R5, [R6.64] ;  /* 0x0000000e06050981 */ /* 0x000ea8000c1e1900 */
[----:B------:R-:W3:Y:S04]  /*0250*/  @P0 LDG.E R8, [R6.64+0x4] ;  /* 0x0000040e06080981 */ /* 0x000ee8000c1e1900 */
[----:B------:R-:W4:Y:S04]  /*0260*/  @P0 LDG.E R9, [R6.64+0x8] ;  /* 0x0000080e06090981 */ /* 0x000f28000c1e1900 */
[----:B------:R-:W5:Y:S04]  /*0270*/  @P0 LDG.E R10, [R6.64+0xc] ;  /* 0x00000c0e060a0981 */ /* 0x000f68000c1e1900 */
[----:B------:R-:W5:Y:S04]  /*0280*/  @P0 LDG.E R11, [R6.64+0x10] ;  /* 0x0000100e060b0981 */ /* 0x000f68000c1e1900 */
[----:B------:R-:W5:Y:S01]  /*0290*/  @P0 LDG.E R12, [R6.64+0x14] ;  /* 0x0000140e060c0981 */ /* 0x000f62000c1e1900 */
[----:B------:R-:W-:Y:S01]  /*02a0*/  IADD3 R0, P1, R0, UR6, RZ ;  /* 0x0000000600007c10 */ /* 0x000fe2000ff3e0ff */
[----:B------:R-:W-:Y:S01]  /*02b0*/  YIELD ;  /* 0x0000000000007946 */ /* 0x000fe20003800000 */
[----:B------:R-:W-:-:S02]  /*02c0*/  ISETP.NE.U32.AND P2, PT, RZ, c[0x0][0x260], PT ;  /* 0x00009800ff007a0c */ /* 0x000fc40003f45070 */
[----:B------:R-:W-:Y:S02]  /*02d0*/  IADD3.X R3, R3, UR4, RZ, P1, !PT ;  /* 0x0000000403037c10 */ /* 0x000fe40008ffe4ff */
[----:B------:R-:W-:Y:S02]  /*02e0*/  ISETP.GE.U32.AND P1, PT, R0, c[0x0][0x178], PT ;  /* 0x00005e0000007a0c */ /* 0x000fe40003f26070 */
[----:B------:R-:W-:Y:S02]  /*02f0*/  ISETP.NE.AND.EX P2, PT, RZ, c[0x0][0x264], PT, P2 ;  /* 0x00009900ff007a0c */ /* 0x000fe40003f45320 */
[----:B------:R-:W-:Y:S01]  /*0300*/  ISETP.GE.U32.AND.EX P1, PT, R3, c[0x0][0x17c], PT, P1 ;  /* 0x00005f0003007a0c */ /* 0x000fe20003f26110 */
[----:B--2---:R-:W-:Y:S01]  /*0310*/  @P0 FADD R5, RZ, R5 ;  /* 0x00000005ff050221 */ /* 0x004fe20000000000 */
[----:B---3--:R-:W-:Y:S01]  /*0320*/  @P0 FADD R8, RZ, R8 ;  /* 0x00000008ff080221 */ /* 0x008fe20000000000 */
[----:B----4-:R-:W-:Y:S01]  /*0330*/  @P0 FADD R9, RZ, R9 ;  /* 0x00000009ff090221 */ /* 0x010fe20000000000 */
[----:B-----5:R-:W-:Y:S01]  /*0340*/  @P0 FADD R10, RZ, R10 ;  /* 0x0000000aff0a0221 */ /* 0x020fe20000000000 */
[----:B------:R-:W-:Y:S01]  /*0350*/  @P0 FADD R11, RZ, R11 ;  /* 0x0000000bff0b0221 */ /* 0x000fe20000000000 */
[----:B------:R-:W-:Y:S01]  /*0360*/  @P0 FADD R12, RZ, R12 ;  /* 0x0000000cff0c0221 */ /* 0x000fe20000000000 */
[----:B------:R-:W-:Y:S05]  /*0370*/  @P0 BRA `(.L_x_1559) ;  /* 0x0000017000000947 */ /* 0x000fea0003800000 */
        /* <DEDUP_REMOVED lines=16> */
[----:B--2---:R-:W-:-:S02]  /*0480*/  @P3 FADD R5, RZ, R8 ;  /* 0x00000008ff053221 */ /* 0x004fc40000000000 */
[----:B------:R-:W-:Y:S02]  /*0490*/  CS2R R8, SRZ ;  /* 0x0000000000087805 */ /* 0x000fe4000001ff00 */
[----:B---3--:R-:W-:Y:S01]  /*04a0*/  @P3 FADD R8, RZ, R13 ;  /* 0x0000000dff083221 */ /* 0x008fe20000000000 */
[----:B----4-:R-:W-:Y:S01]  /*04b0*/  @P3 FADD R9, RZ, R14 ;  /* 0x0000000eff093221 */ /* 0x010fe20000000000 */
[----:B-----5:R-:W-:Y:S01]  /*04c0*/  @P3 FADD R10, RZ, R15 ;  /* 0x0000000fff0a3221 */ /* 0x020fe20000000000 */
[----:B------:R-:W-:Y:S01]  /*04d0*/  @P3 FADD R11, RZ, R16 ;  /* 0x00000010ff0b3221 */ /* 0x000fe20000000000 */
[----:B------:R-:W-:Y:S01]  /*04e0*/  @P3 FADD R12, RZ, R17 ;  /* 0x00000011ff0c3221 */ /* 0x000fe20000000000 */
.L_x_1559:
        /* <DEDUP_REMOVED lines=19> */
.L_x_1560:
        /* <DEDUP_REMOVED lines=14> */
.L_x_1561:
        /* <DEDUP_REMOVED lines=15> */
.L_x_1562:
        /* <DEDUP_REMOVED lines=14> */
.L_x_1563:
[----:B------:R-:W-:Y:S05]  /*08d0*/  @!P1 BRA `(.L_x_1564) ;  /* 0xfffff8f000009947 */ /* 0x000fea000383ffff */
[----:B------:R-:W-:Y:S05]  /*08e0*/  EXIT ;  /* 0x000000000000794d */ /* 0x000fea0003800000 */
.L_x_1565:
        /* <DEDUP_REMOVED lines=9> */
.L_x_2475:


//--------------------- .text.apply_body_delta_velocities_cuda_kernel_forward --------------------------
	.section	.text.apply_body_delta_velocities_cuda_kernel_forward,"ax",@progbits
	.sectioninfo	@"SHI_REGISTERS=34"
	.align	128
        .global         apply_body_delta_velocities_cuda_kernel_forward
        .type           apply_body_delta_velocities_cuda_kernel_forward,@function
        .size           apply_body_delta_velocities_cuda_kernel_forward,(.L_x_2476 - apply_body_delta_velocities_cuda_kernel_forward)
        .other          apply_body_delta_velocities_cuda_kernel_forward,@"STO_CUDA_ENTRY STV_DEFAULT"
apply_body_delta_velocities_cuda_kernel_forward:
.text.apply_body_delta_velocities_cuda_kernel_forward:
        /* <DEDUP_REMOVED lines=10> */
[----:B------:R-:W-:Y:S01]  /*00a0*/  MOV R6, c[0x0][0x1d8] ;  /* 0x0000760000067a02 */ /* 0x000fe20000000f00 */
[----:B------:R-:W-:Y:S01]  /*00b0*/  ULDC UR7, c[0x0][0xc] ;  /* 0x0000030000077ab9 */ /* 0x000fe20000000800 */
[----:B------:R-:W-:Y:S01]  /*00c0*/  MOV R7, c[0x0][0x210] ;  /* 0x0000840000077a02 */ /* 0x000fe20000000f00 */
[----:B------:R-:W-:Y:S01]  /*00d0*/  UIMAD.WIDE.U32 UR6, UR6, UR7, URZ ;  /* 0x00000007060672a5 */ /* 0x000fe2000f8e003f */
[----:B------:R-:W-:Y:S01]  /*00e0*/  SHF.R.S32.HI R13, RZ, 0x1f, R0 ;  /* 0x0000001fff0d7819 */ /* 0x000fe20000011400 */
[----:B------:R-:W-:Y:S01]  /*00f0*/  UMOV UR4, URZ ;  /* 0x0000003f00047c82 */ /* 0x000fe20008000000 */
[----:B------:R-:W-:Y:S01]  /*0100*/  SHF.R.S32.HI R15, RZ, 0x1f, R6 ;  /* 0x0000001fff0f7819 */ /* 0x000fe20000011406 */
[----:B------:R-:W-:Y:S01]  /*0110*/  UIADD3 UR4, UR7, UR4, URZ ;  /* 0x0000000407047290 */ /* 0x000fe2000fffe03f */
[----:B------:R-:W-:Y:S01]  /*0120*/  SHF.R.S32.HI R11, RZ, 0x1f, R7 ;  /* 0x0000001fff0b7819 */ /* 0x000fe20000011407 */
[----:B------:R-:W-:-:S02]  /*0130*/  ULDC.64 UR8, c[0x0][0x118] ;  /* 0x0000460000087ab9 */ /* 0x000fc40000000a00 */
.L_x_1566:
[----:B0-----:R-:W-:Y:S01]  /*0140*/  SHF.R.S32.HI R2, RZ, 0x1f, R8 ;  /* 0x0000001fff027819 */ /* 0x001fe20000011408 */
[----:B------:R-:W-:-:S04]  /*0150*/  IMAD.WIDE.U32 R4, R8, R0, c[0x0][0x180] ;  /* 0x0000600008047625 */ /* 0x000fc800078e0000 */
[C---:B------:R-:W-:Y:S02]  /*0160*/  IMAD R3, R2.reuse, c[0x0][0x1a0], RZ ;  /* 0x0000680002037a24 */ /* 0x040fe400078e02ff */
[----:B------:R-:W-:Y:S02]  /*0170*/  IMAD R10, R2, c[0x0][0x1d8], RZ ;  /* 0x00007600020a7a24 */ /* 0x000fe400078e02ff */
[----:B------:R-:W-:-:S04]  /*0180*/  IMAD.WIDE.U32 R16, R8, R6, c[0x0][0x1b8] ;  /* 0x00006e0008107625 */ /* 0x000fc800078e0006 */
[-C--:B------:R-:W-:Y:S02]  /*0190*/  IMAD R3, R13, R8.reuse, R3 ;  /* 0x000000080d037224 */ /* 0x080fe400078e0203 */
[----:B------:R-:W-:-:S03]  /*01a0*/  IMAD R19, R15, R8, R10 ;  /* 0x000000080f137224 */ /* 0x000fc600078e020a */
[----:B------:R-:W-:Y:S02]  /*01b0*/  IADD3 R5, R5, R3, RZ ;  /* 0x0000000305057210 */ /* 0x000fe40007ffe0ff */
[----:B------:R-:W-:-:S03]  /*01c0*/  IADD3 R17, R17, R19, RZ ;  /* 0x0000001311117210 */ /* 0x000fc60007ffe0ff */
[----:B------:R-:W2:Y:S04]  /*01d0*/  LDG.E R19, [R4.64] ;  /* 0x0000000804137981 */ /* 0x000ea8000c1e1900 */
[----:B------:R-:W2:Y:S04]  /*01e0*/  LDG.E R10, [R16.64] ;  /* 0x00000008100a7981 */ /* 0x000ea8000c1e1900 */
[----:B------:R-:W3:Y:S04]  /*01f0*/  LDG.E R12, [R16.64+0x4] ;  /* 0x00000408100c7981 */ /* 0x000ee8000c1e1900 */
[----:B------:R-:W4:Y:S04]  /*0200*/  LDG.E R14, [R16.64+0x8] ;  /* 0x00000808100e7981 */ /* 0x000f28000c1e1900 */
[----:B------:R-:W5:Y:S04]  /*0210*/  LDG.E R18, [R16.64+0xc] ;  /* 0x00000c0810127981 */ /* 0x000f68000c1e1900 */
[----:B------:R-:W3:Y:S04]  /*0220*/  LDG.E R20, [R16.64+0x10] ;  /* 0x0000100810147981 */ /* 0x000ee8000c1e1900 */
[----:B------:R-:W3:Y:S04]  /*0230*/  LDG.E R22, [R16.64+0x14] ;  /* 0x0000140810167981 */ /* 0x000ee8000c1e1900 */
[----:B------:R-:W3:Y:S04]  /*0240*/  LDG.E R21, [R4.64+0x4] ;  /* 0x0000040804157981 */ /* 0x000ee8000c1e1900 */
[----:B------:R-:W4:Y:S04]  /*0250*/  LDG.E R23, [R4.64+0x8] ;  /* 0x0000080804177981 */ /* 0x000f28000c1e1900 */
[----:B------:R-:W5:Y:S04]  /*0260*/  LDG.E R25, [R4.64+0xc] ;  /* 0x00000c0804197981 */ /* 0x000f68000c1e1900 */
[----:B------:R-:W5:Y:S04]  /*0270*/  LDG.E R27, [R4.64+0x10] ;  /* 0x00001008041b7981 */ /* 0x000f68000c1e1900 */
[----:B------:R-:W5:Y:S01]  /*0280*/  LDG.E R29, [R4.64+0x14] ;  /* 0x00001408041d7981 */ /* 0x000f62000c1e1900 */
[----:B------:R-:W-:-:S02]  /*0290*/  IMAD R24, R2, c[0x0][0x210], RZ ;  /* 0x0000840002187a24 */ /* 0x000fc400078e02ff */
[----:B------:R-:W-:-:S04]  /*02a0*/  IMAD.WIDE.U32 R2, R8, R7, c[0x0][0x1f0] ;  /* 0x00007c0008027625 */ /* 0x000fc800078e0007 */
[----:B------:R-:W-:Y:S01]  /*02b0*/  IMAD R31, R11, R8, R24 ;  /* 0x000000080b1f7224 */ /* 0x000fe200078e0218 */
[----:B------:R-:W-:-:S04]  /*02c0*/  IADD3 R8, P0, R8, UR6, RZ ;  /* 0x0000000608087c10 */ /* 0x000fc8000ff1e0ff */
[----:B------:R-:W-:Y:S02]  /*02d0*/  IADD3 R3, R3, R31, RZ ;  /* 0x0000001f03037210 */ /* 0x000fe40007ffe0ff */
[----:B------:R-:W-:Y:S02]  /*02e0*/  IADD3.X R9, R9, UR4, RZ, P0, !PT ;  /* 0x0000000409097c10 */ /* 0x000fe400087fe4ff */
[----:B------:R-:W-:-:S04]  /*02f0*/  ISETP.GE.U32.AND P0, PT, R8, c[0x0][0x178], PT ;  /* 0x00005e0008007a0c */ /* 0x000fc80003f06070 */
[----:B------:R-:W-:Y:S01]  /*0300*/  ISETP.GE.U32.AND.EX P0, PT, R9, c[0x0][0x17c], PT, P0 ;  /* 0x00005f0009007a0c */ /* 0x000fe20003f06100 */
[----:B--2---:R-:W-:-:S05]  /*0310*/  FADD R19, R10, R19 ;  /* 0x000000130a137221 */ /* 0x004fca0000000000 */
[----:B------:R0:W-:Y:S01]  /*0320*/  STG.E [R2.64], R19 ;  /* 0x0000001302007986 */ /* 0x0001e2000c101908 */
[----:B---3--:R-:W-:Y:S01]  /*0330*/  FADD R21, R12, R21 ;  /* 0x000000150c157221 */ /* 0x008fe20000000000 */
[----:B----4-:R-:W-:Y:S01]  /*0340*/  FADD R23, R14, R23 ;  /* 0x000000170e177221 */ /* 0x010fe20000000000 */
[----:B-----5:R-:W-:Y:S01]  /*0350*/  FADD R25, R18, R25 ;  /* 0x0000001912197221 */ /* 0x020fe20000000000 */
[----:B------:R-:W-:Y:S01]  /*0360*/  FADD R27, R20, R27 ;  /* 0x0000001b141b7221 */ /* 0x000fe20000000000 */
[----:B------:R-:W-:Y:S01]  /*0370*/  FADD R29, R22, R29 ;  /* 0x0000001d161d7221 */ /* 0x000fe20000000000 */
[----:B------:R0:W-:Y:S04]  /*0380*/  STG.E [R2.64+0x4], R21 ;  /* 0x0000041502007986 */ /* 0x0001e8000c101908 */
[----:B------:R0:W-:Y:S04]  /*0390*/  STG.E [R2.64+0x8], R23 ;  /* 0x0000081702007986 */ /* 0x0001e8000c101908 */
[----:B------:R0:W-:Y:S04]  /*03a0*/  STG.E [R2.64+0xc], R25 ;  /* 0x00000c1902007986 */ /* 0x0001e8000c101908 */
[----:B------:R0:W-:Y:S04]  /*03b0*/  STG.E [R2.64+0x10], R27 ;  /* 0x0000101b02007986 */ /* 0x0001e8000c101908 */
[----:B------:R0:W-:Y:S01]  /*03c0*/  STG.E [R2.64+0x14], R29 ;  /* 0x0000141d02007986 */ /* 0x0001e2000c101908 */
[----:B------:R-:W-:Y:S05]  /*03d0*/  @!P0 BRA `(.L_x_1566) ;  /* 0xfffffd6000008947 */ /* 0x000fea000383ffff */
[----:B------:R-:W-:Y:S05]  /*03e0*/  EXIT ;  /* 0x000000000000794d */ /* 0x000fea0003800000 */
.L_x_1567:
        /* <DEDUP_REMOVED lines=9> */
.L_x_2476:


//--------------------- .text.apply_body_deltas_cuda_kernel_backward --------------------------
	.section	.text.apply_body_deltas_cuda_kernel_backward,"ax",@progbits
	.sectioninfo	@"SHI_REGISTERS=128"
	.align	128
        .global         apply_body_deltas_cuda_kernel_backward
        .type           apply_body_deltas_cuda_kernel_backward,@function
        .size           apply_body_deltas_cuda_kernel_backward,(.L_x_2431 - apply_body_deltas_cuda_kernel_backward)
        .other          apply_body_deltas_cuda_kernel_backward,@"STO_CUDA_ENTRY STV_DEFAULT"
apply_body_deltas_cuda_kernel_backward:
.text.apply_body_deltas_cuda_kernel_backward:
        /* <DEDUP_REMOVED lines=8> */
[----:B------:R-:W-:Y:S01]  /*0080*/  MOV R12, R2 ;  /* 0x00000002000c7202 */ /* 0x000fe20000000f00 */
[----:B------:R-:W-:Y:S01]  /*0090*/  ULDC UR4, c[0x0][0x328] ;  /* 0x0000ca0000047ab9 */ /* 0x000fe20000000800 */
[----:B------:R-:W-:Y:S01]  /*00a0*/  MOV R13, R3 ;  /* 0x00000003000d7202 */ /* 0x000fe20000000f00 */
[----:B------:R-:W-:Y:S02]  /*00b0*/  ULDC UR5, c[0x0][0x410] ;  /* 0x0001040000057ab9 */ /* 0x000fe40000000800 */
[----:B------:R-:W-:Y:S02]  /*00c0*/  ULDC UR6, c[0x0][0x3d8] ;  /* 0x0000f60000067ab9 */ /* 0x000fe40000000800 */
[----:B------:R-:W-:Y:S02]  /*00d0*/  USHF.R.S32.HI UR4, URZ, 0x1f, UR4 ;  /* 0x0000001f3f047899 */ /* 0x000fe40008011404 */
[----:B------:R-:W-:Y:S02]  /*00e0*/  USHF.R.S32.HI UR5, URZ, 0x1f, UR5 ;  /* 0x0000001f3f057899 */ /* 0x000fe40008011405 */
[----:B------:R-:W-:-:S02]  /*00f0*/  USHF.R.S32.HI UR6, URZ, 0x1f, UR6 ;  /* 0x0000001f3f067899 */ /* 0x000fc40008011406 */
[----:B------:R-:W-:Y:S02]  /*0100*/  ULDC.64 UR8, c[0x0][0x118] ;  /* 0x0000460000087ab9 */ /* 0x000fe40000000a00 */
.L_x_1623:
[----:B------:R-:W-:Y:S02]  /*0110*/  MOV R3, c[0x0][0x280] ;  /* 0x0000a00000037a02 */ /* 0x000fe40000000f00 */
[----:B------:R-:W-:Y:S02]  /*0120*/  SHF.R.S32.HI R46, RZ, 0x1f, R12 ;  /* 0x0000001fff2e7819 */ /* 0x000fe4000001140c */
[----:B------:R-:W-:Y:S01]  /*0130*/  SHF.R.S32.HI R47, RZ, 0x1f, R3 ;  /* 0x0000001fff2f7819 */ /* 0x000fe20000011403 */
[----:B------:R-:W-:-:S04]  /*0140*/  IMAD.WIDE.U32 R2, R12, R3, c[0x0][0x260] ;  /* 0x000098000c027625 */ /* 0x000fc800078e0003 */
[----:B------:R-:W-:-:S04]  /*0150*/  IMAD R0, R46, c[0x0][0x280], RZ ;  /* 0x0000a0002e007a24 */ /* 0x000fc800078e02ff */
[----:B------:R-:W-:-:S05]  /*0160*/  IMAD R5, R12, R47, R0 ;  /* 0x0000002f0c057224 */ /* 0x000fca00078e0200 */
[----:B------:R-:W-:-:S05]  /*0170*/  IADD3 R3, R3, R5, RZ ;  /* 0x0000000503037210 */ /* 0x000fca0007ffe0ff */
[----:B------:R0:W2:Y:S01]  /*0180*/  LDG.E R44, [R2.64] ;  /* 0x00000008022c7981 */ /* 0x0000a2000c1e1900 */
[----:B------:R-:W-:Y:S01]  /*0190*/  MOV R0, c[0x0][0x5d8] ;  /* 0x0001760000007a02 */ /* 0x000fe20000000f00 */
[C---:B------:R-:W-:Y:S01]  /*01a0*/  IMAD R5, R46.reuse, c[0x0][0x5d8], RZ ;  /* 0x000176002e057a24 */ /* 0x040fe200078e02ff */
[----:B------:R-:W-:Y:S01]  /*01b0*/  MOV R4, c[0x0][0x3a0] ;  /* 0x0000e80000047a02 */ /* 0x000fe20000000f00 */
[----:B------:R-:W-:Y:S01]  /*01c0*/  IMAD R9, R46, c[0x0][0x3a0], RZ ;  /* 0x0000e8002e097a24 */ /* 0x000fe200078e02ff */
[----:B------:R-:W-:Y:S01]  /*01d0*/  SHF.R.S32.HI R0, RZ, 0x1f, R0 ;  /* 0x0000001fff007819 */ /* 0x000fe20000011400 */
[----:B------:R-:W-:Y:S01]  /*01e0*/  YIELD ;  /* 0x0000000000007946 */ /* 0x000fe20003800000 */
[----:B------:R-:W-:Y:S01]  /*01f0*/  MOV R11, c[0x0][0x5d8] ;  /* 0x00017600000b7a02 */ /* 0x000fe20000000f00 */
[----:B------:R-:W-:Y:S01]  /*0200*/  BSSY B0, `(.L_x_1568) ;  /* 0x00005fa000007945 */ /* 0x000fe20003800000 */
[----:B------:R-:W-:Y:S01]  /*0210*/  SHF.R.S32.HI R6, RZ, 0x1f, R4 ;  /* 0x0000001fff067819 */ /* 0x000fe20000011404 */
[C---:B------:R-:W-:Y:S01]  /*0220*/  IMAD R7, R12.reuse, R0, R5 ;  /* 0x000000000c077224 */ /* 0x040fe200078e0205 */
[----:B------:R-:W-:Y:S01]  /*0230*/  MOV R15, c[0x0][0x3a0] ;  /* 0x0000e800000f7a02 */ /* 0x000fe20000000f00 */
[----:B------:R-:W-:-:S04]  /*0240*/  IMAD.WIDE.U32 R4, R12, R11, c[0x0][0x5b8] ;  /* 0x00016e000c047625 */ /* 0x000fc800078e000b */
[C---:B------:R-:W-:Y:S01]  /*0250*/  IMAD R11, R12.reuse, R6, R9 ;  /* 0x000000060c0b7224 */ /* 0x040fe200078e0209 */
[----:B0-----:R-:W-:Y:S01]  /*0260*/  IADD3 R3, R5, R7, RZ ;  /* 0x0000000705037210 */ /* 0x001fe20007ffe0ff */
[----:B------:R-:W-:Y:S01]  /*0270*/  IMAD.WIDE.U32 R8, R12, R15, c[0x0][0x388] ;  /* 0x0000e2000c087625 */ /* 0x000fe200078e000f */
[----:B------:R-:W-:-:S04]  /*0280*/  MOV R2, R4 ;  /* 0x0000000400027202 */ /* 0x000fc80000000f00 */
[----:B------:R-:W-:Y:S02]  /*0290*/  IADD3 R9, R9, R11, RZ ;  /* 0x0000000b09097210 */ /* 0x000fe40007ffe0ff */
[----:B--2---:R-:W-:-:S13]  /*02a0*/  FSETP.NEU.AND P0, PT, R44, RZ, PT ;  /* 0x000000ff2c00720b */ /* 0x004fda0003f0d000 */
[----:B------:R-:W-:Y:S05]  /*02b0*/  @!P0 BRA `(.L_x_1569) ;  /* 0x0000555000008947 */ /* 0x000fea0003800000 */
[----:B------:R-:W-:Y:S01]  /*02c0*/  MOV R21, c[0x0][0x2b8] ;  /* 0x0000ae0000157a02 */ /* 0x000fe20000000f00 */
[C---:B------:R-:W-:Y:S01]  /*02d0*/  IMAD R0, R46.reuse, c[0x0][0x2b8], RZ ;  /* 0x0000ae002e007a24 */ /* 0x040fe200078e02ff */
[----:B------:R-:W-:Y:S01]  /*02e0*/  MOV R23, c[0x0][0x1a0] ;  /* 0x0000680000177a02 */ /* 0x000fe20000000f00 */
[C---:B------:R-:W-:Y:S01]  /*02f0*/  IMAD R4, R46.reuse, c[0x0][0x1a0], RZ ;  /* 0x000068002e047a24 */ /* 0x040fe200078e02ff */
[----:B------:R-:W-:Y:S01]  /*0300*/  MOV R25, c[0x0][0x2f0] ;  /* 0x0000bc0000197a02 */ /* 0x000fe20000000f00 */
[----:B------:R-:W-:Y:S01]  /*0310*/  IMAD R6, R46, c[0x0][0x2f0], RZ ;  /* 0x0000bc002e067a24 */ /* 0x000fe200078e02ff */
[----:B------:R-:W-:Y:S02]  /*0320*/  SHF.R.S32.HI R5, RZ, 0x1f, R21 ;  /* 0x0000001fff057819 */ /* 0x000fe40000011415 */
[----:B------:R-:W-:Y:S02]  /*0330*/  SHF.R.S32.HI R7, RZ, 0x1f, R23 ;  /* 0x0000001fff077819 */ /* 0x000fe40000011417 */
[----:B------:R-:W-:Y:S01]  /*0340*/  SHF.R.S32.HI R11, RZ, 0x1f, R25 ;  /* 0x0000001fff0b7819 */ /* 0x000fe20000011419 */
[----:B------:R-:W-:-:S02]  /*0350*/  IMAD R15, R12, R5, R0 ;  /* 0x000000050c0f7224 */ /* 0x000fc400078e0200 */
[C---:B------:R-:W-:Y:S02]  /*0360*/  IMAD R17, R12.reuse, R7, R4 ;  /* 0x000000070c117224 */ /* 0x040fe400078e0204 */
[C---:B------:R-:W-:Y:S02]  /*0370*/  IMAD R19, R12.reuse, R11, R6 ;  /* 0x0000000b0c137224 */ /* 0x040fe400078e0206 */
[----:B------:R-:W-:-:S04]  /*0380*/  IMAD.WIDE.U32 R4, R12, R21, c[0x0][0x298] ;  /* 0x0000a6000c047625 */ /* 0x000fc800078e0015 */
[----:B------:R-:W-:Y:S01]  /*0390*/  IMAD.WIDE.U32 R6, R12, R23, c[0x0][0x180] ;  /* 0x000060000c067625 */ /* 0x000fe200078e0017 */
[----:B------:R-:W-:-:S03]  /*03a0*/  IADD3 R5, R5, R15, RZ ;  /* 0x0000000f05057210 */ /* 0x000fc60007ffe0ff */
[----:B------:R-:W-:Y:S01]  /*03b0*/  IMAD.WIDE.U32 R10, R12, R25, c[0x0][0x2d0] ;  /* 0x0000b4000c0a7625 */ /* 0x000fe200078e0019 */
[----:B------:R-:W-:Y:S01]  /*03c0*/  IADD3 R7, R7, R17, RZ ;  /* 0x0000001107077210 */ /* 0x000fe20007ffe0ff */
[----:B------:R0:W5:Y:S03]  /*03d0*/  LDG.E R45, [R4.64] ;  /* 0x00000008042d7981 */ /* 0x000166000c1e1900 */
[----:B------:R-:W-:Y:S01]  /*03e0*/  IADD3 R11, R11, R19, RZ ;  /* 0x000000130b0b7210 */ /* 0x000fe20007ffe0ff */
        /* <DEDUP_REMOVED lines=26> */
[----:B------:R-:W2:Y:S01]  /*0590*/  LDG.E R48, [R4.64] ;  /* 0x0000000804307981 */ /* 0x000ea2000c1e1900 */
[----:B------:R-:W-:Y:S01]  /*05a0*/  BSSY B1, `(.L_x_1571) ;  /* 0x0000012000017945 */ /* 0x000fe20003800000 */
[----:B--2---:R-:W-:-:S13]  /*05b0*/  FSETP.GT.AND P3, PT, R48, RZ, PT ;  /* 0x000000ff3000720b */ /* 0x004fda0003f64000 */
[----:B------:R-:W-:Y:S05]  /*05c0*/  @!P3 BRA `(.L_x_1572) ;  /* 0x000000f00000b947 */ /* 0x000fea0003800000 */
[----:B------:R-:W-:Y:S01]  /*05d0*/  IADD3 R0, R48, 0x1800000, RZ ;  /* 0x0180000030007810 */ /* 0x000fe20007ffe0ff */
[----:B------:R-:W-:Y:S03]  /*05e0*/  BSSY B2, `(.L_x_1573) ;  /* 0x000000c000027945 */ /* 0x000fe60003800000 */
[----:B------:R-:W-:-:S04]  /*05f0*/  LOP3.LUT R0, R0, 0x7f800000, RZ, 0xc0, !PT ;  /* 0x7f80000000007812 */ /* 0x000fc800078ec0ff */
[----:B------:R-:W-:-:S13]  /*0600*/  ISETP.GT.U32.AND P0, PT, R0, 0x1ffffff, PT ;  /* 0x01ffffff0000780c */ /* 0x000fda0003f04070 */
[----:B------:R-:W-:Y:S05]  /*0610*/  @P0 BRA `(.L_x_1574) ;  /* 0x0000004000000947 */ /* 0x000fea0003800000 */
[----:B------:R-:W-:Y:S02]  /*0620*/  MOV R10, 0x640 ;  /* 0x00000640000a7802 */ /* 0x000fe40000000f00 */
[----:B-----5:R-:W-:Y:S05]  /*0630*/  CALL.REL.NOINC `($__internal_15_$__cuda_sm20_rcp_rn_f32_slowpath) ;  /* 0x00005d4000007944 */ /* 0x020fea0003c00000 */
[----:B------:R-:W-:Y:S01]  /*0640*/  MOV R31, R7 ;  /* 0x00000007001f7202 */ /* 0x000fe20000000f00 */
[----:B------:R-:W-:Y:S05]  /*0650*/  BRA `(.L_x_1575) ;  /* 0x0000004000007947 */ /* 0x000fea0003800000 */
.L_x_1574:
[----:B------:R-:W0:Y:S02]  /*0660*/  MUFU.RCP R31, R48 ;  /* 0x00000030001f7308 */ /* 0x000e240000001000 */
[----:B0-----:R-:W-:-:S04]  /*0670*/  FFMA R0, R48, R31, -1 ;  /* 0xbf80000030007423 */ /* 0x001fc8000000001f */
[----:B------:R-:W-:-:S04]  /*0680*/  FADD.FTZ R0, -R0, -RZ ;  /* 0x800000ff00007221 */ /* 0x000fc80000010100 */
[----:B------:R-:W-:Y:S02]  /*0690*/  FFMA R31, R31, R0, R31 ;  /* 0x000000001f1f7223 */ /* 0x000fe4000000001f */
.L_x_1575:
[----:B------:R-:W-:Y:S05]  /*06a0*/  BSYNC B2 ;  /* 0x0000000000027941 */ /* 0x000fea0003800000 */
.L_x_1573:
[----:B------:R-:W-:Y:S02]  /*06b0*/  MOV R30, R48 ;  /* 0x00000030001e7202 */ /* 0x000fe40000000f00 */
.L_x_1572:
[----:B------:R-:W-:Y:S05]  /*06c0*/  BSYNC B1 ;  /* 0x0000000000017941 */ /* 0x000fea0003800000 */
.L_x_1571:
[----:B------:R-:W-:Y:S02]  /*06d0*/  FSEL R74, R31, 1, P3 ;  /* 0x3f8000001f4a7808 */ /* 0x000fe40001800000 */
[----:B------:R-:W-:Y:S02]  /*06e0*/  SEL R72, RZ, 0x1, !P3 ;  /* 0x00000001ff487807 */ /* 0x000fe40005800000 */
.L_x_1570:
[----:B0-----:R-:W-:Y:S01]  /*06f0*/  ISETP.NE.U32.AND P0, PT, RZ, c[0x0][0x308], PT ;  /* 0x0000c200ff007a0c */ /* 0x001fe20003f05070 */
[----:B------:R-:W-:Y:S03]  /*0700*/  BSSY B1, `(.L_x_1576) ;  /* 0x000006f000017945 */ /* 0x000fe60003800000 */
[----:B------:R-:W-:-:S04]  /*0710*/  ISETP.NE.AND.EX P0, PT, RZ, c[0x0][0x30c], PT, P0 ;  /* 0x0000c300ff007a0c */ /* 0x000fc80003f05300 */
[----:B------:R-:W-:-:S05]  /*0720*/  FSEL R5, R74, 1, P0 ;  /* 0x3f8000004a057808 */ /* 0x000fca0000000000 */
[-C--:B-----5:R-:W-:Y:S01]  /*0730*/  FMUL R6, R32, R5.reuse ;  /* 0x0000000520067220 */ /* 0x0a0fe20000400000 */
[-C--:B------:R-:W-:Y:S01]  /*0740*/  FMUL R4, R34, R5.reuse ;  /* 0x0000000522047220 */ /* 0x080fe20000400000 */
[----:B------:R-:W-:Y:S02]  /*0750*/  FMUL R0, R36, R5 ;  /* 0x0000000524007220 */ /* 0x000fe40000400000 */
[----:B------:R-:W-:Y:S01]  /*0760*/  FMUL R29, R65, R6 ;  /* 0x00000006411d7220 */ /* 0x000fe20000400000 */
[----:B------:R-:W-:Y:S01]  /*0770*/  FMUL R28, R63, R4 ;  /* 0x000000043f1c7220 */ /* 0x000fe20000400000 */
[----:B------:R-:W-:Y:S01]  /*0780*/  FMUL R64, R67, R0 ;  /* 0x0000000043407220 */ /* 0x000fe20000400000 */
[----:B------:R-:W-:Y:S01]  /*0790*/  FMUL R57, R65, R4 ;  /* 0x0000000441397220 */ /* 0x000fe20000400000 */
[-C--:B------:R-:W-:Y:S01]  /*07a0*/  FMUL R55, R63, R6.reuse ;  /* 0x000000063f377220 */ /* 0x080fe20000400000 */
[----:B------:R-:W-:Y:S01]  /*07b0*/  FADD R14, R29, -R28 ;  /* 0x8000001c1d0e7221 */ /* 0x000fe20000000000 */
[----:B------:R-:W-:Y:S01]  /*07c0*/  FMUL R27, R67, R6 ;  /* 0x00000006431b7220 */ /* 0x000fe20000400000 */
[----:B------:R-:W-:Y:S01]  /*07d0*/  FADD R10, R64, R57 ;  /* 0x00000039400a7221 */ /* 0x000fe20000000000 */
[----:B------:R-:W-:Y:S01]  /*07e0*/  FMUL R26, R63, R0 ;  /* 0x000000003f1a7220 */ /* 0x000fe20000400000 */
[----:B------:R-:W-:Y:S01]  /*07f0*/  FMUL R16, R33, R14 ;  /* 0x0000000e21107220 */ /* 0x000fe20000400000 */
[----:B------:R-:W-:Y:S01]  /*0800*/  FMUL R25, R67, R4 ;  /* 0x0000000443197220 */ /* 0x000fe20000400000 */
[----:B------:R-:W-:Y:S01]  /*0810*/  FADD R5, R10, R55 ;  /* 0x000000370a057221 */ /* 0x000fe20000000000 */
[----:B------:R-:W-:Y:S01]  /*0820*/  FADD R18, R26, -R27 ;  /* 0x8000001b1a127221 */ /* 0x000fe20000000000 */
[C---:B------:R-:W-:Y:S01]  /*0830*/  FFMA R16, R33.reuse, R14, R16 ;  /* 0x0000000e21107223 */ /* 0x040fe20000000010 */
[----:B------:R-:W-:Y:S01]  /*0840*/  FADD R10, R33, R33 ;  /* 0x00000021210a7221 */ /* 0x000fe20000000000 */
[----:B------:R-:W-:Y:S01]  /*0850*/  FADD R14, R5, R5 ;  /* 0x00000005050e7221 */ /* 0x000fe20000000000 */
[----:B------:R-:W-:Y:S01]  /*0860*/  FMUL R5, R33, R18 ;  /* 0x0000001221057220 */ /* 0x000fe20000400000 */
[----:B------:R-:W-:Y:S01]  /*0870*/  FMUL R24, R65, R0 ;  /* 0x0000000041187220 */ /* 0x000fe20000400000 */
[----:B------:R-:W-:Y:S01]  /*0880*/  FFMA R15, R33, R10, -1 ;  /* 0xbf800000210f7423 */ /* 0x000fe2000000000a */
[----:B------:R-:W-:Y:S01]  /*0890*/  FMUL R7, R65, R14 ;  /* 0x0000000e41077220 */ /* 0x000fe20000400000 */
[----:B------:R-:W-:Y:S01]  /*08a0*/  FFMA R18, R33, R18, R5 ;  /* 0x0000001221127223 */ /* 0x000fe20000000005 */
[----:B------:R-:W-:Y:S01]  /*08b0*/  FADD R20, R25, -R24 ;  /* 0x8000001819147221 */ /* 0x000fe20000000000 */
[-C--:B------:R-:W-:Y:S01]  /*08c0*/  FMUL R5, R67, R14.reuse ;  /* 0x0000000e43057220 */ /* 0x080fe20000400000 */
[-C--:B------:R-:W-:Y:S01]  /*08d0*/  FFMA R7, R4, R15.reuse, R7 ;  /* 0x0000000f04077223 */ /* 0x080fe20000000007 */
[----:B------:R-:W-:Y:S01]  /*08e0*/  FMUL R11, R63, R14 ;  /* 0x0000000e3f0b7220 */ /* 0x000fe20000400000 */
[-C--:B------:R-:W-:Y:S01]  /*08f0*/  FMUL R10, R33, R20.reuse ;  /* 0x00000014210a7220 */ /* 0x080fe20000400000 */
[-C--:B------:R-:W-:Y:S01]  /*0900*/  FFMA R5, R0, R15.reuse, R5 ;  /* 0x0000000f00057223 */ /* 0x080fe20000000005 */
[----:B------:R-:W-:Y:S01]  /*0910*/  FADD R23, R7, -R18 ;  /* 0x8000001207177221 */ /* 0x000fe20000000000 */
[----:B------:R-:W-:Y:S01]  /*0920*/  FFMA R11, R6, R15, R11 ;  /* 0x0000000f060b7223 */ /* 0x000fe2000000000b */
[----:B------:R-:W-:Y:S01]  /*0930*/  FFMA R20, R33, R20, R10 ;  /* 0x0000001421147223 */ /* 0x000fe2000000000a */
[----:B------:R-:W-:Y:S01]  /*0940*/  FADD R22, R5, -R16 ;  /* 0x8000001005167221 */ /* 0x000fe20000000000 */
[-C--:B------:R-:W-:Y:S01]  /*0950*/  FMUL R4, R40, R23.reuse ;  /* 0x0000001728047220 */ /* 0x080fe20000400000 */
[-C--:B------:R-:W-:Y:S01]  /*0960*/  FMUL R0, R42, R23.reuse ;  /* 0x000000172a007220 */ /* 0x080fe20000400000 */
[----:B------:R-:W-:Y:S01]  /*0970*/  FADD R20, R11, -R20 ;  /* 0x800000140b147221 */ /* 0x000fe20000000000 */
[----:B------:R-:W-:Y:S01]  /*0980*/  FMUL R6, R38, R23 ;  /* 0x0000001726067220 */ /* 0x000fe20000400000 */
[-C--:B------:R-:W-:Y:S01]  /*0990*/  FFMA R4, R41, R22.reuse, R4 ;  /* 0x0000001629047223 */ /* 0x080fe20000000004 */
[----:B------:R-:W-:-:S02]  /*09a0*/  FFMA R0, R45, R22, R0 ;  /* 0x000000162d007223 */ /* 0x000fc40000000000 */
[----:B------:R-:W-:Y:S01]  /*09b0*/  FFMA R6, R37, R22, R6 ;  /* 0x0000001625067223 */ /* 0x000fe20000000006 */
[-C--:B------:R-:W-:Y:S01]  /*09c0*/  FFMA R62, R39, R20.reuse, R4 ;  /* 0x00000014273e7223 */ /* 0x080fe20000000004 */
[-C--:B------:R-:W-:Y:S02]  /*09d0*/  FFMA R60, R43, R20.reuse, R0 ;  /* 0x000000142b3c7223 */ /* 0x080fe40000000000 */
[----:B------:R-:W-:Y:S01]  /*09e0*/  FFMA R58, R35, R20, R6 ;  /* 0x00000014233a7223 */ /* 0x000fe20000000006 */
[-C--:B------:R-:W-:Y:S01]  /*09f0*/  FMUL R0, R65, R62.reuse ;  /* 0x0000003e41007220 */ /* 0x080fe20000400000 */
[----:B------:R-:W-:Y:S01]  /*0a00*/  FMUL R4, R63, R62 ;  /* 0x0000003e3f047220 */ /* 0x000fe20000400000 */
[----:B------:R-:W-:Y:S01]  /*0a10*/  FMUL R14, R65, R60 ;  /* 0x0000003c410e7220 */ /* 0x000fe20000400000 */
[----:B------:R-:W-:Y:S01]  /*0a20*/  FMUL R53, R63, R58 ;  /* 0x0000003a3f357220 */ /* 0x000fe20000400000 */
[C---:B------:R-:W-:Y:S01]  /*0a30*/  FFMA R0, R67.reuse, R60, R0 ;  /* 0x0000003c43007223 */ /* 0x040fe20000000000 */
[-C--:B------:R-:W-:Y:S01]  /*0a40*/  FMUL R6, R67, R58.reuse ;  /* 0x0000003a43067220 */ /* 0x080fe20000400000 */
[----:B------:R-:W-:Y:S01]  /*0a50*/  FFMA R4, R65, R58, -R4 ;  /* 0x0000003a41047223 */ /* 0x000fe20000000804 */
[----:B------:R-:W-:Y:S01]  /*0a60*/  FFMA R14, R67, R62, -R14 ;  /* 0x0000003e430e7223 */ /* 0x000fe2000000080e */
[----:B------:R-:W-:Y:S01]  /*0a70*/  FADD R0, R0, R53 ;  /* 0x0000003500007221 */ /* 0x000fe20000000000 */
[----:B------:R-:W-:Y:S01]  /*0a80*/  FFMA R10, R63, R60, -R6 ;  /* 0x0000003c3f0a7223 */ /* 0x000fe20000000806 */
[C---:B------:R-:W-:Y:S01]  /*0a90*/  FMUL R4, R33.reuse, R4 ;  /* 0x0000000421047220 */ /* 0x040fe20000400000 */
[C---:B------:R-:W-:Y:S01]  /*0aa0*/  FMUL R14, R33.reuse, R14 ;  /* 0x0000000e210e7220 */ /* 0x040fe20000400000 */
[----:B------:R-:W-:Y:S01]  /*0ab0*/  FADD R0, R0, R0 ;  /* 0x0000000000007221 */ /* 0x000fe20000000000 */
[----:B------:R-:W-:-:S03]  /*0ac0*/  FMUL R7, R33, R10 ;  /* 0x0000000a21077220 */ /* 0x000fc60000400000 */
[-C--:B------:R-:W-:Y:S01]  /*0ad0*/  FMUL R6, R65, R0.reuse ;  /* 0x0000000041067220 */ /* 0x080fe20000400000 */
[-C--:B------:R-:W-:Y:S01]  /*0ae0*/  FMUL R5, R67, R0.reuse ;  /* 0x0000000043057220 */ /* 0x080fe20000400000 */
[----:B------:R-:W-:Y:S02]  /*0af0*/  FMUL R11, R63, R0 ;  /* 0x000000003f0b7220 */ /* 0x000fe40000400000 */
[C---:B------:R-:W-:Y:S01]  /*0b00*/  FFMA R6, R15.reuse, R62, R6 ;  /* 0x0000003e0f067223 */ /* 0x040fe20000000006 */
[C---:B------:R-:W-:Y:S01]  /*0b10*/  FFMA R5, R15.reuse, R60, R5 ;  /* 0x0000003c0f057223 */ /* 0x040fe20000000005 */
[----:B------:R-:W-:Y:S02]  /*0b20*/  FFMA R11, R15, R58, R11 ;  /* 0x0000003a0f0b7223 */ /* 0x000fe4000000000b */
[----:B------:R-:W-:Y:S01]  /*0b30*/  FFMA R6, R7, 2, R6 ;  /* 0x4000000007067823 */ /* 0x000fe20000000006 */
[----:B------:R-:W-:Y:S01]  /*0b40*/  FFMA R4, R4, 2, R5 ;  /* 0x4000000004047823 */ /* 0x000fe20000000005 */
[----:B------:R-:W-:-:S02]  /*0b50*/  FFMA R11, R14, 2, R11 ;  /* 0x400000000e0b7823 */ /* 0x000fc4000000000b */
[----:B------:R-:W-:Y:S01]  /*0b60*/  FMUL R100, R6, c[0x0][0x340] ;  /* 0x0000d00006647a20 */ /* 0x000fe20000400000 */
[----:B------:R-:W-:Y:S01]  /*0b70*/  FMUL R98, R4, c[0x0][0x340] ;  /* 0x0000d00004627a20 */ /* 0x000fe20000400000 */
[----:B------:R-:W-:Y:S02]  /*0b80*/  FMUL R96, R11, c[0x0][0x340] ;  /* 0x0000d0000b607a20 */ /* 0x000fe40000400000 */
[----:B------:R-:W-:Y:S01]  /*0b90*/  FMUL.D2 R56, R100, c[0x0][0x340] ;  /* 0x0000d00064387a20 */ /* 0x000fe20000300000 */
[----:B------:R-:W-:Y:S01]  /*0ba0*/  FMUL.D2 R54, R98, c[0x0][0x340] ;  /* 0x0000d00062367a20 */ /* 0x000fe20000300000 */
[----:B------:R-:W-:Y:S02]  /*0bb0*/  FMUL.D2 R18, R96, c[0x0][0x340] ;  /* 0x0000d00060127a20 */ /* 0x000fe40000300000 */
[C---:B------:R-:W-:Y:S01]  /*0bc0*/  FMUL R0, R33.reuse, R56 ;  /* 0x0000003821007220 */ /* 0x040fe20000400000 */
[C---:B------:R-:W-:Y:S01]  /*0bd0*/  FMUL R4, R33.reuse, R54 ;  /* 0x0000003621047220 */ /* 0x040fe20000400000 */
[----:B------:R-:W-:-:S02]  /*0be0*/  FMUL R6, R33, R18 ;  /* 0x0000001221067220 */ /* 0x000fc40000400000 */
[----:B------:R-:W-:Y:S01]  /*0bf0*/  FFMA R0, RZ, R65, R0 ;  /* 0x00000041ff007223 */ /* 0x000fe20000000000 */
[----:B------:R-:W-:Y:S01]  /*0c00*/  FFMA R4, RZ, R67, R4 ;  /* 0x00000043ff047223 */ /* 0x000fe20000000004 */
[----:B------:R-:W-:Y:S02]  /*0c10*/  FFMA R6, RZ, R63, R6 ;  /* 0x0000003fff067223 */ /* 0x000fe40000000006 */
[C---:B------:R-:W-:Y:S01]  /*0c20*/  FFMA R7, R67.reuse, R18, R0 ;  /* 0x0000001243077223 */ /* 0x040fe20000000000 */
[----:B------:R-:W-:Y:S01]  /*0c30*/  FMUL R0, R67, R54 ;  /* 0x0000003643007220 */ /* 0x000fe20000400000 */
[----:B------:R-:W-:Y:S01]  /*0c40*/  FFMA R5, R63, R56, R4 ;  /* 0x000000383f057223 */ /* 0x000fe20000000004 */
[-C--:B------:R-:W-:Y:S01]  /*0c50*/  FFMA R6, R65, R54.reuse, R6 ;  /* 0x0000003641067223 */ /* 0x080fe20000000006 */
[----:B------:R-:W-:Y:S01]  /*0c60*/  FFMA R52, -R63, R54, R7 ;  /* 0x000000363f347223 */ /* 0x000fe20000000107 */
[----:B------:R-:W-:Y:S01]  /*0c70*/  FFMA R7, RZ, R33, -R0 ;  /* 0x00000021ff077223 */ /* 0x000fe20000000800 */
[----:B------:R-:W-:Y:S01]  /*0c80*/  FFMA R0, -R65, R18, R5 ;  /* 0x0000001241007223 */ /* 0x000fe20000000105 */
[-C--:B------:R-:W-:Y:S01]  /*0c90*/  FFMA R6, -R67, R56.reuse, R6 ;  /* 0x0000003843067223 */ /* 0x080fe20000000106 */
[C---:B------:R-:W-:Y:S01]  /*0ca0*/  FADD R52, R65.reuse, R52 ;  /* 0x0000003441347221 */ /* 0x040fe20000000000 */
[----:B------:R-:W-:Y:S01]  /*0cb0*/  FFMA R4, -R65, R56, R7 ;  /* 0x0000003841047223 */ /* 0x000fe20000000107 */
[----:B------:R-:W-:Y:S01]  /*0cc0*/  FADD R51, R67, R0 ;  /* 0x0000000043337221 */ /* 0x000fe20000000000 */
[C---:B------:R-:W-:Y:S01]  /*0cd0*/  FADD R50, R63.reuse, R6 ;  /* 0x000000063f327221 */ /* 0x040fe20000000000 */
[----:B------:R-:W-:Y:S01]  /*0ce0*/  FMUL R0, R52, R52 ;  /* 0x0000003434007220 */ /* 0x000fe20000400000 */
[----:B------:R-:W-:-:S03]  /*0cf0*/  FFMA R4, -R63, R18, R4 ;  /* 0x000000123f047223 */ /* 0x000fc60000000104 */
[----:B------:R-:W-:Y:S01]  /*0d00*/  FFMA R5, R51, R51, R0 ;  /* 0x0000003333057223 */ /* 0x000fe20000000000 */
[----:B------:R-:W-:-:S03]  /*0d10*/  FADD R49, R33, R4 ;  /* 0x0000000421317221 */ /* 0x000fc60000000000 */
[----:B------:R-:W-:-:S04]  /*0d20*/  FFMA R0, R50, R50, R5 ;  /* 0x0000003232007223 */ /* 0x000fc80000000005 */
[----:B------:R-:W-:-:S04]  /*0d30*/  FFMA R4, R49, R49, R0 ;  /* 0x0000003131047223 */ /* 0x000fc80000000000 */
[----:B------:R0:W1:Y:S01]  /*0d40*/  MUFU.RSQ R5, R4 ;  /* 0x0000000400057308 */ /* 0x0000620000001400 */
[----:B------:R-:W-:-:S04]  /*0d50*/  IADD3 R0, R4, -0xd000000, RZ ;  /* 0xf300000004007810 */ /* 0x000fc80007ffe0ff */
[----:B------:R-:W-:-:S13]  /*0d60*/  ISETP.GT.U32.AND P0, PT, R0, 0x727fffff, PT ;  /* 0x727fffff0000780c */ /* 0x000fda0003f04070 */
[----:B------:R-:W-:Y:S05]  /*0d70*/  @!P0 BRA `(.L_x_1577) ;  /* 0x0000003000008947 */ /* 0x000fea0003800000 */
[----:B01----:R-:W-:Y:S02]  /*0d80*/  MOV R11, 0xda0 ;  /* 0x00000da0000b7802 */ /* 0x003fe40000000f00 */
[----:B------:R-:W-:Y:S05]  /*0d90*/  CALL.REL.NOINC `($__internal_16_$__cuda_sm20_sqrt_rn_f32_slowpath) ;  /* 0x0000593000007944 */ /* 0x000fea0003c00000 */
[----:B------:R-:W-:Y:S05]  /*0da0*/  BRA `(.L_x_1578) ;  /* 0x0000004000007947 */ /* 0x000fea0003800000 */
.L_x_1577:
[----:B01----:R-:W-:Y:S01]  /*0db0*/  FMUL.FTZ R48, R4, R5 ;  /* 0x0000000504307220 */ /* 0x003fe20000410000 */
[----:B------:R-:W-:-:S03]  /*0dc0*/  FMUL.FTZ R0, R5, 0.5 ;  /* 0x3f00000005007820 */ /* 0x000fc60000410000 */
[----:B------:R-:W-:-:S04]  /*0dd0*/  FFMA R5, -R48, R48, R4 ;  /* 0x0000003030057223 */ /* 0x000fc80000000104 */
[----:B------:R-:W-:Y:S02]  /*0de0*/  FFMA R48, R5, R0, R48 ;  /* 0x0000000005307223 */ /* 0x000fe40000000030 */
.L_x_1578:
[----:B------:R-:W-:Y:S05]  /*0df0*/  BSYNC B1 ;  /* 0x0000000000017941 */ /* 0x000fea0003800000 */
.L_x_1576:
        /* <DEDUP_REMOVED lines=13> */
[----:B------:R-:W-:Y:S05]  /*0ed0*/  CALL.REL.NOINC `($__internal_15_$__cuda_sm20_rcp_rn_f32_slowpath) ;  /* 0x000054a000007944 */ /* 0x000fea0003c00000 */
[----:B------:R-:W-:Y:S01]  /*0ee0*/  MOV R91, R7 ;  /* 0x00000007005b7202 */ /* 0x000fe20000000f00 */
[----:B------:R-:W-:Y:S05]  /*0ef0*/  BRA `(.L_x_1583) ;  /* 0x0000004000007947 */ /* 0x000fea0003800000 */
.L_x_1582:
[----:B------:R-:W0:Y:S02]  /*0f00*/  MUFU.RCP R91, R48 ;  /* 0x00000030005b7308 */ /* 0x000e240000001000 */
[----:B0-----:R-:W-:-:S04]  /*0f10*/  FFMA R0, R91, R48, -1 ;  /* 0xbf8000005b007423 */ /* 0x001fc80000000030 */
[----:B------:R-:W-:-:S04]  /*0f20*/  FADD.FTZ R0, -R0, -RZ ;  /* 0x800000ff00007221 */ /* 0x000fc80000010100 */
[----:B------:R-:W-:Y:S02]  /*0f30*/  FFMA R91, R91, R0, R91 ;  /* 0x000000005b5b7223 */ /* 0x000fe4000000005b */
.L_x_1583:
[----:B------:R-:W-:Y:S05]  /*0f40*/  BSYNC B2 ;  /* 0x0000000000027941 */ /* 0x000fea0003800000 */
.L_x_1581:
[-C--:B------:R-:W-:Y:S01]  /*0f50*/  FMUL R86, R49, R91.reuse ;  /* 0x0000005b31567220 */ /* 0x080fe20000400000 */
[-C--:B------:R-:W-:Y:S01]  /*0f60*/  FMUL R87, R50, R91.reuse ;  /* 0x0000005b32577220 */ /* 0x080fe20000400000 */
[-C--:B------:R-:W-:Y:S01]  /*0f70*/  FMUL R89, R52, R91.reuse ;  /* 0x0000005b34597220 */ /* 0x080fe20000400000 */
[----:B------:R-:W-:Y:S02]  /*0f80*/  FMUL R91, R51, R91 ;  /* 0x0000005b335b7220 */ /* 0x000fe40000400000 */
.L_x_1580:
[----:B------:R-:W-:Y:S05]  /*0f90*/  BSYNC B1 ;  /* 0x0000000000017941 */ /* 0x000fea0003800000 */
.L_x_1579:
[----:B------:R-:W-:Y:S01]  /*0fa0*/  ULDC UR7, c[0x0][0x1d8] ;  /* 0x0000760000077ab9 */ /* 0x000fe20000000800 */
[----:B------:R-:W-:Y:S01]  /*0fb0*/  IMAD R7, R46, c[0x0][0x1d8], RZ ;  /* 0x000076002e077a24 */ /* 0x000fe200078e02ff */
[----:B------:R-:W-:Y:S01]  /*0fc0*/  USHF.R.S32.HI UR7, URZ, 0x1f, UR7 ;  /* 0x0000001f3f077899 */ /* 0x000fe20008011407 */
[----:B------:R-:W-:-:S05]  /*0fd0*/  IMAD.WIDE.U32 R4, R12, c[0x0][0x1d8], RZ ;  /* 0x000076000c047a25 */ /* 0x000fca00078e00ff */
[----:B------:R-:W-:Y:S01]  /*0fe0*/  IMAD R7, R12, UR7, R7 ;  /* 0x000000070c077c24 */ /* 0x000fe2000f8e0207 */
[----:B------:R-:W-:-:S04]  /*0ff0*/  IADD3 R4, P0, R4, c[0x0][0x1b8], RZ ;  /* 0x00006e0004047a10 */ /* 0x000fc80007f1e0ff */
[----:B------:R-:W-:-:S04]  /*1000*/  IADD3 R93, R5, R7, RZ ;  /* 0x00000007055d7210 */ /* 0x000fc80007ffe0ff */
[----:B------:R-:W-:-:S05]  /*1010*/  IADD3.X R5, R93, c[0x0][0x1bc], RZ, P0, !PT ;  /* 0x00006f005d057a10 */ /* 0x000fca00007fe4ff */
[----:B------:R1:W2:Y:S04]  /*1020*/  LDG.E R19, [R4.64+0x4] ;  /* 0x0000040804137981 */ /* 0x0002a8000c1e1900 */
[----:B------:R1:W3:Y:S04]  /*1030*/  LDG.E R17, [R4.64] ;  /* 0x0000000804117981 */ /* 0x0002e8000c1e1900 */
[----:B------:R1:W4:Y:S01]  /*1040*/  LDG.E R21, [R4.64+0x8] ;  /* 0x0000080804157981 */ /* 0x000322000c1e1900 */
[----:B------:R-:W-:Y:S01]  /*1050*/  MOV R7, c[0x0][0x248] ;  /* 0x0000920000077a02 */ /* 0x000fe20000000f00 */
[----:B------:R-:W-:-:S03]  /*1060*/  IMAD R0, R46, c[0x0][0x248], RZ ;  /* 0x000092002e007a24 */ /* 0x000fc600078e02ff */
[----:B------:R-:W-:Y:S01]  /*1070*/  SHF.R.S32.HI R95, RZ, 0x1f, R7 ;  /* 0x0000001fff5f7819 */ /* 0x000fe20000011407 */
[----:B------:R-:W-:-:S04]  /*1080*/  IMAD.WIDE.U32 R6, R12, R7, c[0x0][0x228] ;  /* 0x00008a000c067625 */ /* 0x000fc800078e0007 */
[----:B------:R-:W-:-:S05]  /*1090*/  IMAD R95, R12, R95, R0 ;  /* 0x0000005f0c5f7224 */ /* 0x000fca00078e0200 */
[----:B------:R-:W-:-:S05]  /*10a0*/  IADD3 R7, R7, R95, RZ ;  /* 0x0000005f07077210 */ /* 0x000fca0007ffe0ff */
[----:B------:R0:W4:Y:S04]  /*10b0*/  LDG.E R99, [R6.64+0x1c] ;  /* 0x00001c0806637981 */ /* 0x000128000c1e1900 */
[----:B------:R0:W4:Y:S04]  /*10c0*/  LDG.E R101, [R6.64+0x4] ;  /* 0x0000040806657981 */ /* 0x000128000c1e1900 */
[----:B------:R0:W4:Y:S04]  /*10d0*/  LDG.E R105, [R6.64+0x10] ;  /* 0x0000100806697981 */ /* 0x000128000c1e1900 */
[----:B------:R0:W4:Y:S04]  /*10e0*/  LDG.E R102, [R6.64+0x18] ;  /* 0x0000180806667981 */ /* 0x000128000c1e1900 */
[----:B------:R0:W4:Y:S04]  /*10f0*/  LDG.E R106, [R6.64] ;  /* 0x00000008066a7981 */ /* 0x000128000c1e1900 */
[----:B------:R0:W4:Y:S04]  /*1100*/  LDG.E R104, [R6.64+0xc] ;  /* 0x00000c0806687981 */ /* 0x000128000c1e1900 */
[----:B------:R0:W4:Y:S04]  /*1110*/  LDG.E R97, [R6.64+0x20] ;  /* 0x0000200806617981 */ /* 0x000128000c1e1900 */
[----:B------:R0:W4:Y:S04]  /*1120*/  LDG.E R103, [R6.64+0x8] ;  /* 0x0000080806677981 */ /* 0x000128000c1e1900 */
[----:B------:R0:W4:Y:S01]  /*1130*/  LDG.E R107, [R6.64+0x14] ;  /* 0x00001408066b7981 */ /* 0x000122000c1e1900 */
[----:B------:R-:W-:Y:S01]  /*1140*/  ISETP.NE.U32.AND P0, PT, RZ, c[0x0][0x5b8], PT ;  /* 0x00016e00ff007a0c */ /* 0x000fe20003f05070 */
[----:B------:R-:W-:Y:S01]  /*1150*/  IMAD R0, R46, c[0x0][0x210], RZ ;  /* 0x000084002e007a24 */ /* 0x000fe200078e02ff */
[----:B-1----:R-:W-:-:S02]  /*1160*/  MOV R5, c[0x0][0x210] ;  /* 0x0000840000057a02 */ /* 0x002fc40000000f00 */
[----:B------:R-:W-:Y:S02]  /*1170*/  ISETP.NE.AND.EX P0, PT, RZ, c[0x0][0x5bc], PT, P0 ;  /* 0x00016f00ff007a0c */ /* 0x000fe40003f05300 */
[----:B------:R-:W-:Y:S01]  /*1180*/  SHF.R.S32.HI R85, RZ, 0x1f, R5 ;  /* 0x0000001fff557819 */ /* 0x000fe20000011405 */
[----:B------:R-:W-:-:S04]  /*1190*/  IMAD.WIDE.U32 R4, R12, R5, c[0x0][0x1f0] ;  /* 0x00007c000c047625 */ /* 0x000fc800078e0005 */
[----:B------:R-:W-:-:S06]  /*11a0*/  IMAD R85, R12, R85, R0 ;  /* 0x000000550c557224 */ /* 0x000fcc00078e0200 */
[----:B------:R1:W4:Y:S04]  /*11b0*/  @P0 LDG.E R11, [R2.64] ;  /* 0x00000008020b0981 */ /* 0x000328000c1e1900 */
[----:B------:R1:W4:Y:S04]  /*11c0*/  @P0 LDG.E R70, [R2.64+0x4] ;  /* 0x0000040802460981 */ /* 0x000328000c1e1900 */
[----:B------:R1:W4:Y:S04]  /*11d0*/  @P0 LDG.E R69, [R2.64+0x8] ;  /* 0x0000080802450981 */ /* 0x000328000c1e1900 */
[----:B------:R1:W4:Y:S04]  /*11e0*/  @P0 LDG.E R109, [R2.64+0xc] ;  /* 0x00000c08026d0981 */ /* 0x000328000c1e1900 */
[----:B------:R1:W4:Y:S04]  /*11f0*/  @P0 LDG.E R112, [R2.64+0x10] ;  /* 0x0000100802700981 */ /* 0x000328000c1e1900 */
[----:B------:R1:W4:Y:S01]  /*1200*/  @P0 LDG.E R108, [R2.64+0x14] ;  /* 0x00001408026c0981 */ /* 0x000322000c1e1900 */
[----:B------:R-:W-:Y:S01]  /*1210*/  FMUL R0, R63, R33 ;  /* 0x000000213f007220 */ /* 0x000fe20000400000 */
[----:B0-----:R-:W-:Y:S01]  /*1220*/  FMUL R6, R67, R65 ;  /* 0x0000004143067220 */ /* 0x001fe20000400000 */
[----:B------:R-:W-:-:S02]  /*1230*/  IADD3 R5, R5, R85, RZ ;  /* 0x0000005505057210 */ /* 0x000fc40007ffe0ff */
[----:B------:R-:W-:Y:S01]  /*1240*/  FFMA R16, R63, R33, R0 ;  /* 0x000000213f107223 */ /* 0x000fe20000000000 */
[----:B------:R-:W-:Y:S02]  /*1250*/  FFMA R7, R67, R65, R6 ;  /* 0x0000004143077223 */ /* 0x000fe40000000006 */
[----:B------:R0:W5:Y:S04]  /*1260*/  LDG.E R80, [R4.64] ;  /* 0x0000000804507981 */ /* 0x000168000c1e1900 */
[----:B------:R0:W5:Y:S04]  /*1270*/  LDG.E R82, [R4.64+0x4] ;  /* 0x0000040804527981 */ /* 0x000168000c1e1900 */
[----:B------:R0:W5:Y:S01]  /*1280*/  LDG.E R84, [R4.64+0x8] ;  /* 0x0000080804547981 */ /* 0x000162000c1e1900 */
[----:B------:R-:W-:-:S04]  /*1290*/  FMUL R78, R65, R63 ;  /* 0x0000003f414e7220 */ /* 0x000fc80000400000 */
[----:B------:R-:W-:Y:S01]  /*12a0*/  FFMA R110, R65, R63, R78 ;  /* 0x0000003f416e7223 */ /* 0x000fe2000000004e */
[----:B--2---:R-:W-:Y:S01]  /*12b0*/  FADD R100, R100, R19 ;  /* 0x0000001364647221 */ /* 0x004fe20000000000 */
[----:B---3--:R-:W-:-:S03]  /*12c0*/  FADD R98, R98, R17 ;  /* 0x0000001162627221 */ /* 0x008fc60000000000 */
[-C--:B------:R-:W-:Y:S01]  /*12d0*/  FMUL R94, R65, R100.reuse ;  /* 0x00000064415e7220 */ /* 0x080fe20000400000 */
[----:B------:R-:W-:Y:S01]  /*12e0*/  FMUL R90, R63, R100 ;  /* 0x000000643f5a7220 */ /* 0x000fe20000400000 */
[----:B----4-:R-:W-:Y:S01]  /*12f0*/  FADD R96, R96, R21 ;  /* 0x0000001560607221 */ /* 0x010fe20000000000 */
[-C--:B------:R-:W-:Y:S01]  /*1300*/  FMUL R92, R65, R98.reuse ;  /* 0x00000062415c7220 */ /* 0x080fe20000400000 */
[----:B------:R-:W-:Y:S02]  /*1310*/  FFMA R0, R67, R98, R94 ;  /* 0x0000006243007223 */ /* 0x000fe4000000005e */
[----:B-1----:R-:W-:Y:S01]  /*1320*/  FFMA R2, R65, R96, -R90 ;  /* 0x0000006041027223 */ /* 0x002fe2000000085a */
[----:B------:R-:W-:Y:S01]  /*1330*/  FFMA R6, R67, R100, -R92 ;  /* 0x0000006443067223 */ /* 0x000fe2000000085c */
[-C--:B------:R-:W-:Y:S01]  /*1340*/  FFMA R0, R63, R96.reuse, R0 ;  /* 0x000000603f007223 */ /* 0x080fe20000000000 */
[----:B------:R-:W-:Y:S01]  /*1350*/  FMUL R88, R67, R96 ;  /* 0x0000006043587220 */ /* 0x000fe20000400000 */
[C---:B------:R-:W-:Y:S01]  /*1360*/  FMUL R3, R33.reuse, R2 ;  /* 0x0000000221037220 */ /* 0x040fe20000400000 */
[----:B------:R-:W-:Y:S01]  /*1370*/  FMUL R10, R33, R6 ;  /* 0x00000006210a7220 */ /* 0x000fe20000400000 */
[----:B------:R-:W-:Y:S01]  /*1380*/  FADD R0, R0, R0 ;  /* 0x0000000000007221 */ /* 0x000fe20000000000 */
[----:B0-----:R-:W-:Y:S01]  /*1390*/  FFMA R4, R63, R98, -R88 ;  /* 0x000000623f047223 */ /* 0x001fe20000000858 */
[C---:B------:R-:W-:Y:S01]  /*13a0*/  FFMA R3, R33.reuse, R2, R3 ;  /* 0x0000000221037223 */ /* 0x040fe20000000003 */
[----:B------:R-:W-:Y:S01]  /*13b0*/  FFMA R17, R33, R6, R10 ;  /* 0x0000000621117223 */ /* 0x000fe2000000000a */
[----:B------:R-:W-:Y:S01]  /*13c0*/  FMUL R2, R67, R0 ;  /* 0x0000000043027220 */ /* 0x000fe20000400000 */
[----:B------:R-:W-:Y:S01]  /*13d0*/  FMUL R6, R33, R4 ;  /* 0x0000000421067220 */ /* 0x000fe20000400000 */
[----:B------:R-:W-:-:S02]  /*13e0*/  FMUL R5, R65, R0 ;  /* 0x0000000041057220 */ /* 0x000fc40000400000 */
[----:B------:R-:W-:Y:S01]  /*13f0*/  FFMA R2, R15, R98, R2 ;  /* 0x000000620f027223 */ /* 0x000fe20000000002 */
[----:B------:R-:W-:Y:S01]  /*1400*/  FFMA R6, R33, R4, R6 ;  /* 0x0000000421067223 */ /* 0x000fe20000000006 */
[----:B------:R-:W-:Y:S01]  /*1410*/  FFMA R5, R15, R100, R5 ;  /* 0x000000640f057223 */ /* 0x000fe20000000005 */
[C-C-:B------:R-:W-:Y:S01]  /*1420*/  FADD R21, R16.reuse, R7.reuse ;  /* 0x0000000710157221 */ /* 0x140fe20000000000 */
[----:B------:R-:W-:Y:S01]  /*1430*/  FADD R16, R16, -R7 ;  /* 0x8000000710107221 */ /* 0x000fe20000000000 */
[----:B------:R-:W-:Y:S01]  /*1440*/  FADD R3, R2, -R3 ;  /* 0x8000000302037221 */ /* 0x000fe20000000000 */
[-C--:B------:R-:W-:Y:S01]  /*1450*/  FMUL R4, R65, R33.reuse ;  /* 0x0000002141047220 */ /* 0x080fe20000400000 */
[----:B------:R-:W-:Y:S01]  /*1460*/  FMUL R7, R63, R0 ;  /* 0x000000003f077220 */ /* 0x000fe20000400000 */
[----:B------:R-:W-:Y:S02]  /*1470*/  FADD R2, R5, -R6 ;  /* 0x8000000605027221 */ /* 0x000fe40000000000 */
[----:B------:R-:W-:Y:S01]  /*1480*/  FFMA R14, R65, R33, R4 ;  /* 0x00000021410e7223 */ /* 0x000fe20000000004 */
[----:B------:R-:W-:Y:S01]  /*1490*/  FFMA R0, R15, R96, R7 ;  /* 0x000000600f007223 */ /* 0x000fe20000000007 */
[C---:B------:R-:W-:Y:S01]  /*14a0*/  FMUL R4, R2.reuse, R99 ;  /* 0x0000006302047220 */ /* 0x040fe20000400000 */
[----:B------:R-:W-:Y:S01]  /*14b0*/  FMUL R6, R67, R63 ;  /* 0x0000003f43067220 */ /* 0x000fe20000400000 */
[----:B------:R-:W-:Y:S01]  /*14c0*/  FMUL R5, R2, R101 ;  /* 0x0000006502057220 */ /* 0x000fe20000400000 */
[----:B------:R-:W-:Y:S01]  /*14d0*/  FADD R0, R0, -R17 ;  /* 0x8000001100007221 */ /* 0x000fe20000000000 */
[----:B------:R-:W-:Y:S01]  /*14e0*/  FMUL R7, R2, R105 ;  /* 0x0000006902077220 */ /* 0x000fe20000400000 */
[----:B------:R-:W-:Y:S01]  /*14f0*/  FFMA R15, R3, R102, R4 ;  /* 0x00000066030f7223 */ /* 0x000fe20000000004 */
[----:B------:R-:W-:Y:S01]  /*1500*/  FFMA R17, R67, R63, R6 ;  /* 0x0000003f43117223 */ /* 0x000fe20000000006 */
[C---:B------:R-:W-:Y:S01]  /*1510*/  FFMA R4, R3.reuse, R106, R5 ;  /* 0x0000006a03047223 */ /* 0x040fe20000000005 */
[----:B------:R-:W-:Y:S01]  /*1520*/  FFMA R6, R3, R104, R7 ;  /* 0x0000006803067223 */ /* 0x000fe20000000007 */
[----:B------:R-:W-:-:S02]  /*1530*/  FFMA R122, R0, R97, R15 ;  /* 0x00000061007a7223 */ /* 0x000fc4000000000f */
[C---:B------:R-:W-:Y:S02]  /*1540*/  FFMA R121, R0.reuse, R103, R4 ;  /* 0x0000006700797223 */ /* 0x040fe40000000004 */
[-C--:B------:R-:W-:Y:S01]  /*1550*/  FMUL R5, R3, R122.reuse ;  /* 0x0000007a03057220 */ /* 0x080fe20000400000 */
[C---:B------:R-:W-:Y:S01]  /*1560*/  FFMA R119, R0.reuse, R107, R6 ;  /* 0x0000006b00777223 */ /* 0x040fe20000000006 */
[C---:B------:R-:W-:Y:S02]  /*1570*/  FMUL R4, R67.reuse, R33 ;  /* 0x0000002143047220 */ /* 0x040fe40000400000 */
[C---:B------:R-:W-:Y:S01]  /*1580*/  FFMA R5, R0.reuse, R121, -R5 ;  /* 0x0000007900057223 */ /* 0x040fe20000000805 */
[----:B------:R-:W-:Y:S01]  /*1590*/  FMUL R7, R0, R119 ;  /* 0x0000007700077220 */ /* 0x000fe20000400000 */
[----:B------:R-:W-:Y:S01]  /*15a0*/  FFMA R71, R67, R33, R4 ;  /* 0x0000002143477223 */ /* 0x000fe20000000004 */
[----:B------:R-:W-:Y:S01]  /*15b0*/  FMUL R4, R2, R121 ;  /* 0x0000007902047220 */ /* 0x000fe20000400000 */
[-C--:B------:R-:W-:Y:S01]  /*15c0*/  FMUL R76, R38, R5.reuse ;  /* 0x00000005264c7220 */ /* 0x080fe20000400000 */
[----:B------:R-:W-:Y:S01]  /*15d0*/  FFMA R6, R2, R122, -R7 ;  /* 0x0000007a02067223 */ /* 0x000fe20000000807 */
[-C--:B------:R-:W-:Y:S01]  /*15e0*/  FMUL R10, R42, R5.reuse ;  /* 0x000000052a0a7220 */ /* 0x080fe20000400000 */
[----:B------:R-:W-:Y:S01]  /*15f0*/  FMUL R68, R40, R5 ;  /* 0x0000000528447220 */ /* 0x000fe20000400000 */
[----:B------:R-:W-:Y:S01]  /*1600*/  FFMA R4, R3, R119, -R4 ;  /* 0x0000007703047223 */ /* 0x000fe20000000804 */
[-C--:B------:R-:W-:Y:S01]  /*1610*/  FFMA R76, R37, -R6.reuse, -R76 ;  /* 0x80000006254c7223 */ /* 0x080fe2000000084c */
[-C--:B------:R-:W-:Y:S01]  /*1620*/  FFMA R10, R45, -R6.reuse, -R10 ;  /* 0x800000062d0a7223 */ /* 0x080fe2000000080a */
[----:B------:R-:W-:-:S02]  /*1630*/  FFMA R68, R41, -R6, -R68 ;  /* 0x8000000629447223 */ /* 0x000fc40000000844 */
[-C--:B------:R-:W-:Y:S01]  /*1640*/  FFMA R15, -R35, R4.reuse, R76 ;  /* 0x00000004230f7223 */ /* 0x080fe2000000014c */
[-C--:B------:R-:W-:Y:S01]  /*1650*/  FFMA R10, -R43, R4.reuse, R10 ;  /* 0x000000042b0a7223 */ /* 0x080fe2000000010a */
[----:B------:R-:W-:Y:S01]  /*1660*/  FFMA R7, -R39, R4, R68 ;  /* 0x0000000427077223 */ /* 0x000fe20000000144 */
[C-C-:B------:R-:W-:Y:S01]  /*1670*/  FADD R19, R14.reuse, -R17.reuse ;  /* 0x800000110e137221 */ /* 0x140fe20000000000 */
[----:B------:R-:W-:Y:S01]  /*1680*/  FADD R14, R14, R17 ;  /* 0x000000110e0e7221 */ /* 0x000fe20000000000 */
[----:B------:R-:W-:Y:S01]  /*1690*/  FFMA R78, R15, c[0x0][0x340], R0 ;  /* 0x0000d0000f4e7a23 */ /* 0x000fe20000000000 */
[----:B------:R-:W-:Y:S01]  /*16a0*/  FFMA R76, R10, c[0x0][0x340], R3 ;  /* 0x0000d0000a4c7a23 */ /* 0x000fe20000000003 */
[C-C-:B------:R-:W-:Y:S01]  /*16b0*/  FADD R17, R71.reuse, R110.reuse ;  /* 0x0000006e47117221 */ /* 0x140fe20000000000 */
[----:B------:R-:W-:Y:S01]  /*16c0*/  FADD R15, R71, -R110 ;  /* 0x8000006e470f7221 */ /* 0x000fe20000000000 */
[----:B------:R-:W-:Y:S01]  /*16d0*/  FFMA R110, R7, c[0x0][0x340], R2 ;  /* 0x0000d000076e7a23 */ /* 0x000fe20000000002 */
[----:B------:R-:W-:Y:S01]  /*16e0*/  FMUL R10, R65, R76 ;  /* 0x0000004c410a7220 */ /* 0x000fe20000400000 */
[-C--:B------:R-:W-:Y:S01]  /*16f0*/  FMUL R68, R33, R78.reuse ;  /* 0x0000004e21447220 */ /* 0x080fe20000400000 */
[----:B------:R-:W-:Y:S01]  /*1700*/  FMUL R71, R63, R78 ;  /* 0x0000004e3f477220 */ /* 0x000fe20000400000 */
[-C--:B------:R-:W-:Y:S01]  /*1710*/  FMUL R116, R67, R110.reuse ;  /* 0x0000006e43747220 */ /* 0x080fe20000400000 */
[C---:B------:R-:W-:Y:S01]  /*1720*/  FMUL R117, R65.reuse, R110 ;  /* 0x0000006e41757220 */ /* 0x040fe20000400000 */
[----:B------:R-:W-:Y:S01]  /*1730*/  FFMA R115, R65, R76, R10 ;  /* 0x0000004c41737223 */ /* 0x000fe2000000000a */
[----:B------:R-:W-:Y:S01]  /*1740*/  FADD R10, R68, R68 ;  /* 0x00000044440a7221 */ /* 0x000fe20000000000 */
[C---:B------:R-:W-:Y:S01]  /*1750*/  FFMA R116, R67.reuse, R110, R116 ;  /* 0x0000006e43747223 */ /* 0x040fe20000000074 */
[----:B------:R-:W-:Y:S01]  /*1760*/  FMUL R114, R67, R76 ;  /* 0x0000004c43727220 */ /* 0x000fe20000400000 */
[----:B------:R-:W-:Y:S01]  /*1770*/  FADD R7, R71, R71 ;  /* 0x0000004747077221 */ /* 0x000fe20000000000 */
[----:B------:R-:W-:Y:S01]  /*1780*/  FADD R118, R117, R117 ;  /* 0x0000007575767221 */ /* 0x000fe20000000000 */
[C-C-:B------:R-:W-:Y:S01]  /*1790*/  FADD R111, R115.reuse, -R10.reuse ;  /* 0x8000000a736f7221 */ /* 0x140fe20000000000 */
[----:B------:R-:W-:Y:S01]  /*17a0*/  FADD R10, R116, R10 ;  /* 0x0000000a740a7221 */ /* 0x000fe20000000000 */
[----:B------:R-:W-:Y:S01]  /*17b0*/  FADD R115, -R115, R116 ;  /* 0x0000007473737221 */ /* 0x000fe20000000100 */
[--C-:B------:R-:W-:Y:S01]  /*17c0*/  FADD R73, R7, R118.reuse ;  /* 0x0000007607497221 */ /* 0x100fe20000000000 */
[C---:B------:R-:W-:Y:S01]  /*17d0*/  FFMA R116, R114.reuse, 2, R7 ;  /* 0x4000000072747823 */ /* 0x040fe20000000007 */
[C---:B------:R-:W-:Y:S01]  /*17e0*/  FFMA R118, R114.reuse, 2, R118 ;  /* 0x4000000072767823 */ /* 0x040fe20000000076 */
[----:B------:R-:W-:Y:S01]  /*17f0*/  @P0 FADD R11, RZ, R11 ;  /* 0x0000000bff0b0221 */ /* 0x000fe20000000000 */
[----:B------:R-:W-:Y:S01]  /*1800*/  FFMA R7, R114, 4, R73 ;  /* 0x4080000072077823 */ /* 0x000fe20000000049 */
[----:B------:R-:W-:Y:S01]  /*1810*/  FFMA R117, R117, 4, R116 ;  /* 0x4080000075757823 */ /* 0x000fe20000000074 */
[----:B------:R-:W-:Y:S01]  /*1820*/  @P0 FADD R116, RZ, R70 ;  /* 0x00000046ff740221 */ /* 0x000fe20000000000 */
[----:B------:R-:W-:Y:S01]  /*1830*/  @P0 FADD R114, RZ, R69 ;  /* 0x00000045ff720221 */ /* 0x000fe20000000000 */
[----:B------:R-:W-:Y:S01]  /*1840*/  @P0 FADD R109, RZ, R109 ;  /* 0x0000006dff6d0221 */ /* 0x000fe20000000000 */
[----:B------:R-:W-:Y:S01]  /*1850*/  @P0 FADD R112, RZ, R112 ;  /* 0x00000070ff700221 */ /* 0x000fe20000000000 */
[----:B------:R-:W-:Y:S01]  /*1860*/  FMUL R120, R65, R78 ;  /* 0x0000004e41787220 */ /* 0x000fe20000400000 */
[----:B------:R-:W-:Y:S01]  /*1870*/  @P0 FADD R108, RZ, R108 ;  /* 0x0000006cff6c0221 */ /* 0x000fe20000000000 */
[----:B------:R-:W-:Y:S05]  /*1880*/  @P0 BRA `(.L_x_1584) ;  /* 0x0000013000000947 */ /* 0x000fea0003800000 */
[----:B------:R-:W-:-:S04]  /*1890*/  ISETP.NE.U32.AND P0, PT, RZ, c[0x0][0x388], PT ;  /* 0x0000e200ff007a0c */ /* 0x000fc80003f05070 */
[----:B------:R-:W-:-:S13]  /*18a0*/  ISETP.NE.AND.EX P0, PT, RZ, c[0x0][0x38c], PT, P0 ;  /* 0x0000e300ff007a0c */ /* 0x000fda0003f05300 */
[----:B------:R-:W2:Y:S04]  /*18b0*/  @P0 LDG.E R79, [R8.64] ;  /* 0x00000008084f0981 */ /* 0x000ea8000c1e1900 */
[----:B------:R-:W3:Y:S04]  /*18c0*/  @P0 LDG.E R69, [R8.64+0x4] ;  /* 0x0000040808450981 */ /* 0x000ee8000c1e1900 */
[----:B------:R-:W4:Y:S04]  /*18d0*/  @P0 LDG.E R70, [R8.64+0x8] ;  /* 0x0000080808460981 */ /* 0x000f28000c1e1900 */
[----:B------:R-:W4:Y:S04]  /*18e0*/  @P0 LDG.E R73, [R8.64+0xc] ;  /* 0x00000c0808490981 */ /* 0x000f28000c1e1900 */
[----:B------:R-:W4:Y:S04]  /*18f0*/  @P0 LDG.E R75, [R8.64+0x10] ;  /* 0x00001008084b0981 */ /* 0x000f28000c1e1900 */
[----:B------:R-:W4:Y:S01]  /*1900*/  @P0 LDG.E R77, [R8.64+0x14] ;  /* 0x00001408084d0981 */ /* 0x000f22000c1e1900 */
[----:B------:R-:W-:Y:S01]  /*1910*/  CS2R R108, SRZ ;  /* 0x00000000006c7805 */ /* 0x000fe2000001ff00 */
[----:B------:R-:W-:-:S02]  /*1920*/  MOV R11, RZ ;  /* 0x000000ff000b7202 */ /* 0x000fc40000000f00 */
[----:B------:R-:W-:Y:S02]  /*1930*/  MOV R116, RZ ;  /* 0x000000ff00747202 */ /* 0x000fe40000000f00 */
[----:B------:R-:W-:Y:S02]  /*1940*/  MOV R114, RZ ;  /* 0x000000ff00727202 */ /* 0x000fe40000000f00 */
[----:B------:R-:W-:Y:S01]  /*1950*/  MOV R112, RZ ;  /* 0x000000ff00707202 */ /* 0x000fe20000000f00 */
[----:B--2---:R-:W-:Y:S01]  /*1960*/  @P0 FADD R11, RZ, R79 ;  /* 0x0000004fff0b0221 */ /* 0x004fe20000000000 */
[----:B---3--:R-:W-:Y:S01]  /*1970*/  @P0 FADD R116, RZ, R69 ;  /* 0x00000045ff740221 */ /* 0x008fe20000000000 */
[----:B----4-:R-:W-:Y:S01]  /*1980*/  @P0 FADD R114, RZ, R70 ;  /* 0x00000046ff720221 */ /* 0x010fe20000000000 */
[----:B------:R-:W-:Y:S01]  /*1990*/  @P0 FADD R109, RZ, R73 ;  /* 0x00000049ff6d0221 */ /* 0x000fe20000000000 */
[----:B------:R-:W-:Y:S01]  /*19a0*/  @P0 FADD R112, RZ, R75 ;  /* 0x0000004bff700221 */ /* 0x000fe20000000000 */
[----:B------:R-:W-:Y:S01]  /*19b0*/  @P0 FADD R108, RZ, R77 ;  /* 0x0000004dff6c0221 */ /* 0x000fe20000000000 */
.L_x_1584:
[----:B------:R-:W-:Y:S01]  /*19c0*/  FMUL R8, R33, R76 ;  /* 0x0000004c21087220 */ /* 0x000fe20000400000 */
[----:B------:R-:W-:Y:S01]  /*19d0*/  FFMA R9, R65, R78, R120 ;  /* 0x0000004e41097223 */ /* 0x000fe20000000078 */
[CC--:B------:R-:W-:Y:S01]  /*19e0*/  FMUL R70, R63.reuse, R110.reuse ;  /* 0x0000006e3f467220 */ /* 0x0c0fe20000400000 */
[----:B------:R-:W-:Y:S01]  /*19f0*/  FADD R116, RZ, R116 ;  /* 0x00000074ff747221 */ /* 0x000fe20000000000 */
[C---:B------:R-:W-:Y:S01]  /*1a00*/  FADD R113, R8.reuse, R8 ;  /* 0x0000000808717221 */ /* 0x040fe20000000000 */
[--C-:B------:R-:W-:Y:S01]  /*1a10*/  FFMA R69, R8, 4, R9.reuse ;  /* 0x4080000008457823 */ /* 0x100fe20000000009 */
[-C--:B------:R-:W-:Y:S01]  /*1a20*/  FFMA R70, R63, R110.reuse, R70 ;  /* 0x0000006e3f467223 */ /* 0x080fe20000000046 */
[----:B------:R-:W-:Y:S01]  /*1a30*/  FMUL R110, R33, R110 ;  /* 0x0000006e216e7220 */ /* 0x000fe20000400000 */
[----:B------:R-:W-:Y:S01]  /*1a40*/  FADD R73, R113, R9 ;  /* 0x0000000971497221 */ /* 0x000fe20000000000 */
[----:B------:R-:W-:Y:S01]  /*1a50*/  FMUL R124, R67, R78 ;  /* 0x0000004e437c7220 */ /* 0x000fe20000400000 */
[----:B------:R-:W-:Y:S01]  /*1a60*/  FFMA R71, R71, 4, R118 ;  /* 0x4080000047477823 */ /* 0x000fe20000000076 */
[----:B------:R-:W-:Y:S01]  /*1a70*/  FADD R113, R113, -R70 ;  /* 0x8000004671717221 */ /* 0x000fe20000000000 */
[----:B------:R-:W-:Y:S01]  /*1a80*/  FADD R8, -R70, R69 ;  /* 0x0000004546087221 */ /* 0x000fe20000000100 */
[----:B------:R-:W-:Y:S01]  /*1a90*/  FADD R114, RZ, R114 ;  /* 0x00000072ff727221 */ /* 0x000fe20000000000 */
[----:B------:R-:W-:Y:S01]  /*1aa0*/  FMUL R73, R116, R73 ;  /* 0x0000004974497220 */ /* 0x000fe20000400000 */
[----:B------:R-:W-:Y:S01]  /*1ab0*/  FMUL R76, R63, R76 ;  /* 0x0000004c3f4c7220 */ /* 0x000fe20000400000 */
[----:B------:R-:W-:Y:S01]  /*1ac0*/  FMUL R9, R110, 4 ;  /* 0x408000006e097820 */ /* 0x000fe20000400000 */
[----:B------:R-:W-:Y:S01]  /*1ad0*/  FMUL R70, R33, R33 ;  /* 0x0000002121467220 */ /* 0x000fe20000400000 */
[----:B------:R-:W-:Y:S01]  /*1ae0*/  FFMA R115, R68, 4, R115 ;  /* 0x4080000044737823 */ /* 0x000fe20000000073 */
[C---:B------:R-:W-:Y:S01]  /*1af0*/  FFMA R78, R67.reuse, R78, R124 ;  /* 0x0000004e434e7223 */ /* 0x040fe2000000007c */
[----:B------:R-:W-:Y:S01]  /*1b00*/  FADD R69, R110, R110 ;  /* 0x0000006e6e457221 */ /* 0x000fe20000000000 */
[----:B------:R-:W-:Y:S01]  /*1b10*/  FFMA R68, R114, R71, R73 ;  /* 0x0000004772447223 */ /* 0x000fe20000000049 */
[C---:B------:R-:W-:Y:S01]  /*1b20*/  FFMA R75, R76.reuse, 2, R9 ;  /* 0x400000004c4b7823 */ /* 0x040fe20000000009 */
[----:B------:R-:W-:Y:S01]  /*1b30*/  FMUL R73, R67, R67 ;  /* 0x0000004343497220 */ /* 0x000fe20000400000 */
[----:B------:R-:W-:Y:S01]  /*1b40*/  FFMA R70, R33, R33, R70 ;  /* 0x0000002121467223 */ /* 0x000fe20000000046 */
[----:B------:R-:W-:Y:S01]  /*1b50*/  FFMA R9, R76, 2, R69 ;  /* 0x400000004c097823 */ /* 0x000fe20000000045 */
[----:B------:R-:W-:Y:S01]  /*1b60*/  FADD R110, R69, -R78 ;  /* 0x8000004e456e7221 */ /* 0x000fe20000000000 */
[----:B------:R-:W-:Y:S01]  /*1b70*/  FADD R11, RZ, R11 ;  /* 0x0000000bff0b7221 */ /* 0x000fe20000000000 */
[----:B------:R-:W-:Y:S01]  /*1b80*/  FMUL R77, R63, R63 ;  /* 0x0000003f3f4d7220 */ /* 0x000fe20000400000 */
[----:B------:R-:W-:Y:S01]  /*1b90*/  FADD R69, -R78, R75 ;  /* 0x0000004b4e457221 */ /* 0x000fe20000000100 */
[--C-:B------:R-:W-:Y:S01]  /*1ba0*/  FFMA R73, R73, 2, R70.reuse ;  /* 0x4000000049497823 */ /* 0x100fe20000000046 */
[----:B------:R-:W-:Y:S01]  /*1bb0*/  FMUL R75, R65, R65 ;  /* 0x00000041414b7220 */ /* 0x000fe20000400000 */
[----:B------:R-:W-:Y:S01]  /*1bc0*/  FMUL R71, R11, R10 ;  /* 0x0000000a0b477220 */ /* 0x000fe20000400000 */
[--C-:B------:R-:W-:Y:S01]  /*1bd0*/  FFMA R77, R77, 2, R70.reuse ;  /* 0x400000004d4d7823 */ /* 0x100fe20000000046 */
[----:B------:R-:W-:Y:S01]  /*1be0*/  FADD R76, R73, -1 ;  /* 0xbf800000494c7421 */ /* 0x000fe20000000000 */
[----:B------:R-:W-:Y:S01]  /*1bf0*/  FFMA R75, R75, 2, R70 ;  /* 0x400000004b4b7823 */ /* 0x000fe20000000046 */
[C---:B------:R-:W-:Y:S01]  /*1c00*/  FMUL R73, R11.reuse, R16 ;  /* 0x000000100b497220 */ /* 0x040fe20000400000 */
[----:B------:R-:W-:Y:S01]  /*1c10*/  FFMA R110, R11, -R110, R68 ;  /* 0x8000006e0b6e7223 */ /* 0x000fe20000000044 */
[C---:B------:R-:W-:Y:S01]  /*1c20*/  FFMA R117, R116.reuse, R117, R71 ;  /* 0x0000007574757223 */ /* 0x040fe20000000047 */
[----:B------:R-:W-:Y:S01]  /*1c30*/  FADD R77, R77, -1 ;  /* 0xbf8000004d4d7421 */ /* 0x000fe20000000000 */
[----:B------:R-:W-:Y:S01]  /*1c40*/  FMUL R68, R116, R15 ;  /* 0x0000000f74447220 */ /* 0x000fe20000400000 */
[----:B------:R-:W-:Y:S01]  /*1c50*/  FMUL R71, R11, R76 ;  /* 0x0000004c0b477220 */ /* 0x000fe20000400000 */
[----:B------:R-:W-:Y:S01]  /*1c60*/  FADD R75, R75, -1 ;  /* 0xbf8000004b4b7421 */ /* 0x000fe20000000000 */
[C---:B------:R-:W-:Y:S01]  /*1c70*/  FFMA R10, R114.reuse, R17, -R73 ;  /* 0x00000011720a7223 */ /* 0x040fe20000000849 */
[----:B------:R-:W-:Y:S01]  /*1c80*/  FFMA R68, R114, R77, -R68 ;  /* 0x0000004d72447223 */ /* 0x000fe20000000844 */
[C---:B------:R-:W-:Y:S01]  /*1c90*/  FFMA R71, R116.reuse, R21, R71 ;  /* 0x0000001574477223 */ /* 0x040fe20000000047 */
[----:B------:R-:W-:Y:S01]  /*1ca0*/  FMUL R118, R7, R11 ;  /* 0x0000000b07767220 */ /* 0x000fe20000400000 */
[----:B------:R-:W-:Y:S01]  /*1cb0*/  FFMA R10, R116, R75, R10 ;  /* 0x0000004b740a7223 */ /* 0x000fe2000000000a */
[C---:B------:R-:W-:Y:S01]  /*1cc0*/  FFMA R68, R11.reuse, R14, R68 ;  /* 0x0000000e0b447223 */ /* 0x040fe20000000044 */
[----:B------:R-:W-:Y:S01]  /*1cd0*/  FMUL R11, R11, R8 ;  /* 0x000000080b0b7220 */ /* 0x000fe20000400000 */
[----:B------:R-:W-:Y:S01]  /*1ce0*/  FFMA R71, R114, -R19, R71 ;  /* 0x8000001372477223 */ /* 0x000fe20000000047 */
[----:B------:R-:W-:Y:S01]  /*1cf0*/  FADD R8, RZ, R10 ;  /* 0x0000000aff087221 */ /* 0x000fe20000000000 */
[----:B------:R-:W-:Y:S01]  /*1d00*/  FFMA R118, R9, R114, R118 ;  /* 0x0000007209767223 */ /* 0x000fe20000000076 */
[----:B------:R-:W-:Y:S01]  /*1d10*/  FFMA R120, R116, R69, R11 ;  /* 0x0000004574787223 */ /* 0x000fe2000000000b */
[----:B------:R-:W-:Y:S01]  /*1d20*/  FADD R9, RZ, R71 ;  /* 0x00000047ff097221 */ /* 0x000fe20000000000 */
[----:B------:R-:W-:Y:S01]  /*1d30*/  FFMA R71, R8, c[0x0][0x340], RZ ;  /* 0x0000d00008477a23 */ /* 0x000fe200000000ff */
[----:B------:R-:W-:Y:S01]  /*1d40*/  FADD R7, RZ, R68 ;  /* 0x00000044ff077221 */ /* 0x000fe20000000000 */
[----:B------:R-:W-:Y:S01]  /*1d50*/  ISETP.NE.U32.AND P0, PT, RZ, c[0x0][0x460], PT ;  /* 0x00011800ff007a0c */ /* 0x000fe20003f05070 */
[----:B------:R-:W-:Y:S01]  /*1d60*/  FFMA R11, R9, c[0x0][0x340], RZ ;  /* 0x0000d000090b7a23 */ /* 0x000fe200000000ff */
[-C--:B------:R-:W-:Y:S01]  /*1d70*/  FMUL R10, R41, R71.reuse ;  /* 0x00000047290a7220 */ /* 0x080fe20000400000 */
[-C--:B------:R-:W-:Y:S01]  /*1d80*/  FMUL R69, R40, R71.reuse ;  /* 0x0000004728457220 */ /* 0x080fe20000400000 */
[-C--:B------:R-:W-:Y:S01]  /*1d90*/  FMUL R68, R39, R71.reuse ;  /* 0x0000004727447220 */ /* 0x080fe20000400000 */
[----:B------:R-:W-:Y:S01]  /*1da0*/  FFMA R73, -R6, R71, RZ ;  /* 0x0000004706497223 */ /* 0x000fe200000001ff */
[-C--:B------:R-:W-:Y:S01]  /*1db0*/  FFMA R70, R45, R11.reuse, R10 ;  /* 0x0000000b2d467223 */ /* 0x080fe2000000000a */
[-C--:B------:R-:W-:Y:S01]  /*1dc0*/  FFMA R69, R42, R11.reuse, R69 ;  /* 0x0000000b2a457223 */ /* 0x080fe20000000045 */
[----:B------:R-:W-:Y:S01]  /*1dd0*/  FFMA R10, R7, c[0x0][0x340], RZ ;  /* 0x0000d000070a7a23 */ /* 0x000fe200000000ff */
[-C--:B------:R-:W-:Y:S01]  /*1de0*/  FFMA R68, R43, R11.reuse, R68 ;  /* 0x0000000b2b447223 */ /* 0x080fe20000000044 */
[----:B------:R-:W-:Y:S01]  /*1df0*/  FFMA R79, -R4, R11, RZ ;  /* 0x0000000b044f7223 */ /* 0x000fe200000001ff */
[----:B------:R-:W-:Y:S01]  /*1e00*/  ISETP.NE.AND.EX P0, PT, RZ, c[0x0][0x464], PT, P0 ;  /* 0x00011900ff007a0c */ /* 0x000fe20003f05300 */
[-C--:B------:R-:W-:Y:S01]  /*1e10*/  FFMA R124, R38, R10.reuse, R69 ;  /* 0x0000000a267c7223 */ /* 0x080fe20000000045 */
[-C--:B------:R-:W-:Y:S01]  /*1e20*/  FFMA R123, R37, R10.reuse, R70 ;  /* 0x0000000a257b7223 */ /* 0x080fe20000000046 */
[-C--:B------:R-:W-:Y:S01]  /*1e30*/  FFMA R125, R35, R10.reuse, R68 ;  /* 0x0000000a237d7223 */ /* 0x080fe20000000044 */
[C---:B------:R-:W-:Y:S01]  /*1e40*/  FFMA R70, -R5.reuse, R71, RZ ;  /* 0x0000004705467223 */ /* 0x040fe200000001ff */
[CC--:B------:R-:W-:Y:S01]  /*1e50*/  FFMA R68, -R5.reuse, R11.reuse, RZ ;  /* 0x0000000b05447223 */ /* 0x0c0fe200000001ff */
[-C--:B------:R-:W-:Y:S01]  /*1e60*/  FFMA R78, -R5, R10.reuse, RZ ;  /* 0x0000000a054e7223 */ /* 0x080fe200000001ff */
[----:B------:R-:W-:Y:S01]  /*1e70*/  FADD R5, RZ, R124 ;  /* 0x0000007cff057221 */ /* 0x000fe20000000000 */
[C---:B------:R-:W-:Y:S01]  /*1e80*/  FFMA R69, -R6.reuse, R11, RZ ;  /* 0x0000000b06457223 */ /* 0x040fe200000001ff */
[-C--:B------:R-:W-:Y:S01]  /*1e90*/  FFMA R81, -R6, R10.reuse, RZ ;  /* 0x0000000a06517223 */ /* 0x080fe200000001ff */
[----:B------:R-:W-:Y:S01]  /*1ea0*/  FADD R6, RZ, R125 ;  /* 0x0000007dff067221 */ /* 0x000fe20000000000 */
[----:B------:R-:W-:Y:S01]  /*1eb0*/  FADD R5, RZ, -R5 ;  /* 0x80000005ff057221 */ /* 0x000fe20000000000 */
[C---:B------:R-:W-:Y:S01]  /*1ec0*/  FFMA R71, -R4.reuse, R71, RZ ;  /* 0x0000004704477223 */ /* 0x040fe200000001ff */
[----:B------:R-:W-:Y:S01]  /*1ed0*/  FFMA R83, -R4, R10, RZ ;  /* 0x0000000a04537223 */ /* 0x000fe200000001ff */
[----:B------:R-:W-:Y:S01]  /*1ee0*/  FADD R6, RZ, -R6 ;  /* 0x80000006ff067221 */ /* 0x000fe20000000000 */
[----:B------:R-:W-:Y:S01]  /*1ef0*/  FMUL R4, R122, R5 ;  /* 0x000000057a047220 */ /* 0x000fe20000400000 */
[----:B------:R-:W-:Y:S01]  /*1f00*/  FADD R11, RZ, R123 ;  /* 0x0000007bff0b7221 */ /* 0x000fe20000000000 */
[----:B------:R-:W-:-:S02]  /*1f10*/  FADD R110, RZ, R110 ;  /* 0x0000006eff6e7221 */ /* 0x000fc40000000000 */
[----:B------:R-:W-:Y:S01]  /*1f20*/  FFMA R4, R119, R6, -R4 ;  /* 0x0000000677047223 */ /* 0x000fe20000000804 */
[----:B------:R-:W-:-:S03]  /*1f30*/  FADD R11, RZ, -R11 ;  /* 0x8000000bff0b7221 */ /* 0x000fc60000000000 */
[----:B------:R-:W-:Y:S01]  /*1f40*/  FADD R4, R9, R4 ;  /* 0x0000000409047221 */ /* 0x000fe20000000000 */
[-C--:B------:R-:W-:Y:S01]  /*1f50*/  FMUL R9, R121, R6.reuse ;  /* 0x0000000679097220 */ /* 0x080fe20000400000 */
[-C--:B------:R-:W-:Y:S01]  /*1f60*/  FMUL R10, R119, R11.reuse ;  /* 0x0000000b770a7220 */ /* 0x080fe20000400000 */
[-C--:B------:R-:W-:Y:S02]  /*1f70*/  FMUL R119, R2, R6.reuse ;  /* 0x0000000602777220 */ /* 0x080fe40000400000 */
[-C--:B------:R-:W-:Y:S01]  /*1f80*/  FFMA R9, R122, R11.reuse, -R9 ;  /* 0x0000000b7a097223 */ /* 0x080fe20000000809 */
[C---:B------:R-:W-:Y:S01]  /*1f90*/  FMUL R122, R0.reuse, R11 ;  /* 0x0000000b007a7220 */ /* 0x040fe20000400000 */
[-C--:B------:R-:W-:Y:S01]  /*1fa0*/  FFMA R10, R121, R5.reuse, -R10 ;  /* 0x00000005790a7223 */ /* 0x080fe2000000080a */
[CC--:B------:R-:W-:Y:S01]  /*1fb0*/  FMUL R121, R3.reuse, R5.reuse ;  /* 0x0000000503797220 */ /* 0x0c0fe20000400000 */
[----:B------:R-:W-:Y:S01]  /*1fc0*/  FFMA R5, R0, R5, -R119 ;  /* 0x0000000500057223 */ /* 0x000fe20000000877 */
[----:B------:R-:W-:Y:S01]  /*1fd0*/  FFMA R122, R3, R6, -R122 ;  /* 0x00000006037a7223 */ /* 0x000fe2000000087a */
[----:B------:R-:W-:Y:S01]  /*1fe0*/  FADD R8, R8, R9 ;  /* 0x0000000908087221 */ /* 0x000fe20000000000 */
[----:B------:R-:W-:Y:S01]  /*1ff0*/  FFMA R6, R2, R11, -R121 ;  /* 0x0000000b02067223 */ /* 0x000fe20000000879 */
[----:B------:R-:W-:Y:S01]  /*2000*/  FADD R5, RZ, R5 ;  /* 0x00000005ff057221 */ /* 0x000fe20000000000 */
[----:B------:R-:W-:Y:S01]  /*2010*/  FADD R11, RZ, R122 ;  /* 0x0000007aff0b7221 */ /* 0x000fe20000000000 */
[----:B------:R-:W-:Y:S01]  /*2020*/  FADD R10, R7, R10 ;  /* 0x0000000a070a7221 */ /* 0x000fe20000000000 */
[----:B------:R-:W-:Y:S01]  /*2030*/  FADD R9, RZ, R6 ;  /* 0x00000006ff097221 */ /* 0x000fe20000000000 */
[----:B------:R-:W-:Y:S01]  /*2040*/  FFMA R7, R3, R5, RZ ;  /* 0x0000000503077223 */ /* 0x000fe200000000ff */
[-C--:B------:R-:W-:Y:S01]  /*2050*/  FMUL R119, R104, R11.reuse ;  /* 0x0000000b68777220 */ /* 0x080fe20000400000 */
[----:B------:R-:W-:Y:S01]  /*2060*/  FMUL R104, R105, R11 ;  /* 0x0000000b69687220 */ /* 0x000fe20000400000 */
[----:B------:R-:W-:-:S02]  /*2070*/  FFMA R105, R2, R9, RZ ;  /* 0x0000000902697223 */ /* 0x000fc400000000ff */
[----:B------:R-:W-:Y:S01]  /*2080*/  FFMA R119, R106, R5, R119 ;  /* 0x000000056a777223 */ /* 0x000fe20000000077 */
[----:B------:R-:W-:Y:S01]  /*2090*/  FMUL R106, R107, R11 ;  /* 0x0000000b6b6a7220 */ /* 0x000fe20000400000 */
[-C--:B------:R-:W-:Y:S01]  /*20a0*/  FFMA R104, R101, R5.reuse, R104 ;  /* 0x0000000565687223 */ /* 0x080fe20000000068 */
[----:B------:R-:W-:Y:S01]  /*20b0*/  FFMA R101, R2, R5, RZ ;  /* 0x0000000502657223 */ /* 0x000fe200000000ff */
[----:B------:R-:W-:Y:S01]  /*20c0*/  FFMA R119, R102, R9, R119 ;  /* 0x0000000966777223 */ /* 0x000fe20000000077 */
[----:B------:R-:W-:Y:S01]  /*20d0*/  FFMA R106, R103, R5, R106 ;  /* 0x00000005676a7223 */ /* 0x000fe2000000006a */
[----:B------:R-:W-:Y:S01]  /*20e0*/  FFMA R121, R99, R9, R104 ;  /* 0x0000000963797223 */ /* 0x000fe20000000068 */
[C---:B------:R-:W-:Y:S01]  /*20f0*/  FFMA R104, R114.reuse, -R113, R117 ;  /* 0x8000007172687223 */ /* 0x040fe20000000075 */
[----:B------:R-:W-:Y:S01]  /*2100*/  FFMA R102, R114, R115, R120 ;  /* 0x0000007372667223 */ /* 0x000fe20000000078 */
[----:B------:R-:W-:Y:S01]  /*2110*/  FFMA R123, R97, R9, R106 ;  /* 0x00000009617b7223 */ /* 0x000fe2000000006a */
[----:B------:R-:W-:Y:S01]  /*2120*/  FFMA R106, R111, R116, R118 ;  /* 0x000000746f6a7223 */ /* 0x000fe20000000076 */
[CC--:B------:R-:W-:Y:S01]  /*2130*/  FFMA R99, R3.reuse, R11.reuse, RZ ;  /* 0x0000000b03637223 */ /* 0x0c0fe200000000ff */
[----:B------:R-:W-:Y:S01]  /*2140*/  FFMA R97, R2, R11, RZ ;  /* 0x0000000b02617223 */ /* 0x000fe200000000ff */
[----:B------:R-:W-:Y:S01]  /*2150*/  FFMA R103, R3, R9, RZ ;  /* 0x0000000903677223 */ /* 0x000fe200000000ff */
[C---:B------:R-:W-:Y:S01]  /*2160*/  FFMA R11, R0.reuse, R11, RZ ;  /* 0x0000000b000b7223 */ /* 0x040fe200000000ff */
[C---:B------:R-:W-:Y:S01]  /*2170*/  FFMA R107, R0.reuse, R5, RZ ;  /* 0x00000005006b7223 */ /* 0x040fe200000000ff */
[----:B------:R-:W-:Y:S01]  /*2180*/  FFMA R9, R0, R9, RZ ;  /* 0x0000000900097223 */ /* 0x000fe200000000ff */
        /* <DEDUP_REMOVED lines=9> */
[----:B------:R-:W-:Y:S05]  /*2220*/  @!P0 BRA `(.L_x_1585) ;  /* 0x0000011000008947 */ /* 0x000fea0003800000 */
[----:B------:R-:W-:Y:S01]  /*2230*/  ULDC UR7, c[0x0][0x480] ;  /* 0x0001200000077ab9 */ /* 0x000fe20000000800 */
[----:B------:R-:W-:Y:S01]  /*2240*/  MOV R5, c[0x0][0x480] ;  /* 0x0001200000057a02 */ /* 0x000fe20000000f00 */
[----:B------:R-:W-:Y:S01]  /*2250*/  USHF.R.S32.HI UR7, URZ, 0x1f, UR7 ;  /* 0x0000001f3f077899 */ /* 0x000fe20008011407 */
[----:B------:R-:W-:-:S03]  /*2260*/  IMAD R95, R46, c[0x0][0x480], RZ ;  /* 0x000120002e5f7a24 */ /* 0x000fc600078e02ff */
        /* <DEDUP_REMOVED lines=13> */
.L_x_1585:
[----:B------:R-:W-:-:S04]  /*2340*/  ISETP.NE.U32.AND P0, PT, RZ, c[0x0][0x230], PT ;  /* 0x00008c00ff007a0c */ /* 0x000fc80003f05070 */
[----:B------:R-:W-:-:S13]  /*2350*/  ISETP.NE.AND.EX P0, PT, RZ, c[0x0][0x234], PT, P0 ;  /* 0x00008d00ff007a0c */ /* 0x000fda0003f05300 */
[----:B------:R-:W-:Y:S05]  /*2360*/  @!P0 BRA `(.L_x_1586) ;  /* 0x000000c000008947 */ /* 0x000fea0003800000 */
[----:B------:R-:W-:-:S05]  /*2370*/  MOV R5, c[0x0][0x248] ;  /* 0x0000920000057a02 */ /* 0x000fca0000000f00 */
        /* <DEDUP_REMOVED lines=11> */
.L_x_1586:
[----:B0-----:R-:W-:Y:S01]  /*2430*/  FMUL R5, R33, R98 ;  /* 0x0000006221057220 */ /* 0x001fe20000400000 */
[----:B------:R-:W-:Y:S01]  /*2440*/  FMUL R4, R65, R96 ;  /* 0x0000006041047220 */ /* 0x000fe20000400000 */
[----:B------:R-:W-:Y:S01]  /*2450*/  FADD R90, R90, R90 ;  /* 0x0000005a5a5a7221 */ /* 0x000fe20000000000 */
[----:B------:R-:W-:Y:S01]  /*2460*/  FADD R97, R94, R94 ;  /* 0x0000005e5e617221 */ /* 0x000fe20000000000 */
[C---:B------:R-:W-:Y:S01]  /*2470*/  FADD R7, R5.reuse, R5 ;  /* 0x0000000505077221 */ /* 0x040fe20000000000 */
[----:B------:R-:W-:Y:S01]  /*2480*/  FADD R4, R4, R4 ;  /* 0x0000000404047221 */ /* 0x000fe20000000000 */
[----:B------:R-:W-:Y:S01]  /*2490*/  FFMA R11, R5, 4, R90 ;  /* 0x40800000050b7823 */ /* 0x000fe2000000005a */
[----:B------:R-:W-:Y:S01]  /*24a0*/  FADD R108, R88, R88 ;  /* 0x00000058586c7221 */ /* 0x000fe20000000000 */
[C---:B------:R-:W-:Y:S01]  /*24b0*/  FADD R9, R7.reuse, R90 ;  /* 0x0000005a07097221 */ /* 0x040fe20000000000 */
[----:B------:R-:W-:Y:S01]  /*24c0*/  FADD R5, R7, -R4 ;  /* 0x8000000407057221 */ /* 0x000fe20000000000 */
[----:B------:R-:W-:Y:S01]  /*24d0*/  FADD R7, -R4, R11 ;  /* 0x0000000b04077221 */ /* 0x000fe20000000100 */
[-C--:B------:R-:W-:Y:S01]  /*24e0*/  FMUL R4, R67, R98.reuse ;  /* 0x0000006243047220 */ /* 0x080fe20000400000 */
[C---:B------:R-:W-:Y:S01]  /*24f0*/  FMUL R98, R63.reuse, R98 ;  /* 0x000000623f627220 */ /* 0x040fe20000400000 */
[----:B------:R-:W-:Y:S01]  /*2500*/  FMUL R88, R63, R96 ;  /* 0x000000603f587220 */ /* 0x000fe20000400000 */
[C---:B------:R-:W-:Y:S01]  /*2510*/  FMUL R11, R33.reuse, R100 ;  /* 0x00000064210b7220 */ /* 0x040fe20000400000 */
[----:B------:R-:W-:Y:S01]  /*2520*/  FFMA R99, R4, 2, R97 ;  /* 0x4000000004637823 */ /* 0x000fe20000000061 */
[----:B------:R-:W-:Y:S01]  /*2530*/  FADD R95, R98, R98 ;  /* 0x00000062625f7221 */ /* 0x000fe20000000000 */
[----:B------:R-:W-:Y:S01]  /*2540*/  FMUL R96, R33, R96 ;  /* 0x0000006021607220 */ /* 0x000fe20000400000 */
[C---:B------:R-:W-:Y:S01]  /*2550*/  FADD R90, R11.reuse, R11 ;  /* 0x0000000b0b5a7221 */ /* 0x040fe20000000000 */
[C---:B------:R-:W-:Y:S01]  /*2560*/  FFMA R105, R88.reuse, 4, R99 ;  /* 0x4080000058697823 */ /* 0x040fe20000000063 */
[----:B------:R-:W-:Y:S01]  /*2570*/  FFMA R98, R11, 4, R108 ;  /* 0x408000000b627823 */ /* 0x000fe2000000006c */
[----:B------:R-:W-:Y:S01]  /*2580*/  FADD R99, R88, R88 ;  /* 0x0000005858637221 */ /* 0x000fe20000000000 */
[----:B------:R-:W-:Y:S01]  /*2590*/  FADD R11, R90, -R95 ;  /* 0x8000005f5a0b7221 */ /* 0x000fe20000000000 */
[----:B------:R-:W-:Y:S01]  /*25a0*/  FMUL R100, R67, R100 ;  /* 0x0000006443647220 */ /* 0x000fe20000400000 */
[----:B------:R-:W-:Y:S01]  /*25b0*/  FADD R107, -R95, R98 ;  /* 0x000000625f6b7221 */ /* 0x000fe20000000100 */
[--C-:B------:R-:W-:Y:S01]  /*25c0*/  FADD R101, R97, R99.reuse ;  /* 0x0000006361657221 */ /* 0x100fe20000000000 */
[----:B------:R-:W-:Y:S01]  /*25d0*/  FADD R95, R92, R92 ;  /* 0x0000005c5c5f7221 */ /* 0x000fe20000000000 */
[----:B------:R-:W-:Y:S01]  /*25e0*/  FADD R88, R96, R96 ;  /* 0x0000006060587221 */ /* 0x000fe20000000000 */
[C---:B------:R-:W-:Y:S01]  /*25f0*/  FFMA R99, R4.reuse, 2, R99 ;  /* 0x4000000004637823 */ /* 0x040fe20000000063 */
[----:B------:R-:W-:Y:S01]  /*2600*/  FFMA R101, R4, 4, R101 ;  /* 0x4080000004657823 */ /* 0x000fe20000000065 */
[----:B------:R-:W-:Y:S01]  /*2610*/  FADD R103, R90, R108 ;  /* 0x0000006c5a677221 */ /* 0x000fe20000000000 */
[----:B------:R-:W-:Y:S01]  /*2620*/  FADD R100, R100, R100 ;  /* 0x0000006464647221 */ /* 0x000fe20000000000 */
[----:B------:R-:W-:Y:S01]  /*2630*/  FADD R97, R88, R95 ;  /* 0x0000005f58617221 */ /* 0x000fe20000000000 */
[----:B------:R-:W-:Y:S01]  /*2640*/  FFMA R99, R94, 4, R99 ;  /* 0x408000005e637823 */ /* 0x000fe20000000063 */
[C---:B------:R-:W-:Y:S01]  /*2650*/  FMUL R4, R10.reuse, R105 ;  /* 0x000000690a047220 */ /* 0x040fe20000400000 */
[----:B------:R-:W-:Y:S01]  /*2660*/  FMUL R9, R10, R9 ;  /* 0x000000090a097220 */ /* 0x000fe20000400000 */
[----:B------:R-:W-:Y:S01]  /*2670*/  ISETP.NE.U32.AND P1, PT, RZ, c[0x0][0x3f0], PT ;  /* 0x0000fc00ff007a0c */ /* 0x000fe20003f25070 */
[----:B------:R-:W-:Y:S01]  /*2680*/  FADD R95, R95, -R100 ;  /* 0x800000645f5f7221 */ /* 0x000fe20000000000 */
[----:B------:R-:W-:Y:S01]  /*2690*/  FMUL R97, R8, R97 ;  /* 0x0000006108617220 */ /* 0x000fe20000400000 */
[----:B------:R-:W-:Y:S01]  /*26a0*/  FFMA R103, R6, R103, R4 ;  /* 0x0000006706677223 */ /* 0x000fe20000000004 */
[C---:B------:R-:W-:Y:S01]  /*26b0*/  FFMA R9, R8.reuse, R99, R9 ;  /* 0x0000006308097223 */ /* 0x040fe20000000009 */
[----:B------:R-:W-:Y:S01]  /*26c0*/  FMUL R107, R8, R107 ;  /* 0x0000006b086b7220 */ /* 0x000fe20000400000 */
[----:B------:R-:W-:Y:S01]  /*26d0*/  FMUL R99, R14, R10 ;  /* 0x0000000a0e637220 */ /* 0x000fe20000400000 */
[----:B------:R-:W-:Y:S01]  /*26e0*/  FMUL R4, R75, R8 ;  /* 0x000000084b047220 */ /* 0x000fe20000400000 */
[-C--:B------:R-:W-:Y:S01]  /*26f0*/  FMUL R90, R19, R6.reuse ;  /* 0x00000006135a7220 */ /* 0x080fe20000400000 */
[----:B------:R-:W-:Y:S01]  /*2700*/  ISETP.NE.AND.EX P1, PT, RZ, c[0x0][0x3f4], PT, P1 ;  /* 0x0000fd00ff007a0c */ /* 0x000fe20003f25310 */
[----:B------:R-:W-:Y:S01]  /*2710*/  FADD R88, R88, -R100 ;  /* 0x8000006458587221 */ /* 0x000fe20000000000 */
[----:B------:R-:W-:Y:S01]  /*2720*/  FFMA R95, R96, 4, R95 ;  /* 0x40800000605f7823 */ /* 0x000fe2000000005f */
[C---:B------:R-:W-:Y:S01]  /*2730*/  FFMA R97, R6.reuse, R101, R97 ;  /* 0x0000006506617223 */ /* 0x040fe20000000061 */
[----:B------:R-:W-:Y:S01]  /*2740*/  FFMA R7, R6, R7, R107 ;  /* 0x0000000706077223 */ /* 0x000fe2000000006b */
[-C--:B------:R-:W-:Y:S01]  /*2750*/  FFMA R99, R76, R6.reuse, R99 ;  /* 0x000000064c637223 */ /* 0x080fe20000000063 */
[----:B------:R-:W-:Y:S01]  /*2760*/  FFMA R4, R21, R6, R4 ;  /* 0x0000000615047223 */ /* 0x000fe20000000004 */
[----:B------:R-:W-:Y:S01]  /*2770*/  FFMA R90, R77, R10, -R90 ;  /* 0x0000000a4d5a7223 */ /* 0x000fe2000000085a */
[----:B------:R-:W-:Y:S01]  /*2780*/  FFMA R9, R6, -R88, R9 ;  /* 0x8000005806097223 */ /* 0x000fe20000000009 */
[C---:B------:R-:W-:Y:S01]  /*2790*/  FFMA R11, R10.reuse, -R11, R97 ;  /* 0x8000000b0a0b7223 */ /* 0x040fe20000000061 */
[----:B------:R-:W-:Y:S01]  /*27a0*/  FFMA R7, R10, R95, R7 ;  /* 0x0000005f0a077223 */ /* 0x000fe20000000007 */
[-C--:B------:R-:W-:Y:S01]  /*27b0*/  FFMA R99, -R16, R8.reuse, R99 ;  /* 0x0000000810637223 */ /* 0x080fe20000000163 */
[----:B------:R-:W-:Y:S01]  /*27c0*/  FFMA R90, R17, R8, R90 ;  /* 0x00000008115a7223 */ /* 0x000fe2000000005a */
[----:B------:R-:W-:Y:S01]  /*27d0*/  FFMA R4, -R15, R10, R4 ;  /* 0x0000000a0f047223 */ /* 0x000fe20000000104 */
[----:B------:R-:W-:Y:S01]  /*27e0*/  FFMA R5, R8, -R5, R103 ;  /* 0x8000000508057223 */ /* 0x000fe20000000067 */
[----:B------:R-:W-:Y:S01]  /*27f0*/  FADD R8, R106, R11 ;  /* 0x0000000b6a087221 */ /* 0x000fe20000000000 */
[----:B------:R-:W-:Y:S01]  /*2800*/  FADD R95, R104, R9 ;  /* 0x00000009685f7221 */ /* 0x000fe20000000000 */
[----:B------:R-:W-:Y:S01]  /*2810*/  FADD R10, R102, R7 ;  /* 0x00000007660a7221 */ /* 0x000fe20000000000 */
[----:B------:R-:W-:Y:S01]  /*2820*/  FADD R7, RZ, R99 ;  /* 0x00000063ff077221 */ /* 0x000fe20000000000 */
[----:B------:R-:W-:Y:S01]  /*2830*/  FADD R9, RZ, R4 ;  /* 0x00000004ff097221 */ /* 0x000fe20000000000 */
[----:B------:R-:W-:Y:S01]  /*2840*/  FADD R11, RZ, R90 ;  /* 0x0000005aff0b7221 */ /* 0x000fe20000000000 */
[----:B------:R-:W-:Y:S01]  /*2850*/  FADD R94, R110, R5 ;  /* 0x000000056e5e7221 */ /* 0x000fe20000000000 */
[----:B------:R-:W-:Y:S01]  /*2860*/  IMAD R98, R12, c[0x0][0x1d8], RZ ;  /* 0x000076000c627a24 */ /* 0x000fe200078e02ff */
[----:B------:R-:W-:Y:S01]  /*2870*/  FFMA R97, R2, c[0x0][0x340], RZ ;  /* 0x0000d00002617a23 */ /* 0x000fe200000000ff */
[----:B------:R-:W-:Y:S01]  /*2880*/  FFMA R96, R0, c[0x0][0x340], RZ ;  /* 0x0000d00000607a23 */ /* 0x000fe200000000ff */
[----:B------:R-:W-:Y:S01]  /*2890*/  FFMA R6, R3, c[0x0][0x340], RZ ;  /* 0x0000d00003067a23 */ /* 0x000fe200000000ff */
[----:B------:R-:W-:Y:S01]  /*28a0*/  FFMA R92, R7, c[0x0][0x340], RZ ;  /* 0x0000d000075c7a23 */ /* 0x000fe200000000ff */
[----:B------:R-:W-:Y:S01]  /*28b0*/  FFMA R88, R9, c[0x0][0x340], RZ ;  /* 0x0000d00009587a23 */ /* 0x000fe200000000ff */
[----:B------:R-:W-:Y:S01]  /*28c0*/  FFMA R90, R11, c[0x0][0x340], RZ ;  /* 0x0000d0000b5a7a23 */ /* 0x000fe200000000ff */
        /* <DEDUP_REMOVED lines=13> */
.L_x_1587:
        /* <DEDUP_REMOVED lines=8> */
[----:B------:R0:W-:Y:S04]  /*2a20*/  RED.E.ADD.F32.FTZ.RN.STRONG.GPU [R4.64+0xc], RZ ;  /* 0x00000cff0400798e */ /* 0x0001e8000c10e788 */
[----:B------:R0:W-:Y:S04]  /*2a30*/  RED.E.ADD.F32.FTZ.RN.STRONG.GPU [R4.64+0x10], RZ ;  /* 0x000010ff0400798e */ /* 0x0001e8000c10e788 */
[----:B------:R0:W-:Y:S02]  /*2a40*/  RED.E.ADD.F32.FTZ.RN.STRONG.GPU [R4.64+0x14], RZ ;  /* 0x000014ff0400798e */ /* 0x0001e4000c10e788 */
.L_x_1588:
[----:B------:R-:W-:Y:S05]  /*2a50*/  @!P1 BRA `(.L_x_1589) ;  /* 0x000000c000009947 */ /* 0x000fea0003800000 */
[----:B0-----:R-:W-:Y:S01]  /*2a60*/  MOV R5, c[0x0][0x410] ;  /* 0x0001040000057a02 */ /* 0x001fe20000000f00 */
        /* <DEDUP_REMOVED lines=11> */
.L_x_1589:
[----:B------:R-:W-:-:S04]  /*2b20*/  ISETP.NE.U32.AND P0, PT, RZ, c[0x0][0x1c0], PT ;  /* 0x00007000ff007a0c */ /* 0x000fc80003f05070 */
[----:B------:R-:W-:-:S13]  /*2b30*/  ISETP.NE.AND.EX P0, PT, RZ, c[0x0][0x1c4], PT, P0 ;  /* 0x00007100ff007a0c */ /* 0x000fda0003f05300 */
[----:B------:R-:W-:Y:S05]  /*2b40*/  @!P0 BRA `(.L_x_1590) ;  /* 0x0000008000008947 */ /* 0x000fea0003800000 */
[----:B0-----:R-:W-:-:S04]  /*2b50*/  IADD3 R4, P0, R98, c[0x0][0x1c0], RZ ;  /* 0x0000700062047a10 */ /* 0x001fc80007f1e0ff */
[----:B------:R-:W-:-:S05]  /*2b60*/  IADD3.X R5, R93, c[0x0][0x1c4], RZ, P0, !PT ;  /* 0x000071005d057a10 */ /* 0x000fca00007fe4ff */
[----:B------:R0:W-:Y:S04]  /*2b70*/  RED.E.ADD.F32.FTZ.RN.STRONG.GPU [R4.64], RZ ;  /* 0x000000ff0400798e */ /* 0x0001e8000c10e788 */
[----:B------:R0:W-:Y:S04]  /*2b80*/  RED.E.ADD.F32.FTZ.RN.STRONG.GPU [R4.64+0x4], RZ ;  /* 0x000004ff0400798e */ /* 0x0001e8000c10e788 */
[----:B------:R0:W-:Y:S04]  /*2b90*/  RED.E.ADD.F32.FTZ.RN.STRONG.GPU [R4.64+0x8], RZ ;  /* 0x000008ff0400798e */ /* 0x0001e8000c10e788 */
[----:B------:R0:W-:Y:S04]  /*2ba0*/  RED.E.ADD.F32.FTZ.RN.STRONG.GPU [R4.64+0xc], R2 ;  /* 0x00000c020400798e */ /* 0x0001e8000c10e788 */
[----:B------:R0:W-:Y:S04]  /*2bb0*/  RED.E.ADD.F32.FTZ.RN.STRONG.GPU [R4.64+0x10], R0 ;  /* 0x000010000400798e */ /* 0x0001e8000c10e788 */
[----:B------:R0:W-:Y:S02]  /*2bc0*/  RED.E.ADD.F32.FTZ.RN.STRONG.GPU [R4.64+0x14], R3 ;  /* 0x000014030400798e */ /* 0x0001e4000c10e788 */
.L_x_1590:
        /* <DEDUP_REMOVED lines=9> */
[----:B------:R-:W2:Y:S04]  /*2c60*/  LDG.E R111, [R2.64] ;  /* 0x00000008026f7981 */ /* 0x000ea8000c1e1900 */
[----:B------:R-:W3:Y:S04]  /*2c70*/  LDG.E R107, [R2.64+0x4] ;  /* 0x00000408026b7981 */ /* 0x000ee8000c1e1900 */
[----:B------:R-:W4:Y:S04]  /*2c80*/  LDG.E R0, [R2.64+0x8] ;  /* 0x0000080802007981 */ /* 0x000f28000c1e1900 */
[----:B------:R-:W4:Y:S04]  /*2c90*/  LDG.E R11, [R2.64+0xc] ;  /* 0x00000c08020b7981 */ /* 0x000f28000c1e1900 */
[----:B------:R-:W4:Y:S04]  /*2ca0*/  LDG.E R93, [R2.64+0x10] ;  /* 0x00001008025d7981 */ /* 0x000f28000c1e1900 */
[----:B------:R-:W4:Y:S04]  /*2cb0*/  LDG.E R9, [R2.64+0x14] ;  /* 0x0000140802097981 */ /* 0x000f28000c1e1900 */
[----:B------:R-:W4:Y:S01]  /*2cc0*/  LDG.E R7, [R2.64+0x18] ;  /* 0x0000180802077981 */ /* 0x000f22000c1e1900 */
[----:B--2---:R-:W-:Y:S01]  /*2cd0*/  FADD R111, RZ, R111 ;  /* 0x0000006fff6f7221 */ /* 0x004fe20000000000 */
[----:B---3--:R-:W-:Y:S01]  /*2ce0*/  FADD R107, RZ, R107 ;  /* 0x0000006bff6b7221 */ /* 0x008fe20000000000 */
[----:B----4-:R-:W-:Y:S01]  /*2cf0*/  FADD R0, RZ, R0 ;  /* 0x00000000ff007221 */ /* 0x010fe20000000000 */
[----:B------:R-:W-:Y:S01]  /*2d00*/  FADD R11, RZ, R11 ;  /* 0x0000000bff0b7221 */ /* 0x000fe20000000000 */
[----:B------:R-:W-:Y:S01]  /*2d10*/  FADD R93, RZ, R93 ;  /* 0x0000005dff5d7221 */ /* 0x000fe20000000000 */
[----:B------:R-:W-:Y:S01]  /*2d20*/  FADD R9, RZ, R9 ;  /* 0x00000009ff097221 */ /* 0x000fe20000000000 */
[----:B------:R-:W-:Y:S01]  /*2d30*/  FADD R7, RZ, R7 ;  /* 0x00000007ff077221 */ /* 0x000fe20000000000 */
[----:B------:R-:W-:Y:S05]  /*2d40*/  BRA `(.L_x_1592) ;  /* 0x000001e000007947 */ /* 0x000fea0003800000 */
.L_x_1591:
[----:B------:R-:W-:Y:S02]  /*2d50*/  ISETP.NE.U32.AND P0, PT, RZ, c[0x0][0x350], PT ;  /* 0x0000d400ff007a0c */ /* 0x000fe40003f05070 */
[----:B0-----:R-:W-:-:S02]  /*2d60*/  MOV R7, RZ ;  /* 0x000000ff00077202 */ /* 0x001fc40000000f00 */
[----:B------:R-:W-:Y:S02]  /*2d70*/  ISETP.NE.AND.EX P0, PT, RZ, c[0x0][0x354], PT, P0 ;  /* 0x0000d500ff007a0c */ /* 0x000fe40003f05300 */
[----:B------:R-:W-:Y:S02]  /*2d80*/  MOV R9, RZ ;  /* 0x000000ff00097202 */ /* 0x000fe40000000f00 */
[----:B------:R-:W-:Y:S02]  /*2d90*/  MOV R93, RZ ;  /* 0x000000ff005d7202 */ /* 0x000fe40000000f00 */
[----:B------:R-:W-:Y:S02]  /*2da0*/  MOV R11, RZ ;  /* 0x000000ff000b7202 */ /* 0x000fe40000000f00 */
[----:B------:R-:W-:Y:S02]  /*2db0*/  MOV R0, RZ ;  /* 0x000000ff00007202 */ /* 0x000fe40000000f00 */
[----:B------:R-:W-:-:S02]  /*2dc0*/  MOV R107, RZ ;  /* 0x000000ff006b7202 */ /* 0x000fc40000000f00 */
[----:B------:R-:W-:Y:S01]  /*2dd0*/  MOV R111, RZ ;  /* 0x000000ff006f7202 */ /* 0x000fe20000000f00 */
[----:B------:R-:W-:Y:S05]  /*2de0*/  @!P0 BRA `(.L_x_1592) ;  /* 0x0000014000008947 */ /* 0x000fea0003800000 */
[----:B------:R-:W-:Y:S01]  /*2df0*/  MOV R3, c[0x0][0x368] ;  /* 0x0000da0000037a02 */ /* 0x000fe20000000f00 */
        /* <DEDUP_REMOVED lines=19> */
.L_x_1592:
[-C--:B------:R-:W-:Y:S01]  /*2f30*/  FMUL R4, R87, R86.reuse ;  /* 0x0000005657047220 */ /* 0x080fe20000400000 */
[----:B------:R-:W-:Y:S01]  /*2f40*/  FMUL R98, R89, R91 ;  /* 0x0000005b59627220 */ /* 0x000fe20000400000 */
[-C--:B------:R-:W-:Y:S01]  /*2f50*/  FMUL R100, R91, R86.reuse ;  /* 0x000000565b647220 */ /* 0x080fe20000400000 */
[C---:B------:R-:W-:Y:S01]  /*2f60*/  FMUL R102, R87.reuse, R89 ;  /* 0x0000005957667220 */ /* 0x040fe20000400000 */
[----:B-----5:R-:W-:Y:S01]  /*2f70*/  FMUL R99, R82, R91 ;  /* 0x0000005b52637220 */ /* 0x020fe20000400000 */
[----:B------:R-:W-:Y:S01]  /*2f80*/  FMUL R5, R80, R89 ;  /* 0x0000005950057220 */ /* 0x000fe20000400000 */
[-C--:B------:R-:W-:Y:S01]  /*2f90*/  FMUL R3, R84, R86.reuse ;  /* 0x0000005654037220 */ /* 0x080fe20000400000 */
[-C--:B------:R-:W-:Y:S01]  /*2fa0*/  FFMA R4, R87, R86.reuse, R4 ;  /* 0x0000005657047223 */ /* 0x080fe20000000004 */
[----:B------:R-:W-:Y:S01]  /*2fb0*/  FFMA R101, R89, R91, R98 ;  /* 0x0000005b59657223 */ /* 0x000fe20000000062 */
[-C--:B------:R-:W-:Y:S01]  /*2fc0*/  FFMA R100, R91, R86.reuse, R100 ;  /* 0x000000565b647223 */ /* 0x080fe20000000064 */
[----:B------:R-:W-:Y:S01]  /*2fd0*/  FFMA R103, R87, R89, R102 ;  /* 0x0000005957677223 */ /* 0x000fe20000000066 */
[----:B------:R-:W-:Y:S01]  /*2fe0*/  FFMA R2, R82, R91, R99 ;  /* 0x0000005b52027223 */ /* 0x000fe20000000063 */
[-C--:B------:R-:W-:Y:S01]  /*2ff0*/  FFMA R5, R80, R89.reuse, R5 ;  /* 0x0000005950057223 */ /* 0x080fe20000000005 */
[----:B------:R-:W-:Y:S01]  /*3000*/  FADD R104, R3, R3 ;  /* 0x0000000303687221 */ /* 0x000fe20000000000 */
[C-C-:B------:R-:W-:Y:S01]  /*3010*/  FADD R99, R4.reuse, R101.reuse ;  /* 0x0000006504637221 */ /* 0x140fe20000000000 */
[----:B------:R-:W-:Y:S01]  /*3020*/  FADD R110, R4, -R101 ;  /* 0x80000065046e7221 */ /* 0x000fe20000000000 */
[C-C-:B------:R-:W-:Y:S01]  /*3030*/  FADD R106, R100.reuse, R103.reuse ;  /* 0x00000067646a7221 */ /* 0x140fe20000000000 */
[----:B------:R-:W-:Y:S01]  /*3040*/  FADD R101, R100, -R103 ;  /* 0x8000006764657221 */ /* 0x000fe20000000000 */
[----:B------:R-:W-:Y:S01]  /*3050*/  FMUL R100, R89, R89 ;  /* 0x0000005959647220 */ /* 0x000fe20000400000 */
[----:B------:R-:W-:Y:S01]  /*3060*/  FMUL R4, R91, R91 ;  /* 0x0000005b5b047220 */ /* 0x000fe20000400000 */
[--C-:B------:R-:W-:Y:S01]  /*3070*/  FADD R98, R5, -R104.reuse ;  /* 0x8000006805627221 */ /* 0x100fe20000000000 */
[----:B------:R-:W-:Y:S01]  /*3080*/  FMUL R108, R87, R87 ;  /* 0x00000057576c7220 */ /* 0x000fe20000400000 */
[----:B------:R-:W-:Y:S01]  /*3090*/  FADD R104, R2, R104 ;  /* 0x0000006802687221 */ /* 0x000fe20000000000 */
[----:B------:R-:W-:Y:S01]  /*30a0*/  FADD R2, -R5, R2 ;  /* 0x0000000205027221 */ /* 0x000fe20000000100 */
[----:B------:R-:W-:Y:S01]  /*30b0*/  FFMA R102, R89, R89, R100 ;  /* 0x0000005959667223 */ /* 0x000fe20000000064 */
[-C--:B------:R-:W-:Y:S01]  /*30c0*/  FMUL R5, R86, R86.reuse ;  /* 0x0000005656057220 */ /* 0x080fe20000400000 */
[----:B------:R-:W-:Y:S01]  /*30d0*/  FFMA R100, R91, R91, R4 ;  /* 0x0000005b5b647223 */ /* 0x000fe20000000004 */
[-C--:B------:R-:W-:Y:S01]  /*30e0*/  FFMA R108, R87, R87.reuse, R108 ;  /* 0x00000057576c7223 */ /* 0x080fe2000000006c */
[----:B------:R-:W-:Y:S01]  /*30f0*/  FMUL R124, R84, R87 ;  /* 0x00000057547c7220 */ /* 0x000fe20000400000 */
[-C--:B------:R-:W-:Y:S01]  /*3100*/  FMUL R109, R82, R89.reuse ;  /* 0x00000059526d7220 */ /* 0x080fe20000400000 */
[C---:B------:R-:W-:Y:S01]  /*3110*/  FFMA R4, R5.reuse, 2, R102 ;  /* 0x4000000005047823 */ /* 0x040fe20000000066 */
[C---:B------:R-:W-:Y:S01]  /*3120*/  FFMA R100, R5.reuse, 2, R100 ;  /* 0x4000000005647823 */ /* 0x040fe20000000064 */
[----:B------:R-:W-:Y:S01]  /*3130*/  FMUL R103, R84, R89 ;  /* 0x0000005954677220 */ /* 0x000fe20000400000 */
[----:B------:R-:W-:Y:S01]  /*3140*/  FFMA R5, R5, 2, R108 ;  /* 0x4000000005057823 */ /* 0x000fe2000000006c */
[-C--:B------:R-:W-:Y:S01]  /*3150*/  FMUL R114, R89, R86.reuse ;  /* 0x0000005659727220 */ /* 0x080fe20000400000 */
[----:B------:R-:W-:Y:S01]  /*3160*/  FADD R105, R124, R124 ;  /* 0x0000007c7c697221 */ /* 0x000fe20000000000 */
[----:B------:R-:W-:Y:S01]  /*3170*/  FADD R112, R109, R109 ;  /* 0x0000006d6d707221 */ /* 0x000fe20000000000 */
[----:B------:R-:W-:Y:S01]  /*3180*/  FMUL R108, R80, R91 ;  /* 0x0000005b506c7220 */ /* 0x000fe20000400000 */
[----:B------:R-:W-:Y:S01]  /*3190*/  FFMA R102, R84, R89, R103 ;  /* 0x0000005954667223 */ /* 0x000fe20000000067 */
[-C--:B------:R-:W-:Y:S01]  /*31a0*/  FFMA R103, R89, R86.reuse, R114 ;  /* 0x0000005659677223 */ /* 0x080fe20000000072 */
[--C-:B------:R-:W-:Y:S01]  /*31b0*/  FADD R113, R105, R112.reuse ;  /* 0x0000007069717221 */ /* 0x100fe20000000000 */
[----:B------:R-:W-:Y:S01]  /*31c0*/  FFMA R114, R108, 2, R105 ;  /* 0x400000006c727823 */ /* 0x000fe20000000069 */
[-C--:B------:R-:W-:Y:S01]  /*31d0*/  FMUL R105, R84, R91.reuse ;  /* 0x0000005b54697220 */ /* 0x080fe20000400000 */
[CC--:B------:R-:W-:Y:S01]  /*31e0*/  FMUL R120, R87.reuse, R91.reuse ;  /* 0x0000005b57787220 */ /* 0x0c0fe20000400000 */
[C---:B------:R-:W-:Y:S01]  /*31f0*/  FFMA R115, R108.reuse, 2, R112 ;  /* 0x400000006c737823 */ /* 0x040fe20000000070 */
[----:B------:R-:W-:Y:S01]  /*3200*/  FFMA R108, R108, 4, R113 ;  /* 0x408000006c6c7823 */ /* 0x000fe20000000071 */
[-C--:B------:R-:W-:Y:S01]  /*3210*/  FFMA R105, R84, R91.reuse, R105 ;  /* 0x0000005b54697223 */ /* 0x080fe20000000069 */
[----:B------:R-:W-:Y:S01]  /*3220*/  FFMA R120, R87, R91, R120 ;  /* 0x0000005b57787223 */ /* 0x000fe20000000078 */
[CC--:B------:R-:W-:Y:S01]  /*3230*/  FMUL R113, R82.reuse, R87.reuse ;  /* 0x0000005752717220 */ /* 0x0c0fe20000400000 */
[CC--:B------:R-:W-:Y:S01]  /*3240*/  FMUL R91, R82.reuse, R86.reuse ;  /* 0x00000056525b7220 */ /* 0x0c0fe20000400000 */
[-C--:B------:R-:W-:Y:S01]  /*3250*/  FMUL R112, R82, R86.reuse ;  /* 0x0000005652707220 */ /* 0x080fe20000400000 */
[----:B------:R-:W-:Y:S01]  /*3260*/  FFMA R89, R109, 4, R114 ;  /* 0x408000006d597823 */ /* 0x000fe20000000072 */
[----:B------:R-:W-:Y:S01]  /*3270*/  FMUL R109, R80, R86 ;  /* 0x00000056506d7220 */ /* 0x000fe20000400000 */
[-C--:B------:R-:W-:Y:S01]  /*3280*/  FFMA R114, R82, R87.reuse, R113 ;  /* 0x0000005752727223 */ /* 0x080fe20000000071 */
[----:B------:R-:W-:Y:S01]  /*3290*/  FMUL R87, R80, R87 ;  /* 0x0000005750577220 */ /* 0x000fe20000400000 */
[----:B------:R-:W-:Y:S01]  /*32a0*/  FADD R118, R91, R91 ;  /* 0x0000005b5b767221 */ /* 0x000fe20000000000 */
[C---:B------:R-:W-:Y:S01]  /*32b0*/  FMUL R86, R112.reuse, 4 ;  /* 0x4080000070567820 */ /* 0x040fe20000400000 */
[----:B------:R-:W-:Y:S01]  /*32c0*/  FADD R116, R112, R112 ;  /* 0x0000007070747221 */ /* 0x000fe20000000000 */
[----:B------:R-:W-:Y:S01]  /*32d0*/  FADD R0, RZ, R0 ;  /* 0x00000000ff007221 */ /* 0x000fe20000000000 */
[C---:B------:R-:W-:Y:S01]  /*32e0*/  FFMA R118, R87.reuse, 2, R118 ;  /* 0x4000000057767823 */ /* 0x040fe20000000076 */
[----:B------:R-:W-:Y:S01]  /*32f0*/  FFMA R86, R87, 2, R86 ;  /* 0x4000000057567823 */ /* 0x000fe20000000056 */
[C---:B------:R-:W-:Y:S01]  /*3300*/  FADD R87, R109.reuse, R109 ;  /* 0x0000006d6d577221 */ /* 0x040fe20000000000 */
[----:B------:R-:W-:Y:S01]  /*3310*/  FFMA R109, R109, 4, R102 ;  /* 0x408000006d6d7823 */ /* 0x000fe20000000066 */
[----:B------:R-:W-:Y:S01]  /*3320*/  FADD R116, R116, -R105 ;  /* 0x8000006974747221 */ /* 0x000fe20000000000 */
[----:B------:R-:W-:Y:S01]  /*3330*/  FADD R91, -R105, R86 ;  /* 0x00000056695b7221 */ /* 0x000fe20000000100 */
[----:B------:R-:W-:Y:S01]  /*3340*/  FADD R112, R87, -R114 ;  /* 0x8000007257707221 */ /* 0x000fe20000000000 */
[----:B------:R-:W-:Y:S01]  /*3350*/  FADD R114, -R114, R109 ;  /* 0x0000006d72727221 */ /* 0x000fe20000000100 */
[----:B------:R-:W-:Y:S01]  /*3360*/  FMUL R105, R63, R84 ;  /* 0x000000543f697220 */ /* 0x000fe20000400000 */
[----:B------:R-:W-:Y:S01]  /*3370*/  FMUL R109, R65, R82 ;  /* 0x00000052416d7220 */ /* 0x000fe20000400000 */
[----:B------:R-:W-:Y:S01]  /*3380*/  FADD R113, R87, R102 ;  /* 0x0000006657717221 */ /* 0x000fe20000000000 */
[----:B------:R-:W-:Y:S01]  /*3390*/  FFMA R86, R3, 4, R2 ;  /* 0x4080000003567823 */ /* 0x000fe20000000002 */
[----:B------:R-:W-:Y:S01]  /*33a0*/  FADD R2, R105, R105 ;  /* 0x0000006969027221 */ /* 0x000fe20000000000 */
[----:B------:R-:W-:Y:S01]  /*33b0*/  FADD R87, R109, R109 ;  /* 0x0000006d6d577221 */ /* 0x000fe20000000000 */
[----:B------:R-:W-:Y:S01]  /*33c0*/  FMUL R3, R67, R80 ;  /* 0x0000005043037220 */ /* 0x000fe20000400000 */
[----:B------:R-:W-:Y:S01]  /*33d0*/  FFMA R124, R124, 4, R115 ;  /* 0x408000007c7c7823 */ /* 0x000fe20000000073 */
[----:B------:R-:W-:Y:S01]  /*33e0*/  FADD R4, R4, -1 ;  /* 0xbf80000004047421 */ /* 0x000fe20000000000 */
[--C-:B------:R-:W-:Y:S01]  /*33f0*/  FADD R102, R2, R87.reuse ;  /* 0x0000005702667221 */ /* 0x100fe20000000000 */
[C---:B------:R-:W-:Y:S01]  /*3400*/  FFMA R2, R3.reuse, 2, R2 ;  /* 0x4000000003027823 */ /* 0x040fe20000000002 */
[----:B------:R-:W-:Y:S01]  /*3410*/  FFMA R122, R3, 2, R87 ;  /* 0x40000000037a7823 */ /* 0x000fe20000000057 */
[----:B------:R-:W-:Y:S01]  /*3420*/  FADD R5, R5, -1 ;  /* 0xbf80000005057421 */ /* 0x000fe20000000000 */
[----:B------:R-:W-:Y:S01]  /*3430*/  FFMA R102, R3, 4, R102 ;  /* 0x4080000003667823 */ /* 0x000fe20000000066 */
[----:B------:R-:W-:Y:S01]  /*3440*/  FADD R3, RZ, R111 ;  /* 0x0000006fff037221 */ /* 0x000fe20000000000 */
[----:B------:R-:W-:Y:S01]  /*3450*/  FFMA R109, R109, 4, R2 ;  /* 0x408000006d6d7823 */ /* 0x000fe20000000002 */
[----:B------:R-:W-:Y:S01]  /*3460*/  FADD R2, RZ, R107 ;  /* 0x0000006bff027221 */ /* 0x000fe20000000000 */
[----:B------:R-:W-:Y:S01]  /*3470*/  FFMA R105, R105, 4, R122 ;  /* 0x4080000069697823 */ /* 0x000fe2000000007a */
[----:B------:R-:W-:Y:S01]  /*3480*/  FADD R87, RZ, -R3 ;  /* 0x80000003ff577221 */ /* 0x000fe20000000000 */
[----:B------:R-:W-:Y:S01]  /*3490*/  FADD R100, R100, -1 ;  /* 0xbf80000064647421 */ /* 0x000fe20000000000 */
[----:B------:R-:W-:Y:S01]  /*34a0*/  ISETP.NE.U32.AND P0, PT, RZ, c[0x0][0x428], PT ;  /* 0x00010a00ff007a0c */ /* 0x000fe20003f05070 */
[----:B------:R-:W-:Y:S01]  /*34b0*/  FADD R7, RZ, R7 ;  /* 0x00000007ff077221 */ /* 0x000fe20000000000 */
[C---:B------:R-:W-:Y:S01]  /*34c0*/  FMUL R107, R87.reuse, R104 ;  /* 0x00000068576b7220 */ /* 0x040fe20000400000 */
[----:B------:R-:W-:Y:S01]  /*34d0*/  FADD R104, RZ, -R2 ;  /* 0x80000002ff687221 */ /* 0x000fe20000000000 */
[----:B------:R-:W-:Y:S01]  /*34e0*/  FMUL R108, R87, R108 ;  /* 0x0000006c576c7220 */ /* 0x000fe20000400000 */
[----:B------:R-:W-:Y:S01]  /*34f0*/  ISETP.NE.AND.EX P0, PT, RZ, c[0x0][0x42c], PT, P0 ;  /* 0x00010b00ff007a0c */ /* 0x000fe20003f05300 */
[----:B------:R-:W-:Y:S01]  /*3500*/  FADD R11, RZ, R11 ;  /* 0x0000000bff0b7221 */ /* 0x000fe20000000000 */
[C---:B------:R-:W-:Y:S01]  /*3510*/  FFMA R122, R104.reuse, R89, R107 ;  /* 0x00000059687a7223 */ /* 0x040fe2000000006b */
[----:B------:R-:W-:Y:S01]  /*3520*/  FMUL R113, R104, R113 ;  /* 0x0000007168717220 */ /* 0x000fe20000400000 */
[----:B------:R-:W-:Y:S01]  /*3530*/  FADD R89, RZ, -R0 ;  /* 0x80000000ff597221 */ /* 0x000fe20000000000 */
[----:B------:R-:W-:Y:S01]  /*3540*/  FMUL R107, R65, R80 ;  /* 0x00000050416b7220 */ /* 0x000fe20000400000 */
[----:B------:R-:W-:-:S02]  /*3550*/  FADD R9, RZ, R9 ;  /* 0x00000009ff097221 */ /* 0x000fc40000000000 */
[----:B------:R-:W-:Y:S01]  /*3560*/  FFMA R115, R89, R124, R113 ;  /* 0x0000007c59737223 */ /* 0x000fe20000000071 */
[----:B------:R-:W-:Y:S01]  /*3570*/  FMUL R124, R33, R84 ;  /* 0x00000054217c7220 */ /* 0x000fe20000400000 */
[----:B------:R-:W-:Y:S01]  /*3580*/  FMUL R113, R67, R82 ;  /* 0x0000005243717220 */ /* 0x000fe20000400000 */
[----:B------:R-:W-:Y:S01]  /*3590*/  FFMA R111, R65, R80, R107 ;  /* 0x00000050416f7223 */ /* 0x000fe2000000006b */
[----:B------:R-:W-:Y:S01]  /*35a0*/  FFMA R116, R87, -R116, R115 ;  /* 0x8000007457747223 */ /* 0x000fe20000000073 */
[----:B------:R-:W-:Y:S01]  /*35b0*/  FADD R117, R124, R124 ;  /* 0x0000007c7c757221 */ /* 0x000fe20000000000 */
[----:B------:R-:W-:Y:S01]  /*35c0*/  FFMA R113, R67, R82, R113 ;  /* 0x0000005243717223 */ /* 0x000fe20000000071 */
[----:B------:R-:W-:Y:S02]  /*35d0*/  FFMA R112, R89, -R112, R122 ;  /* 0x8000007059707223 */ /* 0x000fe4000000007a */
[--C-:B------:R-:W-:Y:S01]  /*35e0*/  FADD R107, R111, -R117.reuse ;  /* 0x800000756f6b7221 */ /* 0x100fe20000000000 */
[----:B------:R-:W-:Y:S01]  /*35f0*/  FADD R117, R113, R117 ;  /* 0x0000007571757221 */ /* 0x000fe20000000000 */
[----:B------:R-:W-:Y:S01]  /*3600*/  FADD R111, -R111, R113 ;  /* 0x000000716f6f7221 */ /* 0x000fe20000000100 */
[----:B------:R-:W-:Y:S01]  /*3610*/  FMUL R113, R87, R110 ;  /* 0x0000006e57717220 */ /* 0x000fe20000400000 */
[--C-:B------:R-:W-:Y:S01]  /*3620*/  FADD R110, R103, -R120.reuse ;  /* 0x80000078676e7221 */ /* 0x100fe20000000000 */
[----:B------:R-:W-:Y:S01]  /*3630*/  FMUL R117, R3, R117 ;  /* 0x0000007503757220 */ /* 0x000fe20000400000 */
[----:B------:R-:W-:Y:S01]  /*3640*/  FADD R120, R103, R120 ;  /* 0x0000007867787221 */ /* 0x000fe20000000000 */
[C---:B------:R-:W-:Y:S01]  /*3650*/  FFMA R113, R89.reuse, R106, -R113 ;  /* 0x0000006a59717223 */ /* 0x040fe20000000871 */
[----:B------:R-:W-:Y:S01]  /*3660*/  FFMA R103, R89, R118, R108 ;  /* 0x0000007659677223 */ /* 0x000fe2000000006c */
[----:B------:R-:W-:Y:S01]  /*3670*/  FFMA R109, R2, R109, R117 ;  /* 0x0000006d026d7223 */ /* 0x000fe20000000075 */
[----:B------:R-:W-:Y:S01]  /*3680*/  FMUL R117, R87, R114 ;  /* 0x0000007257757220 */ /* 0x000fe20000400000 */
[----:B------:R-:W-:Y:S01]  /*3690*/  FMUL R108, R65, R84 ;  /* 0x00000054416c7220 */ /* 0x000fe20000400000 */
[----:B------:R-:W-:Y:S01]  /*36a0*/  FMUL R118, R63, R82 ;  /* 0x000000523f767220 */ /* 0x000fe20000400000 */
[C---:B------:R-:W-:Y:S01]  /*36b0*/  FFMA R113, R104.reuse, R4, R113 ;  /* 0x0000000468717223 */ /* 0x040fe20000000071 */
[----:B------:R-:W-:Y:S01]  /*36c0*/  FFMA R106, R104, R91, R117 ;  /* 0x0000005b686a7223 */ /* 0x000fe20000000075 */
[----:B------:R-:W-:Y:S01]  /*36d0*/  FMUL R91, R33, R80 ;  /* 0x00000050215b7220 */ /* 0x000fe20000400000 */
[-C--:B------:R-:W-:Y:S01]  /*36e0*/  FFMA R108, R65, R84.reuse, R108 ;  /* 0x00000054416c7223 */ /* 0x080fe2000000006c */
[----:B------:R-:W-:Y:S01]  /*36f0*/  FMUL R4, R67, R84 ;  /* 0x0000005443047220 */ /* 0x000fe20000400000 */
[----:B------:R-:W-:Y:S01]  /*3700*/  FFMA R111, R124, 4, R111 ;  /* 0x408000007c6f7823 */ /* 0x000fe2000000006f */
[C---:B------:R-:W-:Y:S01]  /*3710*/  FADD R114, R91.reuse, R91 ;  /* 0x0000005b5b727221 */ /* 0x040fe20000000000 */
[----:B------:R-:W-:Y:S01]  /*3720*/  FFMA R117, R91, 4, R108 ;  /* 0x408000005b757823 */ /* 0x000fe2000000006c */
[-C--:B------:R-:W-:Y:S01]  /*3730*/  FFMA R91, R63, R82.reuse, R118 ;  /* 0x000000523f5b7223 */ /* 0x080fe20000000076 */
[----:B------:R-:W-:Y:S01]  /*3740*/  FMUL R82, R33, R82 ;  /* 0x0000005221527220 */ /* 0x000fe20000400000 */
[C---:B------:R-:W-:Y:S01]  /*3750*/  FADD R115, R114.reuse, R108 ;  /* 0x0000006c72737221 */ /* 0x040fe20000000000 */
[----:B------:R-:W-:Y:S01]  /*3760*/  FADD R113, RZ, R113 ;  /* 0x00000071ff717221 */ /* 0x000fe20000000000 */
[----:B------:R-:W-:Y:S01]  /*3770*/  FADD R114, R114, -R91 ;  /* 0x8000005b72727221 */ /* 0x000fe20000000000 */
[----:B------:R-:W-:Y:S01]  /*3780*/  FADD R108, -R91, R117 ;  /* 0x000000755b6c7221 */ /* 0x000fe20000000100 */
[----:B------:R-:W-:Y:S01]  /*3790*/  FMUL R115, R2, R115 ;  /* 0x0000007302737220 */ /* 0x000fe20000400000 */
[----:B------:R-:W-:Y:S01]  /*37a0*/  FFMA R91, R67, R84, R4 ;  /* 0x00000054435b7223 */ /* 0x000fe20000000004 */
[----:B------:R-:W-:Y:S01]  /*37b0*/  FMUL R4, R82, 4 ;  /* 0x4080000052047820 */ /* 0x000fe20000400000 */
[----:B------:R-:W-:Y:S01]  /*37c0*/  FFMA R84, R104, R98, R103 ;  /* 0x0000006268547223 */ /* 0x000fe20000000067 */
[----:B------:R-:W-:Y:S01]  /*37d0*/  FFMA R118, R0, R105, R115 ;  /* 0x0000006900767223 */ /* 0x000fe20000000073 */
[----:B------:R-:W-:Y:S01]  /*37e0*/  FMUL R105, R63, R80 ;  /* 0x000000503f697220 */ /* 0x000fe20000400000 */
[----:B------:R-:W-:Y:S01]  /*37f0*/  FADD R80, R82, R82 ;  /* 0x0000005252507221 */ /* 0x000fe20000000000 */
[----:B------:R-:W-:Y:S01]  /*3800*/  FFMA R114, R0, -R114, R109 ;  /* 0x8000007200727223 */ /* 0x000fe2000000006d */
[----:B------:R-:W-:Y:S01]  /*3810*/  FADD R84, R84, R11 ;  /* 0x0000000b54547221 */ /* 0x000fe20000000000 */
[C---:B------:R-:W-:Y:S01]  /*3820*/  FFMA R4, R105.reuse, 2, R4 ;  /* 0x4000000069047823 */ /* 0x040fe20000000004 */
[----:B------:R-:W-:Y:S01]  /*3830*/  FFMA R105, R105, 2, R80 ;  /* 0x4000000069697823 */ /* 0x000fe20000000050 */
[----:B------:R-:W-:Y:S01]  /*3840*/  FADD R80, R80, -R91 ;  /* 0x8000005b50507221 */ /* 0x000fe20000000000 */
[----:B------:R-:W-:Y:S01]  /*3850*/  FADD R95, R95, R114 ;  /* 0x000000725f5f7221 */ /* 0x000fe20000000000 */
[----:B------:R-:W-:Y:S01]  /*3860*/  FADD R91, -R91, R4 ;  /* 0x000000045b5b7221 */ /* 0x000fe20000000100 */
[----:B------:R-:W-:Y:S01]  /*3870*/  FMUL R4, R104, R101 ;  /* 0x0000006568047220 */ /* 0x000fe20000400000 */
[----:B------:R-:W-:-:S03]  /*3880*/  FFMA R101, R0, c[0x0][0x340], RZ ;  /* 0x0000d00000657a23 */ /* 0x000fc600000000ff */
[----:B------:R-:W-:Y:S01]  /*3890*/  FFMA R82, R89, R5, -R4 ;  /* 0x0000000559527223 */ /* 0x000fe20000000804 */
[----:B------:R-:W-:Y:S01]  /*38a0*/  FFMA R6, R101, c[0x0][0x340], R6 ;  /* 0x0000d00065067a23 */ /* 0x000fe20000000006 */
[C---:B------:R-:W-:Y:S01]  /*38b0*/  FMUL R101, R3.reuse, R102 ;  /* 0x0000006603657220 */ /* 0x040fe20000400000 */
[----:B------:R-:W-:Y:S01]  /*38c0*/  FFMA R4, R3, c[0x0][0x340], RZ ;  /* 0x0000d00003047a23 */ /* 0x000fe200000000ff */
[----:B------:R-:W-:Y:S01]  /*38d0*/  FFMA R5, R2, c[0x0][0x340], RZ ;  /* 0x0000d00002057a23 */ /* 0x000fe200000000ff */
[C---:B------:R-:W-:Y:S01]  /*38e0*/  FFMA R120, R87.reuse, R120, R82 ;  /* 0x0000007857787223 */ /* 0x040fe20000000052 */
[----:B------:R-:W-:Y:S01]  /*38f0*/  FFMA R101, R0, R105, R101 ;  /* 0x0000006900657223 */ /* 0x000fe20000000065 */
[----:B------:R-:W-:Y:S01]  /*3900*/  FFMA R4, R4, c[0x0][0x340], R97 ;  /* 0x0000d00004047a23 */ /* 0x000fe20000000061 */
[----:B------:R-:W-:Y:S01]  /*3910*/  FMUL R97, R87, R100 ;  /* 0x0000006457617220 */ /* 0x000fe20000400000 */
[----:B------:R-:W-:Y:S01]  /*3920*/  FFMA R5, R5, c[0x0][0x340], R96 ;  /* 0x0000d00005057a23 */ /* 0x000fe20000000060 */
[----:B------:R-:W-:Y:S01]  /*3930*/  FFMA R101, R2, R107, R101 ;  /* 0x0000006b02657223 */ /* 0x000fe20000000065 */
[----:B------:R-:W-:Y:S01]  /*3940*/  FFMA R82, R89, R86, R106 ;  /* 0x0000005659527223 */ /* 0x000fe2000000006a */
[----:B------:R-:W-:Y:S01]  /*3950*/  FFMA R97, R104, R99, R97 ;  /* 0x0000006368617223 */ /* 0x000fe20000000061 */
[----:B------:R-:W-:Y:S01]  /*3960*/  FFMA R99, R3, -R80, R118 ;  /* 0x8000005003637223 */ /* 0x000fe20000000076 */
[----:B------:R-:W-:Y:S01]  /*3970*/  FADD R80, R8, R101 ;  /* 0x0000006508507221 */ /* 0x000fe20000000000 */
[-C--:B------:R-:W-:Y:S01]  /*3980*/  FMUL R86, R76, R3.reuse ;  /* 0x000000034c567220 */ /* 0x080fe20000400000 */
[----:B------:R-:W-:Y:S01]  /*3990*/  FMUL R96, R16, R3 ;  /* 0x0000000310607220 */ /* 0x000fe20000400000 */
[----:B------:R-:W-:Y:S01]  /*39a0*/  FMUL R8, R15, R2 ;  /* 0x000000020f087220 */ /* 0x000fe20000400000 */
[----:B------:R-:W-:Y:S01]  /*39b0*/  FMUL R87, R3, R108 ;  /* 0x0000006c03577220 */ /* 0x000fe20000400000 */
[----:B------:R-:W-:Y:S01]  /*39c0*/  FADD R82, R82, R7 ;  /* 0x0000000752527221 */ /* 0x000fe20000000000 */
[----:B------:R-:W-:Y:S01]  /*39d0*/  FFMA R97, R89, -R110, R97 ;  /* 0x8000006e59617223 */ /* 0x000fe20000000061 */
[----:B------:R-:W-:Y:S01]  /*39e0*/  FFMA R86, R21, R2, R86 ;  /* 0x0000000215567223 */ /* 0x000fe20000000056 */
[-C--:B------:R-:W-:Y:S01]  /*39f0*/  FFMA R96, R17, R0.reuse, -R96 ;  /* 0x0000000011607223 */ /* 0x080fe20000000860 */
[-C--:B------:R-:W-:Y:S01]  /*3a00*/  FFMA R7, R77, R0.reuse, -R8 ;  /* 0x000000004d077223 */ /* 0x080fe20000000808 */
[----:B------:R-:W-:Y:S01]  /*3a10*/  FFMA R91, R2, R91, R87 ;  /* 0x0000005b025b7223 */ /* 0x000fe20000000057 */
[----:B------:R-:W-:Y:S01]  /*3a20*/  FFMA R86, -R19, R0, R86 ;  /* 0x0000000013567223 */ /* 0x000fe20000000156 */
[----:B------:R-:W-:Y:S01]  /*3a30*/  FFMA R96, R75, R2, R96 ;  /* 0x000000024b607223 */ /* 0x000fe20000000060 */
[----:B------:R-:W-:Y:S01]  /*3a40*/  FFMA R7, R14, R3, R7 ;  /* 0x000000030e077223 */ /* 0x000fe20000000007 */
[----:B------:R-:W-:Y:S01]  /*3a50*/  FADD R120, RZ, R120 ;  /* 0x00000078ff787221 */ /* 0x000fe20000000000 */
[----:B------:R-:W-:Y:S01]  /*3a60*/  FADD R97, RZ, R97 ;  /* 0x00000061ff617221 */ /* 0x000fe20000000000 */
[----:B------:R-:W-:Y:S01]  /*3a70*/  FFMA R91, R0, R111, R91 ;  /* 0x0000006f005b7223 */ /* 0x000fe2000000005b */
[----:B------:R-:W-:Y:S01]  /*3a80*/  FADD R87, RZ, R93 ;  /* 0x0000005dff577221 */ /* 0x000fe20000000000 */
        /* <DEDUP_REMOVED lines=20> */
[----:B------:R0:W-:Y:S01]  /*3bd0*/  RED.E.ADD.F32.FTZ.RN.STRONG.GPU [R8.64+0x8], R91 ;  /* 0x0000085b0800798e */ /* 0x0001e2000c10e788 */
[----:B------:R-:W-:Y:S05]  /*3be0*/  BRA `(.L_x_1594) ;  /* 0x0000009000007947 */ /* 0x000fea0003800000 */
.L_x_1593:
        /* <DEDUP_REMOVED lines=8> */
[----:B------:R0:W-:Y:S02]  /*3c70*/  RED.E.ADD.F32.FTZ.RN.STRONG.GPU [R8.64+0x8], R91 ;  /* 0x0000085b0800798e */ /* 0x0001e4000c10e788 */
.L_x_1594:
[----:B------:R-:W-:Y:S01]  /*3c80*/  FSETP.GT.AND P0, PT, R48, RZ, PT ;  /* 0x000000ff3000720b */ /* 0x000fe20003f04000 */
[----:B------:R-:W-:Y:S01]  /*3c90*/  BSSY B1, `(.L_x_1595) ;  /* 0x0000026000017945 */ /* 0x000fe20003800000 */
[----:B------:R-:W-:-:S02]  /*3ca0*/  MOV R7, RZ ;  /* 0x000000ff00077202 */ /* 0x000fc40000000f00 */
[----:B------:R-:W-:Y:S02]  /*3cb0*/  MOV R85, RZ ;  /* 0x000000ff00557202 */ /* 0x000fe40000000f00 */
[----:B------:R-:W-:Y:S02]  /*3cc0*/  MOV R96, RZ ;  /* 0x000000ff00607202 */ /* 0x000fe40000000f00 */
[----:B0-----:R-:W-:-:S05]  /*3cd0*/  MOV R91, RZ ;  /* 0x000000ff005b7202 */ /* 0x001fca0000000f00 */
        /* <DEDUP_REMOVED lines=8> */
[----:B------:R-:W-:Y:S05]  /*3d60*/  BRA `(.L_x_1599) ;  /* 0x0000004000007947 */ /* 0x000fea0003800000 */
.L_x_1598:
[----:B------:R-:W0:Y:S02]  /*3d70*/  MUFU.RCP R7, R48 ;  /* 0x0000003000077308 */ /* 0x000e240000001000 */
[----:B0-----:R-:W-:-:S04]  /*3d80*/  FFMA R8, R7, R48, -1 ;  /* 0xbf80000007087423 */ /* 0x001fc80000000030 */
[----:B------:R-:W-:-:S04]  /*3d90*/  FADD.FTZ R8, -R8, -RZ ;  /* 0x800000ff08087221 */ /* 0x000fc80000010100 */
[----:B------:R-:W-:Y:S02]  /*3da0*/  FFMA R7, R7, R8, R7 ;  /* 0x0000000807077223 */ /* 0x000fe40000000007 */
.L_x_1599:
[----:B------:R-:W-:Y:S05]  /*3db0*/  BSYNC B2 ;  /* 0x0000000000027941 */ /* 0x000fea0003800000 */
.L_x_1597:
[----:B------:R-:W-:-:S04]  /*3dc0*/  FMUL R8, R52, R87 ;  /* 0x0000005734087220 */ /* 0x000fc80000400000 */
[----:B------:R-:W-:Y:S01]  /*3dd0*/  FFMA R9, R51, R84, R8 ;  /* 0x0000005433097223 */ /* 0x000fe20000000008 */
[----:B------:R-:W-:-:S03]  /*3de0*/  FMUL R8, R7, R7 ;  /* 0x0000000707087220 */ /* 0x000fc60000400000 */
[----:B------:R-:W-:Y:S01]  /*3df0*/  FFMA R10, R50, R89, R9 ;  /* 0x00000059320a7223 */ /* 0x000fe20000000009 */
[----:B------:R-:W-:-:S03]  /*3e00*/  FMUL R8, R8, R7 ;  /* 0x0000000708087220 */ /* 0x000fc60000400000 */
[----:B------:R-:W-:-:S04]  /*3e10*/  FFMA R9, R49, R82, R10 ;  /* 0x0000005231097223 */ /* 0x000fc8000000000a */
[----:B------:R-:W-:-:S04]  /*3e20*/  FMUL R8, R8, R9 ;  /* 0x0000000908087220 */ /* 0x000fc80000400000 */
[-C--:B------:R-:W-:Y:S01]  /*3e30*/  FMUL R51, R51, R8.reuse ;  /* 0x0000000833337220 */ /* 0x080fe20000400000 */
[-C--:B------:R-:W-:Y:S01]  /*3e40*/  FMUL R52, R52, R8.reuse ;  /* 0x0000000834347220 */ /* 0x080fe20000400000 */
[-C--:B------:R-:W-:Y:S01]  /*3e50*/  FMUL R50, R50, R8.reuse ;  /* 0x0000000832327220 */ /* 0x080fe20000400000 */
[----:B------:R-:W-:Y:S01]  /*3e60*/  FMUL R49, R49, R8 ;  /* 0x0000000831317220 */ /* 0x000fe20000400000 */
[-C--:B------:R-:W-:Y:S01]  /*3e70*/  FFMA R51, R84, R7.reuse, -R51 ;  /* 0x0000000754337223 */ /* 0x080fe20000000833 */
[-C--:B------:R-:W-:Y:S01]  /*3e80*/  FFMA R52, R87, R7.reuse, -R52 ;  /* 0x0000000757347223 */ /* 0x080fe20000000834 */
[-C--:B------:R-:W-:Y:S01]  /*3e90*/  FFMA R50, R89, R7.reuse, -R50 ;  /* 0x0000000759327223 */ /* 0x080fe20000000832 */
[----:B------:R-:W-:Y:S01]  /*3ea0*/  FFMA R7, R82, R7, -R49 ;  /* 0x0000000752077223 */ /* 0x000fe20000000831 */
[----:B------:R-:W-:Y:S01]  /*3eb0*/  FADD R91, RZ, R51 ;  /* 0x00000033ff5b7221 */ /* 0x000fe20000000000 */
[----:B------:R-:W-:Y:S01]  /*3ec0*/  FADD R96, RZ, R52 ;  /* 0x00000034ff607221 */ /* 0x000fe20000000000 */
[----:B------:R-:W-:Y:S01]  /*3ed0*/  FADD R85, RZ, R50 ;  /* 0x00000032ff557221 */ /* 0x000fe20000000000 */
[----:B------:R-:W-:-:S02]  /*3ee0*/  FADD R7, RZ, R7 ;  /* 0x00000007ff077221 */ /* 0x000fc40000000000 */
.L_x_1596:
[----:B------:R-:W-:Y:S05]  /*3ef0*/  BSYNC B1 ;  /* 0x0000000000017941 */ /* 0x000fea0003800000 */
.L_x_1595:
[----:B------:R-:W-:Y:S01]  /*3f00*/  FADD R50, R64, R64 ;  /* 0x0000004040327221 */ /* 0x000fe20000000000 */
[----:B------:R-:W-:Y:S01]  /*3f10*/  FMUL R8, R67, R62 ;  /* 0x0000003e43087220 */ /* 0x000fe20000400000 */
[----:B------:R-:W-:Y:S01]  /*3f20*/  FMUL R11, R65, R60 ;  /* 0x0000003c410b7220 */ /* 0x000fe20000400000 */
[----:B------:R-:W-:Y:S01]  /*3f30*/  FMUL R10, R33, R58 ;  /* 0x0000003a210a7220 */ /* 0x000fe20000400000 */
[----:B------:R-:W-:Y:S01]  /*3f40*/  FMUL R66, R66, R5 ;  /* 0x0000000542427220 */ /* 0x000fe20000400000 */
[----:B------:R-:W-:Y:S01]  /*3f50*/  FFMA R50, R55, 2, R50 ;  /* 0x4000000037327823 */ /* 0x000fe20000000032 */
[----:B------:R-:W-:Y:S01]  /*3f60*/  FADD R9, R57, R57 ;  /* 0x0000003939097221 */ /* 0x000fe20000000000 */
[----:B0-----:R-:W-:Y:S01]  /*3f70*/  FADD R48, R8, R8 ;  /* 0x0000000808307221 */ /* 0x001fe20000000000 */
[----:B------:R-:W-:Y:S01]  /*3f80*/  FADD R11, R11, R11 ;  /* 0x0000000b0b0b7221 */ /* 0x000fe20000000000 */
[----:B------:R-:W-:Y:S01]  /*3f90*/  FADD R8, R10, R10 ;  /* 0x0000000a0a087221 */ /* 0x000fe20000000000 */
[----:B------:R-:W-:Y:S01]  /*3fa0*/  FFMA R66, R61, R4, R66 ;  /* 0x000000043d427223 */ /* 0x000fe20000000042 */
[----:B------:R-:W-:Y:S01]  /*3fb0*/  FFMA R57, R57, 4, R50 ;  /* 0x4080000039397823 */ /* 0x000fe20000000032 */
[----:B------:R-:W-:Y:S01]  /*3fc0*/  FADD R50, RZ, R7 ;  /* 0x00000007ff327221 */ /* 0x000fe20000000000 */
[--C-:B------:R-:W-:Y:S01]  /*3fd0*/  FFMA R49, R55, 2, R9.reuse ;  /* 0x4000000037317823 */ /* 0x100fe20000000009 */
[----:B------:R-:W-:Y:S01]  /*3fe0*/  FFMA R52, R64, 2, R9 ;  /* 0x4000000040347823 */ /* 0x000fe20000000009 */
[C---:B------:R-:W-:Y:S01]  /*3ff0*/  FADD R9, -R8.reuse, R11 ;  /* 0x0000000b08097221 */ /* 0x040fe20000000100 */
[--C-:B------:R-:W-:Y:S01]  /*4000*/  FADD R8, R8, R48.reuse ;  /* 0x0000003008087221 */ /* 0x100fe20000000000 */
[----:B------:R-:W-:Y:S01]  /*4010*/  FADD R11, -R11, R48 ;  /* 0x000000300b0b7221 */ /* 0x000fe20000000100 */
[----:B------:R-:W-:Y:S01]  /*4020*/  FFMA R59, R59, R6, R66 ;  /* 0x000000063b3b7223 */ /* 0x000fe20000000042 */
[----:B------:R-:W-:Y:S01]  /*4030*/  FADD R66, RZ, R96 ;  /* 0x00000060ff427221 */ /* 0x000fe20000000000 */
[----:B------:R-:W-:Y:S01]  /*4040*/  FMUL R48, R65, R50 ;  /* 0x0000003241307220 */ /* 0x000fe20000400000 */
[----:B------:R-:W-:Y:S01]  /*4050*/  FFMA R55, R55, 4, R52 ;  /* 0x4080000037377823 */ /* 0x000fe20000000034 */
[-C--:B------:R-:W-:Y:S01]  /*4060*/  FMUL R84, R65, R58.reuse ;  /* 0x0000003a41547220 */ /* 0x080fe20000400000 */
[----:B------:R-:W-:Y:S01]  /*4070*/  FMUL R61, R67, R58 ;  /* 0x0000003a433d7220 */ /* 0x000fe20000400000 */
[----:B------:R-:W-:Y:S01]  /*4080*/  FFMA R82, R33, R66, -R48 ;  /* 0x0000004221527223 */ /* 0x000fe20000000830 */
[----:B------:R-:W-:Y:S01]  /*4090*/  FADD R52, RZ, R91 ;  /* 0x0000005bff347221 */ /* 0x000fe20000000000 */
[----:B------:R-:W-:Y:S01]  /*40a0*/  FADD R51, RZ, R85 ;  /* 0x00000055ff337221 */ /* 0x000fe20000000000 */
[C---:B------:R-:W-:Y:S01]  /*40b0*/  FMUL R48, R67.reuse, R50 ;  /* 0x0000003243307220 */ /* 0x040fe20000400000 */
[----:B------:R-:W-:Y:S01]  /*40c0*/  FMUL R58, R67, R66 ;  /* 0x00000042433a7220 */ /* 0x000fe20000400000 */
[----:B------:R-:W-:Y:S01]  /*40d0*/  FADD R86, R86, R7 ;  /* 0x0000000756567221 */ /* 0x000fe20000000000 */
[----:B------:R-:W-:Y:S01]  /*40e0*/  FMUL R7, R56, R50 ;  /* 0x0000003238077220 */ /* 0x000fe20000400000 */
[C---:B------:R-:W-:Y:S01]  /*40f0*/  FFMA R48, R33.reuse, R52, -R48 ;  /* 0x0000003421307223 */ /* 0x040fe20000000830 */
[-C--:B------:R-:W-:Y:S01]  /*4100*/  FFMA R87, R33, R51.reuse, R58 ;  /* 0x0000003321577223 */ /* 0x080fe2000000003a */
[----:B------:R-:W-:Y:S01]  /*4110*/  FFMA R64, R64, 4, R49 ;  /* 0x4080000040407823 */ /* 0x000fe20000000031 */
[----:B------:R-:W-:Y:S01]  /*4120*/  FADD R95, R95, R96 ;  /* 0x000000605f5f7221 */ /* 0x000fe20000000000 */
[----:B------:R-:W-:Y:S01]  /*4130*/  FADD R94, R94, R85 ;  /* 0x000000555e5e7221 */ /* 0x000fe20000000000 */
[----:B------:R-:W-:Y:S01]  /*4140*/  FMUL R49, R67, R60 ;  /* 0x0000003c43317220 */ /* 0x000fe20000400000 */
[----:B------:R-:W-:Y:S01]  /*4150*/  FADD R96, R53, R53 ;  /* 0x0000003535607221 */ /* 0x000fe20000000000 */
[-C--:B------:R-:W-:Y:S01]  /*4160*/  FFMA R85, -R67, R51.reuse, R82 ;  /* 0x0000003343557223 */ /* 0x080fe20000000152 */
[CC--:B------:R-:W-:Y:S01]  /*4170*/  FFMA R82, R65.reuse, R51.reuse, R48 ;  /* 0x0000003341527223 */ /* 0x0c0fe20000000030 */
[C---:B------:R-:W-:Y:S01]  /*4180*/  FFMA R87, -R65.reuse, R52, R87 ;  /* 0x0000003441577223 */ /* 0x040fe20000000157 */
[----:B------:R-:W-:Y:S01]  /*4190*/  FFMA R67, RZ, R66, -R7 ;  /* 0x00000042ff437223 */ /* 0x000fe20000000807 */
[----:B------:R-:W-:Y:S01]  /*41a0*/  FMUL R65, R65, R62 ;  /* 0x0000003e41417220 */ /* 0x000fe20000400000 */
[C---:B------:R-:W-:Y:S01]  /*41b0*/  FMUL R7, R54.reuse, R50 ;  /* 0x0000003236077220 */ /* 0x040fe20000400000 */
[----:B------:R-:W-:Y:S01]  /*41c0*/  FFMA R48, R49, 2, R96 ;  /* 0x4000000031307823 */ /* 0x000fe20000000060 */
[C---:B------:R-:W-:Y:S01]  /*41d0*/  FMUL R58, R54.reuse, R66 ;  /* 0x00000042363a7220 */ /* 0x040fe20000400000 */
[CC--:B------:R-:W-:Y:S01]  /*41e0*/  FMUL R89, R54.reuse, R52.reuse ;  /* 0x0000003436597220 */ /* 0x0c0fe20000400000 */
[-C--:B------:R-:W-:Y:S01]  /*41f0*/  FFMA R67, R54, R51.reuse, R67 ;  /* 0x0000003336437223 */ /* 0x080fe20000000043 */
[C---:B------:R-:W-:Y:S01]  /*4200*/  FADD R54, R65.reuse, R65 ;  /* 0x0000004141367221 */ /* 0x040fe20000000000 */
[----:B------:R-:W-:Y:S01]  /*4210*/  FFMA R7, RZ, R52, -R7 ;  /* 0x00000034ff077223 */ /* 0x000fe20000000807 */
[----:B------:R-:W-:Y:S01]  /*4220*/  FFMA R48, R65, 4, R48 ;  /* 0x4080000041307823 */ /* 0x000fe20000000030 */
[-C--:B------:R-:W-:Y:S01]  /*4230*/  FFMA R65, RZ, R51.reuse, -R58 ;  /* 0x00000033ff417223 */ /* 0x080fe2000000083a */
[----:B------:R-:W-:Y:S01]  /*4240*/  FFMA R93, RZ, R50, R89 ;  /* 0x00000032ff5d7223 */ /* 0x000fe20000000059 */
[----:B------:R-:W-:Y:S01]  /*4250*/  FADD R58, R54, R96 ;  /* 0x00000060363a7221 */ /* 0x000fe20000000000 */
[----:B------:R-:W-:Y:S01]  /*4260*/  FFMA R89, -R56, R51, R7 ;  /* 0x0000003338597223 */ /* 0x000fe20000000107 */
[----:B------:R-:W-:Y:S01]  /*4270*/  FADD R80, R80, R91 ;  /* 0x0000005b50507221 */ /* 0x000fe20000000000 */
[----:B------:R-:W-:Y:S01]  /*4280*/  FFMA R54, R49, 2, R54 ;  /* 0x4000000031367823 */ /* 0x000fe20000000036 */
[----:B------:R-:W-:Y:S01]  /*4290*/  FMUL R7, R63, R60 ;  /* 0x0000003c3f077220 */ /* 0x000fe20000400000 */
[C---:B------:R-:W-:Y:S01]  /*42a0*/  FFMA R91, R56.reuse, R52, R65 ;  /* 0x00000034385b7223 */ /* 0x040fe20000000041 */
[----:B------:R-:W-:Y:S01]  /*42b0*/  FFMA R96, R56, R66, R93 ;  /* 0x0000004238607223 */ /* 0x000fe2000000005d */
[----:B------:R-:W-:Y:S01]  /*42c0*/  FMUL R60, R33, R60 ;  /* 0x0000003c213c7220 */ /* 0x000fe20000400000 */
[-C--:B------:R-:W-:Y:S01]  /*42d0*/  FMUL R65, R63, R62.reuse ;  /* 0x0000003e3f417220 */ /* 0x080fe20000400000 */
[----:B------:R-:W-:Y:S01]  /*42e0*/  FADD R93, R84, R84 ;  /* 0x00000054545d7221 */ /* 0x000fe20000000000 */
[----:B------:R-:W-:Y:S01]  /*42f0*/  FFMA R53, R53, 4, R54 ;  /* 0x4080000035357823 */ /* 0x000fe20000000036 */
[----:B------:R-:W-:Y:S01]  /*4300*/  FMUL R62, R33, R62 ;  /* 0x0000003e213e7220 */ /* 0x000fe20000400000 */
[C---:B------:R-:W-:Y:S01]  /*4310*/  FADD R54, R60.reuse, R60 ;  /* 0x0000003c3c367221 */ /* 0x040fe20000000000 */
[----:B------:R-:W-:Y:S01]  /*4320*/  ISETP.NE.U32.AND P0, PT, RZ, c[0x0][0x308], PT ;  /* 0x0000c200ff007a0c */ /* 0x000fe20003f05070 */
[----:B------:R-:W-:Y:S01]  /*4330*/  FADD R65, R65, R65 ;  /* 0x0000004141417221 */ /* 0x000fe20000000000 */
[--C-:B------:R-:W-:Y:S01]  /*4340*/  FFMA R56, R60, 4, R93.reuse ;  /* 0x408000003c387823 */ /* 0x100fe2000000005d */
[----:B------:R-:W-:Y:S01]  /*4350*/  FFMA R49, R49, 4, R58 ;  /* 0x4080000031317823 */ /* 0x000fe2000000003a */
[C---:B------:R-:W-:Y:S01]  /*4360*/  FMUL R84, R62.reuse, 4 ;  /* 0x408000003e547820 */ /* 0x040fe20000400000 */
[----:B------:R-:W-:Y:S01]  /*4370*/  FADD R60, R62, R62 ;  /* 0x0000003e3e3c7221 */ /* 0x000fe20000000000 */
[C---:B------:R-:W-:Y:S01]  /*4380*/  FADD R58, R54.reuse, R93 ;  /* 0x0000005d363a7221 */ /* 0x040fe20000000000 */
[----:B------:R-:W-:Y:S01]  /*4390*/  ISETP.NE.AND.EX P0, PT, RZ, c[0x0][0x30c], PT, P0 ;  /* 0x0000c300ff007a0c */ /* 0x000fe20003f05300 */
[----:B------:R-:W-:Y:S01]  /*43a0*/  FADD R54, R54, -R65 ;  /* 0x8000004136367221 */ /* 0x000fe20000000000 */
[----:B------:R-:W-:Y:S01]  /*43b0*/  FADD R56, -R65, R56 ;  /* 0x0000003841387221 */ /* 0x000fe20000000100 */
[----:B------:R-:W-:Y:S01]  /*43c0*/  FADD R65, R61, R61 ;  /* 0x0000003d3d417221 */ /* 0x000fe20000000000 */
[C---:B------:R-:W-:Y:S01]  /*43d0*/  FFMA R84, R7.reuse, 2, R84 ;  /* 0x4000000007547823 */ /* 0x040fe20000000054 */
[----:B------:R-:W-:Y:S01]  /*43e0*/  FFMA R62, R7, 2, R60 ;  /* 0x40000000073e7823 */ /* 0x000fe2000000003c */
[----:B------:R-:W-:Y:S01]  /*43f0*/  FSEL R7, R74, 1, P0 ;  /* 0x3f8000004a077808 */ /* 0x000fe20000000000 */
[----:B------:R-:W-:Y:S01]  /*4400*/  FADD R61, R60, -R65 ;  /* 0x800000413c3d7221 */ /* 0x000fe20000000000 */
[----:B------:R-:W-:Y:S01]  /*4410*/  FADD R60, -R65, R84 ;  /* 0x00000054413c7221 */ /* 0x000fe20000000100 */
[----:B------:R-:W-:Y:S01]  /*4420*/  FFMA R65, R10, 4, R11 ;  /* 0x408000000a417823 */ /* 0x000fe2000000000b */
[C---:B------:R-:W-:Y:S01]  /*4430*/  FFMA R82, -R63.reuse, R66, R82 ;  /* 0x000000423f527223 */ /* 0x040fe20000000152 */
[C---:B------:R-:W-:Y:S01]  /*4440*/  FFMA R87, -R63.reuse, R50, R87 ;  /* 0x000000323f577223 */ /* 0x040fe20000000157 */
[C---:B------:R-:W-:Y:S01]  /*4450*/  FFMA R89, R18.reuse, R66, R89 ;  /* 0x0000004212597223 */ /* 0x040fe20000000059 */
[----:B------:R-:W-:Y:S01]  /*4460*/  FFMA R91, -R18, R50, R91 ;  /* 0x00000032125b7223 */ /* 0x000fe2000000015b */
[-C--:B------:R-:W-:Y:S01]  /*4470*/  FMUL R50, R32, R7.reuse ;  /* 0x0000000720327220 */ /* 0x080fe20000400000 */
[-C--:B------:R-:W-:Y:S01]  /*4480*/  FMUL R66, R34, R7.reuse ;  /* 0x0000000722427220 */ /* 0x080fe20000400000 */
[----:B------:R-:W-:Y:S01]  /*4490*/  FMUL R10, R36, R7 ;  /* 0x00000007240a7220 */ /* 0x000fe20000400000 */
[-C--:B------:R-:W-:Y:S01]  /*44a0*/  FFMA R85, R63, R52.reuse, R85 ;  /* 0x000000343f557223 */ /* 0x080fe20000000055 */
[C---:B------:R-:W-:Y:S01]  /*44b0*/  FFMA R52, -R18.reuse, R52, R67 ;  /* 0x0000003412347223 */ /* 0x040fe20000000143 */
[----:B------:R-:W-:Y:S01]  /*44c0*/  FFMA R63, R18, R51, R96 ;  /* 0x00000033123f7223 */ /* 0x000fe20000000060 */
[----:B------:R-:W-:Y:S01]  /*44d0*/  FMUL R51, R44, R7 ;  /* 0x000000072c337220 */ /* 0x000fe20000400000 */
[C---:B------:R-:W-:Y:S01]  /*44e0*/  FMUL R50, R33.reuse, R50 ;  /* 0x0000003221327220 */ /* 0x040fe20000400000 */
[C---:B------:R-:W-:Y:S01]  /*44f0*/  FMUL R66, R33.reuse, R66 ;  /* 0x0000004221427220 */ /* 0x040fe20000400000 */
[----:B------:R-:W-:Y:S01]  /*4500*/  FMUL R67, R33, R10 ;  /* 0x0000000a21437220 */ /* 0x000fe20000400000 */
[----:B------:R-:W-:Y:S01]  /*4510*/  FADD R24, R24, R24 ;  /* 0x0000001818187221 */ /* 0x000fe20000000000 */
[----:B------:R-:W-:Y:S01]  /*4520*/  FADD R33, R25, R25 ;  /* 0x0000001919217221 */ /* 0x000fe20000000000 */
[-C--:B------:R-:W-:Y:S01]  /*4530*/  FFMA R10, R5, R51.reuse, RZ ;  /* 0x00000033050a7223 */ /* 0x080fe200000000ff */
[-C--:B------:R-:W-:Y:S01]  /*4540*/  FFMA R11, R4, R51.reuse, RZ ;  /* 0x00000033040b7223 */ /* 0x080fe200000000ff */
[----:B------:R-:W-:Y:S01]  /*4550*/  FFMA R18, R6, R51, RZ ;  /* 0x0000003306127223 */ /* 0x000fe200000000ff */
[----:B------:R-:W-:Y:S01]  /*4560*/  FADD R5, R24, -R33 ;  /* 0x8000002118057221 */ /* 0x000fe20000000000 */
[----:B------:R-:W-:Y:S01]  /*4570*/  FADD R4, RZ, R82 ;  /* 0x00000052ff047221 */ /* 0x000fe20000000000 */
[----:B------:R-:W-:Y:S01]  /*4580*/  FADD R25, R50, R50 ;  /* 0x0000003232197221 */ /* 0x000fe20000000000 */
[----:B------:R-:W-:Y:S01]  /*4590*/  FADD R51, R26, R26 ;  /* 0x0000001a1a337221 */ /* 0x000fe20000000000 */
[----:B------:R-:W-:Y:S01]  /*45a0*/  FFMA R6, R50, 4, R5 ;  /* 0x4080000032067823 */ /* 0x000fe20000000005 */
[----:B------:R-:W-:Y:S01]  /*45b0*/  FMUL R50, R66, 4 ;  /* 0x4080000042327820 */ /* 0x000fe20000400000 */
[----:B------:R-:W-:Y:S01]  /*45c0*/  FFMA R4, R4, 0.5, RZ ;  /* 0x3f00000004047823 */ /* 0x000fe200000000ff */
[----:B------:R-:W-:Y:S01]  /*45d0*/  FADD R66, R66, R66 ;  /* 0x0000004242427221 */ /* 0x000fe20000000000 */
[----:B------:R-:W-:Y:S01]  /*45e0*/  FADD R24, R25, R24 ;  /* 0x0000001819187221 */ /* 0x000fe20000000000 */
[----:B------:R-:W-:Y:S01]  /*45f0*/  FFMA R50, R27, 2, R50 ;  /* 0x400000001b327823 */ /* 0x000fe20000000032 */
[----:B------:R-:W-:Y:S01]  /*4600*/  FADD R25, R25, -R33 ;  /* 0x8000002119197221 */ /* 0x000fe20000000000 */
[----:B------:R-:W-:Y:S01]  /*4610*/  FFMA R5, R4, c[0x0][0x340], RZ ;  /* 0x0000d00004057a23 */ /* 0x000fe200000000ff */
[----:B------:R-:W-:Y:S01]  /*4620*/  FFMA R33, R27, 2, R66 ;  /* 0x400000001b217823 */ /* 0x000fe20000000042 */
[----:B------:R-:W-:Y:S01]  /*4630*/  FADD R4, RZ, R85 ;  /* 0x00000055ff047221 */ /* 0x000fe20000000000 */
[----:B------:R-:W-:Y:S01]  /*4640*/  FADD R27, -R51, R50 ;  /* 0x00000032331b7221 */ /* 0x000fe20000000100 */
[----:B------:R-:W-:Y:S01]  /*4650*/  FADD R50, R29, R29 ;  /* 0x0000001d1d327221 */ /* 0x000fe20000000000 */
[----:B------:R-:W-:Y:S01]  /*4660*/  FMUL R29, R67, 4 ;  /* 0x40800000431d7820 */ /* 0x000fe20000400000 */
[----:B------:R-:W-:Y:S01]  /*4670*/  FADD R86, R63, R86 ;  /* 0x000000563f567221 */ /* 0x000fe20000000000 */
[----:B------:R-:W-:Y:S01]  /*4680*/  FFMA R4, R4, 0.5, RZ ;  /* 0x3f00000004047823 */ /* 0x000fe200000000ff */
[----:B------:R-:W-:Y:S01]  /*4690*/  FFMA R63, R5, c[0x0][0x340], R92 ;  /* 0x0000d000053f7a23 */ /* 0x000fe2000000005c */
[----:B------:R-:W-:Y:S01]  /*46a0*/  FADD R5, RZ, R87 ;  /* 0x00000057ff057221 */ /* 0x000fe20000000000 */
[----:B------:R-:W-:Y:S01]  /*46b0*/  FFMA R85, R28, 2, R29 ;  /* 0x400000001c557823 */ /* 0x000fe2000000001d */
[----:B------:R-:W-:Y:S01]  /*46c0*/  FFMA R29, R4, c[0x0][0x340], RZ ;  /* 0x0000d000041d7a23 */ /* 0x000fe200000000ff */
[----:B------:R-:W-:Y:S01]  /*46d0*/  FADD R26, R66, -R51 ;  /* 0x80000033421a7221 */ /* 0x000fe20000000000 */
[----:B------:R-:W-:Y:S01]  /*46e0*/  FFMA R5, R5, 0.5, RZ ;  /* 0x3f00000005057823 */ /* 0x000fe200000000ff */
[----:B------:R-:W-:Y:S01]  /*46f0*/  FADD R67, R67, R67 ;  /* 0x0000004343437221 */ /* 0x000fe20000000000 */
[----:B------:R-:W-:Y:S01]  /*4700*/  FFMA R88, R29, c[0x0][0x340], R88 ;  /* 0x0000d0001d587a23 */ /* 0x000fe20000000058 */
[----:B------:R-:W-:Y:S01]  /*4710*/  FMUL R29, R63, R8 ;  /* 0x000000083f1d7220 */ /* 0x000fe20000400000 */
[----:B------:R-:W-:Y:S01]  /*4720*/  FFMA R51, R5, c[0x0][0x340], RZ ;  /* 0x0000d00005337a23 */ /* 0x000fe200000000ff */
[-C--:B------:R-:W-:Y:S01]  /*4730*/  FMUL R8, R76, R63.reuse ;  /* 0x0000003f4c087220 */ /* 0x080fe20000400000 */
[----:B------:R-:W-:Y:S01]  /*4740*/  FADD R4, R67, -R50 ;  /* 0x8000003243047221 */ /* 0x000fe20000000000 */
[----:B------:R-:W-:Y:S01]  /*4750*/  FFMA R29, R88, R48, R29 ;  /* 0x00000030581d7223 */ /* 0x000fe2000000001d */
[----:B------:R-:W-:Y:S01]  /*4760*/  FFMA R90, R51, c[0x0][0x340], R90 ;  /* 0x0000d000335a7a23 */ /* 0x000fe2000000005a */
[-C--:B------:R-:W-:Y:S01]  /*4770*/  FMUL R48, R16, R63.reuse ;  /* 0x0000003f10307220 */ /* 0x080fe20000400000 */
[-C--:B------:R-:W-:Y:S01]  /*4780*/  FFMA R8, R21, R88.reuse, R8 ;  /* 0x0000005815087223 */ /* 0x080fe20000000008 */
[----:B------:R-:W-:Y:S01]  /*4790*/  FADD R5, -R50, R85 ;  /* 0x0000005532057221 */ /* 0x000fe20000000100 */
[----:B------:R-:W-:Y:S01]  /*47a0*/  FMUL R50, R15, R88 ;  /* 0x000000580f327220 */ /* 0x000fe20000400000 */
[-C--:B------:R-:W-:Y:S01]  /*47b0*/  FFMA R48, R17, R90.reuse, -R48 ;  /* 0x0000005a11307223 */ /* 0x080fe20000000830 */
[----:B------:R-:W-:Y:S01]  /*47c0*/  FFMA R8, -R19, R90, R8 ;  /* 0x0000005a13087223 */ /* 0x000fe20000000108 */
[----:B------:R-:W-:Y:S01]  /*47d0*/  FFMA R54, R90, -R54, R29 ;  /* 0x800000365a367223 */ /* 0x000fe2000000001d */
[----:B------:R-:W-:Y:S01]  /*47e0*/  FFMA R29, R77, R90, -R50 ;  /* 0x0000005a4d1d7223 */ /* 0x000fe20000000832 */
[----:B------:R-:W-:Y:S01]  /*47f0*/  FFMA R48, R75, R88, R48 ;  /* 0x000000584b307223 */ /* 0x000fe20000000030 */
[----:B------:R-:W-:Y:S01]  /*4800*/  FADD R8, RZ, R8 ;  /* 0x00000008ff087221 */ /* 0x000fe20000000000 */
[----:B------:R-:W-:Y:S01]  /*4810*/  FFMA R28, R28, 2, R67 ;  /* 0x400000001c1c7823 */ /* 0x000fe20000000043 */
[----:B------:R-:W-:Y:S01]  /*4820*/  FFMA R29, R14, R63, R29 ;  /* 0x0000003f0e1d7223 */ /* 0x000fe2000000001d */
[----:B------:R-:W-:Y:S01]  /*4830*/  FADD R48, RZ, R48 ;  /* 0x00000030ff307221 */ /* 0x000fe20000000000 */
[-C--:B------:R-:W-:Y:S01]  /*4840*/  FFMA R69, R22, R8.reuse, R69 ;  /* 0x0000000816457223 */ /* 0x080fe20000000045 */
[-C--:B------:R-:W-:Y:S01]  /*4850*/  FFMA R68, R23, R8.reuse, R68 ;  /* 0x0000000817447223 */ /* 0x080fe20000000044 */
[----:B------:R-:W-:Y:S01]  /*4860*/  FFMA R79, R20, R8, R79 ;  /* 0x00000008144f7223 */ /* 0x000fe2000000004f */
[-C--:B------:R-:W-:Y:S01]  /*4870*/  FMUL R51, R40, R48.reuse ;  /* 0x0000003028337220 */ /* 0x080fe20000400000 */
[-C--:B------:R-:W-:Y:S01]  /*4880*/  FMUL R40, R39, R48.reuse ;  /* 0x0000003027287220 */ /* 0x080fe20000400000 */
[-C--:B------:R-:W-:Y:S01]  /*4890*/  FFMA R73, R22, R48.reuse, R73 ;  /* 0x0000003016497223 */ /* 0x080fe20000000049 */
[----:B------:R-:W-:Y:S01]  /*48a0*/  FFMA R70, R23, R48, R70 ;  /* 0x0000003017467223 */ /* 0x000fe20000000046 */
[----:B------:R-:W-:Y:S01]  /*48b0*/  FFMA R51, R42, R8, R51 ;  /* 0x000000082a337223 */ /* 0x000fe20000000033 */
[----:B------:R-:W-:Y:S01]  /*48c0*/  FFMA R71, R20, R48, R71 ;  /* 0x0000003014477223 */ /* 0x000fe20000000047 */
[----:B------:R-:W-:Y:S01]  /*48d0*/  FFMA R42, R43, R8, R40 ;  /* 0x000000082b2a7223 */ /* 0x000fe20000000028 */
[----:B------:R-:W-:Y:S01]  /*48e0*/  FMUL R48, R41, R48 ;  /* 0x0000003029307220 */ /* 0x000fe20000400000 */
[----:B------:R-:W-:Y:S01]  /*48f0*/  FADD R40, RZ, R29 ;  /* 0x0000001dff287221 */ /* 0x000fe20000000000 */
[----:B------:R-:W-:Y:S01]  /*4900*/  FMUL R49, R63, R49 ;  /* 0x000000313f317220 */ /* 0x000fe20000400000 */
[----:B------:R-:W-:Y:S01]  /*4910*/  FMUL R60, R88, R60 ;  /* 0x0000003c583c7220 */ /* 0x000fe20000400000 */
[----:B------:R-:W-:Y:S01]  /*4920*/  FFMA R48, R45, R8, R48 ;  /* 0x000000082d307223 */ /* 0x000fe20000000030 */
[-C--:B------:R-:W-:Y:S01]  /*4930*/  FFMA R51, R38, R40.reuse, R51 ;  /* 0x0000002826337223 */ /* 0x080fe20000000033 */
[-C--:B------:R-:W-:Y:S01]  /*4940*/  FFMA R42, R35, R40.reuse, R42 ;  /* 0x00000028232a7223 */ /* 0x080fe2000000002a */
[-C--:B------:R-:W-:Y:S01]  /*4950*/  FFMA R83, R20, R40.reuse, R83 ;  /* 0x0000002814537223 */ /* 0x080fe20000000053 */
[----:B------:R-:W-:Y:S01]  /*4960*/  FFMA R48, R37, R40, R48 ;  /* 0x0000002825307223 */ /* 0x000fe20000000030 */
[----:B------:R-:W-:Y:S01]  /*4970*/  FADD R8, RZ, R51 ;  /* 0x00000033ff087221 */ /* 0x000fe20000000000 */
[----:B------:R-:W-:Y:S01]  /*4980*/  FADD R29, RZ, R42 ;  /* 0x0000002aff1d7221 */ /* 0x000fe20000000000 */
[----:B------:R-:W-:Y:S01]  /*4990*/  FFMA R62, R90, R62, R49 ;  /* 0x0000003e5a3e7223 */ /* 0x000fe20000000031 */
[----:B------:R-:W-:Y:S01]  /*49a0*/  FADD R48, RZ, R48 ;  /* 0x00000030ff307221 */ /* 0x000fe20000000000 */
[----:B------:R-:W-:Y:S01]  /*49b0*/  FMUL R20, R75, R8 ;  /* 0x000000084b147220 */ /* 0x000fe20000400000 */
[----:B------:R-:W-:Y:S01]  /*49c0*/  FMUL R35, R14, R29 ;  /* 0x0000001d0e237220 */ /* 0x000fe20000400000 */
[----:B------:R-:W-:Y:S01]  /*49d0*/  FMUL R14, R29, R55 ;  /* 0x000000371d0e7220 */ /* 0x000fe20000400000 */
[----:B------:R-:W-:Y:S01]  /*49e0*/  FMUL R27, R8, R27 ;  /* 0x0000001b081b7220 */ /* 0x000fe20000400000 */
[-C--:B------:R-:W-:Y:S01]  /*49f0*/  FFMA R20, R21, R48.reuse, R20 ;  /* 0x0000003015147223 */ /* 0x080fe20000000014 */
[-C--:B------:R-:W-:Y:S01]  /*4a00*/  FFMA R35, R76, R48.reuse, R35 ;  /* 0x000000304c237223 */ /* 0x080fe20000000023 */
[----:B------:R-:W-:Y:S01]  /*4a10*/  FFMA R33, R48, R33, R14 ;  /* 0x0000002130217223 */ /* 0x000fe2000000000e */
[----:B------:R-:W-:Y:S01]  /*4a20*/  FMUL R14, R19, R48 ;  /* 0x00000030130e7220 */ /* 0x000fe20000400000 */
[-C--:B------:R-:W-:Y:S01]  /*4a30*/  FFMA R20, -R15, R29.reuse, R20 ;  /* 0x0000001d0f147223 */ /* 0x080fe20000000114 */
[----:B------:R-:W-:Y:S01]  /*4a40*/  FMUL R21, R29, R28 ;  /* 0x0000001c1d157220 */ /* 0x000fe20000400000 */
[----:B------:R-:W-:Y:S01]  /*4a50*/  FFMA R35, -R16, R8, R35 ;  /* 0x0000000810237223 */ /* 0x000fe20000000123 */
[----:B------:R-:W-:Y:S01]  /*4a60*/  FFMA R14, R77, R29, -R14 ;  /* 0x0000001d4d0e7223 */ /* 0x000fe2000000080e */
[----:B------:R-:W-:Y:S01]  /*4a70*/  FADD R20, RZ, R20 ;  /* 0x00000014ff147221 */ /* 0x000fe20000000000 */
[----:B------:R-:W-:Y:S01]  /*4a80*/  FFMA R78, R23, R40, R78 ;  /* 0x00000028174e7223 */ /* 0x000fe2000000004e */
[----:B------:R-:W-:Y:S01]  /*4a90*/  FFMA R49, R63, R56, R60 ;  /* 0x000000383f317223 */ /* 0x000fe2000000003c */
[C---:B------:R-:W-:Y:S01]  /*4aa0*/  FMUL R23, R8.reuse, R24 ;  /* 0x0000001808177220 */ /* 0x040fe20000400000 */
[----:B------:R-:W-:Y:S01]  /*4ab0*/  FFMA R21, R8, R57, R21 ;  /* 0x0000003908157223 */ /* 0x000fe20000000015 */
[----:B------:R-:W-:Y:S01]  /*4ac0*/  FFMA R5, R48, R5, R27 ;  /* 0x0000000530057223 */ /* 0x000fe2000000001b */
[----:B------:R-:W-:Y:S01]  /*4ad0*/  FFMA R16, R8, -R4, R33 ;  /* 0x8000000408107223 */ /* 0x000fe20000000021 */
[----:B------:R-:W-:Y:S01]  /*4ae0*/  FMUL R53, R90, R53 ;  /* 0x000000355a357220 */ /* 0x000fe20000400000 */
[----:B------:R-:W-:Y:S01]  /*4af0*/  FADD R4, RZ, R35 ;  /* 0x00000023ff047221 */ /* 0x000fe20000000000 */
[----:B------:R-:W-:Y:S01]  /*4b00*/  FMUL R19, R34, R20 ;  /* 0x0000001422137220 */ /* 0x000fe20000400000 */
[----:B------:R-:W-:Y:S01]  /*4b10*/  FFMA R8, R17, R8, R14 ;  /* 0x0000000811087223 */ /* 0x000fe2000000000e */
[----:B------:R-:W-:Y:S01]  /*4b20*/  FFMA R49, R90, R65, R49 ;  /* 0x000000415a317223 */ /* 0x000fe20000000031 */
[----:B------:R-:W-:Y:S01]  /*4b30*/  FFMA R6, R29, R6, R5 ;  /* 0x000000061d067223 */ /* 0x000fe20000000005 */
[----:B------:R-:W-:Y:S01]  /*4b40*/  FFMA R58, R88, R58, R53 ;  /* 0x0000003a583a7223 */ /* 0x000fe20000000035 */
[----:B------:R-:W-:Y:S01]  /*4b50*/  FFMA R19, R36, R4, R19 ;  /* 0x0000000424137223 */ /* 0x000fe20000000013 */
[----:B------:R-:W-:Y:S01]  /*4b60*/  FADD R5, RZ, R8 ;  /* 0x00000008ff057221 */ /* 0x000fe20000000000 */
[----:B------:R-:W-:Y:S01]  /*4b70*/  FADD R80, R89, R80 ;  /* 0x0000005059507221 */ /* 0x000fe20000000000 */
[----:B------:R-:W-:Y:S01]  /*4b80*/  FFMA R9, R88, R9, R62 ;  /* 0x0000000958097223 */ /* 0x000fe2000000003e */
[----:B------:R-:W-:Y:S01]  /*4b90*/  FFMA R64, R48, R64, R23 ;  /* 0x0000004030407223 */ /* 0x000fe20000000017 */
[----:B------:R-:W-:Y:S01]  /*4ba0*/  FADD R49, R86, R49 ;  /* 0x0000003156317221 */ /* 0x000fe20000000000 */
[----:B------:R-:W-:Y:S01]  /*4bb0*/  FADD R95, R52, R95 ;  /* 0x0000005f345f7221 */ /* 0x000fe20000000000 */
[----:B------:R-:W-:Y:S01]  /*4bc0*/  FADD R94, R91, R94 ;  /* 0x0000005e5b5e7221 */ /* 0x000fe20000000000 */
[----:B------:R-:W-:Y:S01]  /*4bd0*/  FFMA R61, R63, -R61, R58 ;  /* 0x8000003d3f3d7223 */ /* 0x000fe2000000003a */
[----:B------:R-:W-:Y:S01]  /*4be0*/  FFMA R19, R32, R5, R19 ;  /* 0x0000000520137223 */ /* 0x000fe20000000013 */
[----:B------:R-:W-:Y:S01]  /*4bf0*/  FADD R9, R80, R9 ;  /* 0x0000000950097221 */ /* 0x000fe20000000000 */
[----:B------:R-:W-:Y:S01]  /*4c00*/  FFMA R14, R29, -R26, R64 ;  /* 0x8000001a1d0e7223 */ /* 0x000fe20000000040 */
[----:B------:R-:W-:Y:S01]  /*4c10*/  FADD R17, R49, R6 ;  /* 0x0000000631117221 */ /* 0x000fe20000000000 */
[----:B------:R-:W-:Y:S01]  /*4c20*/  FADD R54, R95, R54 ;  /* 0x000000365f367221 */ /* 0x000fe20000000000 */
[----:B------:R-:W-:Y:S01]  /*4c30*/  FADD R61, R94, R61 ;  /* 0x0000003d5e3d7221 */ /* 0x000fe20000000000 */
[----:B------:R-:W-:Y:S01]  /*4c40*/  FFMA R15, R48, -R25, R21 ;  /* 0x80000019300f7223 */ /* 0x000fe20000000015 */
[----:B------:R-:W-:Y:S01]  /*4c50*/  FADD R6, RZ, R59 ;  /* 0x0000003bff067221 */ /* 0x000fe20000000000 */
[----:B------:R-:W-:Y:S01]  /*4c60*/  FADD R19, RZ, R19 ;  /* 0x00000013ff137221 */ /* 0x000fe20000000000 */
[----:B------:R-:W-:Y:S01]  /*4c70*/  FADD R14, R9, R14 ;  /* 0x0000000e090e7221 */ /* 0x000fe20000000000 */
[C---:B------:R-:W-:Y:S01]  /*4c80*/  FFMA R8, R7.reuse, R20, RZ ;  /* 0x0000001407087223 */ /* 0x040fe200000000ff */
[C---:B------:R-:W-:Y:S01]  /*4c90*/  FFMA R9, R7.reuse, R4, RZ ;  /* 0x0000000407097223 */ /* 0x040fe200000000ff */
[----:B------:R-:W-:Y:S01]  /*4ca0*/  FFMA R5, R7, R5, RZ ;  /* 0x0000000507057223 */ /* 0x000fe200000000ff */
[----:B------:R-:W-:Y:S01]  /*4cb0*/  FFMA R81, R22, R40, R81 ;  /* 0x0000002816517223 */ /* 0x000fe20000000051 */
[----:B------:R-:W-:Y:S01]  /*4cc0*/  FADD R15, R54, R15 ;  /* 0x0000000f360f7221 */ /* 0x000fe20000000000 */
[----:B------:R-:W-:Y:S01]  /*4cd0*/  FADD R16, R61, R16 ;  /* 0x000000103d107221 */ /* 0x000fe20000000000 */
[-C--:B------:R-:W-:Y:S01]  /*4ce0*/  FFMA R7, R7, R6.reuse, RZ ;  /* 0x0000000607077223 */ /* 0x080fe200000000ff */
[----:B------:R-:W-:Y:S01]  /*4cf0*/  FFMA R4, R44, R6, R19 ;  /* 0x000000062c047223 */ /* 0x000fe20000000013 */
[----:B------:R-:W-:Y:S05]  /*4d00*/  @!P0 BRA `(.L_x_1600) ;  /* 0x000003c000008947 */ /* 0x000fea0003800000 */
[----:B------:R-:W-:Y:S01]  /*4d10*/  ISETP.NE.AND P0, PT, R72, RZ, PT ;  /* 0x000000ff4800720c */ /* 0x000fe20003f05270 */
[----:B------:R-:W-:Y:S01]  /*4d20*/  FADD R4, RZ, R4 ;  /* 0x00000004ff047221 */ /* 0x000fe20000000000 */
[----:B------:R-:W-:Y:S01]  /*4d30*/  MOV R6, c[0x0][0x560] ;  /* 0x0001580000067a02 */ /* 0x000fe20000000f00 */
[----:B------:R-:W-:Y:S03]  /*4d40*/  BSSY B1, `(.L_x_1601) ;  /* 0x0000025000017945 */ /* 0x000fe60003800000 */
[----:B------:R-:W-:-:S02]  /*4d50*/  FSEL R4, R4, RZ, P0 ;  /* 0x000000ff04047208 */ /* 0x000fc40000000000 */
[----:B------:R-:W-:-:S05]  /*4d60*/  SHF.R.S32.HI R28, RZ, 0x1f, R6 ;  /* 0x0000001fff1c7819 */ /* 0x000fca0000011406 */
[----:B------:R-:W-:Y:S05]  /*4d70*/  @!P0 BRA `(.L_x_1602) ;  /* 0x0000021000008947 */ /* 0x000fea0003800000 */
[----:B------:R-:W0:Y:S01]  /*4d80*/  MUFU.RCP R19, R30 ;  /* 0x0000001e00137308 */ /* 0x000e220000001000 */
[----:B------:R-:W-:Y:S01]  /*4d90*/  FMUL R4, R31, R4 ;  /* 0x000000041f047220 */ /* 0x000fe20000400000 */
[----:B------:R-:W-:Y:S01]  /*4da0*/  ISETP.NE.U32.AND P0, PT, RZ, c[0x0][0x540], PT ;  /* 0x00015000ff007a0c */ /* 0x000fe20003f05070 */
[----:B------:R-:W-:Y:S03]  /*4db0*/  BSSY B2, `(.L_x_1603) ;  /* 0x000000b000027945 */ /* 0x000fe60003800000 */
[----:B------:R-:W-:Y:S02]  /*4dc0*/  ISETP.NE.AND.EX P0, PT, RZ, c[0x0][0x544], PT, P0 ;  /* 0x00015100ff007a0c */ /* 0x000fe40003f05300 */
        /* <DEDUP_REMOVED lines=8> */
[----:B------:R-:W-:Y:S05]  /*4e50*/  CALL.REL.NOINC `($__internal_17_$__cuda_sm3x_div_rn_noftz_f32_slowpath) ;  /* 0x000019e000007944 */ /* 0x000fea0003c00000 */
.L_x_1604:
[----:B------:R-:W-:Y:S05]  /*4e60*/  BSYNC B2 ;  /* 0x0000000000027941 */ /* 0x000fea0003800000 */
.L_x_1603:
[----:B0-----:R-:W-:Y:S01]  /*4e70*/  FADD R23, RZ, -R6 ;  /* 0x80000006ff177221 */ /* 0x001fe20000000000 */
[----:B------:R-:W-:Y:S05]  /*4e80*/  @!P0 BRA `(.L_x_1605) ;  /* 0x0000007000008947 */ /* 0x000fea0003800000 */
[----:B------:R-:W-:Y:S01]  /*4e90*/  MOV R21, c[0x0][0x560] ;  /* 0x0001580000157a02 */ /* 0x000fe20000000f00 */
[----:B------:R-:W-:-:S04]  /*4ea0*/  IMAD R19, R46, c[0x0][0x560], RZ ;  /* 0x000158002e137a24 */ /* 0x000fc800078e02ff */
[C---:B------:R-:W-:Y:S02]  /*4eb0*/  IMAD R19, R12.reuse, R28, R19 ;  /* 0x0000001c0c137224 */ /* 0x040fe400078e0213 */
[----:B------:R-:W-:-:S05]  /*4ec0*/  IMAD.WIDE.U32 R20, R12, R21, c[0x0][0x540] ;  /* 0x000150000c147625 */ /* 0x000fca00078e0015 */
[----:B------:R-:W-:-:S05]  /*4ed0*/  IADD3 R21, R21, R19, RZ ;  /* 0x0000001315157210 */ /* 0x000fca0007ffe0ff */
[----:B------:R0:W-:Y:S01]  /*4ee0*/  RED.E.ADD.F32.FTZ.RN.STRONG.GPU [R20.64], R23 ;  /* 0x000000171400798e */ /* 0x0001e2000c10e788 */
[----:B------:R-:W-:Y:S05]  /*4ef0*/  BRA `(.L_x_1602) ;  /* 0x0000009000007947 */ /* 0x000fea0003800000 */
.L_x_1605:
        /* <DEDUP_REMOVED lines=9> */
.L_x_1602:
[----:B------:R-:W-:Y:S05]  /*4f90*/  BSYNC B1 ;  /* 0x0000000000017941 */ /* 0x000fea0003800000 */
.L_x_1601:
        /* <DEDUP_REMOVED lines=8> */
[----:B------:R0:W-:Y:S01]  /*5020*/  RED.E.ADD.F32.FTZ.RN.STRONG.GPU [R20.64], RZ ;  /* 0x000000ff1400798e */ /* 0x0001e2000c10e788 */
[----:B------:R-:W-:Y:S05]  /*5030*/  BRA `(.L_x_1600) ;  /* 0x0000009000007947 */ /* 0x000fea0003800000 */
.L_x_1606:
        /* <DEDUP_REMOVED lines=9> */
.L_x_1600:
[----:B------:R-:W-:Y:S01]  /*50d0*/  ISETP.NE.U32.AND P0, PT, RZ, c[0x0][0x508], PT ;  /* 0x00014200ff007a0c */ /* 0x000fe20003f05070 */
[----:B------:R-:W-:Y:S01]  /*50e0*/  FADD R19, RZ, R14 ;  /* 0x0000000eff137221 */ /* 0x000fe20000000000 */
[----:B0-----:R-:W-:Y:S01]  /*50f0*/  FADD R21, RZ, R16 ;  /* 0x00000010ff157221 */ /* 0x001fe20000000000 */
[----:B------:R-:W-:Y:S01]  /*5100*/  FADD R23, RZ, R15 ;  /* 0x0000000fff177221 */ /* 0x000fe20000000000 */
[----:B------:R-:W-:Y:S01]  /*5110*/  ISETP.NE.AND.EX P0, PT, RZ, c[0x0][0x50c], PT, P0 ;  /* 0x00014300ff007a0c */ /* 0x000fe20003f05300 */
[----:B------:R-:W-:-:S12]  /*5120*/  FADD R25, RZ, R17 ;  /* 0x00000011ff197221 */ /* 0x000fd80000000000 */
        /* <DEDUP_REMOVED lines=15> */
.L_x_1607:
        /* <DEDUP_REMOVED lines=14> */
[----:B------:R0:W-:Y:S02]  /*5300*/  RED.E.ADD.F32.FTZ.RN.STRONG.GPU [R14.64+0x14], R18 ;  /* 0x000014120e00798e */ /* 0x0001e4000c10e788 */
.L_x_1608:
        /* <DEDUP_REMOVED lines=16> */
.L_x_1609:
        /* <DEDUP_REMOVED lines=16> */
.L_x_1610:
[----:B------:R-:W-:Y:S01]  /*5510*/  ISETP.NE.U32.AND P0, PT, RZ, c[0x0][0x4d0], PT ;  /* 0x00013400ff007a0c */ /* 0x000fe20003f05070 */
[----:B------:R-:W-:Y:S01]  /*5520*/  FADD R69, RZ, R69 ;  /* 0x00000045ff457221 */ /* 0x000fe20000000000 */
[----:B0-----:R-:W-:Y:S01]  /*5530*/  FADD R9, RZ, R68 ;  /* 0x00000044ff097221 */ /* 0x001fe20000000000 */
        /* <DEDUP_REMOVED lines=26> */
.L_x_1611:
        /* <DEDUP_REMOVED lines=19> */
.L_x_1569:
[----:B------:R-:W-:-:S04]  /*5810*/  ISETP.NE.U32.AND P0, PT, RZ, c[0x0][0x5b8], PT ;  /* 0x00016e00ff007a0c */ /* 0x000fc80003f05070 */
[----:B------:R-:W-:-:S13]  /*5820*/  ISETP.NE.AND.EX P0, PT, RZ, c[0x0][0x5bc], PT, P0 ;  /* 0x00016f00ff007a0c */ /* 0x000fda0003f05300 */
[----:B------:R-:W-:Y:S05]  /*5830*/  @!P0 BRA `(.L_x_1613) ;  /* 0x000000d000008947 */ /* 0x000fea0003800000 */
        /* <DEDUP_REMOVED lines=13> */
.L_x_1613:
[----:B------:R-:W-:-:S04]  /*5910*/  ISETP.NE.U32.AND P0, PT, RZ, c[0x0][0x388], PT ;  /* 0x0000e200ff007a0c */ /* 0x000fc80003f05070 */
[----:B------:R-:W-:-:S13]  /*5920*/  ISETP.NE.AND.EX P0, PT, RZ, c[0x0][0x38c], PT, P0 ;  /* 0x0000e300ff007a0c */ /* 0x000fda0003f05300 */
[----:B------:R-:W2:Y:S04]  /*5930*/  @P0 LDG.E R5, [R8.64] ;  /* 0x0000000808050981 */ /* 0x000ea8000c1e1900 */
[----:B------:R-:W3:Y:S04]  /*5940*/  @P0 LDG.E R0, [R8.64+0x4] ;  /* 0x0000040808000981 */ /* 0x000ee8000c1e1900 */
[----:B------:R-:W4:Y:S04]  /*5950*/  @P0 LDG.E R2, [R8.64+0x8] ;  /* 0x0000080808020981 */ /* 0x000f28000c1e1900 */
[----:B------:R-:W5:Y:S04]  /*5960*/  @P0 LDG.E R3, [R8.64+0xc] ;  /* 0x00000c0808030981 */ /* 0x000f68000c1e1900 */
[----:B------:R-:W5:Y:S04]  /*5970*/  @P0 LDG.E R4, [R8.64+0x10] ;  /* 0x0000100808040981 */ /* 0x000f68000c1e1900 */
[----:B------:R-:W5:Y:S01]  /*5980*/  @P0 LDG.E R6, [R8.64+0x14] ;  /* 0x0000140808060981 */ /* 0x000f62000c1e1900 */
[----:B------:R-:W-:-:S02]  /*5990*/  MOV R11, RZ ;  /* 0x000000ff000b7202 */ /* 0x000fc40000000f00 */
[----:B------:R-:W-:Y:S02]  /*59a0*/  MOV R15, RZ ;  /* 0x000000ff000f7202 */ /* 0x000fe40000000f00 */
[----:B------:R-:W-:Y:S02]  /*59b0*/  MOV R17, RZ ;  /* 0x000000ff00117202 */ /* 0x000fe40000000f00 */
[----:B------:R-:W-:Y:S02]  /*59c0*/  MOV R7, RZ ;  /* 0x000000ff00077202 */ /* 0x000fe40000000f00 */
        /* <DEDUP_REMOVED lines=8> */
.L_x_1614:
        /* <DEDUP_REMOVED lines=15> */
.L_x_1615:
        /* <DEDUP_REMOVED lines=15> */
.L_x_1616:
        /* <DEDUP_REMOVED lines=12> */
[----:B------:R-:W5:Y:S04]  /*5cf0*/  LDG.E R6, [R2.64+0xc] ;  /* 0x00000c0802067981 */ /* 0x000f68000c1e1900 */
        /* <DEDUP_REMOVED lines=9> */
[----:B------:R-:W-:Y:S01]  /*5d90*/  FADD R9, RZ, R9 ;  /* 0x00000009ff097221 */ /* 0x000fe20000000000 */
[----:B------:R-:W-:Y:S05]  /*5da0*/  BRA `(.L_x_1618) ;  /* 0x000001e000007947 */ /* 0x000fea0003800000 */
.L_x_1617:
[----:B------:R-:W-:Y:S02]  /*5db0*/  ISETP.NE.U32.AND P0, PT, RZ, c[0x0][0x350], PT ;  /* 0x0000d400ff007a0c */ /* 0x000fe40003f05070 */
[----:B------:R-:W-:-:S02]  /*5dc0*/  MOV R9, RZ ;  /* 0x000000ff00097202 */ /* 0x000fc40000000f00 */
[----:B------:R-:W-:Y:S02]  /*5dd0*/  ISETP.NE.AND.EX P0, PT, RZ, c[0x0][0x354], PT, P0 ;  /* 0x0000d500ff007a0c */ /* 0x000fe40003f05300 */
[----:B------:R-:W-:Y:S02]  /*5de0*/  MOV R21, RZ ;  /* 0x000000ff00157202 */ /* 0x000fe40000000f00 */
[----:B0-----:R-:W-:Y:S02]  /*5df0*/  MOV R19, RZ ;  /* 0x000000ff00137202 */ /* 0x001fe40000000f00 */
        /* <DEDUP_REMOVED lines=25> */
.L_x_1618:
[----:B------:R-:W-:Y:S02]  /*5f90*/  ISETP.NE.U32.AND P0, PT, RZ, c[0x0][0x3b8], PT ;  /* 0x0000ee00ff007a0c */ /* 0x000fe40003f05070 */
[----:B------:R-:W-:-:S02]  /*5fa0*/  MOV R7, RZ ;  /* 0x000000ff00077202 */ /* 0x000fc40000000f00 */
        /* <DEDUP_REMOVED lines=15> */
.L_x_1619:
        /* <DEDUP_REMOVED lines=16> */
.L_x_1612:
[----:B------:R-:W-:Y:S05]  /*61a0*/  BSYNC B0 ;  /* 0x0000000000007941 */ /* 0x000fea0003800000 */
.L_x_1568:
[----:B------:R-:W-:Y:S01]  /*61b0*/  ISETP.NE.U32.AND P0, PT, RZ, c[0x0][0x498], PT ;  /* 0x00012600ff007a0c */ /* 0x000fe20003f05070 */
[----:B------:R-:W-:-:S03]  /*61c0*/  FADD R7, RZ, R7 ;  /* 0x00000007ff077221 */ /* 0x000fc60000000000 */
[----:B------:R-:W-:-:S13]  /*61d0*/  ISETP.NE.AND.EX P0, PT, RZ, c[0x0][0x49c], PT, P0 ;  /* 0x00012700ff007a0c */ /* 0x000fda0003f05300 */
[----:B------:R-:W-:Y:S05]  /*61e0*/  @!P0 BRA `(.L_x_1620) ;  /* 0x0000009000008947 */ /* 0x000fea0003800000 */
[----:B------:R-:W-:Y:S01]  /*61f0*/  ULDC UR7, c[0x0][0x4b8] ;  /* 0x00012e0000077ab9 */ /* 0x000fe20000000800 */
[----:B0-----:R-:W-:Y:S01]  /*6200*/  MOV R3, c[0x0][0x4b8] ;  /* 0x00012e0000037a02 */ /* 0x001fe20000000f00 */
[----:B------:R-:W-:Y:S01]  /*6210*/  USHF.R.S32.HI UR7, URZ, 0x1f, UR7 ;  /* 0x0000001f3f077899 */ /* 0x000fe20008011407 */
[----:B------:R-:W-:-:S03]  /*6220*/  IMAD R5, R46, c[0x0][0x4b8], RZ ;  /* 0x00012e002e057a24 */ /* 0x000fc600078e02ff */
[----:B------:R-:W-:-:S04]  /*6230*/  IMAD.WIDE.U32 R2, R12, R3, c[0x0][0x498] ;  /* 0x000126000c027625 */ /* 0x000fc800078e0003 */
[----:B------:R-:W-:-:S05]  /*6240*/  IMAD R5, R12, UR7, R5 ;  /* 0x000000070c057c24 */ /* 0x000fca000f8e0205 */
[----:B------:R-:W-:-:S05]  /*6250*/  IADD3 R3, R3, R5, RZ ;  /* 0x0000000503037210 */ /* 0x000fca0007ffe0ff */
[----:B------:R0:W-:Y:S01]  /*6260*/  RED.E.ADD.F32.FTZ.RN.STRONG.GPU [R2.64], R7 ;  /* 0x000000070200798e */ /* 0x0001e2000c10e788 */
[----:B------:R-:W-:Y:S05]  /*6270*/  BRA `(.L_x_1621) ;  /* 0x0000009000007947 */ /* 0x000fea0003800000 */
.L_x_1620:
        /* <DEDUP_REMOVED lines=8> */
[----:B------:R0:W-:Y:S02]  /*6300*/  RED.E.ADD.F32.FTZ.RN.STRONG.GPU [R2.64], R7 ;  /* 0x000000070200798e */ /* 0x0001e4000c10e788 */
.L_x_1621:
[----:B0-----:R-:W-:-:S05]  /*6310*/  MOV R3, c[0x0][0x0] ;  /* 0x0000000000037a02 */ /* 0x001fca0000000f00 */
[----:B------:R-:W-:-:S05]  /*6320*/  IMAD.WIDE.U32 R12, R3, c[0x0][0xc], R12 ;  /* 0x00000300030c7a25 */ /* 0x000fca00078e000c */
[----:B------:R-:W-:-:S04]  /*6330*/  ISETP.GE.U32.AND P0, PT, R12, c[0x0][0x178], PT ;  /* 0x00005e000c007a0c */ /* 0x000fc80003f06070 */
[----:B------:R-:W-:-:S13]  /*6340*/  ISETP.GE.U32.AND.EX P0, PT, R13, c[0x0][0x17c], PT, P0 ;  /* 0x00005f000d007a0c */ /* 0x000fda0003f06100 */
[----:B------:R-:W-:Y:S01]  /*6350*/  @P0 CALL.REL.NOINC `(.L_x_1622) ;  /* 0x0000001000000944 */ /* 0x000fe20003c00000 */
[----:B------:R-:W-:Y:S05]  /*6360*/  BRA `(.L_x_1623) ;  /* 0xffff9da000007947 */ /* 0x000fea000383ffff */
.L_x_1622:
[----:B------:R-:W-:Y:S05]  /*6370*/  EXIT ;  /* 0x000000000000794d */ /* 0x000fea0003800000 */
        .weak           $__internal_15_$__cuda_sm20_rcp_rn_f32_slowpath
        .type           $__internal_15_$__cuda_sm20_rcp_rn_f32_slowpath,@function
        .size           $__internal_15_$__cuda_sm20_rcp_rn_f32_slowpath,($__internal_16_$__cuda_sm20_sqrt_rn_f32_slowpath - $__internal_15_$__cuda_sm20_rcp_rn_f32_slowpath)
$__internal_15_$__cuda_sm20_rcp_rn_f32_slowpath:
        /* <DEDUP_REMOVED lines=15> */
.L_x_1625:
[----:B------:R-:W-:-:S04]  /*6470*/  IADD3 R93, R91, -0xfd, RZ ;  /* 0xffffff035b5d7810 */ /* 0x000fc80007ffe0ff */
[----:B------:R-:W-:-:S13]  /*6480*/  ISETP.GT.U32.AND P0, PT, R93, 0x1, PT ;  /* 0x000000015d00780c */ /* 0x000fda0003f04070 */
[----:B------:R-:W-:Y:S05]  /*6490*/  @P0 BRA `(.L_x_1627) ;  /* 0x000001e000000947 */ /* 0x000fea0003800000 */
[----:B------:R-:W-:Y:S02]  /*64a0*/  LOP3.LUT R7, R48, 0x7fffff, RZ, 0xc0, !PT ;  /* 0x007fffff30077812 */ /* 0x000fe400078ec0ff */
[----:B------:R-:W-:Y:S02]  /*64b0*/  MOV R104, 0x3 ;  /* 0x0000000300687802 */ /* 0x000fe40000000f00 */
[----:B------:R-:W-:Y:S02]  /*64c0*/  LOP3.LUT R7, R7, 0x3f800000, RZ, 0xfc, !PT ;  /* 0x3f80000007077812 */ /* 0x000fe400078efcff */
[----:B------:R-:W-:Y:S02]  /*64d0*/  SHF.L.U32 R104, R104, R93, RZ ;  /* 0x0000005d68687219 */ /* 0x000fe400000006ff */
[----:B------:R-:W0:Y:S02]  /*64e0*/  MUFU.RCP R102, R7 ;  /* 0x0000000700667308 */ /* 0x000e240000001000 */
[----:B0-----:R-:W-:-:S04]  /*64f0*/  FFMA R11, R7, R102, -1 ;  /* 0xbf800000070b7423 */ /* 0x001fc80000000066 */
[----:B------:R-:W-:-:S04]  /*6500*/  FADD.FTZ R11, -R11, -RZ ;  /* 0x800000ff0b0b7221 */ /* 0x000fc80000010100 */
[CCC-:B------:R-:W-:Y:S01]  /*6510*/  FFMA.RM R85, R102.reuse, R11.reuse, R102.reuse ;  /* 0x0000000b66557223 */ /* 0x1c0fe20000004066 */
[----:B------:R-:W-:-:S04]  /*6520*/  FFMA.RP R102, R102, R11, R102 ;  /* 0x0000000b66667223 */ /* 0x000fc80000008066 */
[C---:B------:R-:W-:Y:S02]  /*6530*/  LOP3.LUT R11, R85.reuse, 0x7fffff, RZ, 0xc0, !PT ;  /* 0x007fffff550b7812 */ /* 0x040fe400078ec0ff */
[----:B------:R-:W-:Y:S02]  /*6540*/  FSETP.NEU.FTZ.AND P0, PT, R85, R102, PT ;  /* 0x000000665500720b */ /* 0x000fe40003f1d000 */
[----:B------:R-:W-:Y:S02]  /*6550*/  LOP3.LUT R11, R11, 0x800000, RZ, 0xfc, !PT ;  /* 0x008000000b0b7812 */ /* 0x000fe400078efcff */
[----:B------:R-:W-:Y:S02]  /*6560*/  SEL R85, RZ, 0xffffffff, !P0 ;  /* 0xffffffffff557807 */ /* 0x000fe40004000000 */
[----:B------:R-:W-:Y:S02]  /*6570*/  LOP3.LUT R104, R104, R11, RZ, 0xc0, !PT ;  /* 0x0000000b68687212 */ /* 0x000fe400078ec0ff */
[----:B------:R-:W-:-:S02]  /*6580*/  IADD3 R102, -R85, RZ, RZ ;  /* 0x000000ff55667210 */ /* 0x000fc40007ffe1ff */
[-C--:B------:R-:W-:Y:S02]  /*6590*/  SHF.R.U32.HI R104, RZ, R93.reuse, R104 ;  /* 0x0000005dff687219 */ /* 0x080fe40000011668 */
[----:B------:R-:W-:Y:S02]  /*65a0*/  LOP3.LUT P1, RZ, R102, R93, R11, 0xf8, !PT ;  /* 0x0000005d66ff7212 */ /* 0x000fe4000782f80b */
[C---:B------:R-:W-:Y:S02]  /*65b0*/  LOP3.LUT P0, RZ, R104.reuse, 0x1, RZ, 0xc0, !PT ;  /* 0x0000000168ff7812 */ /* 0x040fe4000780c0ff */
[----:B------:R-:W-:Y:S02]  /*65c0*/  LOP3.LUT P2, RZ, R104, 0x2, RZ, 0xc0, !PT ;  /* 0x0000000268ff7812 */ /* 0x000fe4000784c0ff */
[----:B------:R-:W-:Y:S02]  /*65d0*/  IADD3 R102, R91, -0xfc, RZ ;  /* 0xffffff045b667810 */ /* 0x000fe40007ffe0ff */
[----:B------:R-:W-:-:S02]  /*65e0*/  PLOP3.LUT P0, PT, P0, P1, P2, 0xe0, 0x0 ;  /* 0x000000000000781c */ /* 0x000fc40000703c20 */
[----:B------:R-:W-:Y:S02]  /*65f0*/  LOP3.LUT P1, RZ, R48, 0x7fffff, RZ, 0xc0, !PT ;  /* 0x007fffff30ff7812 */ /* 0x000fe4000782c0ff */
[----:B------:R-:W-:Y:S02]  /*6600*/  SEL R7, RZ, 0x1, !P0 ;  /* 0x00000001ff077807 */ /* 0x000fe40004000000 */
[----:B------:R-:W-:Y:S02]  /*6610*/  SHF.R.U32.HI R11, RZ, R102, R11 ;  /* 0x00000066ff0b7219 */ /* 0x000fe4000001160b */
[----:B------:R-:W-:-:S04]  /*6620*/  IADD3 R7, -R7, RZ, RZ ;  /* 0x000000ff07077210 */ /* 0x000fc80007ffe1ff */
[----:B------:R-:W-:-:S13]  /*6630*/  ISETP.GE.AND P0, PT, R7, RZ, PT ;  /* 0x000000ff0700720c */ /* 0x000fda0003f06270 */
[----:B------:R-:W-:-:S04]  /*6640*/  @!P0 IADD3 R11, R11, 0x1, RZ ;  /* 0x000000010b0b8810 */ /* 0x000fc80007ffe0ff */
[----:B------:R-:W-:-:S04]  /*6650*/  @!P1 SHF.L.U32 R11, R11, 0x1, RZ ;  /* 0x000000010b0b9819 */ /* 0x000fc800000006ff */
[----:B------:R-:W-:Y:S01]  /*6660*/  LOP3.LUT R11, R11, 0x80000000, R48, 0xf8, !PT ;  /* 0x800000000b0b7812 */ /* 0x000fe200078ef830 */
[----:B------:R-:W-:Y:S05]  /*6670*/  BRA `(.L_x_1626) ;  /* 0x0000001000007947 */ /* 0x000fea0003800000 */
.L_x_1627:
[----:B------:R0:W1:Y:S02]  /*6680*/  MUFU.RCP R11, R48 ;  /* 0x00000030000b7308 */ /* 0x0000640000001000 */
.L_x_1626:
[----:B------:R-:W-:Y:S05]  /*6690*/  BSYNC B3 ;  /* 0x0000000000037941 */ /* 0x000fea0003800000 */
.L_x_1624:
[----:B-1----:R-:W-:Y:S02]  /*66a0*/  MOV R7, R11 ;  /* 0x0000000b00077202 */ /* 0x002fe40000000f00 */
[----:B------:R-:W-:-:S04]  /*66b0*/  MOV R11, 0x0 ;  /* 0x00000000000b7802 */ /* 0x000fc80000000f00 */
[----:B------:R-:W-:Y:S05]  /*66c0*/  RET.REL.NODEC R10 `(apply_body_deltas_cuda_kernel_backward) ;  /* 0xffff99300a007950 */ /* 0x000fea0003c3ffff */
        .weak           $__internal_16_$__cuda_sm20_sqrt_rn_f32_slowpath
        .type           $__internal_16_$__cuda_sm20_sqrt_rn_f32_slowpath,@function
        .size           $__internal_16_$__cuda_sm20_sqrt_rn_f32_slowpath,($__internal_17_$__cuda_sm3x_div_rn_noftz_f32_slowpath - $__internal_16_$__cuda_sm20_sqrt_rn_f32_slowpath)
$__internal_16_$__cuda_sm20_sqrt_rn_f32_slowpath:
[----:B------:R-:W-:-:S13]  /*66d0*/  LOP3.LUT P0, RZ, R4, 0x7fffffff, RZ, 0xc0, !PT ;  /* 0x7fffffff04ff7812 */ /* 0x000fda000780c0ff */
[----:B------:R-:W-:Y:S05]  /*66e0*/  @!P0 BRA `(.L_x_1628) ;  /* 0x0000011000008947 */ /* 0x000fea0003800000 */
[----:B------:R-:W-:Y:S02]  /*66f0*/  FSETP.GEU.FTZ.AND P0, PT, R4, RZ, PT ;  /* 0x000000ff0400720b */ /* 0x000fe40003f1e000 */
[----:B------:R-:W-:-:S11]  /*6700*/  MOV R0, R4 ;  /* 0x0000000400007202 */ /* 0x000fd60000000f00 */
        /* <DEDUP_REMOVED lines=9> */
[----:B------:R-:W-:Y:S01]  /*67a0*/  @P0 FMUL.FTZ R10, R4, 0.5 ;  /* 0x3f000000040a0820 */ /* 0x000fe20000410000 */
[----:B------:R-:W-:Y:S02]  /*67b0*/  @!P0 MOV R4, R0 ;  /* 0x0000000000048202 */ /* 0x000fe40000000f00 */
[----:B------:R-:W-:-:S04]  /*67c0*/  @P0 FADD.FTZ R7, -R6, -RZ ;  /* 0x800000ff06070221 */ /* 0x000fc80000010100 */
[----:B------:R-:W-:-:S04]  /*67d0*/  @P0 FFMA R7, R6, R7, R5 ;  /* 0x0000000706070223 */ /* 0x000fc80000000005 */
[----:B------:R-:W-:-:S04]  /*67e0*/  @P0 FFMA R7, R7, R10, R6 ;  /* 0x0000000a07070223 */ /* 0x000fc80000000006 */
[----:B------:R-:W-:-:S05]  /*67f0*/  @P0 FMUL.FTZ R4, R7, 2.3283064365386962891e-10 ;  /* 0x2f80000007040820 */ /* 0x000fca0000410000 */
.L_x_1628:
[----:B------:R-:W-:Y:S02]  /*6800*/  MOV R48, R4 ;  /* 0x0000000400307202 */ /* 0x000fe40000000f00 */
[----:B------:R-:W-:Y:S02]  /*6810*/  MOV R4, R11 ;  /* 0x0000000b00047202 */ /* 0x000fe40000000f00 */
[----:B------:R-:W-:-:S04]  /*6820*/  MOV R5, 0x0 ;  /* 0x0000000000057802 */ /* 0x000fc80000000f00 */
[----:B------:R-:W-:Y:S05]  /*6830*/  RET.REL.NODEC R4 `(apply_body_deltas_cuda_kernel_backward) ;  /* 0xffff97c004007950 */ /* 0x000fea0003c3ffff */
        .weak           $__internal_17_$__cuda_sm3x_div_rn_noftz_f32_slowpath
        .type           $__internal_17_$__cuda_sm3x_div_rn_noftz_f32_slowpath,@function
        .size           $__internal_17_$__cuda_sm3x_div_rn_noftz_f32_slowpath,(.L_x_2431 - $__internal_17_$__cuda_sm3x_div_rn_noftz_f32_slowpath)
$__internal_17_$__cuda_sm3x_div_rn_noftz_f32_slowpath:
        /* <DEDUP_REMOVED lines=10> */
[----:B------:R-:W-:-:S11]  /*68e0*/  MOV R19, R30 ;  /* 0x0000001e00137202 */ /* 0x000fd60000000f00 */
        /* <DEDUP_REMOVED lines=25> */
.L_x_1630:
[----:B------:R-:W-:Y:S01]  /*6a80*/  LEA R4, R26, 0xc0800000, 0x17 ;  /* 0xc08000001a047811 */ /* 0x000fe200078eb8ff */
[----:B------:R-:W-:Y:S03]  /*6a90*/  BSSY B4, `(.L_x_1635) ;  /* 0x0000036000047945 */ /* 0x000fe60003800000 */
[----:B------:R-:W-:Y:S02]  /*6aa0*/  IADD3 R21, -R4, R19, RZ ;  /* 0x0000001304157210 */ /* 0x000fe40007ffe1ff */
[----:B------:R-:W-:Y:S02]  /*6ab0*/  IADD3 R19, R25, -0x7f, RZ ;  /* 0xffffff8119137810 */ /* 0x000fe40007ffe0ff */
[----:B------:R-:W0:Y:S01]  /*6ac0*/  MUFU.RCP R22, R21 ;  /* 0x0000001500167308 */ /* 0x000e220000001000 */
[----:B------:R-:W-:Y:S02]  /*6ad0*/  FADD.FTZ R23, -R21, -RZ ;  /* 0x800000ff15177221 */ /* 0x000fe40000010100 */
[C---:B------:R-:W-:Y:S01]  /*6ae0*/  IMAD R4, R19.reuse, -0x800000, R6 ;  /* 0xff80000013047824 */ /* 0x040fe200078e0206 */
[----:B------:R-:W-:-:S04]  /*6af0*/  IADD3 R19, R19, 0x7f, -R26 ;  /* 0x0000007f13137810 */ /* 0x000fc80007ffe81a */
[----:B------:R-:W-:Y:S01]  /*6b00*/  IADD3 R19, R19, R20, RZ ;  /* 0x0000001413137210 */ /* 0x000fe20007ffe0ff */
        /* <DEDUP_REMOVED lines=26> */
[C---:B------:R-:W-:Y:S02]  /*6cb0*/  ISETP.NE.AND P2, PT, R25.reuse, RZ, PT ;  /* 0x000000ff1900720c */ /* 0x040fe40003f45270 */
        /* <DEDUP_REMOVED lines=15> */
.L_x_1637:
[----:B------:R-:W-:-:S04]  /*6db0*/  LOP3.LUT R6, R6, 0x80000000, RZ, 0xc0, !PT ;  /* 0x8000000006067812 */ /* 0x000fc800078ec0ff */
[----:B------:R-:W-:Y:S01]  /*6dc0*/  LOP3.LUT R6, R6, 0x7f800000, RZ, 0xfc, !PT ;  /* 0x7f80000006067812 */ /* 0x000fe200078efcff */
[----:B------:R-:W-:Y:S05]  /*6dd0*/  BRA `(.L_x_1638) ;  /* 0x0000001000007947 */ /* 0x000fea0003800000 */
.L_x_1636:
[----:B------:R-:W-:Y:S02]  /*6de0*/  LEA R6, R19, R6, 0x17 ;  /* 0x0000000613067211 */ /* 0x000fe400078eb8ff */
.L_x_1638:
[----:B------:R-:W-:Y:S05]  /*6df0*/  BSYNC B4 ;  /* 0x0000000000047941 */ /* 0x000fea0003800000 */
.L_x_1635:
[----:B------:R-:W-:Y:S05]  /*6e00*/  BRA `(.L_x_1639) ;  /* 0x0000008000007947 */ /* 0x000fea0003800000 */
.L_x_1634:
[----:B------:R-:W-:-:S04]  /*6e10*/  LOP3.LUT R6, R19, 0x80000000, R6, 0x48, !PT ;  /* 0x8000000013067812 */ /* 0x000fc800078e4806 */
[----:B------:R-:W-:Y:S01]  /*6e20*/  LOP3.LUT R6, R6, 0x7f800000, RZ, 0xfc, !PT ;  /* 0x7f80000006067812 */ /* 0x000fe200078efcff */
[----:B------:R-:W-:Y:S05]  /*6e30*/  BRA `(.L_x_1639) ;  /* 0x0000005000007947 */ /* 0x000fea0003800000 */
.L_x_1633:
[----:B------:R-:W-:Y:S01]  /*6e40*/  LOP3.LUT R6, R19, 0x80000000, R6, 0x48, !PT ;  /* 0x8000000013067812 */ /* 0x000fe200078e4806 */
[----:B------:R-:W-:Y:S05]  /*6e50*/  BRA `(.L_x_1639) ;  /* 0x0000003000007947 */ /* 0x000fea0003800000 */
.L_x_1632:
[----:B------:R-:W0:Y:S01]  /*6e60*/  MUFU.RSQ R6, -QNAN ;  /* 0xffc0000000067908 */ /* 0x000e220000001400 */
[----:B------:R-:W-:Y:S05]  /*6e70*/  BRA `(.L_x_1639) ;  /* 0x0000001000007947 */ /* 0x000fea0003800000 */
.L_x_1631:
[----:B------:R-:W-:Y:S02]  /*6e80*/  FADD.FTZ R6, R4, R30 ;  /* 0x0000001e04067221 */ /* 0x000fe40000010000 */
.L_x_1639:
[----:B------:R-:W-:Y:S05]  /*6e90*/  BSYNC B3 ;  /* 0x0000000000037941 */ /* 0x000fea0003800000 */
.L_x_1629:
[----:B------:R-:W-:Y:S02]  /*6ea0*/  MOV R20, R24 ;  /* 0x0000001800147202 */ /* 0x000fe40000000f00 */
[----:B------:R-:W-:-:S04]  /*6eb0*/  MOV R21, 0x0 ;  /* 0x0000000000157802 */ /* 0x000fc80000000f00 */
[----:B------:R-:W-:Y:S05]  /*6ec0*/  RET.REL.NODEC R20 `(apply_body_deltas_cuda_kernel_backward) ;  /* 0xffff913014007950 */ /* 0x000fea0003c3ffff */
.L_x_1640:
        /* <DEDUP_REMOVED lines=11> */
.L_x_2431:


//--------------------- .text.apply_body_deltas_cuda_kernel_forward --------------------------
	.section	.text.apply_body_deltas_cuda_kernel_forward,"ax",@progbits
	.sectioninfo	@"SHI_REGISTERS=56"
	.align	128
        .global         apply_body_deltas_cuda_kernel_forward
        .type           apply_body_deltas_cuda_kernel_forward,@function
        .size           apply_body_deltas_cuda_kernel_forward,(.L_x_2433 - apply_body_deltas_cuda_kernel_forward)
        .other          apply_body_deltas_cuda_kernel_forward,@"STO_CUDA_ENTRY STV_DEFAULT"
apply_body_deltas_cuda_kernel_forward:
.text.apply_body_deltas_cuda_kernel_forward:
        /* <DEDUP_REMOVED lines=8> */
[----:B------:R-:W-:Y:S01]  /*0080*/  ULDC UR6, c[0x0][0x0] ;  /* 0x0000000000067ab9 */ /* 0x000fe20000000800 */
[----:B------:R-:W-:Y:S01]  /*0090*/  BSSY B0, `(.L_x_1641) ;  /* 0x00001b4000007945 */ /* 0x000fe20003800000 */
[----:B------:R-:W-:Y:S01]  /*00a0*/  ULDC UR7, c[0x0][0xc] ;  /* 0x0000030000077ab9 */ /* 0x000fe20000000800 */
[----:B------:R-:W-:Y:S01]  /*00b0*/  MOV R12, R10 ;  /* 0x0000000a000c7202 */ /* 0x000fe20000000f00 */
[----:B------:R-:W-:Y:S02]  /*00c0*/  UIMAD.WIDE.U32 UR6, UR6, UR7, URZ ;  /* 0x00000007060672a5 */ /* 0x000fe4000f8e003f */
[----:B------:R-:W-:Y:S02]  /*00d0*/  ULDC UR5, c[0x0][0x328] ;  /* 0x0000ca0000057ab9 */ /* 0x000fe40000000800 */
[----:B------:R-:W-:Y:S02]  /*00e0*/  ULDC UR8, c[0x0][0x210] ;  /* 0x0000840000087ab9 */ /* 0x000fe40000000800 */
[----:B------:R-:W-:-:S02]  /*00f0*/  ULDC UR9, c[0x0][0x368] ;  /* 0x0000da0000097ab9 */ /* 0x000fc40000000800 */
[----:B------:R-:W-:Y:S02]  /*0100*/  ULDC UR10, c[0x0][0x1d8] ;  /* 0x00007600000a7ab9 */ /* 0x000fe40000000800 */
[----:B------:R-:W-:Y:S02]  /*0110*/  ULDC UR11, c[0x0][0x248] ;  /* 0x00009200000b7ab9 */ /* 0x000fe40000000800 */
[----:B------:R-:W-:Y:S02]  /*0120*/  ULDC UR12, c[0x0][0x3a0] ;  /* 0x0000e800000c7ab9 */ /* 0x000fe40000000800 */
[----:B------:R-:W-:Y:S02]  /*0130*/  UMOV UR4, URZ ;  /* 0x0000003f00047c82 */ /* 0x000fe40008000000 */
        /* <DEDUP_REMOVED lines=8> */
.L_x_1656:
[----:B------:R-:W-:Y:S01]  /*01c0*/  SHF.R.S32.HI R0, RZ, 0x1f, R12 ;  /* 0x0000001fff007819 */ /* 0x000fe2000001140c */
[----:B------:R-:W-:Y:S01]  /*01d0*/  ULDC UR13, c[0x0][0x280] ;  /* 0x0000a000000d7ab9 */ /* 0x000fe20000000800 */
[----:B0-----:R-:W-:Y:S01]  /*01e0*/  MOV R3, c[0x0][0x280] ;  /* 0x0000a00000037a02 */ /* 0x001fe20000000f00 */
[----:B------:R-:W-:-:S02]  /*01f0*/  USHF.R.S32.HI UR13, URZ, 0x1f, UR13 ;  /* 0x0000001f3f0d7899 */ /* 0x000fc4000801140d */
[----:B------:R-:W-:Y:S02]  /*0200*/  IMAD R5, R0, c[0x0][0x280], RZ ;  /* 0x0000a00000057a24 */ /* 0x000fe400078e02ff */
[----:B------:R-:W-:-:S04]  /*0210*/  IMAD.WIDE.U32 R2, R12, R3, c[0x0][0x260] ;  /* 0x000098000c027625 */ /* 0x000fc800078e0003 */
[----:B------:R-:W-:-:S05]  /*0220*/  IMAD R5, R12, UR13, R5 ;  /* 0x0000000d0c057c24 */ /* 0x000fca000f8e0205 */
[----:B------:R-:W-:-:S05]  /*0230*/  IADD3 R3, R3, R5, RZ ;  /* 0x0000000503037210 */ /* 0x000fca0007ffe0ff */
[----:B------:R0:W2:Y:S01]  /*0240*/  LDG.E R33, [R2.64] ;  /* 0x0000001002217981 */ /* 0x0000a2000c1e1900 */
[----:B------:R-:W-:Y:S01]  /*0250*/  ULDC UR13, c[0x0][0x1a0] ;  /* 0x00006800000d7ab9 */ /* 0x000fe20000000800 */
[----:B------:R-:W-:Y:S01]  /*0260*/  MOV R31, c[0x0][0x1a0] ;  /* 0x00006800001f7a02 */ /* 0x000fe20000000f00 */
[----:B------:R-:W-:Y:S01]  /*0270*/  USHF.R.S32.HI UR13, URZ, 0x1f, UR13 ;  /* 0x0000001f3f0d7899 */ /* 0x000fe2000801140d */
[----:B------:R-:W-:Y:S01]  /*0280*/  MOV R9, c[0x0][0x368] ;  /* 0x0000da0000097a02 */ /* 0x000fe20000000f00 */
[C---:B------:R-:W-:Y:S01]  /*0290*/  IMAD R5, R0.reuse, c[0x0][0x1a0], RZ ;  /* 0x0000680000057a24 */ /* 0x040fe200078e02ff */
[----:B------:R-:W-:Y:S01]  /*02a0*/  MOV R7, c[0x0][0x1d8] ;  /* 0x0000760000077a02 */ /* 0x000fe20000000f00 */
[C---:B------:R-:W-:Y:S01]  /*02b0*/  IMAD R13, R0.reuse, c[0x0][0x368], RZ ;  /* 0x0000da00000d7a24 */ /* 0x040fe200078e02ff */
[----:B------:R-:W-:Y:S01]  /*02c0*/  MOV R19, c[0x0][0x3a0] ;  /* 0x0000e80000137a02 */ /* 0x000fe20000000f00 */
[C---:B------:R-:W-:Y:S02]  /*02d0*/  IMAD R15, R0.reuse, c[0x0][0x1d8], RZ ;  /* 0x00007600000f7a24 */ /* 0x040fe400078e02ff */
[----:B------:R-:W-:-:S02]  /*02e0*/  IMAD R17, R0, c[0x0][0x3a0], RZ ;  /* 0x0000e80000117a24 */ /* 0x000fc400078e02ff */
[C---:B0-----:R-:W-:Y:S02]  /*02f0*/  IMAD R3, R12.reuse, UR13, R5 ;  /* 0x0000000d0c037c24 */ /* 0x041fe4000f8e0205 */
[----:B------:R-:W-:-:S04]  /*0300*/  IMAD.WIDE.U32 R30, R12, R31, c[0x0][0x180] ;  /* 0x000060000c1e7625 */ /* 0x000fc800078e001f */
[----:B------:R-:W-:Y:S01]  /*0310*/  IMAD.WIDE.U32 R8, R12, R9, c[0x0][0x348] ;  /* 0x0000d2000c087625 */ /* 0x000fe200078e0009 */
[----:B------:R-:W-:-:S03]  /*0320*/  IADD3 R31, R31, R3, RZ ;  /* 0x000000031f1f7210 */ /* 0x000fc60007ffe0ff */
[----:B------:R-:W-:-:S04]  /*0330*/  IMAD.WIDE.U32 R6, R12, R7, c[0x0][0x1b8] ;  /* 0x00006e000c067625 */ /* 0x000fc800078e0007 */
[----:B------:R-:W-:-:S04]  /*0340*/  IMAD.WIDE.U32 R4, R12, R19, c[0x0][0x380] ;  /* 0x0000e0000c047625 */ /* 0x000fc800078e0013 */
[C---:B------:R-:W-:Y:S02]  /*0350*/  IMAD R13, R12.reuse, UR9, R13 ;  /* 0x000000090c0d7c24 */ /* 0x040fe4000f8e020d */
[C---:B------:R-:W-:Y:S02]  /*0360*/  IMAD R15, R12.reuse, UR10, R15 ;  /* 0x0000000a0c0f7c24 */ /* 0x040fe4000f8e020f */
[----:B------:R-:W-:Y:S01]  /*0370*/  IMAD R17, R12, UR12, R17 ;  /* 0x0000000c0c117c24 */ /* 0x000fe2000f8e0211 */
[----:B------:R-:W-:Y:S02]  /*0380*/  IADD3 R9, R9, R13, RZ ;  /* 0x0000000d09097210 */ /* 0x000fe40007ffe0ff */
[----:B------:R-:W-:Y:S02]  /*0390*/  IADD3 R7, R7, R15, RZ ;  /* 0x0000000f07077210 */ /* 0x000fe40007ffe0ff */
[----:B------:R-:W-:Y:S02]  /*03a0*/  IADD3 R5, R5, R17, RZ ;  /* 0x0000001105057210 */ /* 0x000fe40007ffe0ff */
[----:B--2---:R-:W-:-:S13]  /*03b0*/  FSETP.NEU.AND P0, PT, R33, RZ, PT ;  /* 0x000000ff2100720b */ /* 0x004fda0003f0d000 */
[----:B------:R-:W-:Y:S05]  /*03c0*/  @!P0 BRA `(.L_x_1642) ;  /* 0x0000180000008947 */ /* 0x000fea0003800000 */
[----:B------:R-:W-:Y:S01]  /*03d0*/  ULDC UR13, c[0x0][0x2f0] ;  /* 0x0000bc00000d7ab9 */ /* 0x000fe20000000800 */
[----:B------:R-:W-:Y:S01]  /*03e0*/  MOV R39, c[0x0][0x2b8] ;  /* 0x0000ae0000277a02 */ /* 0x000fe20000000f00 */
[----:B------:R-:W-:Y:S01]  /*03f0*/  ULDC UR14, c[0x0][0x2b8] ;  /* 0x0000ae00000e7ab9 */ /* 0x000fe20000000800 */
[----:B------:R-:W-:Y:S01]  /*0400*/  MOV R3, c[0x0][0x2f0] ;  /* 0x0000bc0000037a02 */ /* 0x000fe20000000f00 */
[----:B------:R-:W-:Y:S01]  /*0410*/  USHF.R.S32.HI UR14, URZ, 0x1f, UR14 ;  /* 0x0000001f3f0e7899 */ /* 0x000fe2000801140e */
[C---:B------:R-:W-:Y:S01]  /*0420*/  IMAD R13, R0.reuse, c[0x0][0x2b8], RZ ;  /* 0x0000ae00000d7a24 */ /* 0x040fe200078e02ff */
[----:B------:R-:W-:Y:S01]  /*0430*/  USHF.R.S32.HI UR13, URZ, 0x1f, UR13 ;  /* 0x0000001f3f0d7899 */ /* 0x000fe2000801140d */
[----:B------:R-:W-:Y:S01]  /*0440*/  IMAD R15, R0, c[0x0][0x2f0], RZ ;  /* 0x0000bc00000f7a24 */ /* 0x000fe200078e02ff */
[----:B------:R0:W5:Y:S01]  /*0450*/  LDG.E R28, [R30.64] ;  /* 0x000000101e1c7981 */ /* 0x000162000c1e1900 */
[----:B------:R-:W-:-:S03]  /*0460*/  IMAD.WIDE.U32 R38, R12, R39, c[0x0][0x298] ;  /* 0x0000a6000c267625 */ /* 0x000fc600078e0027 */
[----:B------:R0:W5:Y:S01]  /*0470*/  LDG.E R27, [R30.64+0x4] ;  /* 0x000004101e1b7981 */ /* 0x000162000c1e1900 */
[----:B------:R-:W-:-:S03]  /*0480*/  IMAD.WIDE.U32 R2, R12, R3, c[0x0][0x2d0] ;  /* 0x0000b4000c027625 */ /* 0x000fc600078e0003 */
[----:B------:R0:W5:Y:S01]  /*0490*/  LDG.E R26, [R30.64+0x8] ;  /* 0x000008101e1a7981 */ /* 0x000162000c1e1900 */
[C---:B------:R-:W-:Y:S02]  /*04a0*/  IMAD R13, R12.reuse, UR14, R13 ;  /* 0x0000000e0c0d7c24 */ /* 0x040fe4000f8e020d */
[----:B------:R-:W-:Y:S01]  /*04b0*/  IMAD R15, R12, UR13, R15 ;  /* 0x0000000d0c0f7c24 */ /* 0x000fe2000f8e020f */
[----:B------:R0:W5:Y:S02]  /*04c0*/  LDG.E R14, [R30.64+0xc] ;  /* 0x00000c101e0e7981 */ /* 0x000164000c1e1900 */
[----:B------:R-:W-:Y:S02]  /*04d0*/  IADD3 R39, R39, R13, RZ ;  /* 0x0000000d27277210 */ /* 0x000fe40007ffe0ff */
[----:B------:R-:W-:Y:S01]  /*04e0*/  IADD3 R3, R3, R15, RZ ;  /* 0x0000000f03037210 */ /* 0x000fe20007ffe0ff */
        /* <DEDUP_REMOVED lines=15> */
[----:B------:R1:W5:Y:S04]  /*05e0*/  LDG.E R41, [R2.64+0xc] ;  /* 0x00000c1002297981 */ /* 0x000368000c1e1900 */
[----:B------:R1:W5:Y:S04]  /*05f0*/  LDG.E R34, [R2.64+0x10] ;  /* 0x0000101002227981 */ /* 0x000368000c1e1900 */
[----:B------:R1:W5:Y:S01]  /*0600*/  LDG.E R35, [R2.64+0x14] ;  /* 0x0000141002237981 */ /* 0x000362000c1e1900 */
[----:B------:R-:W-:-:S04]  /*0610*/  ISETP.NE.U32.AND P0, PT, RZ, c[0x0][0x308], PT ;  /* 0x0000c200ff007a0c */ /* 0x000fc80003f05070 */
[----:B------:R-:W-:-:S13]  /*0620*/  ISETP.NE.AND.EX P0, PT, RZ, c[0x0][0x30c], PT, P0 ;  /* 0x0000c300ff007a0c */ /* 0x000fda0003f05300 */
[----:B------:R-:W-:Y:S05]  /*0630*/  @!P0 BRA `(.L_x_1643) ;  /* 0x0000018000008947 */ /* 0x000fea0003800000 */
[----:B-1----:R-:W-:Y:S01]  /*0640*/  IMAD R3, R0, c[0x0][0x328], RZ ;  /* 0x0000ca0000037a24 */ /* 0x002fe200078e02ff */
        /* <DEDUP_REMOVED lines=8> */
[----:B------:R-:W-:-:S04]  /*06d0*/  IADD3 R2, R0, 0x1800000, RZ ;  /* 0x0180000000027810 */ /* 0x000fc80007ffe0ff */
[----:B------:R-:W-:-:S04]  /*06e0*/  LOP3.LUT R2, R2, 0x7f800000, RZ, 0xc0, !PT ;  /* 0x7f80000002027812 */ /* 0x000fc800078ec0ff */
[----:B------:R-:W-:-:S13]  /*06f0*/  ISETP.GT.U32.AND P1, PT, R2, 0x1ffffff, PT ;  /* 0x01ffffff0200780c */ /* 0x000fda0003f24070 */
[----:B------:R-:W-:Y:S05]  /*0700*/  @P1 BRA `(.L_x_1646) ;  /* 0x0000004000001947 */ /* 0x000fea0003800000 */
[----:B------:R-:W-:Y:S02]  /*0710*/  MOV R42, 0x730 ;  /* 0x00000730002a7802 */ /* 0x000fe40000000f00 */
[----:B-----5:R-:W-:Y:S05]  /*0720*/  CALL.REL.NOINC `($__internal_18_$__cuda_sm20_rcp_rn_f32_slowpath) ;  /* 0x0000166000007944 */ /* 0x020fea0003c00000 */
[----:B------:R-:W-:Y:S01]  /*0730*/  MOV R10, R47 ;  /* 0x0000002f000a7202 */ /* 0x000fe20000000f00 */
[----:B------:R-:W-:Y:S05]  /*0740*/  BRA `(.L_x_1645) ;  /* 0x0000004000007947 */ /* 0x000fea0003800000 */
.L_x_1646:
[----:B------:R-:W0:Y:S02]  /*0750*/  MUFU.RCP R3, R0 ;  /* 0x0000000000037308 */ /* 0x000e240000001000 */
[----:B0-----:R-:W-:-:S04]  /*0760*/  FFMA R2, R0, R3, -1 ;  /* 0xbf80000000027423 */ /* 0x001fc80000000003 */
[----:B------:R-:W-:-:S04]  /*0770*/  FADD.FTZ R2, -R2, -RZ ;  /* 0x800000ff02027221 */ /* 0x000fc80000010100 */
[----:B------:R-:W-:Y:S02]  /*0780*/  FFMA R10, R3, R2, R3 ;  /* 0x00000002030a7223 */ /* 0x000fe40000000003 */
.L_x_1645:
[----:B------:R-:W-:Y:S05]  /*0790*/  BSYNC B1 ;  /* 0x0000000000017941 */ /* 0x000fea0003800000 */
.L_x_1644:
[----:B------:R-:W-:-:S04]  /*07a0*/  FSETP.GT.AND P1, PT, R0, RZ, PT ;  /* 0x000000ff0000720b */ /* 0x000fc80003f24000 */
[----:B------:R-:W-:-:S04]  /*07b0*/  FSEL R36, R10, 1, P1 ;  /* 0x3f8000000a247808 */ /* 0x000fc80000800000 */
.L_x_1643:
[----:B-1----:R-:W-:Y:S01]  /*07c0*/  FSEL R2, R36, 1, P0 ;  /* 0x3f80000024027808 */ /* 0x002fe20000000000 */
[----:B------:R-:W-:Y:S04]  /*07d0*/  BSSY B1, `(.L_x_1647) ;  /* 0x000006b000017945 */ /* 0x000fe80003800000 */
[-C--:B-----5:R-:W-:Y:S01]  /*07e0*/  FMUL R31, R31, R2.reuse ;  /* 0x000000021f1f7220 */ /* 0x0a0fe20000400000 */
[-C--:B------:R-:W-:Y:S01]  /*07f0*/  FMUL R30, R30, R2.reuse ;  /* 0x000000021e1e7220 */ /* 0x080fe20000400000 */
[-C--:B------:R-:W-:Y:S01]  /*0800*/  FMUL R29, R29, R2.reuse ;  /* 0x000000021d1d7220 */ /* 0x080fe20000400000 */
[----:B------:R-:W-:Y:S01]  /*0810*/  FMUL R2, R33, R2 ;  /* 0x0000000221027220 */ /* 0x000fe20000400000 */
[-C--:B0-----:R-:W-:Y:S01]  /*0820*/  FMUL R0, R13, R31.reuse ;  /* 0x0000001f0d007220 */ /* 0x081fe20000400000 */
[C---:B------:R-:W-:Y:S01]  /*0830*/  FMUL R3, R15.reuse, R31 ;  /* 0x0000001f0f037220 */ /* 0x040fe20000400000 */
[CC--:B------:R-:W-:Y:S01]  /*0840*/  FMUL R32, R14.reuse, R30.reuse ;  /* 0x0000001e0e207220 */ /* 0x0c0fe20000400000 */
[CC--:B------:R-:W-:Y:S01]  /*0850*/  FMUL R43, R15.reuse, R29.reuse ;  /* 0x0000001d0f2b7220 */ /* 0x0c0fe20000400000 */
[-C--:B------:R-:W-:Y:S01]  /*0860*/  FFMA R37, R15, R30.reuse, -R0 ;  /* 0x0000001e0f257223 */ /* 0x080fe20000000800 */
[CC--:B------:R-:W-:Y:S01]  /*0870*/  FFMA R0, R14.reuse, R29.reuse, R3 ;  /* 0x0000001d0e007223 */ /* 0x0c0fe20000000003 */
[C---:B------:R-:W-:Y:S01]  /*0880*/  FFMA R39, R13.reuse, R29, -R32 ;  /* 0x0000001d0d277223 */ /* 0x040fe20000000820 */
[----:B------:R-:W-:Y:S01]  /*0890*/  FFMA R43, R14, R31, -R43 ;  /* 0x0000001f0e2b7223 */ /* 0x000fe2000000082b */
[C---:B------:R-:W-:Y:S01]  /*08a0*/  FMUL R3, R16.reuse, R37 ;  /* 0x0000002510037220 */ /* 0x040fe20000400000 */
[----:B------:R-:W-:Y:S01]  /*08b0*/  FFMA R0, R13, R30, R0 ;  /* 0x0000001e0d007223 */ /* 0x000fe20000000000 */
[C---:B------:R-:W-:Y:S01]  /*08c0*/  FMUL R38, R16.reuse, R39 ;  /* 0x0000002710267220 */ /* 0x040fe20000400000 */
[-C--:B------:R-:W-:Y:S01]  /*08d0*/  FMUL R33, R41, R2.reuse ;  /* 0x0000000229217220 */ /* 0x080fe20000400000 */
[C---:B------:R-:W-:Y:S01]  /*08e0*/  FFMA R37, R16.reuse, R37, R3 ;  /* 0x0000002510257223 */ /* 0x040fe20000000003 */
[----:B------:R-:W-:Y:S01]  /*08f0*/  FADD R3, R16, R16 ;  /* 0x0000001010037221 */ /* 0x000fe20000000000 */
[----:B------:R-:W-:Y:S01]  /*0900*/  FADD R0, R0, R0 ;  /* 0x0000000000007221 */ /* 0x000fe20000000000 */
[----:B------:R-:W-:Y:S01]  /*0910*/  FFMA R39, R16, R39, R38 ;  /* 0x0000002710277223 */ /* 0x000fe20000000026 */
[----:B------:R-:W-:Y:S01]  /*0920*/  FMUL R34, R34, R2 ;  /* 0x0000000222227220 */ /* 0x000fe20000400000 */
[----:B------:R-:W-:Y:S01]  /*0930*/  FFMA R32, R16, R3, -1 ;  /* 0xbf80000010207423 */ /* 0x000fe20000000003 */
[-C--:B------:R-:W-:Y:S01]  /*0940*/  FMUL R40, R15, R0.reuse ;  /* 0x000000000f287220 */ /* 0x080fe20000400000 */
[-C--:B------:R-:W-:Y:S01]  /*0950*/  FMUL R38, R14, R0.reuse ;  /* 0x000000000e267220 */ /* 0x080fe20000400000 */
[----:B------:R-:W-:Y:S01]  /*0960*/  FMUL R3, R13, R0 ;  /* 0x000000000d037220 */ /* 0x000fe20000400000 */
[----:B------:R-:W-:Y:S01]  /*0970*/  FMUL R35, R35, R2 ;  /* 0x0000000223237220 */ /* 0x000fe20000400000 */
[-C--:B------:R-:W-:Y:S01]  /*0980*/  FFMA R40, R31, R32.reuse, R40 ;  /* 0x000000201f287223 */ /* 0x080fe20000000028 */
[-C--:B------:R-:W-:Y:S01]  /*0990*/  FMUL R31, R16, R43.reuse ;  /* 0x0000002b101f7220 */ /* 0x080fe20000400000 */
[-C--:B------:R-:W-:Y:S01]  /*09a0*/  FFMA R38, R29, R32.reuse, R38 ;  /* 0x000000201d267223 */ /* 0x080fe20000000026 */
[----:B------:R-:W-:Y:S01]  /*09b0*/  FFMA R3, R30, R32, R3 ;  /* 0x000000201e037223 */ /* 0x000fe20000000003 */
[----:B------:R-:W-:Y:S01]  /*09c0*/  FADD R39, R40, -R39 ;  /* 0x8000002728277221 */ /* 0x000fe20000000000 */
[----:B------:R-:W-:Y:S01]  /*09d0*/  FFMA R0, R16, R43, R31 ;  /* 0x0000002b10007223 */ /* 0x000fe2000000001f */
[----:B------:R-:W-:-:S02]  /*09e0*/  FADD R38, R38, -R37 ;  /* 0x8000002526267221 */ /* 0x000fc40000000000 */
[-C--:B------:R-:W-:Y:S01]  /*09f0*/  FMUL R40, R21, R39.reuse ;  /* 0x0000002715287220 */ /* 0x080fe20000400000 */
[----:B------:R-:W-:Y:S01]  /*0a00*/  FADD R0, R3, -R0 ;  /* 0x8000000003007221 */ /* 0x000fe20000000000 */
[-C--:B------:R-:W-:Y:S01]  /*0a10*/  FMUL R30, R18, R39.reuse ;  /* 0x00000027121e7220 */ /* 0x080fe20000400000 */
[----:B------:R-:W-:Y:S01]  /*0a20*/  FMUL R39, R24, R39 ;  /* 0x0000002718277220 */ /* 0x000fe20000400000 */
[-C--:B------:R-:W-:Y:S02]  /*0a30*/  FFMA R3, R25, R38.reuse, R40 ;  /* 0x0000002619037223 */ /* 0x080fe40000000028 */
[-C--:B------:R-:W-:Y:S01]  /*0a40*/  FFMA R30, R23, R38.reuse, R30 ;  /* 0x00000026171e7223 */ /* 0x080fe2000000001e */
[----:B------:R-:W-:Y:S01]  /*0a50*/  FFMA R38, R20, R38, R39 ;  /* 0x0000002614267223 */ /* 0x000fe20000000027 */
[-C--:B------:R-:W-:Y:S02]  /*0a60*/  FFMA R3, R22, R0.reuse, R3 ;  /* 0x0000000016037223 */ /* 0x080fe40000000003 */
[-C--:B------:R-:W-:Y:S01]  /*0a70*/  FFMA R30, R19, R0.reuse, R30 ;  /* 0x00000000131e7223 */ /* 0x080fe2000000001e */
[----:B------:R-:W-:Y:S01]  /*0a80*/  FFMA R38, R17, R0, R38 ;  /* 0x0000000011267223 */ /* 0x000fe20000000026 */
[-C--:B------:R-:W-:Y:S01]  /*0a90*/  FMUL R29, R15, R3.reuse ;  /* 0x000000030f1d7220 */ /* 0x080fe20000400000 */
[----:B------:R-:W-:Y:S01]  /*0aa0*/  FMUL R40, R13, R3 ;  /* 0x000000030d287220 */ /* 0x000fe20000400000 */
[----:B------:R-:W-:Y:S01]  /*0ab0*/  FMUL R31, R15, R30 ;  /* 0x0000001e0f1f7220 */ /* 0x000fe20000400000 */
[C---:B------:R-:W-:Y:S01]  /*0ac0*/  FMUL R42, R14.reuse, R38 ;  /* 0x000000260e2a7220 */ /* 0x040fe20000400000 */
[----:B------:R-:W-:-:S02]  /*0ad0*/  FFMA R0, R14, R30, R29 ;  /* 0x0000001e0e007223 */ /* 0x000fc4000000001d */
[----:B------:R-:W-:Y:S01]  /*0ae0*/  FFMA R39, R14, R3, -R31 ;  /* 0x000000030e277223 */ /* 0x000fe2000000081f */
[C---:B------:R-:W-:Y:S01]  /*0af0*/  FFMA R37, R13.reuse, R30, -R42 ;  /* 0x0000001e0d257223 */ /* 0x040fe2000000082a */
[----:B------:R-:W-:-:S04]  /*0b00*/  FFMA R0, R13, R38, R0 ;  /* 0x000000260d007223 */ /* 0x000fc80000000000 */
[----:B------:R-:W-:-:S04]  /*0b10*/  FADD R0, R0, R0 ;  /* 0x0000000000007221 */ /* 0x000fc80000000000 */
[----:B------:R-:W-:-:S04]  /*0b20*/  FMUL R29, R15, R0 ;  /* 0x000000000f1d7220 */ /* 0x000fc80000400000 */
[----:B------:R-:W-:Y:S01]  /*0b30*/  FFMA R31, R32, R3, R29 ;  /* 0x00000003201f7223 */ /* 0x000fe2000000001d */
[----:B------:R-:W-:Y:S01]  /*0b40*/  FFMA R29, R15, R38, -R40 ;  /* 0x000000260f1d7223 */ /* 0x000fe20000000828 */
[-C--:B------:R-:W-:Y:S01]  /*0b50*/  FMUL R3, R14, R0.reuse ;  /* 0x000000000e037220 */ /* 0x080fe20000400000 */
[C---:B------:R-:W-:Y:S01]  /*0b60*/  FMUL R40, R16.reuse, R37 ;  /* 0x0000002510287220 */ /* 0x040fe20000400000 */
[----:B------:R-:W-:Y:S01]  /*0b70*/  FMUL R37, R13, R0 ;  /* 0x000000000d257220 */ /* 0x000fe20000400000 */
[----:B------:R-:W-:Y:S01]  /*0b80*/  FMUL R0, R16, R29 ;  /* 0x0000001d10007220 */ /* 0x000fe20000400000 */
[----:B------:R-:W-:Y:S01]  /*0b90*/  FFMA R3, R32, R30, R3 ;  /* 0x0000001e20037223 */ /* 0x000fe20000000003 */
[----:B------:R-:W-:Y:S01]  /*0ba0*/  FFMA R31, R40, 2, R31 ;  /* 0x40000000281f7823 */ /* 0x000fe2000000001f */
[----:B------:R-:W-:Y:S01]  /*0bb0*/  FFMA R37, R32, R38, R37 ;  /* 0x0000002620257223 */ /* 0x000fe20000000025 */
[----:B------:R-:W-:Y:S01]  /*0bc0*/  FMUL R30, R16, R39 ;  /* 0x00000027101e7220 */ /* 0x000fe20000400000 */
[----:B------:R-:W-:Y:S01]  /*0bd0*/  FFMA R0, R0, 2, R3 ;  /* 0x4000000000007823 */ /* 0x000fe20000000003 */
[----:B------:R-:W-:-:S02]  /*0be0*/  FMUL R31, R31, c[0x0][0x340] ;  /* 0x0000d0001f1f7a20 */ /* 0x000fc40000400000 */
[----:B------:R-:W-:Y:S01]  /*0bf0*/  FFMA R29, R30, 2, R37 ;  /* 0x400000001e1d7823 */ /* 0x000fe20000000025 */
[----:B------:R-:W-:Y:S01]  /*0c00*/  FMUL R30, R0, c[0x0][0x340] ;  /* 0x0000d000001e7a20 */ /* 0x000fe20000400000 */
[----:B------:R-:W-:Y:S02]  /*0c10*/  FMUL.D2 R37, R31, c[0x0][0x340] ;  /* 0x0000d0001f257a20 */ /* 0x000fe40000300000 */
[----:B------:R-:W-:Y:S01]  /*0c20*/  FMUL R29, R29, c[0x0][0x340] ;  /* 0x0000d0001d1d7a20 */ /* 0x000fe20000400000 */
[----:B------:R-:W-:Y:S01]  /*0c30*/  FMUL.D2 R38, R30, c[0x0][0x340] ;  /* 0x0000d0001e267a20 */ /* 0x000fe20000300000 */
[C---:B------:R-:W-:Y:S02]  /*0c40*/  FMUL R0, R16.reuse, R37 ;  /* 0x0000002510007220 */ /* 0x040fe40000400000 */
[----:B------:R-:W-:Y:S01]  /*0c50*/  FMUL.D2 R3, R29, c[0x0][0x340] ;  /* 0x0000d0001d037a20 */ /* 0x000fe20000300000 */
[----:B------:R-:W-:Y:S01]  /*0c60*/  FMUL R39, R16, R38 ;  /* 0x0000002610277220 */ /* 0x000fe20000400000 */
[----:B------:R-:W-:-:S02]  /*0c70*/  FFMA R43, RZ, R15, R0 ;  /* 0x0000000fff2b7223 */ /* 0x000fc40000000000 */
[-C--:B------:R-:W-:Y:S01]  /*0c80*/  FMUL R40, R16, R3.reuse ;  /* 0x0000000310287220 */ /* 0x080fe20000400000 */
[----:B------:R-:W-:Y:S01]  /*0c90*/  FFMA R0, RZ, R14, R39 ;  /* 0x0000000eff007223 */ /* 0x000fe20000000027 */
[C---:B------:R-:W-:Y:S01]  /*0ca0*/  FFMA R43, R14.reuse, R3, R43 ;  /* 0x000000030e2b7223 */ /* 0x040fe2000000002b */
[CC--:B------:R-:W-:Y:S01]  /*0cb0*/  FMUL R39, R14.reuse, R38.reuse ;  /* 0x000000260e277220 */ /* 0x0c0fe20000400000 */
[----:B------:R-:W-:Y:S01]  /*0cc0*/  FFMA R42, RZ, R13, R40 ;  /* 0x0000000dff2a7223 */ /* 0x000fe20000000028 */
[C---:B------:R-:W-:Y:S01]  /*0cd0*/  FFMA R0, R13.reuse, R37, R0 ;  /* 0x000000250d007223 */ /* 0x040fe20000000000 */
[----:B------:R-:W-:Y:S01]  /*0ce0*/  FFMA R40, -R13, R38, R43 ;  /* 0x000000260d287223 */ /* 0x000fe2000000012b */
[----:B------:R-:W-:Y:S01]  /*0cf0*/  FFMA R44, RZ, R16, -R39 ;  /* 0x00000010ff2c7223 */ /* 0x000fe20000000827 */
[C---:B------:R-:W-:Y:S01]  /*0d00*/  FFMA R43, R15.reuse, R38, R42 ;  /* 0x000000260f2b7223 */ /* 0x040fe2000000002a */
[C---:B------:R-:W-:Y:S01]  /*0d10*/  FFMA R39, -R15.reuse, R3, R0 ;  /* 0x000000030f277223 */ /* 0x040fe20000000100 */
[C---:B------:R-:W-:Y:S01]  /*0d20*/  FADD R40, R15.reuse, R40 ;  /* 0x000000280f287221 */ /* 0x040fe20000000000 */
[-C--:B------:R-:W-:Y:S01]  /*0d30*/  FFMA R44, -R15, R37.reuse, R44 ;  /* 0x000000250f2c7223 */ /* 0x080fe2000000012c */
[C---:B------:R-:W-:Y:S01]  /*0d40*/  FFMA R38, -R14.reuse, R37, R43 ;  /* 0x000000250e267223 */ /* 0x040fe2000000012b */
[----:B------:R-:W-:Y:S01]  /*0d50*/  FADD R39, R14, R39 ;  /* 0x000000270e277221 */ /* 0x000fe20000000000 */
[----:B------:R-:W-:Y:S01]  /*0d60*/  FMUL R0, R40, R40 ;  /* 0x0000002828007220 */ /* 0x000fe20000400000 */
[C---:B------:R-:W-:Y:S01]  /*0d70*/  FFMA R37, -R13.reuse, R3, R44 ;  /* 0x000000030d257223 */ /* 0x040fe2000000012c */
[----:B------:R-:W-:-:S02]  /*0d80*/  FADD R38, R13, R38 ;  /* 0x000000260d267221 */ /* 0x000fc40000000000 */
        /* <DEDUP_REMOVED lines=9> */
[----:B------:R-:W-:Y:S05]  /*0e20*/  CALL.REL.NOINC `($__internal_19_$__cuda_sm20_sqrt_rn_f32_slowpath) ;  /* 0x000012c000007944 */ /* 0x000fea0003c00000 */
[----:B------:R-:W-:Y:S05]  /*0e30*/  BRA `(.L_x_1649) ;  /* 0x0000004000007947 */ /* 0x000fea0003800000 */
.L_x_1648:
[----:B01----:R-:W-:Y:S01]  /*0e40*/  FMUL.FTZ R0, R3, R42 ;  /* 0x0000002a03007220 */ /* 0x003fe20000410000 */
[----:B------:R-:W-:-:S03]  /*0e50*/  FMUL.FTZ R2, R42, 0.5 ;  /* 0x3f0000002a027820 */ /* 0x000fc60000410000 */
[----:B------:R-:W-:-:S04]  /*0e60*/  FFMA R3, -R0, R0, R3 ;  /* 0x0000000000037223 */ /* 0x000fc80000000103 */
[----:B------:R-:W-:Y:S02]  /*0e70*/  FFMA R0, R3, R2, R0 ;  /* 0x0000000203007223 */ /* 0x000fe40000000000 */
.L_x_1649:
[----:B------:R-:W-:Y:S05]  /*0e80*/  BSYNC B1 ;  /* 0x0000000000017941 */ /* 0x000fea0003800000 */
.L_x_1647:
        /* <DEDUP_REMOVED lines=13> */
[----:B------:R-:W-:Y:S05]  /*0f60*/  CALL.REL.NOINC `($__internal_18_$__cuda_sm20_rcp_rn_f32_slowpath) ;  /* 0x00000e2000007944 */ /* 0x000fea0003c00000 */
[----:B------:R-:W-:Y:S05]  /*0f70*/  BRA `(.L_x_1654) ;  /* 0x0000004000007947 */ /* 0x000fea0003800000 */
.L_x_1653:
[----:B------:R-:W0:Y:S02]  /*0f80*/  MUFU.RCP R47, R0 ;  /* 0x00000000002f7308 */ /* 0x000e240000001000 */
[----:B0-----:R-:W-:-:S04]  /*0f90*/  FFMA R2, R47, R0, -1 ;  /* 0xbf8000002f027423 */ /* 0x001fc80000000000 */
[----:B------:R-:W-:-:S04]  /*0fa0*/  FADD.FTZ R2, -R2, -RZ ;  /* 0x800000ff02027221 */ /* 0x000fc80000010100 */
[----:B------:R-:W-:Y:S02]  /*0fb0*/  FFMA R47, R47, R2, R47 ;  /* 0x000000022f2f7223 */ /* 0x000fe4000000002f */
.L_x_1654:
[----:B------:R-:W-:Y:S05]  /*0fc0*/  BSYNC B2 ;  /* 0x0000000000027941 */ /* 0x000fea0003800000 */
.L_x_1652:
[-C--:B------:R-:W-:Y:S01]  /*0fd0*/  FMUL R43, R37, R47.reuse ;  /* 0x0000002f252b7220 */ /* 0x080fe20000400000 */
[-C--:B------:R-:W-:Y:S01]  /*0fe0*/  FMUL R41, R38, R47.reuse ;  /* 0x0000002f26297220 */ /* 0x080fe20000400000 */
[-C--:B------:R-:W-:Y:S01]  /*0ff0*/  FMUL R45, R40, R47.reuse ;  /* 0x0000002f282d7220 */ /* 0x080fe20000400000 */
[----:B------:R-:W-:Y:S02]  /*1000*/  FMUL R47, R39, R47 ;  /* 0x0000002f272f7220 */ /* 0x000fe40000400000 */
.L_x_1651:
[----:B------:R-:W-:Y:S05]  /*1010*/  BSYNC B1 ;  /* 0x0000000000017941 */ /* 0x000fea0003800000 */
.L_x_1650:
[----:B0-----:R-:W-:Y:S02]  /*1020*/  SHF.R.S32.HI R0, RZ, 0x1f, R12 ;  /* 0x0000001fff007819 */ /* 0x001fe4000001140c */
[----:B------:R-:W-:-:S03]  /*1030*/  MOV R3, c[0x0][0x210] ;  /* 0x0000840000037a02 */ /* 0x000fc60000000f00 */
[----:B------:R-:W-:Y:S02]  /*1040*/  IMAD R37, R0, c[0x0][0x210], RZ ;  /* 0x0000840000257a24 */ /* 0x000fe400078e02ff */
[----:B------:R-:W-:-:S04]  /*1050*/  IMAD.WIDE.U32 R2, R12, R3, c[0x0][0x1f0] ;  /* 0x00007c000c027625 */ /* 0x000fc800078e0003 */
[----:B------:R-:W-:-:S05]  /*1060*/  IMAD R37, R12, UR8, R37 ;  /* 0x000000080c257c24 */ /* 0x000fca000f8e0225 */
[----:B------:R-:W-:-:S05]  /*1070*/  IADD3 R3, R3, R37, RZ ;  /* 0x0000002503037210 */ /* 0x000fca0007ffe0ff */
[----:B------:R-:W2:Y:S04]  /*1080*/  LDG.E R40, [R2.64+0x4] ;  /* 0x0000041002287981 */ /* 0x000ea8000c1e1900 */
[----:B------:R-:W3:Y:S04]  /*1090*/  LDG.E R42, [R2.64] ;  /* 0x00000010022a7981 */ /* 0x000ee8000c1e1900 */
[----:B------:R-:W4:Y:S01]  /*10a0*/  LDG.E R38, [R2.64+0x8] ;  /* 0x0000081002267981 */ /* 0x000f22000c1e1900 */
[----:B------:R-:W-:Y:S01]  /*10b0*/  FADD R48, R43, R43 ;  /* 0x0000002b2b307221 */ /* 0x000fe20000000000 */
[----:B------:R-:W-:Y:S01]  /*10c0*/  FMUL R33, R33, c[0x0][0x340] ;  /* 0x0000d00021217a20 */ /* 0x000fe20000400000 */
[----:B------:R-:W-:Y:S01]  /*10d0*/  FMUL R34, R34, c[0x0][0x340] ;  /* 0x0000d00022227a20 */ /* 0x000fe20000400000 */
[----:B------:R-:W-:Y:S01]  /*10e0*/  FMUL R35, R35, c[0x0][0x340] ;  /* 0x0000d00023237a20 */ /* 0x000fe20000400000 */
[----:B------:R0:W-:Y:S04]  /*10f0*/  STG.E [R8.64+0xc], R47 ;  /* 0x00000c2f08007986 */ /* 0x0001e8000c101910 */
[----:B------:R1:W-:Y:S04]  /*1100*/  STG.E [R8.64+0x10], R45 ;  /* 0x0000102d08007986 */ /* 0x0003e8000c101910 */
[----:B------:R-:W-:Y:S04]  /*1110*/  STG.E [R8.64+0x14], R41 ;  /* 0x0000142908007986 */ /* 0x000fe8000c101910 */
[----:B------:R-:W-:Y:S01]  /*1120*/  STG.E [R8.64+0x18], R43 ;  /* 0x0000182b08007986 */ /* 0x000fe2000c101910 */
[-C--:B--2---:R-:W-:Y:S01]  /*1130*/  FMUL R37, R15, R40.reuse ;  /* 0x000000280f257220 */ /* 0x084fe20000400000 */
[----:B------:R-:W-:Y:S01]  /*1140*/  FMUL R46, R13, R40 ;  /* 0x000000280d2e7220 */ /* 0x000fe20000400000 */
[----:B------:R-:W-:-:S02]  /*1150*/  FMUL R49, R40, R45 ;  /* 0x0000002d28317220 */ /* 0x000fc40000400000 */
[----:B---3--:R-:W-:Y:S02]  /*1160*/  FFMA R44, R14, R42, R37 ;  /* 0x0000002a0e2c7223 */ /* 0x008fe40000000025 */
[----:B------:R-:W-:Y:S02]  /*1170*/  FFMA R49, R42, R47, R49 ;  /* 0x0000002f2a317223 */ /* 0x000fe40000000031 */
[-C--:B----4-:R-:W-:Y:S01]  /*1180*/  FFMA R44, R13, R38.reuse, R44 ;  /* 0x000000260d2c7223 */ /* 0x090fe2000000002c */
[-C--:B------:R-:W-:Y:S01]  /*1190*/  FFMA R39, R15, R38.reuse, -R46 ;  /* 0x000000260f277223 */ /* 0x080fe2000000082e */
[----:B------:R-:W-:Y:S01]  /*11a0*/  FFMA R49, R38, R41, R49 ;  /* 0x0000002926317223 */ /* 0x000fe20000000031 */
[----:B------:R-:W-:Y:S01]  /*11b0*/  FMUL R2, R14, R38 ;  /* 0x000000260e027220 */ /* 0x000fe20000400000 */
[----:B------:R-:W-:Y:S01]  /*11c0*/  FADD R44, R44, R44 ;  /* 0x0000002c2c2c7221 */ /* 0x000fe20000000000 */
[----:B------:R-:W-:-:S03]  /*11d0*/  FMUL R46, R16, R39 ;  /* 0x00000027102e7220 */ /* 0x000fc60000400000 */
[-C--:B------:R-:W-:Y:S01]  /*11e0*/  FMUL R37, R14, R44.reuse ;  /* 0x0000002c0e257220 */ /* 0x080fe20000400000 */
[----:B------:R-:W-:-:S03]  /*11f0*/  FMUL R39, R15, R44 ;  /* 0x0000002c0f277220 */ /* 0x000fc60000400000 */
[----:B------:R-:W-:Y:S01]  /*1200*/  FFMA R3, R32, R42, R37 ;  /* 0x0000002a20037223 */ /* 0x000fe20000000025 */
[----:B------:R-:W-:Y:S01]  /*1210*/  FMUL R37, R40, R41 ;  /* 0x0000002928257220 */ /* 0x000fe20000400000 */
[----:B------:R-:W-:Y:S02]  /*1220*/  FFMA R39, R32, R40, R39 ;  /* 0x0000002820277223 */ /* 0x000fe40000000027 */
[----:B------:R-:W-:Y:S01]  /*1230*/  FFMA R3, R46, 2, R3 ;  /* 0x400000002e037823 */ /* 0x000fe20000000003 */
[----:B------:R-:W-:Y:S01]  /*1240*/  FADD R46, R49, R49 ;  /* 0x00000031312e7221 */ /* 0x000fe20000000000 */
[-C--:B------:R-:W-:Y:S01]  /*1250*/  FFMA R49, R13, R42.reuse, -R2 ;  /* 0x0000002a0d317223 */ /* 0x080fe20000000802 */
[----:B------:R-:W-:Y:S01]  /*1260*/  FFMA R50, R38, R45, -R37 ;  /* 0x0000002d26327223 */ /* 0x000fe20000000825 */
[----:B------:R-:W-:Y:S01]  /*1270*/  FFMA R37, R48, R43, -1 ;  /* 0xbf80000030257423 */ /* 0x000fe2000000002b */
[----:B------:R-:W-:Y:S01]  /*1280*/  FMUL R51, R46, R47 ;  /* 0x0000002f2e337220 */ /* 0x000fe20000400000 */
[----:B------:R-:W-:Y:S01]  /*1290*/  FMUL R48, R16, R49 ;  /* 0x0000003110307220 */ /* 0x000fe20000400000 */
[----:B------:R-:W-:Y:S01]  /*12a0*/  FMUL R53, R50, R43 ;  /* 0x0000002b32357220 */ /* 0x000fe20000400000 */
[C---:B------:R-:W-:Y:S01]  /*12b0*/  FMUL R49, R42.reuse, R45 ;  /* 0x0000002d2a317220 */ /* 0x040fe20000400000 */
[----:B------:R-:W-:Y:S01]  /*12c0*/  FFMA R2, R42, R37, R51 ;  /* 0x000000252a027223 */ /* 0x000fe20000000033 */
[----:B------:R-:W-:Y:S01]  /*12d0*/  FFMA R48, R48, 2, R39 ;  /* 0x4000000030307823 */ /* 0x000fe20000000027 */
[----:B------:R-:W-:Y:S01]  /*12e0*/  FMUL R39, R38, R47 ;  /* 0x0000002f26277220 */ /* 0x000fe20000400000 */
[C---:B------:R-:W-:Y:S01]  /*12f0*/  FMUL R52, R46.reuse, R45 ;  /* 0x0000002d2e347220 */ /* 0x040fe20000400000 */
[-C--:B------:R-:W-:Y:S01]  /*1300*/  FMUL R51, R46, R41.reuse ;  /* 0x000000292e337220 */ /* 0x080fe20000400000 */
[----:B------:R-:W-:Y:S01]  /*1310*/  FADD R28, R28, R3 ;  /* 0x000000031c1c7221 */ /* 0x000fe20000000000 */
[----:B------:R-:W-:Y:S01]  /*1320*/  FFMA R50, R42, R41, -R39 ;  /* 0x000000292a327223 */ /* 0x000fe20000000827 */
[----:B------:R-:W-:Y:S01]  /*1330*/  FMUL R39, R15, R42 ;  /* 0x0000002a0f277220 */ /* 0x000fe20000400000 */
[----:B------:R-:W-:Y:S01]  /*1340*/  FFMA R42, R40, R47, -R49 ;  /* 0x0000002f282a7223 */ /* 0x000fe20000000831 */
[----:B------:R-:W-:Y:S01]  /*1350*/  FMUL R49, R13, R44 ;  /* 0x0000002c0d317220 */ /* 0x000fe20000400000 */
[----:B------:R-:W-:Y:S01]  /*1360*/  FADD R27, R27, R48 ;  /* 0x000000301b1b7221 */ /* 0x000fe20000000000 */
[----:B------:R-:W-:Y:S01]  /*1370*/  FFMA R39, R14, R40, -R39 ;  /* 0x000000280e277223 */ /* 0x000fe20000000827 */
[-C--:B------:R-:W-:Y:S01]  /*1380*/  FFMA R40, R40, R37.reuse, R52 ;  /* 0x0000002528287223 */ /* 0x080fe20000000034 */
[----:B------:R-:W-:Y:S01]  /*1390*/  FFMA R37, R38, R37, R51 ;  /* 0x0000002526257223 */ /* 0x000fe20000000033 */
[----:B------:R-:W-:Y:S01]  /*13a0*/  FFMA R49, R32, R38, R49 ;  /* 0x0000002620317223 */ /* 0x000fe20000000031 */
[----:B------:R-:W-:Y:S01]  /*13b0*/  FMUL R38, R16, R39 ;  /* 0x0000002710267220 */ /* 0x000fe20000400000 */
[-C--:B------:R-:W-:Y:S01]  /*13c0*/  FMUL R39, R50, R43.reuse ;  /* 0x0000002b32277220 */ /* 0x080fe20000400000 */
[----:B------:R-:W-:Y:S01]  /*13d0*/  FMUL R42, R42, R43 ;  /* 0x0000002b2a2a7220 */ /* 0x000fe20000400000 */
[----:B------:R-:W-:Y:S01]  /*13e0*/  FFMA R2, R53, 2, R2 ;  /* 0x4000000035027823 */ /* 0x000fe20000000002 */
[----:B------:R-:W-:Y:S01]  /*13f0*/  FFMA R49, R38, 2, R49 ;  /* 0x4000000026317823 */ /* 0x000fe20000000031 */
[----:B------:R-:W-:Y:S01]  /*1400*/  FFMA R40, R39, 2, R40 ;  /* 0x4000000027287823 */ /* 0x000fe20000000028 */
[----:B------:R-:W-:Y:S01]  /*1410*/  FFMA R37, R42, 2, R37 ;  /* 0x400000002a257823 */ /* 0x000fe20000000025 */
[----:B------:R-:W-:Y:S01]  /*1420*/  FFMA R3, R33, c[0x0][0x340], R28 ;  /* 0x0000d00021037a23 */ /* 0x000fe2000000001c */
[----:B------:R-:W-:Y:S01]  /*1430*/  FADD R26, R26, R49 ;  /* 0x000000311a1a7221 */ /* 0x000fe20000000000 */
[----:B------:R-:W-:-:S02]  /*1440*/  FFMA R27, R34, c[0x0][0x340], R27 ;  /* 0x0000d000221b7a23 */ /* 0x000fc4000000001b */
[----:B------:R-:W-:Y:S01]  /*1450*/  FADD R39, R3, -R2 ;  /* 0x8000000203277221 */ /* 0x000fe20000000000 */
[----:B------:R-:W-:Y:S01]  /*1460*/  FFMA R26, R35, c[0x0][0x340], R26 ;  /* 0x0000d000231a7a23 */ /* 0x000fe2000000001a */
[----:B------:R-:W-:-:S03]  /*1470*/  FADD R27, R27, -R40 ;  /* 0x800000281b1b7221 */ /* 0x000fc60000000000 */
[----:B------:R-:W-:Y:S01]  /*1480*/  FADD R37, R26, -R37 ;  /* 0x800000251a257221 */ /* 0x000fe20000000000 */
[----:B------:R2:W-:Y:S04]  /*1490*/  STG.E [R8.64], R39 ;  /* 0x0000002708007986 */ /* 0x0005e8000c101910 */
[----:B------:R-:W-:Y:S04]  /*14a0*/  STG.E [R8.64+0x4], R27 ;  /* 0x0000041b08007986 */ /* 0x000fe8000c101910 */
[----:B------:R3:W-:Y:S04]  /*14b0*/  STG.E [R8.64+0x8], R37 ;  /* 0x0000082508007986 */ /* 0x0007e8000c101910 */
[----:B------:R-:W4:Y:S04]  /*14c0*/  LDG.E R46, [R6.64+0x4] ;  /* 0x00000410062e7981 */ /* 0x000f28000c1e1900 */
[----:B0-----:R-:W5:Y:S04]  /*14d0*/  LDG.E R47, [R6.64] ;  /* 0x00000010062f7981 */ /* 0x001f68000c1e1900 */
[----:B------:R-:W5:Y:S01]  /*14e0*/  LDG.E R44, [R6.64+0x8] ;  /* 0x00000810062c7981 */ /* 0x000f62000c1e1900 */
[----:B------:R-:W-:Y:S01]  /*14f0*/  MOV R3, c[0x0][0x248] ;  /* 0x0000920000037a02 */ /* 0x000fe20000000f00 */
[----:B-1----:R-:W-:-:S02]  /*1500*/  IMAD R45, R0, c[0x0][0x248], RZ ;  /* 0x00009200002d7a24 */ /* 0x002fc400078e02ff */
[----:B------:R0:W5:Y:S02]  /*1510*/  LDG.E R40, [R6.64+0xc] ;  /* 0x00000c1006287981 */ /* 0x000164000c1e1900 */
[C---:B------:R-:W-:Y:S02]  /*1520*/  IMAD.WIDE.U32 R2, R12.reuse, R3, c[0x0][0x228] ;  /* 0x00008a000c027625 */ /* 0x040fe400078e0003 */
[----:B--2---:R0:W2:Y:S02]  /*1530*/  LDG.E R39, [R6.64+0x10] ;  /* 0x0000101006277981 */ /* 0x0040a4000c1e1900 */
[----:B------:R-:W-:Y:S02]  /*1540*/  IMAD R45, R12, UR11, R45 ;  /* 0x0000000b0c2d7c24 */ /* 0x000fe4000f8e022d */
[----:B------:R0:W2:Y:S03]  /*1550*/  LDG.E R42, [R6.64+0x14] ;  /* 0x00001410062a7981 */ /* 0x0000a6000c1e1900 */
[----:B------:R-:W-:-:S05]  /*1560*/  IADD3 R3, R3, R45, RZ ;  /* 0x0000002d03037210 */ /* 0x000fca0007ffe0ff */
[----:B------:R1:W2:Y:S04]  /*1570*/  LDG.E R38, [R2.64+0x1c] ;  /* 0x00001c1002267981 */ /* 0x0002a8000c1e1900 */
[----:B---3--:R1:W3:Y:S04]  /*1580*/  LDG.E R8, [R2.64+0x10] ;  /* 0x0000101002087981 */ /* 0x0082e8000c1e1900 */
[----:B------:R1:W3:Y:S04]  /*1590*/  LDG.E R0, [R2.64+0x4] ;  /* 0x0000041002007981 */ /* 0x0002e8000c1e1900 */
[----:B------:R1:W3:Y:S04]  /*15a0*/  LDG.E R37, [R2.64+0x18] ;  /* 0x0000181002257981 */ /* 0x0002e8000c1e1900 */
[----:B------:R1:W3:Y:S04]  /*15b0*/  LDG.E R27, [R2.64+0xc] ;  /* 0x00000c10021b7981 */ /* 0x0002e8000c1e1900 */
[----:B------:R1:W3:Y:S04]  /*15c0*/  LDG.E R28, [R2.64] ;  /* 0x00000010021c7981 */ /* 0x0002e8000c1e1900 */
[----:B------:R1:W3:Y:S04]  /*15d0*/  LDG.E R26, [R2.64+0x20] ;  /* 0x00002010021a7981 */ /* 0x0002e8000c1e1900 */
[----:B------:R1:W3:Y:S04]  /*15e0*/  LDG.E R41, [R2.64+0x14] ;  /* 0x0000141002297981 */ /* 0x0002e8000c1e1900 */
[----:B------:R1:W3:Y:S01]  /*15f0*/  LDG.E R9, [R2.64+0x8] ;  /* 0x0000081002097981 */ /* 0x0002e2000c1e1900 */
[----:B------:R-:W-:-:S04]  /*1600*/  IADD3 R12, P0, R12, UR6, RZ ;  /* 0x000000060c0c7c10 */ /* 0x000fc8000ff1e0ff */
[----:B------:R-:W-:Y:S02]  /*1610*/  IADD3.X R11, R11, UR4, RZ, P0, !PT ;  /* 0x000000040b0b7c10 */ /* 0x000fe400087fe4ff */
[----:B------:R-:W-:-:S04]  /*1620*/  ISETP.GE.U32.AND P0, PT, R12, c[0x0][0x178], PT ;  /* 0x00005e000c007a0c */ /* 0x000fc80003f06070 */
[----:B------:R-:W-:Y:S01]  /*1630*/  ISETP.GE.U32.AND.EX P0, PT, R11, c[0x0][0x17c], PT, P0 ;  /* 0x00005f000b007a0c */ /* 0x000fe20003f06100 */
[----:B----4-:R-:W-:Y:S01]  /*1640*/  FADD R31, R31, R46 ;  /* 0x0000002e1f1f7221 */ /* 0x010fe20000000000 */
[----:B-----5:R-:W-:-:S03]  /*1650*/  FADD R30, R30, R47 ;  /* 0x0000002f1e1e7221 */ /* 0x020fc60000000000 */
[----:B------:R-:W-:Y:S01]  /*1660*/  FMUL R43, R15, R31 ;  /* 0x0000001f0f2b7220 */ /* 0x000fe20000400000 */
[----:B------:R-:W-:Y:S01]  /*1670*/  FADD R29, R29, R44 ;  /* 0x0000002c1d1d7221 */ /* 0x000fe20000000000 */
[-C--:B------:R-:W-:Y:S02]  /*1680*/  FMUL R46, R15, R30.reuse ;  /* 0x0000001e0f2e7220 */ /* 0x080fe40000400000 */
[CC--:B------:R-:W-:Y:S01]  /*1690*/  FFMA R44, R14.reuse, R30.reuse, R43 ;  /* 0x0000001e0e2c7223 */ /* 0x0c0fe2000000002b */
[C---:B------:R-:W-:Y:S01]  /*16a0*/  FMUL R43, R14.reuse, R29 ;  /* 0x0000001d0e2b7220 */ /* 0x040fe20000400000 */
[----:B-1----:R-:W-:Y:S02]  /*16b0*/  FFMA R3, R14, R31, -R46 ;  /* 0x0000001f0e037223 */ /* 0x002fe4000000082e */
[C---:B------:R-:W-:Y:S01]  /*16c0*/  FFMA R44, R13.reuse, R29, R44 ;  /* 0x0000001d0d2c7223 */ /* 0x040fe2000000002c */
[C---:B------:R-:W-:Y:S01]  /*16d0*/  FMUL R2, R13.reuse, R31 ;  /* 0x0000001f0d027220 */ /* 0x040fe20000400000 */
[----:B------:R-:W-:Y:S01]  /*16e0*/  FFMA R43, R13, R30, -R43 ;  /* 0x0000001e0d2b7223 */ /* 0x000fe2000000082b */
[----:B------:R-:W-:Y:S01]  /*16f0*/  FMUL R45, R16, R3 ;  /* 0x00000003102d7220 */ /* 0x000fe20000400000 */
[----:B------:R-:W-:Y:S01]  /*1700*/  FADD R44, R44, R44 ;  /* 0x0000002c2c2c7221 */ /* 0x000fe20000000000 */
[C---:B0-----:R-:W-:Y:S01]  /*1710*/  FFMA R7, R15.reuse, R29, -R2 ;  /* 0x0000001d0f077223 */ /* 0x041fe20000000802 */
[C---:B------:R-:W-:Y:S01]  /*1720*/  FMUL R6, R16.reuse, R43 ;  /* 0x0000002b10067220 */ /* 0x040fe20000400000 */
[----:B------:R-:W-:Y:S01]  /*1730*/  FFMA R2, R16, R3, R45 ;  /* 0x0000000310027223 */ /* 0x000fe2000000002d */
[-C--:B------:R-:W-:Y:S01]  /*1740*/  FMUL R45, R15, R44.reuse ;  /* 0x0000002c0f2d7220 */ /* 0x080fe20000400000 */
[----:B------:R-:W-:Y:S01]  /*1750*/  FMUL R3, R14, R44 ;  /* 0x0000002c0e037220 */ /* 0x000fe20000400000 */
[C---:B------:R-:W-:Y:S01]  /*1760*/  FFMA R46, R16.reuse, R43, R6 ;  /* 0x0000002b102e7223 */ /* 0x040fe20000000006 */
[----:B------:R-:W-:Y:S01]  /*1770*/  FMUL R43, R16, R7 ;  /* 0x00000007102b7220 */ /* 0x000fe20000400000 */
[C---:B------:R-:W-:Y:S01]  /*1780*/  FFMA R45, R32.reuse, R31, R45 ;  /* 0x0000001f202d7223 */ /* 0x040fe2000000002d */
[----:B------:R-:W-:Y:S01]  /*1790*/  FFMA R6, R32, R30, R3 ;  /* 0x0000001e20067223 */ /* 0x000fe20000000003 */
[----:B------:R-:W-:Y:S01]  /*17a0*/  FMUL R44, R13, R44 ;  /* 0x0000002c0d2c7220 */ /* 0x000fe20000400000 */
[----:B------:R-:W-:Y:S01]  /*17b0*/  FFMA R43, R16, R7, R43 ;  /* 0x00000007102b7223 */ /* 0x000fe2000000002b */
[----:B------:R-:W-:-:S02]  /*17c0*/  FADD R3, R45, -R46 ;  /* 0x8000002e2d037221 */ /* 0x000fc40000000000 */
[----:B------:R-:W-:Y:S01]  /*17d0*/  FFMA R29, R32, R29, R44 ;  /* 0x0000001d201d7223 */ /* 0x000fe2000000002c */
[----:B------:R-:W-:Y:S01]  /*17e0*/  FADD R6, R6, -R43 ;  /* 0x8000002b06067221 */ /* 0x000fe20000000000 */
[C---:B--2---:R-:W-:Y:S01]  /*17f0*/  FMUL R31, R3.reuse, R38 ;  /* 0x00000026031f7220 */ /* 0x044fe20000400000 */
[----:B---3--:R-:W-:Y:S01]  /*1800*/  FMUL R8, R3, R8 ;  /* 0x0000000803087220 */ /* 0x008fe20000400000 */
[----:B------:R-:W-:Y:S01]  /*1810*/  FADD R2, R29, -R2 ;  /* 0x800000021d027221 */ /* 0x000fe20000000000 */
[----:B------:R-:W-:Y:S01]  /*1820*/  FMUL R7, R3, R0 ;  /* 0x0000000003077220 */ /* 0x000fe20000400000 */
[C---:B------:R-:W-:Y:S01]  /*1830*/  FFMA R31, R6.reuse, R37, R31 ;  /* 0x00000025061f7223 */ /* 0x040fe2000000001f */
[C---:B------:R-:W-:Y:S02]  /*1840*/  FFMA R8, R6.reuse, R27, R8 ;  /* 0x0000001b06087223 */ /* 0x040fe40000000008 */
[----:B------:R-:W-:Y:S01]  /*1850*/  FFMA R28, R6, R28, R7 ;  /* 0x0000001c061c7223 */ /* 0x000fe20000000007 */
[C---:B------:R-:W-:Y:S01]  /*1860*/  FFMA R26, R2.reuse, R26, R31 ;  /* 0x0000001a021a7223 */ /* 0x040fe2000000001f */
[----:B------:R-:W-:-:S03]  /*1870*/  FFMA R41, R2, R41, R8 ;  /* 0x0000002902297223 */ /* 0x000fc60000000008 */
[----:B------:R-:W-:Y:S01]  /*1880*/  FMUL R8, R6, R26 ;  /* 0x0000001a06087220 */ /* 0x000fe20000400000 */
[C---:B------:R-:W-:Y:S01]  /*1890*/  FFMA R9, R2.reuse, R9, R28 ;  /* 0x0000000902097223 */ /* 0x040fe2000000001c */
[----:B------:R-:W-:-:S03]  /*18a0*/  FMUL R0, R2, R41 ;  /* 0x0000002902007220 */ /* 0x000fc60000400000 */
[-C--:B------:R-:W-:Y:S01]  /*18b0*/  FFMA R7, R2, R9.reuse, -R8 ;  /* 0x0000000902077223 */ /* 0x080fe20000000808 */
[C---:B------:R-:W-:Y:S01]  /*18c0*/  FFMA R0, R3.reuse, R26, -R0 ;  /* 0x0000001a03007223 */ /* 0x040fe20000000800 */
[----:B------:R-:W-:Y:S02]  /*18d0*/  FMUL R9, R3, R9 ;  /* 0x0000000903097220 */ /* 0x000fe40000400000 */
[-C--:B------:R-:W-:Y:S01]  /*18e0*/  FMUL R26, R21, R7.reuse ;  /* 0x00000007151a7220 */ /* 0x080fe20000400000 */
[----:B------:R-:W-:Y:S01]  /*18f0*/  FMUL R18, R18, R7 ;  /* 0x0000000712127220 */ /* 0x000fe20000400000 */
[----:B------:R-:W-:Y:S02]  /*1900*/  FFMA R8, R6, R41, -R9 ;  /* 0x0000002906087223 */ /* 0x000fe40000000809 */
[-C--:B------:R-:W-:Y:S01]  /*1910*/  FFMA R25, R25, -R0.reuse, -R26 ;  /* 0x8000000019197223 */ /* 0x080fe2000000081a */
[----:B------:R-:W-:Y:S01]  /*1920*/  FMUL R7, R24, R7 ;  /* 0x0000000718077220 */ /* 0x000fe20000400000 */
[----:B------:R-:W-:-:S02]  /*1930*/  FFMA R18, R23, -R0, -R18 ;  /* 0x8000000017127223 */ /* 0x000fc40000000812 */
[----:B------:R-:W-:Y:S01]  /*1940*/  FFMA R22, -R22, R8, R25 ;  /* 0x0000000816167223 */ /* 0x000fe20000000119 */
[----:B------:R-:W-:Y:S01]  /*1950*/  FFMA R0, R20, -R0, -R7 ;  /* 0x8000000014007223 */ /* 0x000fe20000000807 */
[-C--:B------:R-:W-:Y:S02]  /*1960*/  FFMA R19, -R19, R8.reuse, R18 ;  /* 0x0000000813137223 */ /* 0x080fe40000000112 */
[----:B------:R-:W-:Y:S01]  /*1970*/  FFMA R22, R22, c[0x0][0x340], R3 ;  /* 0x0000d00016167a23 */ /* 0x000fe20000000003 */
[----:B------:R-:W-:Y:S01]  /*1980*/  FFMA R17, -R17, R8, R0 ;  /* 0x0000000811117223 */ /* 0x000fe20000000100 */
[----:B------:R-:W-:Y:S02]  /*1990*/  FFMA R19, R19, c[0x0][0x340], R6 ;  /* 0x0000d00013137a23 */ /* 0x000fe40000000006 */
[----:B------:R-:W-:Y:S01]  /*19a0*/  FMUL R3, R15, R22 ;  /* 0x000000160f037220 */ /* 0x000fe20000400000 */
[----:B------:R-:W-:-:S03]  /*19b0*/  FFMA R17, R17, c[0x0][0x340], R2 ;  /* 0x0000d00011117a23 */ /* 0x000fc60000000002 */
[----:B------:R-:W-:Y:S01]  /*19c0*/  FFMA R0, R14, R19, R3 ;  /* 0x000000130e007223 */ /* 0x000fe20000000003 */
[----:B------:R-:W-:-:S03]  /*19d0*/  FMUL R2, R13, R22 ;  /* 0x000000160d027220 */ /* 0x000fc60000400000 */
[-C--:B------:R-:W-:Y:S01]  /*19e0*/  FFMA R0, R13, R17.reuse, R0 ;  /* 0x000000110d007223 */ /* 0x080fe20000000000 */
[----:B------:R-:W-:Y:S01]  /*19f0*/  FMUL R6, R14, R17 ;  /* 0x000000110e067220 */ /* 0x000fe20000400000 */
[C---:B------:R-:W-:Y:S02]  /*1a00*/  FMUL R3, R15.reuse, R19 ;  /* 0x000000130f037220 */ /* 0x040fe40000400000 */
[----:B------:R-:W-:Y:S01]  /*1a10*/  FADD R0, R0, R0 ;  /* 0x0000000000007221 */ /* 0x000fe20000000000 */
[----:B------:R-:W-:Y:S01]  /*1a20*/  FFMA R7, R15, R17, -R2 ;  /* 0x000000110f077223 */ /* 0x000fe20000000802 */
[----:B------:R-:W-:Y:S01]  /*1a30*/  FFMA R9, R13, R19, -R6 ;  /* 0x000000130d097223 */ /* 0x000fe20000000806 */
[C---:B------:R-:W-:Y:S01]  /*1a40*/  FFMA R21, R14.reuse, R22, -R3 ;  /* 0x000000160e157223 */ /* 0x040fe20000000803 */
[-C--:B------:R-:W-:Y:S01]  /*1a50*/  FMUL R3, R14, R0.reuse ;  /* 0x000000000e037220 */ /* 0x080fe20000400000 */
[-C--:B------:R-:W-:Y:S01]  /*1a60*/  FMUL R15, R15, R0.reuse ;  /* 0x000000000f0f7220 */ /* 0x080fe20000400000 */
[----:B------:R-:W-:Y:S01]  /*1a70*/  FMUL R6, R13, R0 ;  /* 0x000000000d067220 */ /* 0x000fe20000400000 */
[C---:B------:R-:W-:Y:S01]  /*1a80*/  FMUL R0, R16.reuse, R7 ;  /* 0x0000000710007220 */ /* 0x040fe20000400000 */
[C---:B------:R-:W-:Y:S01]  /*1a90*/  FMUL R2, R16.reuse, R9 ;  /* 0x0000000910027220 */ /* 0x040fe20000400000 */
[----:B------:R-:W-:Y:S01]  /*1aa0*/  FMUL R21, R16, R21 ;  /* 0x0000001510157220 */ /* 0x000fe20000400000 */
[C---:B------:R-:W-:Y:S01]  /*1ab0*/  FFMA R3, R32.reuse, R19, R3 ;  /* 0x0000001320037223 */ /* 0x040fe20000000003 */
[C---:B------:R-:W-:Y:S01]  /*1ac0*/  FFMA R15, R32.reuse, R22, R15 ;  /* 0x00000016200f7223 */ /* 0x040fe2000000000f */
[----:B------:R-:W-:Y:S01]  /*1ad0*/  FFMA R6, R32, R17, R6 ;  /* 0x0000001120067223 */ /* 0x000fe20000000006 */
[----:B------:R-:W-:Y:S01]  /*1ae0*/  FADD R33, R33, R40 ;  /* 0x0000002821217221 */ /* 0x000fe20000000000 */
[----:B------:R-:W-:Y:S01]  /*1af0*/  FADD R39, R34, R39 ;  /* 0x0000002722277221 */ /* 0x000fe20000000000 */
[----:B------:R-:W-:Y:S01]  /*1b00*/  FADD R35, R35, R42 ;  /* 0x0000002a23237221 */ /* 0x000fe20000000000 */
[----:B------:R-:W-:Y:S01]  /*1b10*/  FFMA R3, R0, 2, R3 ;  /* 0x4000000000037823 */ /* 0x000fe20000000003 */
[----:B------:R-:W-:Y:S01]  /*1b20*/  FFMA R15, R2, 2, R15 ;  /* 0x40000000020f7823 */ /* 0x000fe2000000000f */
[----:B------:R-:W-:Y:S01]  /*1b30*/  FFMA R21, R21, 2, R6 ;  /* 0x4000000015157823 */ /* 0x000fe20000000006 */
[----:B------:R0:W-:Y:S04]  /*1b40*/  STG.E [R4.64+0xc], R33 ;  /* 0x00000c2104007986 */ /* 0x0001e8000c101910 */
[----:B------:R0:W-:Y:S04]  /*1b50*/  STG.E [R4.64+0x10], R39 ;  /* 0x0000102704007986 */ /* 0x0001e8000c101910 */
[----:B------:R0:W-:Y:S04]  /*1b60*/  STG.E [R4.64+0x14], R35 ;  /* 0x0000142304007986 */ /* 0x0001e8000c101910 */
[----:B------:R0:W-:Y:S04]  /*1b70*/  STG.E [R4.64], R3 ;  /* 0x0000000304007986 */ /* 0x0001e8000c101910 */
[----:B------:R0:W-:Y:S04]  /*1b80*/  STG.E [R4.64+0x4], R15 ;  /* 0x0000040f04007986 */ /* 0x0001e8000c101910 */
[----:B------:R0:W-:Y:S01]  /*1b90*/  STG.E [R4.64+0x8], R21 ;  /* 0x0000081504007986 */ /* 0x0001e2000c101910 */
[----:B------:R-:W-:Y:S01]  /*1ba0*/  @P0 CALL.REL.NOINC `(.L_x_1655) ;  /* 0x0000001000000944 */ /* 0x000fe20003c00000 */
[----:B------:R-:W-:Y:S05]  /*1bb0*/  BRA `(.L_x_1656) ;  /* 0xffffe60000007947 */ /* 0x000fea000383ffff */
.L_x_1655:
[----:B------:R-:W-:Y:S05]  /*1bc0*/  EXIT ;  /* 0x000000000000794d */ /* 0x000fea0003800000 */
.L_x_1642:
[----:B------:R-:W-:Y:S05]  /*1bd0*/  BSYNC B0 ;  /* 0x0000000000007941 */ /* 0x000fea0003800000 */
.L_x_1641:
[----:B------:R-:W2:Y:S04]  /*1be0*/  LDG.E R3, [R30.64] ;  /* 0x000000101e037981 */ /* 0x000ea8000c1e1900 */
[----:B------:R-:W3:Y:S04]  /*1bf0*/  LDG.E R11, [R30.64+0x4] ;  /* 0x000004101e0b7981 */ /* 0x000ee8000c1e1900 */
[----:B------:R-:W4:Y:S04]  /*1c00*/  LDG.E R13, [R30.64+0x8] ;  /* 0x000008101e0d7981 */ /* 0x000f28000c1e1900 */
[----:B------:R-:W5:Y:S04]  /*1c10*/  LDG.E R15, [R30.64+0xc] ;  /* 0x00000c101e0f7981 */ /* 0x000f68000c1e1900 */
[----:B------:R-:W5:Y:S04]  /*1c20*/  LDG.E R17, [R30.64+0x10] ;  /* 0x000010101e117981 */ /* 0x000f68000c1e1900 */
[----:B------:R-:W5:Y:S04]  /*1c30*/  LDG.E R19, [R30.64+0x14] ;  /* 0x000014101e137981 */ /* 0x000f68000c1e1900 */
[----:B------:R-:W5:Y:S04]  /*1c40*/  LDG.E R21, [R30.64+0x18] ;  /* 0x000018101e157981 */ /* 0x000f68000c1e1900 */
[----:B--2---:R0:W-:Y:S04]  /*1c50*/  STG.E [R8.64], R3 ;  /* 0x0000000308007986 */ /* 0x0041e8000c101910 */
[----:B---3--:R1:W-:Y:S04]  /*1c60*/  STG.E [R8.64+0x4], R11 ;  /* 0x0000040b08007986 */ /* 0x0083e8000c101910 */
[----:B----4-:R-:W-:Y:S04]  /*1c70*/  STG.E [R8.64+0x8], R13 ;  /* 0x0000080d08007986 */ /* 0x010fe8000c101910 */
[----:B-----5:R-:W-:Y:S04]  /*1c80*/  STG.E [R8.64+0xc], R15 ;  /* 0x00000c0f08007986 */ /* 0x020fe8000c101910 */
[----:B------:R-:W-:Y:S04]  /*1c90*/  STG.E [R8.64+0x10], R17 ;  /* 0x0000101108007986 */ /* 0x000fe8000c101910 */
[----:B------:R-:W-:Y:S04]  /*1ca0*/  STG.E [R8.64+0x14], R19 ;  /* 0x0000141308007986 */ /* 0x000fe8000c101910 */
[----:B------:R-:W-:Y:S04]  /*1cb0*/  STG.E [R8.64+0x18], R21 ;  /* 0x0000181508007986 */ /* 0x000fe8000c101910 */
[----:B------:R-:W2:Y:S04]  /*1cc0*/  LDG.E R23, [R6.64] ;  /* 0x0000001006177981 */ /* 0x000ea8000c1e1900 */
[----:B------:R-:W3:Y:S04]  /*1cd0*/  LDG.E R25, [R6.64+0x4] ;  /* 0x0000041006197981 */ /* 0x000ee8000c1e1900 */
[----:B------:R-:W4:Y:S04]  /*1ce0*/  LDG.E R27, [R6.64+0x8] ;  /* 0x00000810061b7981 */ /* 0x000f28000c1e1900 */
[----:B------:R-:W5:Y:S04]  /*1cf0*/  LDG.E R29, [R6.64+0xc] ;  /* 0x00000c10061d7981 */ /* 0x000f68000c1e1900 */
[----:B0-----:R-:W5:Y:S04]  /*1d00*/  LDG.E R3, [R6.64+0x10] ;  /* 0x0000101006037981 */ /* 0x001f68000c1e1900 */
[----:B-1----:R-:W5:Y:S04]  /*1d10*/  LDG.E R11, [R6.64+0x14] ;  /* 0x00001410060b7981 */ /* 0x002f68000c1e1900 */
[----:B--2---:R-:W-:Y:S04]  /*1d20*/  STG.E [R4.64], R23 ;  /* 0x0000001704007986 */ /* 0x004fe8000c101910 */
[----:B---3--:R-:W-:Y:S04]  /*1d30*/  STG.E [R4.64+0x4], R25 ;  /* 0x0000041904007986 */ /* 0x008fe8000c101910 */
[----:B----4-:R-:W-:Y:S04]  /*1d40*/  STG.E [R4.64+0x8], R27 ;  /* 0x0000081b04007986 */ /* 0x010fe8000c101910 */
[----:B-----5:R-:W-:Y:S04]  /*1d50*/  STG.E [R4.64+0xc], R29 ;  /* 0x00000c1d04007986 */ /* 0x020fe8000c101910 */
[----:B------:R-:W-:Y:S04]  /*1d60*/  STG.E [R4.64+0x10], R3 ;  /* 0x0000100304007986 */ /* 0x000fe8000c101910 */
[----:B------:R-:W-:Y:S01]  /*1d70*/  STG.E [R4.64+0x14], R11 ;  /* 0x0000140b04007986 */ /* 0x000fe2000c101910 */
[----:B------:R-:W-:Y:S05]  /*1d80*/  EXIT ;  /* 0x000000000000794d */ /* 0x000fea0003800000 */
        .weak           $__internal_18_$__cuda_sm20_rcp_rn_f32_slowpath
        .type           $__internal_18_$__cuda_sm20_rcp_rn_f32_slowpath,@function
        .size           $__internal_18_$__cuda_sm20_rcp_rn_f32_slowpath,($__internal_19_$__cuda_sm20_sqrt_rn_f32_slowpath - $__internal_18_$__cuda_sm20_rcp_rn_f32_slowpath)
$__internal_18_$__cuda_sm20_rcp_rn_f32_slowpath:
        /* <DEDUP_REMOVED lines=15> */
.L_x_1658:
        /* <DEDUP_REMOVED lines=22> */
[----:B------:R-:W-:-:S04]  /*1fe0*/  LOP3.LUT P3, RZ, R46, 0x2, RZ, 0xc0, !PT ;  /* 0x000000022eff7812 */ /* 0x000fc8000786c0ff */
[----:B------:R-:W-:Y:S02]  /*1ff0*/  PLOP3.LUT P1, PT, P1, P2, P3, 0xe0, 0x0 ;  /* 0x000000000000781c */ /* 0x000fe40000f25c30 */
[----:B------:R-:W-:Y:S02]  /*2000*/  LOP3.LUT P2, RZ, R0, 0x7fffff, RZ, 0xc0, !PT ;  /* 0x007fffff00ff7812 */ /* 0x000fe4000784c0ff */
[----:B------:R-:W-:-:S04]  /*2010*/  SEL R3, RZ, 0x1, !P1 ;  /* 0x00000001ff037807 */ /* 0x000fc80004800000 */
[----:B------:R-:W-:-:S04]  /*2020*/  IADD3 R3, -R3, RZ, RZ ;  /* 0x000000ff03037210 */ /* 0x000fc80007ffe1ff */
[----:B------:R-:W-:Y:S02]  /*2030*/  ISETP.GE.AND P1, PT, R3, RZ, PT ;  /* 0x000000ff0300720c */ /* 0x000fe40003f26270 */
[----:B------:R-:W-:-:S11]  /*2040*/  SHF.R.U32.HI R3, RZ, R2, R45 ;  /* 0x00000002ff037219 */ /* 0x000fd6000001162d */
[----:B------:R-:W-:-:S04]  /*2050*/  @!P1 IADD3 R3, R3, 0x1, RZ ;  /* 0x0000000103039810 */ /* 0x000fc80007ffe0ff */
[----:B------:R-:W-:-:S04]  /*2060*/  @!P2 SHF.L.U32 R3, R3, 0x1, RZ ;  /* 0x000000010303a819 */ /* 0x000fc800000006ff */
[----:B------:R-:W-:Y:S01]  /*2070*/  LOP3.LUT R3, R3, 0x80000000, R0, 0xf8, !PT ;  /* 0x8000000003037812 */ /* 0x000fe200078ef800 */
[----:B------:R-:W-:Y:S05]  /*2080*/  BRA `(.L_x_1659) ;  /* 0x0000001000007947 */ /* 0x000fea0003800000 */
.L_x_1660:
[----:B------:R0:W1:Y:S02]  /*2090*/  MUFU.RCP R3, R0 ;  /* 0x0000000000037308 */ /* 0x0000640000001000 */
.L_x_1659:
[----:B------:R-:W-:Y:S05]  /*20a0*/  BSYNC B3 ;  /* 0x0000000000037941 */ /* 0x000fea0003800000 */
.L_x_1657:
[----:B-1----:R-:W-:Y:S02]  /*20b0*/  MOV R47, R3 ;  /* 0x00000003002f7202 */ /* 0x002fe40000000f00 */
[----:B------:R-:W-:Y:S02]  /*20c0*/  MOV R2, R42 ;  /* 0x0000002a00027202 */ /* 0x000fe40000000f00 */
[----:B------:R-:W-:-:S04]  /*20d0*/  MOV R3, 0x0 ;  /* 0x0000000000037802 */ /* 0x000fc80000000f00 */
[----:B------:R-:W-:Y:S05]  /*20e0*/  RET.REL.NODEC R2 `(apply_body_deltas_cuda_kernel_forward) ;  /* 0xffffdf1002007950 */ /* 0x000fea0003c3ffff */
        .weak           $__internal_19_$__cuda_sm20_sqrt_rn_f32_slowpath
        .type           $__internal_19_$__cuda_sm20_sqrt_rn_f32_slowpath,@function
        .size           $__internal_19_$__cuda_sm20_sqrt_rn_f32_slowpath,(.L_x_2433 - $__internal_19_$__cuda_sm20_sqrt_rn_f32_slowpath)
$__internal_19_$__cuda_sm20_sqrt_rn_f32_slowpath:
[----:B------:R-:W-:-:S13]  /*20f0*/  LOP3.LUT P0, RZ, R3, 0x7fffffff, RZ, 0xc0, !PT ;  /* 0x7fffffff03ff7812 */ /* 0x000fda000780c0ff */
[----:B------:R-:W-:Y:S01]  /*2100*/  @!P0 MOV R2, R3 ;  /* 0x0000000300028202 */ /* 0x000fe20000000f00 */
        /* <DEDUP_REMOVED lines=18> */
.L_x_1661:
[----:B------:R-:W-:Y:S02]  /*2230*/  MOV R0, R2 ;  /* 0x0000000200007202 */ /* 0x000fe40000000f00 */
[----:B------:R-:W-:Y:S02]  /*2240*/  MOV R2, R44 ;  /* 0x0000002c00027202 */ /* 0x000fe40000000f00 */
[----:B------:R-:W-:-:S04]  /*2250*/  MOV R3, 0x0 ;  /* 0x0000000000037802 */ /* 0x000fc80000000f00 */
[----:B------:R-:W-:Y:S05]  /*2260*/  RET.REL.NODEC R2 `(apply_body_deltas_cuda_kernel_forward) ;  /* 0xffffdd9002007950 */ /* 0x000fea0003c3ffff */
.L_x_1662:
        /* <DEDUP_REMOVED lines=9> */
.L_x_2433:


//--------------------- .text.apply_particle_deltas_cuda_kernel_backward --------------------------
	.section	.text.apply_particle_deltas_cuda_kernel_backward,"ax",@progbits
	.sectioninfo	@"SHI_REGISTERS=24"
	.align	128
        .global         apply_particle_deltas_cuda_kernel_backward
        .type           apply_particle_deltas_cuda_kernel_backward,@function
        .size           apply_particle_deltas_cuda_kernel_backward,(.L_x_2434 - apply_particle_deltas_cuda_kernel_backward)
        .other          apply_particle_deltas_cuda_kernel_backward,@"STO_CUDA_ENTRY STV_DEFAULT"
apply_particle_deltas_cuda_kernel_backward:
.text.apply_particle_deltas_cuda_kernel_backward:
[----:B------:R-:W-:Y:S02]  /*0000*/  IMAD.MOV.U32 R1, RZ, RZ, c[0x0][0x28] ;  /* 0x00000a00ff017624 */ /* 0x000fe400078e00ff */
[----:B------:R-:W0:Y:S01]  /*0010*/  S2R R2, SR_TID.X ;  /* 0x0000000000027919 */ /* 0x000e220000002100 */
[----:B------:R-:W-:-:S03]  /*0020*/  IMAD.MOV.U32 R3, RZ, RZ, RZ ;  /* 0x000000ffff037224 */ /* 0x000fc600078e00ff */
        /* <DEDUP_REMOVED lines=11> */
[----:B------:R-:W-:Y:S02]  /*00e0*/  UMOV UR4, URZ ;  /* 0x0000003f00047c82 */ /* 0x000fe40008000000 */
        /* <DEDUP_REMOVED lines=23> */
.L_x_1682:
[----:B------:R-:W-:Y:S01]  /*0260*/  SHF.R.S32.HI R0, RZ, 0x1f, R2 ;  /* 0x0000001fff007819 */ /* 0x000fe20000011402 */
[----:B0-----:R-:W-:-:S04]  /*0270*/  IMAD.MOV.U32 R7, RZ, RZ, c[0x0][0x210] ;  /* 0x00008400ff077624 */ /* 0x001fc800078e00ff */
[----:B------:R-:W-:Y:S02]  /*0280*/  IMAD R3, R0, c[0x0][0x210], RZ ;  /* 0x0000840000037a24 */ /* 0x000fe400078e02ff */
[----:B------:R-:W-:-:S04]  /*0290*/  IMAD.WIDE.U32 R6, R2, R7, c[0x0][0x1f0] ;  /* 0x00007c0002067625 */ /* 0x000fc800078e0007 */
[----:B------:R-:W-:-:S05]  /*02a0*/  IMAD R3, R2, UR5, R3 ;  /* 0x0000000502037c24 */ /* 0x000fca000f8e0203 */
[----:B------:R-:W-:-:S05]  /*02b0*/  IADD3 R7, R7, R3, RZ ;  /* 0x0000000307077210 */ /* 0x000fca0007ffe0ff */
[----:B------:R-:W2:Y:S01]  /*02c0*/  LDG.E R6, [R6.64] ;  /* 0x0000001206067981 */ /* 0x000ea2000c1e1900 */
[----:B------:R-:W-:Y:S01]  /*02d0*/  YIELD ;  /* 0x0000000000007946 */ /* 0x000fe20003800000 */
[----:B------:R-:W-:Y:S01]  /*02e0*/  BSSY B1, `(.L_x_1664) ;  /* 0x00000c8000017945 */ /* 0x000fe20003800000 */
[----:B--2---:R-:W-:-:S04]  /*02f0*/  LOP3.LUT R3, R6, 0x1, RZ, 0xc0, !PT ;  /* 0x0000000106037812 */ /* 0x004fc800078ec0ff */
[----:B------:R-:W-:-:S13]  /*0300*/  ISETP.NE.U32.AND P0, PT, R3, 0x1, PT ;  /* 0x000000010300780c */ /* 0x000fda0003f05070 */
[----:B------:R-:W-:Y:S05]  /*0310*/  @P0 BRA `(.L_x_1665) ;  /* 0x00000c4000000947 */ /* 0x000fea0003800000 */
[----:B------:R-:W-:-:S04]  /*0320*/  ISETP.NE.U32.AND P0, PT, RZ, c[0x0][0x3f8], PT ;  /* 0x0000fe00ff007a0c */ /* 0x000fc80003f05070 */
[----:B------:R-:W-:-:S13]  /*0330*/  ISETP.NE.AND.EX P0, PT, RZ, c[0x0][0x3fc], PT, P0 ;  /* 0x0000ff00ff007a0c */ /* 0x000fda0003f05300 */
[----:B------:R-:W-:Y:S05]  /*0340*/  @!P0 BRA `(.L_x_1666) ;  /* 0x000000c000008947 */ /* 0x000fea0003800000 */
[----:B------:R-:W-:Y:S02]  /*0350*/  IMAD R3, R0, c[0x0][0x418], RZ ;  /* 0x0001060000037a24 */ /* 0x000fe400078e02ff */
[----:B------:R-:W-:Y:S02]  /*0360*/  IMAD.MOV.U32 R11, RZ, RZ, c[0x0][0x418] ;  /* 0x00010600ff0b7624 */ /* 0x000fe400078e00ff */
[C---:B------:R-:W-:Y:S02]  /*0370*/  IMAD R3, R2.reuse, UR11, R3 ;  /* 0x0000000b02037c24 */ /* 0x040fe4000f8e0203 */
[----:B------:R-:W-:-:S05]  /*0380*/  IMAD.WIDE.U32 R10, R2, R11, c[0x0][0x3f8] ;  /* 0x0000fe00020a7625 */ /* 0x000fca00078e000b */
[----:B------:R-:W-:-:S05]  /*0390*/  IADD3 R11, R11, R3, RZ ;  /* 0x000000030b0b7210 */ /* 0x000fca0007ffe0ff */
[----:B------:R-:W2:Y:S04]  /*03a0*/  LDG.E R3, [R10.64] ;  /* 0x000000120a037981 */ /* 0x000ea8000c1e1900 */
[----:B------:R-:W3:Y:S04]  /*03b0*/  LDG.E R7, [R10.64+0x4] ;  /* 0x000004120a077981 */ /* 0x000ee8000c1e1900 */
[----:B------:R-:W4:Y:S01]  /*03c0*/  LDG.E R9, [R10.64+0x8] ;  /* 0x000008120a097981 */ /* 0x000f22000c1e1900 */
[----:B--2---:R-:W-:Y:S01]  /*03d0*/  FADD R3, RZ, R3 ;  /* 0x00000003ff037221 */ /* 0x004fe20000000000 */
[----:B---3--:R-:W-:Y:S01]  /*03e0*/  FADD R7, RZ, R7 ;  /* 0x00000007ff077221 */ /* 0x008fe20000000000 */
[----:B----4-:R-:W-:Y:S01]  /*03f0*/  FADD R9, RZ, R9 ;  /* 0x00000009ff097221 */ /* 0x010fe20000000000 */
[----:B------:R-:W-:Y:S05]  /*0400*/  BRA `(.L_x_1667) ;  /* 0x0000011000007947 */ /* 0x000fea0003800000 */
.L_x_1666:
[----:B------:R-:W-:Y:S01]  /*0410*/  ISETP.NE.U32.AND P0, PT, RZ, c[0x0][0x2a8], PT ;  /* 0x0000aa00ff007a0c */ /* 0x000fe20003f05070 */
[----:B------:R-:W-:Y:S01]  /*0420*/  IMAD.MOV.U32 R9, RZ, RZ, RZ ;  /* 0x000000ffff097224 */ /* 0x000fe200078e00ff */
[----:B------:R-:W-:Y:S01]  /*0430*/  MOV R7, RZ ;  /* 0x000000ff00077202 */ /* 0x000fe20000000f00 */
[----:B------:R-:W-:Y:S01]  /*0440*/  IMAD.MOV.U32 R3, RZ, RZ, RZ ;  /* 0x000000ffff037224 */ /* 0x000fe200078e00ff */
[----:B------:R-:W-:-:S13]  /*0450*/  ISETP.NE.AND.EX P0, PT, RZ, c[0x0][0x2ac], PT, P0 ;  /* 0x0000ab00ff007a0c */ /* 0x000fda0003f05300 */
[----:B------:R-:W-:Y:S05]  /*0460*/  @!P0 BRA `(.L_x_1667) ;  /* 0x000000b000008947 */ /* 0x000fea0003800000 */
[----:B------:R-:W-:Y:S01]  /*0470*/  MOV R11, c[0x0][0x2c0] ;  /* 0x0000b000000b7a02 */ /* 0x000fe20000000f00 */
[----:B------:R-:W-:-:S04]  /*0480*/  IMAD R3, R0, c[0x0][0x2c0], RZ ;  /* 0x0000b00000037a24 */ /* 0x000fc800078e02ff */
[C---:B------:R-:W-:Y:S02]  /*0490*/  IMAD R3, R2.reuse, UR12, R3 ;  /* 0x0000000c02037c24 */ /* 0x040fe4000f8e0203 */
[----:B------:R-:W-:-:S04]  /*04a0*/  IMAD.WIDE.U32 R10, R2, R11, c[0x0][0x2a8] ;  /* 0x0000aa00020a7625 */ /* 0x000fc800078e000b */
[----:B------:R-:W-:-:S05]  /*04b0*/  IMAD.IADD R11, R11, 0x1, R3 ;  /* 0x000000010b0b7824 */ /* 0x000fca00078e0203 */
[----:B------:R-:W2:Y:S04]  /*04c0*/  LDG.E R3, [R10.64] ;  /* 0x000000120a037981 */ /* 0x000ea8000c1e1900 */
[----:B------:R-:W3:Y:S04]  /*04d0*/  LDG.E R7, [R10.64+0x4] ;  /* 0x000004120a077981 */ /* 0x000ee8000c1e1900 */
[----:B------:R-:W4:Y:S01]  /*04e0*/  LDG.E R9, [R10.64+0x8] ;  /* 0x000008120a097981 */ /* 0x000f22000c1e1900 */
[----:B--2---:R-:W-:Y:S01]  /*04f0*/  FADD R3, RZ, R3 ;  /* 0x00000003ff037221 */ /* 0x004fe20000000000 */
[----:B---3--:R-:W-:Y:S01]  /*0500*/  FADD R7, RZ, R7 ;  /* 0x00000007ff077221 */ /* 0x008fe20000000000 */
[----:B----4-:R-:W-:Y:S01]  /*0510*/  FADD R9, RZ, R9 ;  /* 0x00000009ff097221 */ /* 0x010fe20000000000 */
.L_x_1667:
[----:B------:R-:W-:-:S04]  /*0520*/  ISETP.NE.U32.AND P0, PT, RZ, c[0x0][0x3c0], PT ;  /* 0x0000f000ff007a0c */ /* 0x000fc80003f05070 */
        /* <DEDUP_REMOVED lines=13> */
[----:B------:R-:W-:Y:S05]  /*0600*/  BRA `(.L_x_1669) ;  /* 0x0000011000007947 */ /* 0x000fea0003800000 */
.L_x_1668:
[----:B------:R-:W-:Y:S01]  /*0610*/  ISETP.NE.U32.AND P0, PT, RZ, c[0x0][0x270], PT ;  /* 0x00009c00ff007a0c */ /* 0x000fe20003f05070 */
[----:B------:R-:W-:Y:S01]  /*0620*/  IMAD.MOV.U32 R13, RZ, RZ, RZ ;  /* 0x000000ffff0d7224 */ /* 0x000fe200078e00ff */
[----:B------:R-:W-:-:S02]  /*0630*/  MOV R8, RZ ;  /* 0x000000ff00087202 */ /* 0x000fc40000000f00 */
[----:B------:R-:W-:Y:S02]  /*0640*/  ISETP.NE.AND.EX P0, PT, RZ, c[0x0][0x274], PT, P0 ;  /* 0x00009d00ff007a0c */ /* 0x000fe40003f05300 */
[----:B------:R-:W-:-:S11]  /*0650*/  MOV R11, RZ ;  /* 0x000000ff000b7202 */ /* 0x000fd60000000f00 */
        /* <DEDUP_REMOVED lines=12> */
.L_x_1669:
[----:B------:R-:W0:Y:S01]  /*0720*/  MUFU.RCP R15, c[0x0][0x260] ;  /* 0x00009800000f7b08 */ /* 0x000e220000001000 */
[----:B------:R-:W-:Y:S01]  /*0730*/  IMAD.MOV.U32 R10, RZ, RZ, c[0x0][0x260] ;  /* 0x00009800ff0a7624 */ /* 0x000fe200078e00ff */
[----:B------:R-:W-:Y:S06]  /*0740*/  BSSY B2, `(.L_x_1670) ;  /* 0x000000b000027945 */ /* 0x000fec0003800000 */
        /* <DEDUP_REMOVED lines=8> */
[----:B------:R-:W-:Y:S05]  /*07d0*/  CALL.REL.NOINC `($__internal_20_$__cuda_sm3x_div_rn_noftz_f32_slowpath) ;  /* 0x0000081000007944 */ /* 0x000fea0003c00000 */
[----:B0-----:R-:W-:Y:S02]  /*07e0*/  MOV R4, R0 ;  /* 0x0000000000047202 */ /* 0x001fe40000000f00 */
.L_x_1671:
[----:B------:R-:W-:Y:S05]  /*07f0*/  BSYNC B2 ;  /* 0x0000000000027941 */ /* 0x000fea0003800000 */
.L_x_1670:
[----:B------:R-:W0:Y:S01]  /*0800*/  MUFU.RCP R3, c[0x0][0x260] ;  /* 0x0000980000037b08 */ /* 0x000e220000001000 */
[----:B------:R-:W-:Y:S01]  /*0810*/  BSSY B2, `(.L_x_1672) ;  /* 0x000000d000027945 */ /* 0x000fe20003800000 */
[----:B------:R-:W-:-:S06]  /*0820*/  FADD R4, RZ, R4 ;  /* 0x00000004ff047221 */ /* 0x000fcc0000000000 */
[----:B------:R-:W1:Y:S01]  /*0830*/  FCHK P0, R7, c[0x0][0x260] ;  /* 0x0000980007007b02 */ /* 0x000e620000000000 */
[----:B0-----:R-:W-:-:S04]  /*0840*/  FFMA R0, R3, -R10, 1 ;  /* 0x3f80000003007423 */ /* 0x001fc8000000080a */
[----:B------:R-:W-:-:S04]  /*0850*/  FFMA R0, R3, R0, R3 ;  /* 0x0000000003007223 */ /* 0x000fc80000000003 */
[----:B------:R-:W-:-:S04]  /*0860*/  FFMA R6, R0, R7, RZ ;  /* 0x0000000700067223 */ /* 0x000fc800000000ff */
[----:B------:R-:W-:-:S04]  /*0870*/  FFMA R3, R6, -c[0x0][0x260], R7 ;  /* 0x8000980006037a23 */ /* 0x000fc80000000007 */
[----:B------:R-:W-:Y:S01]  /*0880*/  FFMA R6, R0, R3, R6 ;  /* 0x0000000300067223 */ /* 0x000fe20000000006 */
[----:B-1----:R-:W-:Y:S05]  /*0890*/  @!P0 BRA `(.L_x_1673) ;  /* 0x0000004000008947 */ /* 0x002fea0003800000 */
[----:B------:R-:W-:Y:S01]  /*08a0*/  IMAD.MOV.U32 R3, RZ, RZ, R7 ;  /* 0x000000ffff037224 */ /* 0x000fe200078e0007 */
[----:B------:R-:W-:Y:S02]  /*08b0*/  MOV R12, 0x8d0 ;  /* 0x000008d0000c7802 */ /* 0x000fe40000000f00 */
[----:B------:R-:W-:Y:S05]  /*08c0*/  CALL.REL.NOINC `($__internal_20_$__cuda_sm3x_div_rn_noftz_f32_slowpath) ;  /* 0x0000072000007944 */ /* 0x000fea0003c00000 */
[----:B0-----:R-:W-:Y:S02]  /*08d0*/  MOV R6, R0 ;  /* 0x0000000000067202 */ /* 0x001fe40000000f00 */
.L_x_1673:
[----:B------:R-:W-:Y:S05]  /*08e0*/  BSYNC B2 ;  /* 0x0000000000027941 */ /* 0x000fea0003800000 */
.L_x_1672:
        /* <DEDUP_REMOVED lines=14> */
.L_x_1675:
[----:B------:R-:W-:Y:S05]  /*09d0*/  BSYNC B2 ;  /* 0x0000000000027941 */ /* 0x000fea0003800000 */
.L_x_1674:
[----:B------:R-:W-:Y:S01]  /*09e0*/  ISETP.NE.U32.AND P0, PT, RZ, c[0x0][0x380], PT ;  /* 0x0000e000ff007a0c */ /* 0x000fe20003f05070 */
[----:B------:R-:W-:Y:S01]  /*09f0*/  FADD R3, RZ, R3 ;  /* 0x00000003ff037221 */ /* 0x000fe20000000000 */
[----:B------:R-:W-:Y:S01]  /*0a00*/  FADD R0, R4, R11 ;  /* 0x0000000b04007221 */ /* 0x000fe20000000000 */
[----:B------:R-:W-:Y:S01]  /*0a10*/  FADD R7, R6, R13 ;  /* 0x0000000d06077221 */ /* 0x000fe20000000000 */
[----:B------:R-:W-:Y:S01]  /*0a20*/  ISETP.NE.AND.EX P0, PT, RZ, c[0x0][0x384], PT, P0 ;  /* 0x0000e100ff007a0c */ /* 0x000fe20003f05300 */
[----:B------:R-:W-:Y:S01]  /*0a30*/  FADD R8, R3, R8 ;  /* 0x0000000803087221 */ /* 0x000fe20000000000 */
[----:B------:R-:W-:Y:S01]  /*0a40*/  FADD R0, RZ, R0 ;  /* 0x00000000ff007221 */ /* 0x000fe20000000000 */
[----:B------:R-:W-:Y:S02]  /*0a50*/  FADD R7, RZ, R7 ;  /* 0x00000007ff077221 */ /* 0x000fe40000000000 */
[----:B------:R-:W-:-:S08]  /*0a60*/  FADD R8, RZ, R8 ;  /* 0x00000008ff087221 */ /* 0x000fd00000000000 */
[----:B------:R-:W-:Y:S05]  /*0a70*/  @!P0 BRA `(.L_x_1676) ;  /* 0x000000a000008947 */ /* 0x000fea0003800000 */
[----:B------:R-:W-:Y:S01]  /*0a80*/  SHF.R.S32.HI R9, RZ, 0x1f, R2 ;  /* 0x0000001fff097819 */ /* 0x000fe20000011402 */
[----:B------:R-:W-:-:S04]  /*0a90*/  IMAD.MOV.U32 R11, RZ, RZ, c[0x0][0x3a0] ;  /* 0x0000e800ff0b7624 */ /* 0x000fc800078e00ff */
        /* <DEDUP_REMOVED lines=8> */
.L_x_1676:
[----:B------:R-:W-:-:S04]  /*0b20*/  ISETP.NE.U32.AND P0, PT, RZ, c[0x0][0x230], PT ;  /* 0x00008c00ff007a0c */ /* 0x000fc80003f05070 */
[----:B------:R-:W-:-:S13]  /*0b30*/  ISETP.NE.AND.EX P0, PT, RZ, c[0x0][0x234], PT, P0 ;  /* 0x00008d00ff007a0c */ /* 0x000fda0003f05300 */
        /* <DEDUP_REMOVED lines=9> */
[----:B------:R0:W-:Y:S02]  /*0bd0*/  RED.E.ADD.F32.FTZ.RN.STRONG.GPU [R10.64+0x8], R8 ;  /* 0x000008080a00798e */ /* 0x0001e4000c10e792 */
.L_x_1677:
[----:B------:R-:W-:-:S04]  /*0be0*/  ISETP.NE.U32.AND P0, PT, RZ, c[0x0][0x310], PT ;  /* 0x0000c400ff007a0c */ /* 0x000fc80003f05070 */
[----:B------:R-:W-:-:S13]  /*0bf0*/  ISETP.NE.AND.EX P0, PT, RZ, c[0x0][0x314], PT, P0 ;  /* 0x0000c500ff007a0c */ /* 0x000fda0003f05300 */
[----:B------:R-:W-:Y:S05]  /*0c00*/  @!P0 BRA `(.L_x_1678) ;  /* 0x000000a000008947 */ /* 0x000fea0003800000 */
[----:B------:R-:W-:Y:S01]  /*0c10*/  SHF.R.S32.HI R9, RZ, 0x1f, R2 ;  /* 0x0000001fff097819 */ /* 0x000fe20000011402 */
[----:B0-----:R-:W-:-:S04]  /*0c20*/  IMAD.MOV.U32 R11, RZ, RZ, c[0x0][0x330] ;  /* 0x0000cc00ff0b7624 */ /* 0x001fc800078e00ff */
        /* <DEDUP_REMOVED lines=8> */
.L_x_1678:
        /* <DEDUP_REMOVED lines=11> */
[----:B------:R0:W-:Y:S02]  /*0d60*/  RED.E.ADD.F32.FTZ.RN.STRONG.GPU [R10.64+0x8], R8 ;  /* 0x000008080a00798e */ /* 0x0001e4000c10e792 */
.L_x_1679:
[----:B------:R-:W-:Y:S01]  /*0d70*/  ISETP.NE.U32.AND P0, PT, RZ, c[0x0][0x2d8], PT ;  /* 0x0000b600ff007a0c */ /* 0x000fe20003f05070 */
[----:B------:R-:W-:Y:S01]  /*0d80*/  FADD R4, RZ, -R4 ;  /* 0x80000004ff047221 */ /* 0x000fe20000000000 */
[----:B------:R-:W-:Y:S01]  /*0d90*/  FADD R6, RZ, -R6 ;  /* 0x80000006ff067221 */ /* 0x000fe20000000000 */
[----:B------:R-:W-:Y:S01]  /*0da0*/  FADD R3, RZ, -R3 ;  /* 0x80000003ff037221 */ /* 0x000fe20000000000 */
[----:B------:R-:W-:Y:S01]  /*0db0*/  ISETP.NE.AND.EX P0, PT, RZ, c[0x0][0x2dc], PT, P0 ;  /* 0x0000b700ff007a0c */ /* 0x000fe20003f05300 */
[----:B------:R-:W-:Y:S01]  /*0dc0*/  FADD R9, RZ, R4 ;  /* 0x00000004ff097221 */ /* 0x000fe20000000000 */
[----:B0-----:R-:W-:Y:S01]  /*0dd0*/  FADD R11, RZ, R6 ;  /* 0x00000006ff0b7221 */ /* 0x001fe20000000000 */
[----:B------:R-:W-:-:S10]  /*0de0*/  FADD R13, RZ, R3 ;  /* 0x00000003ff0d7221 */ /* 0x000fd40000000000 */
        /* <DEDUP_REMOVED lines=11> */
.L_x_1680:
        /* <DEDUP_REMOVED lines=12> */
.L_x_1665:
[----:B------:R-:W-:Y:S05]  /*0f60*/  BSYNC B1 ;  /* 0x0000000000017941 */ /* 0x000fea0003800000 */
.L_x_1664:
[----:B------:R-:W-:-:S04]  /*0f70*/  IADD3 R2, P0, R2, UR6, RZ ;  /* 0x0000000602027c10 */ /* 0x000fc8000ff1e0ff */
[----:B------:R-:W-:Y:S02]  /*0f80*/  IADD3.X R5, R5, UR4, RZ, P0, !PT ;  /* 0x0000000405057c10 */ /* 0x000fe400087fe4ff */
[----:B------:R-:W-:-:S04]  /*0f90*/  ISETP.GE.U32.AND P0, PT, R2, c[0x0][0x178], PT ;  /* 0x00005e0002007a0c */ /* 0x000fc80003f06070 */
[----:B------:R-:W-:-:S13]  /*0fa0*/  ISETP.GE.U32.AND.EX P0, PT, R5, c[0x0][0x17c], PT, P0 ;  /* 0x00005f0005007a0c */ /* 0x000fda0003f06100 */
[----:B------:R-:W-:Y:S01]  /*0fb0*/  @P0 CALL.REL.NOINC `(.L_x_1681) ;  /* 0x0000001000000944 */ /* 0x000fe20003c00000 */
[----:B------:R-:W-:Y:S05]  /*0fc0*/  BRA `(.L_x_1682) ;  /* 0xfffff29000007947 */ /* 0x000fea000383ffff */
.L_x_1681:
[----:B------:R-:W-:Y:S05]  /*0fd0*/  BSYNC B0 ;  /* 0x0000000000007941 */ /* 0x000fea0003800000 */
.L_x_1663:
[----:B------:R-:W-:Y:S05]  /*0fe0*/  EXIT ;  /* 0x000000000000794d */ /* 0x000fea0003800000 */
        .weak           $__internal_20_$__cuda_sm3x_div_rn_noftz_f32_slowpath
        .type           $__internal_20_$__cuda_sm3x_div_rn_noftz_f32_slowpath,@function
        .size           $__internal_20_$__cuda_sm3x_div_rn_noftz_f32_slowpath,(.L_x_2434 - $__internal_20_$__cuda_sm3x_div_rn_noftz_f32_slowpath)
$__internal_20_$__cuda_sm3x_div_rn_noftz_f32_slowpath:
[----:B------:R-:W-:Y:S01]  /*0ff0*/  SHF.R.U32.HI R14, RZ, 0x17, R10 ;  /* 0x00000017ff0e7819 */ /* 0x000fe2000001160a */
[----:B------:R-:W-:Y:S01]  /*1000*/  BSSY B3, `(.L_x_1683) ;  /* 0x0000064000037945 */ /* 0x000fe20003800000 */
[----:B------:R-:W-:Y:S01]  /*1010*/  SHF.R.U32.HI R0, RZ, 0x17, R3 ;  /* 0x00000017ff007819 */ /* 0x000fe20000011603 */
[----:B------:R-:W-:Y:S01]  /*1020*/  IMAD.MOV.U32 R16, RZ, RZ, c[0x0][0x260] ;  /* 0x00009800ff107624 */ /* 0x000fe200078e00ff */
        /* <DEDUP_REMOVED lines=8> */
[----:B------:R-:W-:Y:S01]  /*10b0*/  IMAD.MOV.U32 R0, RZ, RZ, c[0x0][0x260] ;  /* 0x00009800ff007624 */ /* 0x000fe200078e00ff */
[----:B------:R-:W-:-:S04]  /*10c0*/  FSETP.GTU.FTZ.AND P0, PT, |R3|, +INF , PT ;  /* 0x7f8000000300780b */ /* 0x000fc80003f1c200 */
        /* <DEDUP_REMOVED lines=18> */
[----:B------:R-:W-:Y:S01]  /*11f0*/  @!P0 IMAD.MOV.U32 R15, RZ, RZ, -0x40 ;  /* 0xffffffc0ff0f8424 */ /* 0x000fe200078e00ff */
[----:B------:R-:W-:Y:S01]  /*1200*/  @!P0 FFMA R3, R3, 1.84467440737095516160e+19, RZ ;  /* 0x5f80000003038823 */ /* 0x000fe200000000ff */
[----:B------:R-:W-:-:S03]  /*1210*/  @!P1 FFMA R16, R0, 1.84467440737095516160e+19, RZ ;  /* 0x5f80000000109823 */ /* 0x000fc600000000ff */
[----:B------:R-:W-:Y:S02]  /*1220*/  @!P1 IADD3 R15, R15, 0x40, RZ ;  /* 0x000000400f0f9810 */ /* 0x000fe40007ffe0ff */
.L_x_1684:
[----:B------:R-:W-:Y:S01]  /*1230*/  LEA R17, R14, 0xc0800000, 0x17 ;  /* 0xc08000000e117811 */ /* 0x000fe200078eb8ff */
[----:B------:R-:W-:Y:S03]  /*1240*/  BSSY B4, `(.L_x_1689) ;  /* 0x0000036000047945 */ /* 0x000fe60003800000 */
[----:B------:R-:W-:Y:S02]  /*1250*/  IADD3 R17, -R17, R16, RZ ;  /* 0x0000001011117210 */ /* 0x000fe40007ffe1ff */
[----:B------:R-:W-:Y:S02]  /*1260*/  IADD3 R16, R20, -0x7f, RZ ;  /* 0xffffff8114107810 */ /* 0x000fe40007ffe0ff */
[----:B------:R-:W0:Y:S01]  /*1270*/  MUFU.RCP R18, R17 ;  /* 0x0000001100127308 */ /* 0x000e220000001000 */
[----:B------:R-:W-:Y:S01]  /*1280*/  FADD.FTZ R19, -R17, -RZ ;  /* 0x800000ff11137221 */ /* 0x000fe20000010100 */
[C---:B------:R-:W-:Y:S01]  /*1290*/  IADD3 R14, R16.reuse, 0x7f, -R14 ;  /* 0x0000007f100e7810 */ /* 0x040fe20007ffe80e */
[----:B------:R-:W-:-:S04]  /*12a0*/  IMAD R0, R16, -0x800000, R3 ;  /* 0xff80000010007824 */ /* 0x000fc800078e0203 */
[----:B------:R-:W-:Y:S01]  /*12b0*/  IMAD.IADD R14, R14, 0x1, R15 ;  /* 0x000000010e0e7824 */ /* 0x000fe200078e020f */
        /* <DEDUP_REMOVED lines=22> */
[CCC-:B------:R-:W-:Y:S01]  /*1420*/  FFMA.RM R14, R20.reuse, R18.reuse, R21.reuse ;  /* 0x00000012140e7223 */ /* 0x1c0fe20000004015 */
[----:B------:R-:W-:Y:S02]  /*1430*/  ISETP.NE.AND P2, PT, R17, RZ, PT ;  /* 0x000000ff1100720c */ /* 0x000fe40003f45270 */
[----:B------:R-:W-:Y:S01]  /*1440*/  LOP3.LUT R15, R3, 0x7fffff, RZ, 0xc0, !PT ;  /* 0x007fffff030f7812 */ /* 0x000fe200078ec0ff */
[----:B------:R-:W-:Y:S01]  /*1450*/  FFMA.RP R3, R20, R18, R21 ;  /* 0x0000001214037223 */ /* 0x000fe20000008015 */
[----:B------:R-:W-:Y:S01]  /*1460*/  ISETP.NE.AND P1, PT, R17, RZ, PT ;  /* 0x000000ff1100720c */ /* 0x000fe20003f25270 */
[----:B------:R-:W-:Y:S01]  /*1470*/  IMAD.MOV R17, RZ, RZ, -R17 ;  /* 0x000000ffff117224 */ /* 0x000fe200078e0a11 */
[----:B------:R-:W-:Y:S02]  /*1480*/  LOP3.LUT R15, R15, 0x800000, RZ, 0xfc, !PT ;  /* 0x008000000f0f7812 */ /* 0x000fe400078efcff */
[----:B------:R-:W-:-:S02]  /*1490*/  FSETP.NEU.FTZ.AND P0, PT, R3, R14, PT ;  /* 0x0000000e0300720b */ /* 0x000fc40003f1d000 */
[----:B------:R-:W-:Y:S02]  /*14a0*/  SHF.L.U32 R16, R15, R16, RZ ;  /* 0x000000100f107219 */ /* 0x000fe400000006ff */
[----:B------:R-:W-:Y:S02]  /*14b0*/  SEL R14, R17, RZ, P2 ;  /* 0x000000ff110e7207 */ /* 0x000fe40001000000 */
[----:B------:R-:W-:Y:S02]  /*14c0*/  ISETP.NE.AND P1, PT, R16, RZ, P1 ;  /* 0x000000ff1000720c */ /* 0x000fe40000f25270 */
[----:B------:R-:W-:Y:S02]  /*14d0*/  SHF.R.U32.HI R14, RZ, R14, R15 ;  /* 0x0000000eff0e7219 */ /* 0x000fe4000001160f */
[----:B------:R-:W-:Y:S02]  /*14e0*/  PLOP3.LUT P0, PT, P0, P1, PT, 0xa8, 0x0 ;  /* 0x000000000000781c */ /* 0x000fe40000703570 */
[----:B------:R-:W-:-:S02]  /*14f0*/  SHF.R.U32.HI R16, RZ, 0x1, R14 ;  /* 0x00000001ff107819 */ /* 0x000fc4000001160e */
[----:B------:R-:W-:-:S04]  /*1500*/  SEL R3, RZ, 0x1, !P0 ;  /* 0x00000001ff037807 */ /* 0x000fc80004000000 */
[----:B------:R-:W-:-:S04]  /*1510*/  LOP3.LUT R3, R3, 0x1, R16, 0xf8, !PT ;  /* 0x0000000103037812 */ /* 0x000fc800078ef810 */
[----:B------:R-:W-:-:S04]  /*1520*/  LOP3.LUT R3, R3, R14, RZ, 0xc0, !PT ;  /* 0x0000000e03037212 */ /* 0x000fc800078ec0ff */
[----:B------:R-:W-:-:S04]  /*1530*/  IADD3 R3, R16, R3, RZ ;  /* 0x0000000310037210 */ /* 0x000fc80007ffe0ff */
[----:B------:R-:W-:Y:S01]  /*1540*/  LOP3.LUT R0, R3, R0, RZ, 0xfc, !PT ;  /* 0x0000000003007212 */ /* 0x000fe200078efcff */
[----:B------:R-:W-:Y:S05]  /*1550*/  BRA `(.L_x_1692) ;  /* 0x0000004000007947 */ /* 0x000fea0003800000 */
.L_x_1691:
[----:B------:R-:W-:-:S04]  /*1560*/  LOP3.LUT R0, R0, 0x80000000, RZ, 0xc0, !PT ;  /* 0x8000000000007812 */ /* 0x000fc800078ec0ff */
[----:B------:R-:W-:Y:S01]  /*1570*/  LOP3.LUT R0, R0, 0x7f800000, RZ, 0xfc, !PT ;  /* 0x7f80000000007812 */ /* 0x000fe200078efcff */
[----:B------:R-:W-:Y:S05]  /*1580*/  BRA `(.L_x_1692) ;  /* 0x0000001000007947 */ /* 0x000fea0003800000 */
.L_x_1690:
[----:B------:R-:W-:Y:S02]  /*1590*/  IMAD R0, R14, 0x800000, R0 ;  /* 0x008000000e007824 */ /* 0x000fe400078e0200 */
.L_x_1692:
[----:B------:R-:W-:Y:S05]  /*15a0*/  BSYNC B4 ;  /* 0x0000000000047941 */ /* 0x000fea0003800000 */
.L_x_1689:
[----:B------:R-:W-:Y:S05]  /*15b0*/  BRA `(.L_x_1693) ;  /* 0x0000008000007947 */ /* 0x000fea0003800000 */
.L_x_1688:
[----:B------:R-:W-:-:S04]  /*15c0*/  LOP3.LUT R0, R16, 0x80000000, R3, 0x48, !PT ;  /* 0x8000000010007812 */ /* 0x000fc800078e4803 */
[----:B------:R-:W-:Y:S01]  /*15d0*/  LOP3.LUT R0, R0, 0x7f800000, RZ, 0xfc, !PT ;  /* 0x7f80000000007812 */ /* 0x000fe200078efcff */
[----:B------:R-:W-:Y:S05]  /*15e0*/  BRA `(.L_x_1693) ;  /* 0x0000005000007947 */ /* 0x000fea0003800000 */
.L_x_1687:
[----:B------:R-:W-:Y:S01]  /*15f0*/  LOP3.LUT R0, R16, 0x80000000, R3, 0x48, !PT ;  /* 0x8000000010007812 */ /* 0x000fe200078e4803 */
[----:B------:R-:W-:Y:S05]  /*1600*/  BRA `(.L_x_1693) ;  /* 0x0000003000007947 */ /* 0x000fea0003800000 */
.L_x_1686:
[----:B------:R-:W0:Y:S01]  /*1610*/  MUFU.RSQ R0, -QNAN ;  /* 0xffc0000000007908 */ /* 0x000e220000001400 */
[----:B------:R-:W-:Y:S05]  /*1620*/  BRA `(.L_x_1693) ;  /* 0x0000001000007947 */ /* 0x000fea0003800000 */
.L_x_1685:
[----:B------:R-:W-:Y:S02]  /*1630*/  FADD.FTZ R0, R3, R0 ;  /* 0x0000000003007221 */ /* 0x000fe40000010000 */
.L_x_1693:
[----:B------:R-:W-:Y:S05]  /*1640*/  BSYNC B3 ;  /* 0x0000000000037941 */ /* 0x000fea0003800000 */
.L_x_1683:
[----:B------:R-:W-:Y:S02]  /*1650*/  MOV R14, R12 ;  /* 0x0000000c000e7202 */ /* 0x000fe40000000f00 */
[----:B------:R-:W-:-:S04]  /*1660*/  MOV R15, 0x0 ;  /* 0x00000000000f7802 */ /* 0x000fc80000000f00 */
[----:B------:R-:W-:Y:S05]  /*1670*/  RET.REL.NODEC R14 `(apply_particle_deltas_cuda_kernel_backward) ;  /* 0xffffe9800e007950 */ /* 0x000fea0003c3ffff */
.L_x_1694:
        /* <DEDUP_REMOVED lines=16> */
.L_x_2434:


//--------------------- .text.apply_particle_deltas_cuda_kernel_forward --------------------------
	.section	.text.apply_particle_deltas_cuda_kernel_forward,"ax",@progbits
	.sectioninfo	@"SHI_REGISTERS=26"
	.align	128
        .global         apply_particle_deltas_cuda_kernel_forward
        .type           apply_particle_deltas_cuda_kernel_forward,@function
        .size           apply_particle_deltas_cuda_kernel_forward,(.L_x_2435 - apply_particle_deltas_cuda_kernel_forward)
        .other          apply_particle_deltas_cuda_kernel_forward,@"STO_CUDA_ENTRY STV_DEFAULT"
apply_particle_deltas_cuda_kernel_forward:
.text.apply_particle_deltas_cuda_kernel_forward:
        /* <DEDUP_REMOVED lines=9> */
[----:B------:R-:W-:Y:S01]  /*0090*/  MOV R6, R4 ;  /* 0x0000000400067202 */ /* 0x000fe20000000f00 */
[----:B------:R-:W-:Y:S02]  /*00a0*/  ULDC UR7, c[0x0][0xc] ;  /* 0x0000030000077ab9 */ /* 0x000fe40000000800 */
        /* <DEDUP_REMOVED lines=16> */
.L_x_1701:
[----:B------:R-:W-:Y:S01]  /*01b0*/  SHF.R.S32.HI R7, RZ, 0x1f, R6 ;  /* 0x0000001fff077819 */ /* 0x000fe20000011406 */
[----:B0-----:R-:W-:-:S04]  /*01c0*/  IMAD.MOV.U32 R3, RZ, RZ, c[0x0][0x210] ;  /* 0x00008400ff037624 */ /* 0x001fc800078e00ff */
[----:B------:R-:W-:Y:S02]  /*01d0*/  IMAD R9, R7, c[0x0][0x210], RZ ;  /* 0x0000840007097a24 */ /* 0x000fe400078e02ff */
[----:B------:R-:W-:-:S04]  /*01e0*/  IMAD.WIDE.U32 R2, R6, R3, c[0x0][0x1f0] ;  /* 0x00007c0006027625 */ /* 0x000fc800078e0003 */
[----:B------:R-:W-:-:S04]  /*01f0*/  IMAD R9, R6, UR8, R9 ;  /* 0x0000000806097c24 */ /* 0x000fc8000f8e0209 */
[----:B------:R-:W-:-:S05]  /*0200*/  IMAD.IADD R3, R3, 0x1, R9 ;  /* 0x0000000103037824 */ /* 0x000fca00078e0209 */
[----:B------:R-:W2:Y:S02]  /*0210*/  LDG.E R2, [R2.64] ;  /* 0x0000000e02027981 */ /* 0x000ea4000c1e1900 */
[----:B--2---:R-:W-:-:S04]  /*0220*/  LOP3.LUT R0, R2, 0x1, RZ, 0xc0, !PT ;  /* 0x0000000102007812 */ /* 0x004fc800078ec0ff */
[----:B------:R-:W-:-:S13]  /*0230*/  ISETP.NE.U32.AND P0, PT, R0, 0x1, PT ;  /* 0x000000010000780c */ /* 0x000fda0003f05070 */
[----:B------:R-:W-:Y:S05]  /*0240*/  @P0 EXIT ;  /* 0x000000000000094d */ /* 0x000fea0003800000 */
[----:B------:R-:W-:Y:S01]  /*0250*/  MOV R15, c[0x0][0x1d8] ;  /* 0x00007600000f7a02 */ /* 0x000fe20000000f00 */
[C---:B------:R-:W-:Y:S02]  /*0260*/  IMAD R13, R7.reuse, c[0x0][0x248], RZ ;  /* 0x00009200070d7a24 */ /* 0x040fe400078e02ff */
[C---:B------:R-:W-:Y:S02]  /*0270*/  IMAD R9, R7.reuse, c[0x0][0x1d8], RZ ;  /* 0x0000760007097a24 */ /* 0x040fe400078e02ff */
[----:B------:R-:W-:Y:S02]  /*0280*/  IMAD.MOV.U32 R21, RZ, RZ, c[0x0][0x248] ;  /* 0x00009200ff157624 */ /* 0x000fe400078e00ff */
[C---:B------:R-:W-:Y:S02]  /*0290*/  IMAD R17, R6.reuse, UR10, R13 ;  /* 0x0000000a06117c24 */ /* 0x040fe4000f8e020d */
[----:B------:R-:W-:Y:S02]  /*02a0*/  IMAD R3, R7, c[0x0][0x1a0], RZ ;  /* 0x0000680007037a24 */ /* 0x000fe400078e02ff */
[----:B------:R-:W-:-:S02]  /*02b0*/  IMAD R11, R6, UR9, R9 ;  /* 0x00000009060b7c24 */ /* 0x000fc4000f8e0209 */
[----:B------:R-:W-:-:S04]  /*02c0*/  IMAD.WIDE.U32 R12, R6, R15, c[0x0][0x1b8] ;  /* 0x00006e00060c7625 */ /* 0x000fc800078e000f */
[----:B------:R-:W-:Y:S01]  /*02d0*/  IMAD.MOV.U32 R19, RZ, RZ, c[0x0][0x1a0] ;  /* 0x00006800ff137624 */ /* 0x000fe200078e00ff */
[----:B------:R-:W-:Y:S01]  /*02e0*/  IADD3 R13, R13, R11, RZ ;  /* 0x0000000b0d0d7210 */ /* 0x000fe20007ffe0ff */
[----:B------:R-:W-:-:S04]  /*02f0*/  IMAD.WIDE.U32 R14, R6, R21, c[0x0][0x228] ;  /* 0x00008a00060e7625 */ /* 0x000fc800078e0015 */
[C---:B------:R-:W-:Y:S01]  /*0300*/  IMAD R9, R6.reuse, UR5, R3 ;  /* 0x0000000506097c24 */ /* 0x040fe2000f8e0203 */
[----:B------:R-:W2:Y:S01]  /*0310*/  LDG.E R11, [R12.64+0x4] ;  /* 0x0000040e0c0b7981 */ /* 0x000ea2000c1e1900 */
[----:B------:R-:W-:-:S04]  /*0320*/  IMAD.WIDE.U32 R2, R6, R19, c[0x0][0x180] ;  /* 0x0000600006027625 */ /* 0x000fc800078e0013 */
[----:B------:R-:W-:Y:S02]  /*0330*/  IMAD.IADD R15, R15, 0x1, R17 ;  /* 0x000000010f0f7824 */ /* 0x000fe400078e0211 */
[----:B------:R-:W-:Y:S01]  /*0340*/  IMAD.IADD R3, R3, 0x1, R9 ;  /* 0x0000000103037824 */ /* 0x000fe200078e0209 */
[----:B------:R-:W3:Y:S04]  /*0350*/  LDG.E R17, [R12.64+0x8] ;  /* 0x0000080e0c117981 */ /* 0x000ee8000c1e1900 */
[----:B------:R-:W4:Y:S04]  /*0360*/  LDG.E R8, [R14.64] ;  /* 0x0000000e0e087981 */ /* 0x000f28000c1e1900 */
[----:B------:R-:W4:Y:S04]  /*0370*/  LDG.E R9, [R12.64] ;  /* 0x0000000e0c097981 */ /* 0x000f28000c1e1900 */
[----:B------:R-:W5:Y:S04]  /*0380*/  LDG.E R19, [R2.64] ;  /* 0x0000000e02137981 */ /* 0x000f68000c1e1900 */
[----:B------:R0:W2:Y:S04]  /*0390*/  LDG.E R0, [R14.64+0x4] ;  /* 0x0000040e0e007981 */ /* 0x0000a8000c1e1900 */
[----:B------:R0:W3:Y:S04]  /*03a0*/  LDG.E R16, [R14.64+0x8] ;  /* 0x0000080e0e107981 */ /* 0x0000e8000c1e1900 */
[----:B------:R-:W3:Y:S04]  /*03b0*/  LDG.E R18, [R2.64+0x4] ;  /* 0x0000040e02127981 */ /* 0x000ee8000c1e1900 */
[----:B------:R1:W3:Y:S01]  /*03c0*/  LDG.E R20, [R2.64+0x8] ;  /* 0x0000080e02147981 */ /* 0x0002e2000c1e1900 */
[----:B------:R-:W0:Y:S01]  /*03d0*/  MUFU.RCP R21, c[0x0][0x260] ;  /* 0x0000980000157b08 */ /* 0x000e220000001000 */
[----:B------:R-:W-:-:S05]  /*03e0*/  MOV R10, c[0x0][0x260] ;  /* 0x00009800000a7a02 */ /* 0x000fca0000000f00 */
[----:B0-----:R-:W-:-:S04]  /*03f0*/  FFMA R4, R21, -R10, 1 ;  /* 0x3f80000015047423 */ /* 0x001fc8000000080a */
[----:B------:R-:W-:Y:S01]  /*0400*/  FFMA R21, R21, R4, R21 ;  /* 0x0000000415157223 */ /* 0x000fe20000000015 */
[----:B------:R-:W-:Y:S01]  /*0410*/  BSSY B0, `(.L_x_1695) ;  /* 0x000000f000007945 */ /* 0x000fe20003800000 */
[----:B----4-:R-:W-:-:S04]  /*0420*/  FADD R8, R8, R9 ;  /* 0x0000000908087221 */ /* 0x010fc80000000000 */
[----:B-----5:R-:W-:-:S04]  /*0430*/  FADD R4, R8, -R19 ;  /* 0x8000001308047221 */ /* 0x020fc80000000000 */
[----:B------:R-:W0:Y:S01]  /*0440*/  FCHK P0, R4, c[0x0][0x260] ;  /* 0x0000980004007b02 */ /* 0x000e220000000000 */
[----:B------:R-:W-:Y:S01]  /*0450*/  FFMA R14, R4, R21, RZ ;  /* 0x00000015040e7223 */ /* 0x000fe200000000ff */
[----:B--2---:R-:W-:Y:S01]  /*0460*/  FADD R9, R0, R11 ;  /* 0x0000000b00097221 */ /* 0x004fe20000000000 */
[----:B---3--:R-:W-:Y:S02]  /*0470*/  FADD R11, R16, R17 ;  /* 0x00000011100b7221 */ /* 0x008fe40000000000 */
[----:B------:R-:W-:Y:S01]  /*0480*/  FFMA R12, R14, -c[0x0][0x260], R4 ;  /* 0x800098000e0c7a23 */ /* 0x000fe20000000004 */
[----:B-1----:R-:W-:-:S03]  /*0490*/  FADD R2, R9, -R18 ;  /* 0x8000001209027221 */ /* 0x002fc60000000000 */
[----:B------:R-:W-:Y:S01]  /*04a0*/  FFMA R12, R21, R12, R14 ;  /* 0x0000000c150c7223 */ /* 0x000fe2000000000e */
[----:B------:R-:W-:Y:S01]  /*04b0*/  FADD R0, R11, -R20 ;  /* 0x800000140b007221 */ /* 0x000fe20000000000 */
[----:B0-----:R-:W-:Y:S05]  /*04c0*/  @!P0 BRA `(.L_x_1696) ;  /* 0x0000003000008947 */ /* 0x001fea0003800000 */
[----:B------:R-:W-:Y:S02]  /*04d0*/  MOV R14, 0x4f0 ;  /* 0x000004f0000e7802 */ /* 0x000fe40000000f00 */
[----:B------:R-:W-:Y:S05]  /*04e0*/  CALL.REL.NOINC `($__internal_21_$__cuda_sm3x_div_rn_noftz_f32_slowpath) ;  /* 0x0000034000007944 */ /* 0x000fea0003c00000 */
[----:B0-----:R-:W-:Y:S02]  /*04f0*/  IMAD.MOV.U32 R12, RZ, RZ, R3 ;  /* 0x000000ffff0c7224 */ /* 0x001fe400078e0003 */
.L_x_1696:
[----:B------:R-:W-:Y:S05]  /*0500*/  BSYNC B0 ;  /* 0x0000000000007941 */ /* 0x000fea0003800000 */
.L_x_1695:
        /* <DEDUP_REMOVED lines=11> */
[----:B------:R-:W-:Y:S05]  /*05c0*/  CALL.REL.NOINC `($__internal_21_$__cuda_sm3x_div_rn_noftz_f32_slowpath) ;  /* 0x0000026000007944 */ /* 0x000fea0003c00000 */
[----:B0-----:R-:W-:Y:S02]  /*05d0*/  MOV R13, R3 ;  /* 0x00000003000d7202 */ /* 0x001fe40000000f00 */
.L_x_1698:
[----:B------:R-:W-:Y:S05]  /*05e0*/  BSYNC B0 ;  /* 0x0000000000007941 */ /* 0x000fea0003800000 */
.L_x_1697:
        /* <DEDUP_REMOVED lines=12> */
[----:B0-----:R-:W-:Y:S02]  /*06b0*/  IMAD.MOV.U32 R17, RZ, RZ, R3 ;  /* 0x000000ffff117224 */ /* 0x001fe400078e0003 */
.L_x_1700:
[----:B------:R-:W-:Y:S05]  /*06c0*/  BSYNC B0 ;  /* 0x0000000000007941 */ /* 0x000fea0003800000 */
.L_x_1699:
[C---:B------:R-:W-:Y:S01]  /*06d0*/  IMAD R3, R7.reuse, c[0x0][0x288], RZ ;  /* 0x0000a20007037a24 */ /* 0x040fe200078e02ff */
[----:B------:R-:W-:Y:S01]  /*06e0*/  MOV R21, c[0x0][0x288] ;  /* 0x0000a20000157a02 */ /* 0x000fe20000000f00 */
[----:B------:R-:W-:Y:S02]  /*06f0*/  IMAD R15, R7, c[0x0][0x2c0], RZ ;  /* 0x0000b000070f7a24 */ /* 0x000fe400078e02ff */
[----:B------:R-:W-:Y:S02]  /*0700*/  IMAD.MOV.U32 R23, RZ, RZ, c[0x0][0x2c0] ;  /* 0x0000b000ff177624 */ /* 0x000fe400078e00ff */
[C---:B------:R-:W-:Y:S02]  /*0710*/  IMAD R7, R6.reuse, UR11, R3 ;  /* 0x0000000b06077c24 */ /* 0x040fe4000f8e0203 */
[----:B------:R-:W-:-:S02]  /*0720*/  IMAD R19, R6, UR12, R15 ;  /* 0x0000000c06137c24 */ /* 0x000fc4000f8e020f */
[----:B------:R-:W-:-:S04]  /*0730*/  IMAD.WIDE.U32 R2, R6, R21, c[0x0][0x268] ;  /* 0x00009a0006027625 */ /* 0x000fc800078e0015 */
[C---:B------:R-:W-:Y:S01]  /*0740*/  IMAD.WIDE.U32 R14, R6.reuse, R23, c[0x0][0x2a0] ;  /* 0x0000a800060e7625 */ /* 0x040fe200078e0017 */
[----:B------:R-:W-:-:S03]  /*0750*/  IADD3 R6, P0, R6, UR6, RZ ;  /* 0x0000000606067c10 */ /* 0x000fc6000ff1e0ff */
[----:B------:R-:W-:Y:S01]  /*0760*/  IMAD.IADD R3, R3, 0x1, R7 ;  /* 0x0000000103037824 */ /* 0x000fe200078e0207 */
[----:B------:R-:W-:Y:S02]  /*0770*/  IADD3 R15, R15, R19, RZ ;  /* 0x000000130f0f7210 */ /* 0x000fe40007ffe0ff */
[----:B------:R-:W-:Y:S02]  /*0780*/  IADD3.X R5, R5, UR4, RZ, P0, !PT ;  /* 0x0000000405057c10 */ /* 0x000fe400087fe4ff */
[----:B------:R0:W-:Y:S01]  /*0790*/  STG.E [R2.64], R8 ;  /* 0x0000000802007986 */ /* 0x0001e2000c10190e */
[----:B------:R-:W-:-:S03]  /*07a0*/  ISETP.GE.U32.AND P0, PT, R6, c[0x0][0x178], PT ;  /* 0x00005e0006007a0c */ /* 0x000fc60003f06070 */
[----:B------:R0:W-:Y:S01]  /*07b0*/  STG.E [R2.64+0x4], R9 ;  /* 0x0000040902007986 */ /* 0x0001e2000c10190e */
[----:B------:R-:W-:-:S03]  /*07c0*/  ISETP.GE.U32.AND.EX P0, PT, R5, c[0x0][0x17c], PT, P0 ;  /* 0x00005f0005007a0c */ /* 0x000fc60003f06100 */
[----:B------:R0:W-:Y:S04]  /*07d0*/  STG.E [R2.64+0x8], R11 ;  /* 0x0000080b02007986 */ /* 0x0001e8000c10190e */
[----:B------:R0:W-:Y:S04]  /*07e0*/  STG.E [R14.64], R12 ;  /* 0x0000000c0e007986 */ /* 0x0001e8000c10190e */
[----:B------:R0:W-:Y:S04]  /*07f0*/  STG.E [R14.64+0x4], R13 ;  /* 0x0000040d0e007986 */ /* 0x0001e8000c10190e */
[----:B------:R0:W-:Y:S01]  /*0800*/  STG.E [R14.64+0x8], R17 ;  /* 0x000008110e007986 */ /* 0x0001e2000c10190e */
[----:B------:R-:W-:Y:S05]  /*0810*/  @!P0 BRA `(.L_x_1701) ;  /* 0xfffff99000008947 */ /* 0x000fea000383ffff */
[----:B------:R-:W-:Y:S05]  /*0820*/  EXIT ;  /* 0x000000000000794d */ /* 0x000fea0003800000 */
        .weak           $__internal_21_$__cuda_sm3x_div_rn_noftz_f32_slowpath
        .type           $__internal_21_$__cuda_sm3x_div_rn_noftz_f32_slowpath,@function
        .size           $__internal_21_$__cuda_sm3x_div_rn_noftz_f32_slowpath,(.L_x_2435 - $__internal_21_$__cuda_sm3x_div_rn_noftz_f32_slowpath)
$__internal_21_$__cuda_sm3x_div_rn_noftz_f32_slowpath:
[----:B------:R-:W-:Y:S01]  /*0830*/  SHF.R.U32.HI R15, RZ, 0x17, R10 ;  /* 0x00000017ff0f7819 */ /* 0x000fe2000001160a */
[----:B------:R-:W-:Y:S01]  /*0840*/  BSSY B1, `(.L_x_1702) ;  /* 0x0000064000017945 */ /* 0x000fe20003800000 */
[----:B------:R-:W-:Y:S01]  /*0850*/  SHF.R.U32.HI R3, RZ, 0x17, R4 ;  /* 0x00000017ff037819 */ /* 0x000fe20000011604 */
[----:B------:R-:W-:Y:S01]  /*0860*/  IMAD.MOV.U32 R17, RZ, RZ, c[0x0][0x260] ;  /* 0x00009800ff117624 */ /* 0x000fe200078e00ff */
[----:B------:R-:W-:-:S02]  /*0870*/  LOP3.LUT R15, R15, 0xff, RZ, 0xc0, !PT ;  /* 0x000000ff0f0f7812 */ /* 0x000fc400078ec0ff */
[----:B------:R-:W-:Y:S02]  /*0880*/  LOP3.LUT R21, R3, 0xff, RZ, 0xc0, !PT ;  /* 0x000000ff03157812 */ /* 0x000fe400078ec0ff */
[----:B------:R-:W-:Y:S02]  /*0890*/  IADD3 R18, R15, -0x1, RZ ;  /* 0xffffffff0f127810 */ /* 0x000fe40007ffe0ff */
[----:B------:R-:W-:Y:S02]  /*08a0*/  IADD3 R19, R21, -0x1, RZ ;  /* 0xffffffff15137810 */ /* 0x000fe40007ffe0ff */
[----:B------:R-:W-:-:S04]  /*08b0*/  ISETP.GT.U32.AND P0, PT, R18, 0xfd, PT ;  /* 0x000000fd1200780c */ /* 0x000fc80003f04070 */
[----:B------:R-:W-:-:S13]  /*08c0*/  ISETP.GT.U32.OR P0, PT, R19, 0xfd, P0 ;  /* 0x000000fd1300780c */ /* 0x000fda0000704470 */
[----:B------:R-:W-:Y:S01]  /*08d0*/  @!P0 IMAD.MOV.U32 R16, RZ, RZ, RZ ;  /* 0x000000ffff108224 */ /* 0x000fe200078e00ff */
        /* <DEDUP_REMOVED lines=20> */
[----:B------:R-:W-:Y:S01]  /*0a20*/  @P0 IMAD.MOV.U32 R16, RZ, RZ, RZ ;  /* 0x000000ffff100224 */ /* 0x000fe200078e00ff */
[----:B------:R-:W-:Y:S01]  /*0a30*/  @!P0 FFMA R4, R4, 1.84467440737095516160e+19, RZ ;  /* 0x5f80000004048823 */ /* 0x000fe200000000ff */
[----:B------:R-:W-:Y:S01]  /*0a40*/  @!P0 IMAD.MOV.U32 R16, RZ, RZ, -0x40 ;  /* 0xffffffc0ff108424 */ /* 0x000fe200078e00ff */
[----:B------:R-:W-:-:S04]  /*0a50*/  @!P1 FFMA R17, R3, 1.84467440737095516160e+19, RZ ;  /* 0x5f80000003119823 */ /* 0x000fc800000000ff */
[----:B------:R-:W-:Y:S02]  /*0a60*/  @!P1 IADD3 R16, R16, 0x40, RZ ;  /* 0x0000004010109810 */ /* 0x000fe40007ffe0ff */
.L_x_1703:
        /* <DEDUP_REMOVED lines=51> */
.L_x_1710:
[----:B------:R-:W-:-:S04]  /*0da0*/  LOP3.LUT R3, R3, 0x80000000, RZ, 0xc0, !PT ;  /* 0x8000000003037812 */ /* 0x000fc800078ec0ff */
[----:B------:R-:W-:Y:S01]  /*0db0*/  LOP3.LUT R3, R3, 0x7f800000, RZ, 0xfc, !PT ;  /* 0x7f80000003037812 */ /* 0x000fe200078efcff */
[----:B------:R-:W-:Y:S05]  /*0dc0*/  BRA `(.L_x_1711) ;  /* 0x0000001000007947 */ /* 0x000fea0003800000 */
.L_x_1709:
[----:B------:R-:W-:Y:S02]  /*0dd0*/  IMAD R3, R15, 0x800000, R3 ;  /* 0x008000000f037824 */ /* 0x000fe400078e0203 */
.L_x_1711:
[----:B------:R-:W-:Y:S05]  /*0de0*/  BSYNC B2 ;  /* 0x0000000000027941 */ /* 0x000fea0003800000 */
.L_x_1708:
[----:B------:R-:W-:Y:S05]  /*0df0*/  BRA `(.L_x_1712) ;  /* 0x0000008000007947 */ /* 0x000fea0003800000 */
.L_x_1707:
[----:B------:R-:W-:-:S04]  /*0e00*/  LOP3.LUT R3, R17, 0x80000000, R4, 0x48, !PT ;  /* 0x8000000011037812 */ /* 0x000fc800078e4804 */
[----:B------:R-:W-:Y:S01]  /*0e10*/  LOP3.LUT R3, R3, 0x7f800000, RZ, 0xfc, !PT ;  /* 0x7f80000003037812 */ /* 0x000fe200078efcff */
[----:B------:R-:W-:Y:S05]  /*0e20*/  BRA `(.L_x_1712) ;  /* 0x0000005000007947 */ /* 0x000fea0003800000 */
.L_x_1706:
[----:B------:R-:W-:Y:S01]  /*0e30*/  LOP3.LUT R3, R17, 0x80000000, R4, 0x48, !PT ;  /* 0x8000000011037812 */ /* 0x000fe200078e4804 */
[----:B------:R-:W-:Y:S05]  /*0e40*/  BRA `(.L_x_1712) ;  /* 0x0000003000007947 */ /* 0x000fea0003800000 */
.L_x_1705:
[----:B------:R-:W0:Y:S01]  /*0e50*/  MUFU.RSQ R3, -QNAN ;  /* 0xffc0000000037908 */ /* 0x000e220000001400 */
[----:B------:R-:W-:Y:S05]  /*0e60*/  BRA `(.L_x_1712) ;  /* 0x0000001000007947 */ /* 0x000fea0003800000 */
.L_x_1704:
[----:B------:R-:W-:Y:S02]  /*0e70*/  FADD.FTZ R3, R4, R3 ;  /* 0x0000000304037221 */ /* 0x000fe40000010000 */
.L_x_1712:
[----:B------:R-:W-:Y:S05]  /*0e80*/  BSYNC B1 ;  /* 0x0000000000017941 */ /* 0x000fea0003800000 */
.L_x_1702:
[----:B------:R-:W-:-:S04]  /*0e90*/  MOV R15, 0x0 ;  /* 0x00000000000f7802 */ /* 0x000fc80000000f00 */
[----:B------:R-:W-:Y:S05]  /*0ea0*/  RET.REL.NODEC R14 `(apply_particle_deltas_cuda_kernel_forward) ;  /* 0xfffff1500e007950 */ /* 0x000fea0003c3ffff */
.L_x_1713:
        /* <DEDUP_REMOVED lines=13> */
.L_x_2435:


//--------------------- .text.solve_tetrahedra_cuda_kernel_backward --------------------------
	.section	.text.solve_tetrahedra_cuda_kernel_backward,"ax",@progbits
	.sectioninfo	@"SHI_REGISTERS=159"
	.align	128
        .global         solve_tetrahedra_cuda_kernel_backward
        .type           solve_tetrahedra_cuda_kernel_backward,@function
        .size           solve_tetrahedra_cuda_kernel_backward,(.L_x_2438 - solve_tetrahedra_cuda_kernel_backward)
        .other          solve_tetrahedra_cuda_kernel_backward,@"STO_CUDA_ENTRY STV_DEFAULT"
solve_tetrahedra_cuda_kernel_backward:
.text.solve_tetrahedra_cuda_kernel_backward:
        /* <DEDUP_REMOVED lines=12> */
[----:B------:R-:W-:Y:S02]  /*00c0*/  ULDC.64 UR4, c[0x0][0x248] ;  /* 0x0000920000047ab9 */ /* 0x000fe40000000a00 */
        /* <DEDUP_REMOVED lines=21> */
[----:B------:R-:W-:Y:S02]  /*0220*/  ULDC.64 UR18, c[0x0][0x118] ;  /* 0x0000460000127ab9 */ /* 0x000fe40000000a00 */
.L_x_1805:
[----:B0-----:R-:W-:Y:S02]  /*0230*/  SHF.R.S32.HI R12, RZ, 0x1f, R54 ;  /* 0x0000001fff0c7819 */ /* 0x001fe40000011436 */
[----:B------:R-:W-:-:S03]  /*0240*/  MOV R2, c[0x0][0x248] ;  /* 0x0000920000027a02 */ /* 0x000fc60000000f00 */
[----:B------:R-:W-:Y:S02]  /*0250*/  IMAD R0, R12, c[0x0][0x248], RZ ;  /* 0x000092000c007a24 */ /* 0x000fe400078e02ff */
[----:B------:R-:W-:-:S04]  /*0260*/  IMAD.WIDE.U32 R2, R54, R2, c[0x0][0x228] ;  /* 0x00008a0036027625 */ /* 0x000fc800078e0002 */
[----:B------:R-:W-:-:S05]  /*0270*/  IMAD R0, R54, UR4, R0 ;  /* 0x0000000436007c24 */ /* 0x000fca000f8e0200 */
[----:B------:R-:W-:-:S05]  /*0280*/  IADD3 R3, R3, R0, RZ ;  /* 0x0000000003037210 */ /* 0x000fca0007ffe0ff */
[----:B------:R0:W2:Y:S02]  /*0290*/  LDG.E R72, [R2.64] ;  /* 0x0000001202487981 */ /* 0x0000a4000c1e1900 */
[----:B0-----:R-:W-:-:S04]  /*02a0*/  IADD3 R2, P0, R2, c[0x0][0x24c], RZ ;  /* 0x0000930002027a10 */ /* 0x001fc80007f1e0ff */
[----:B------:R-:W-:Y:S02]  /*02b0*/  IADD3.X R3, R3, UR5, RZ, P0, !PT ;  /* 0x0000000503037c10 */ /* 0x000fe400087fe4ff */
[----:B------:R-:W-:-:S03]  /*02c0*/  IADD3 R4, P0, R2, c[0x0][0x24c], RZ ;  /* 0x0000930002047a10 */ /* 0x000fc60007f1e0ff */
[----:B------:R0:W3:Y:S01]  /*02d0*/  LDG.E R71, [R2.64] ;  /* 0x0000001202477981 */ /* 0x0000e2000c1e1900 */
[----:B------:R-:W-:-:S05]  /*02e0*/  IADD3.X R5, R3, UR5, RZ, P0, !PT ;  /* 0x0000000503057c10 */ /* 0x000fca00087fe4ff */
[----:B-1----:R1:W4:Y:S01]  /*02f0*/  LDG.E R70, [R4.64] ;  /* 0x0000001204467981 */ /* 0x002322000c1e1900 */
[----:B0-----:R-:W-:-:S04]  /*0300*/  IADD3 R2, P1, R4, c[0x0][0x24c], RZ ;  /* 0x0000930004027a10 */ /* 0x001fc80007f3e0ff */
[----:B------:R-:W-:-:S05]  /*0310*/  IADD3.X R3, R5, UR5, RZ, P1, !PT ;  /* 0x0000000505037c10 */ /* 0x000fca0008ffe4ff */
[----:B------:R0:W4:Y:S01]  /*0320*/  LDG.E R69, [R2.64] ;  /* 0x0000001202457981 */ /* 0x000122000c1e1900 */
[----:B------:R-:W-:Y:S01]  /*0330*/  MOV R8, c[0x0][0x280] ;  /* 0x0000a00000087a02 */ /* 0x000fe20000000f00 */
[----:B------:R-:W-:-:S03]  /*0340*/  IMAD R0, R12, c[0x0][0x280], RZ ;  /* 0x0000a0000c007a24 */ /* 0x000fc600078e02ff */
[----:B------:R-:W-:Y:S01]  /*0350*/  SHF.R.S32.HI R68, RZ, 0x1f, R8 ;  /* 0x0000001fff447819 */ /* 0x000fe20000011408 */
[----:B------:R-:W-:-:S04]  /*0360*/  IMAD.WIDE.U32 R8, R54, R8, c[0x0][0x260] ;  /* 0x0000980036087625 */ /* 0x000fc800078e0008 */
[----:B------:R-:W-:-:S05]  /*0370*/  IMAD R0, R54, R68, R0 ;  /* 0x0000004436007224 */ /* 0x000fca00078e0200 */
[----:B------:R-:W-:Y:S02]  /*0380*/  IADD3 R9, R9, R0, RZ ;  /* 0x0000000009097210 */ /* 0x000fe40007ffe0ff */
[----:B------:R-:W-:-:S03]  /*0390*/  MOV R11, c[0x0][0x1a0] ;  /* 0x00006800000b7a02 */ /* 0x000fc60000000f00 */
[----:B------:R0:W4:Y:S04]  /*03a0*/  LDG.E R65, [R8.64+0x20] ;  /* 0x0000201208417981 */ /* 0x000128000c1e1900 */
[----:B-1----:R1:W4:Y:S01]  /*03b0*/  LDG.E R4, [R8.64+0xc] ;  /* 0x00000c1208047981 */ /* 0x002322000c1e1900 */
[----:B------:R-:W-:-:S03]  /*03c0*/  SHF.R.S32.HI R66, RZ, 0x1f, R11 ;  /* 0x0000001fff427819 */ /* 0x000fc6000001140b */
[----:B------:R1:W4:Y:S04]  /*03d0*/  LDG.E R62, [R8.64+0x14] ;  /* 0x00001412083e7981 */ /* 0x000328000c1e1900 */
[----:B------:R1:W4:Y:S04]  /*03e0*/  LDG.E R5, [R8.64+0x18] ;  /* 0x0000181208057981 */ /* 0x000328000c1e1900 */
[----:B------:R1:W4:Y:S04]  /*03f0*/  LDG.E R63, [R8.64+0x1c] ;  /* 0x00001c12083f7981 */ /* 0x000328000c1e1900 */
[----:B0-----:R1:W4:Y:S04]  /*0400*/  LDG.E R2, [R8.64+0x4] ;  /* 0x0000041208027981 */ /* 0x001328000c1e1900 */
[----:B------:R1:W4:Y:S04]  /*0410*/  LDG.E R64, [R8.64+0x10] ;  /* 0x0000101208407981 */ /* 0x000328000c1e1900 */
[----:B------:R1:W4:Y:S01]  /*0420*/  LDG.E R3, [R8.64] ;  /* 0x0000001208037981 */ /* 0x000322000c1e1900 */
[----:B------:R-:W-:Y:S01]  /*0430*/  YIELD ;  /* 0x0000000000007946 */ /* 0x000fe20003800000 */
[----:B------:R-:W-:-:S02]  /*0440*/  ULDC UR16, c[0x0][0x2f0] ;  /* 0x0000bc0000107ab9 */ /* 0x000fc40000000800 */
[----:B------:R-:W-:Y:S01]  /*0450*/  USHF.R.S32.HI UR16, URZ, 0x1f, UR16 ;  /* 0x0000001f3f107899 */ /* 0x000fe20008011410 */
[----:B------:R-:W-:Y:S02]  /*0460*/  IMAD R12, R12, c[0x0][0x2f0], RZ ;  /* 0x0000bc000c0c7a24 */ /* 0x000fe400078e02ff */
[----:B------:R-:W-:-:S04]  /*0470*/  IMAD.WIDE.U32 R56, R54, c[0x0][0x2f0], RZ ;  /* 0x0000bc0036387a25 */ /* 0x000fc800078e00ff */
[----:B------:R-:W-:Y:S01]  /*0480*/  IMAD R12, R54, UR16, R12 ;  /* 0x00000010360c7c24 */ /* 0x000fe2000f8e020c */
[----:B------:R-:W-:-:S04]  /*0490*/  IADD3 R28, P0, R56, c[0x0][0x2d0], RZ ;  /* 0x0000b400381c7a10 */ /* 0x000fc80007f1e0ff */
[----:B------:R-:W-:Y:S02]  /*04a0*/  IADD3 R58, R57, R12, RZ ;  /* 0x0000000c393a7210 */ /* 0x000fe40007ffe0ff */
[----:B------:R-:W-:Y:S02]  /*04b0*/  IADD3 R84, P1, R28, c[0x0][0x2f4], RZ ;  /* 0x0000bd001c547a10 */ /* 0x000fe40007f3e0ff */
[----:B------:R-:W-:Y:S02]  /*04c0*/  IADD3.X R29, R58, c[0x0][0x2d4], RZ, P0, !PT ;  /* 0x0000b5003a1d7a10 */ /* 0x000fe400007fe4ff */
[----:B--2---:R-:W-:Y:S01]  /*04d0*/  SHF.R.S32.HI R67, RZ, 0x1f, R72 ;  /* 0x0000001fff437819 */ /* 0x004fe20000011448 */
[----:B------:R-:W-:-:S04]  /*04e0*/  IMAD.WIDE.U32 R6, R72, R11, c[0x0][0x180] ;  /* 0x0000600048067625 */ /* 0x000fc800078e000b */
[----:B------:R-:W-:-:S04]  /*04f0*/  IMAD R0, R67, c[0x0][0x1a0], RZ ;  /* 0x0000680043007a24 */ /* 0x000fc800078e02ff */
[----:B------:R-:W-:-:S05]  /*0500*/  IMAD R0, R72, R66, R0 ;  /* 0x0000004248007224 */ /* 0x000fca00078e0200 */
[----:B------:R-:W-:Y:S02]  /*0510*/  IADD3 R7, R7, R0, RZ ;  /* 0x0000000007077210 */ /* 0x000fe40007ffe0ff */
[----:B------:R1:W2:Y:S01]  /*0520*/  LDG.E R0, [R8.64+0x8] ;  /* 0x0000081208007981 */ /* 0x0002a2000c1e1900 */
[----:B---3--:R-:W-:-:S03]  /*0530*/  SHF.R.S32.HI R61, RZ, 0x1f, R71 ;  /* 0x0000001fff3d7819 */ /* 0x008fc60000011447 */
[----:B------:R0:W3:Y:S04]  /*0540*/  LDG.E R15, [R6.64] ;  /* 0x00000012060f7981 */ /* 0x0000e8000c1e1900 */
[----:B------:R0:W3:Y:S01]  /*0550*/  LDG.E R74, [R6.64+0x4] ;  /* 0x00000412064a7981 */ /* 0x0000e2000c1e1900 */
[----:B----4-:R-:W-:Y:S01]  /*0560*/  SHF.R.S32.HI R60, RZ, 0x1f, R70 ;  /* 0x0000001fff3c7819 */ /* 0x010fe20000011446 */
[----:B-1----:R-:W-:Y:S02]  /*0570*/  IMAD R8, R61, c[0x0][0x1a0], RZ ;  /* 0x000068003d087a24 */ /* 0x002fe400078e02ff */
[----:B------:R0:W4:Y:S02]  /*0580*/  LDG.E R76, [R6.64+0x8] ;  /* 0x00000812064c7981 */ /* 0x000124000c1e1900 */
[----:B------:R-:W-:-:S02]  /*0590*/  IMAD R8, R71, R66, R8 ;  /* 0x0000004247087224 */ /* 0x000fc400078e0208 */
[----:B------:R-:W-:Y:S01]  /*05a0*/  IMAD R10, R60, c[0x0][0x1a0], RZ ;  /* 0x000068003c0a7a24 */ /* 0x000fe200078e02ff */
[----:B------:R-:W-:Y:S01]  /*05b0*/  SHF.R.S32.HI R59, RZ, 0x1f, R69 ;  /* 0x0000001fff3b7819 */ /* 0x000fe20000011445 */
[----:B0-----:R-:W-:-:S04]  /*05c0*/  IMAD.WIDE.U32 R6, R71, R11, c[0x0][0x180] ;  /* 0x0000600047067625 */ /* 0x001fc800078e000b */
[----:B------:R-:W-:Y:S01]  /*05d0*/  IMAD R14, R59, c[0x0][0x1a0], RZ ;  /* 0x000068003b0e7a24 */ /* 0x000fe200078e02ff */
[----:B------:R-:W-:Y:S01]  /*05e0*/  IADD3 R7, R7, R8, RZ ;  /* 0x0000000807077210 */ /* 0x000fe20007ffe0ff */
[----:B------:R-:W-:-:S04]  /*05f0*/  IMAD.WIDE.U32 R8, R70, R11, c[0x0][0x180] ;  /* 0x0000600046087625 */ /* 0x000fc800078e000b */
[----:B------:R-:W-:Y:S01]  /*0600*/  IMAD R13, R70, R66, R10 ;  /* 0x00000042460d7224 */ /* 0x000fe200078e020a */
[----:B------:R0:W4:Y:S01]  /*0610*/  LDG.E R17, [R6.64+0x8] ;  /* 0x0000081206117981 */ /* 0x000122000c1e1900 */
[----:B------:R-:W-:-:S04]  /*0620*/  IMAD.WIDE.U32 R10, R69, R11, c[0x0][0x180] ;  /* 0x00006000450a7625 */ /* 0x000fc800078e000b */
[----:B------:R-:W-:Y:S01]  /*0630*/  IMAD R16, R69, R66, R14 ;  /* 0x0000004245107224 */ /* 0x000fe200078e020e */
[----:B------:R-:W-:Y:S01]  /*0640*/  IADD3 R9, R9, R13, RZ ;  /* 0x0000000d09097210 */ /* 0x000fe20007ffe0ff */
[----:B------:R0:W3:Y:S03]  /*0650*/  LDG.E R14, [R6.64] ;  /* 0x00000012060e7981 */ /* 0x0000e6000c1e1900 */
[----:B------:R-:W-:Y:S01]  /*0660*/  IADD3 R11, R11, R16, RZ ;  /* 0x000000100b0b7210 */ /* 0x000fe20007ffe0ff */
[----:B------:R1:W3:Y:S04]  /*0670*/  LDG.E R18, [R8.64] ;  /* 0x0000001208127981 */ /* 0x0002e8000c1e1900 */
[----:B------:R0:W3:Y:S04]  /*0680*/  LDG.E R16, [R6.64+0x4] ;  /* 0x0000041206107981 */ /* 0x0000e8000c1e1900 */
[----:B------:R1:W3:Y:S04]  /*0690*/  LDG.E R73, [R8.64+0x4] ;  /* 0x0000041208497981 */ /* 0x0002e8000c1e1900 */
[----:B------:R1:W3:Y:S04]  /*06a0*/  LDG.E R19, [R10.64] ;  /* 0x000000120a137981 */ /* 0x0002e8000c1e1900 */
[----:B------:R1:W3:Y:S01]  /*06b0*/  LDG.E R20, [R10.64+0x4] ;  /* 0x000004120a147981 */ /* 0x0002e2000c1e1900 */
[----:B0-----:R-:W-:-:S03]  /*06c0*/  MOV R6, c[0x0][0x2f4] ;  /* 0x0000bd0000067a02 */ /* 0x001fc60000000f00 */
[----:B------:R0:W3:Y:S04]  /*06d0*/  LDG.E R75, [R8.64+0x8] ;  /* 0x00000812084b7981 */ /* 0x0000e8000c1e1900 */
[----:B------:R1:W3:Y:S01]  /*06e0*/  LDG.E R21, [R10.64+0x8] ;  /* 0x000008120a157981 */ /* 0x0002e2000c1e1900 */
[----:B------:R-:W-:-:S05]  /*06f0*/  LEA.HI.X.SX32 R85, R6, R29, 0x1, P1 ;  /* 0x0000001d06557211 */ /* 0x000fca00008f0eff */
[----:B------:R0:W5:Y:S01]  /*0700*/  LDG.E R84, [R84.64] ;  /* 0x0000001254547981 */ /* 0x000162000c1e1900 */
[----:B------:R-:W-:Y:S01]  /*0710*/  MOV R25, c[0x0][0x210] ;  /* 0x0000840000197a02 */ /* 0x000fe20000000f00 */
[----:B-1----:R-:W-:-:S03]  /*0720*/  IMAD R10, R67, c[0x0][0x210], RZ ;  /* 0x00008400430a7a24 */ /* 0x002fc600078e02ff */
[----:B------:R-:W-:Y:S01]  /*0730*/  SHF.R.S32.HI R53, RZ, 0x1f, R25 ;  /* 0x0000001fff357819 */ /* 0x000fe20000011419 */
[----:B------:R-:W-:-:S04]  /*0740*/  IMAD.WIDE.U32 R6, R72, R25, c[0x0][0x1f0] ;  /* 0x00007c0048067625 */ /* 0x000fc800078e0019 */
[----:B------:R-:W-:Y:S02]  /*0750*/  IMAD R12, R72, R53, R10 ;  /* 0x00000035480c7224 */ /* 0x000fe400078e020a */
[----:B------:R-:W-:Y:S02]  /*0760*/  IMAD R23, R60, c[0x0][0x210], RZ ;  /* 0x000084003c177a24 */ /* 0x000fe400078e02ff */
[----:B------:R-:W-:Y:S01]  /*0770*/  IMAD R13, R61, c[0x0][0x210], RZ ;  /* 0x000084003d0d7a24 */ /* 0x000fe200078e02ff */
[----:B------:R-:W-:Y:S01]  /*0780*/  IADD3 R7, R7, R12, RZ ;  /* 0x0000000c07077210 */ /* 0x000fe20007ffe0ff */
[----:B------:R-:W-:-:S04]  /*0790*/  IMAD.WIDE.U32 R10, R70, R25, c[0x0][0x1f0] ;  /* 0x00007c00460a7625 */ /* 0x000fc800078e0019 */
[----:B------:R-:W-:Y:S02]  /*07a0*/  IMAD R23, R70, R53, R23 ;  /* 0x0000003546177224 */ /* 0x000fe400078e0217 */
[----:B0-----:R-:W-:-:S03]  /*07b0*/  IMAD.WIDE.U32 R8, R71, R25, c[0x0][0x1f0] ;  /* 0x00007c0047087625 */ /* 0x001fc600078e0019 */
[----:B------:R-:W-:Y:S01]  /*07c0*/  IADD3 R11, R11, R23, RZ ;  /* 0x000000170b0b7210 */ /* 0x000fe20007ffe0ff */
[----:B------:R-:W-:Y:S01]  /*07d0*/  IMAD R22, R71, R53, R13 ;  /* 0x0000003547167224 */ /* 0x000fe200078e020d */
[----:B------:R0:W5:Y:S01]  /*07e0*/  LDG.E R23, [R6.64] ;  /* 0x0000001206177981 */ /* 0x000162000c1e1900 */
[----:B------:R-:W-:Y:S02]  /*07f0*/  IMAD R24, R59, c[0x0][0x210], RZ ;  /* 0x000084003b187a24 */ /* 0x000fe400078e02ff */
[----:B------:R-:W-:Y:S01]  /*0800*/  IMAD.WIDE.U32 R12, R69, R25, c[0x0][0x1f0] ;  /* 0x00007c00450c7625 */ /* 0x000fe200078e0019 */
[----:B------:R-:W-:Y:S01]  /*0810*/  IADD3 R9, R9, R22, RZ ;  /* 0x0000001609097210 */ /* 0x000fe20007ffe0ff */
[----:B------:R1:W5:Y:S02]  /*0820*/  LDG.E R25, [R10.64] ;  /* 0x000000120a197981 */ /* 0x000364000c1e1900 */
[----:B------:R-:W-:Y:S01]  /*0830*/  IMAD R24, R69, R53, R24 ;  /* 0x0000003545187224 */ /* 0x000fe200078e0218 */
[----:B0-----:R-:W-:Y:S01]  /*0840*/  FMUL R7, R65, R4 ;  /* 0x0000000441077220 */ /* 0x001fe20000400000 */
[----:B------:R-:W-:-:S03]  /*0850*/  FMUL R6, R63, R62 ;  /* 0x0000003e3f067220 */ /* 0x000fc60000400000 */
[----:B------:R-:W-:Y:S01]  /*0860*/  IADD3 R13, R13, R24, RZ ;  /* 0x000000180d0d7210 */ /* 0x000fe20007ffe0ff */
[----:B------:R-:W-:Y:S01]  /*0870*/  FFMA R7, R62, R5, -R7 ;  /* 0x000000053e077223 */ /* 0x000fe20000000807 */
[----:B------:R0:W5:Y:S01]  /*0880*/  LDG.E R24, [R8.64] ;  /* 0x0000001208187981 */ /* 0x000162000c1e1900 */
[----:B------:R-:W-:-:S03]  /*0890*/  FFMA R6, R65, R64, -R6 ;  /* 0x0000004041067223 */ /* 0x000fc60000000806 */
[----:B------:R1:W5:Y:S01]  /*08a0*/  LDG.E R26, [R12.64] ;  /* 0x000000120c1a7981 */ /* 0x000362000c1e1900 */
[----:B0-----:R-:W-:Y:S01]  /*08b0*/  FMUL R8, R7, R2 ;  /* 0x0000000207087220 */ /* 0x001fe20000400000 */
[----:B------:R-:W-:-:S03]  /*08c0*/  FMUL R7, R64, R5 ;  /* 0x0000000540077220 */ /* 0x000fc60000400000 */
[----:B------:R-:W-:Y:S01]  /*08d0*/  FFMA R6, R6, R3, R8 ;  /* 0x0000000306067223 */ /* 0x000fe20000000008 */
[----:B------:R-:W-:Y:S01]  /*08e0*/  FFMA R7, R63, R4, -R7 ;  /* 0x000000043f077223 */ /* 0x000fe20000000807 */
[----:B------:R-:W-:Y:S03]  /*08f0*/  BSSY B1, `(.L_x_1715) ;  /* 0x0000034000017945 */ /* 0x000fe60003800000 */
[----:B--2---:R-:W-:-:S04]  /*0900*/  FFMA R6, R7, R0, R6 ;  /* 0x0000000007067223 */ /* 0x004fc80000000006 */
[----:B------:R-:W-:-:S05]  /*0910*/  FMUL R6, R6, 6 ;  /* 0x40c0000006067820 */ /* 0x000fca0000400000 */
[----:B-1----:R-:W-:-:S04]  /*0920*/  IADD3 R11, R6, 0x1800000, RZ ;  /* 0x01800000060b7810 */ /* 0x002fc80007ffe0ff */
[----:B------:R-:W-:-:S04]  /*0930*/  LOP3.LUT R12, R11, 0x7f800000, RZ, 0xc0, !PT ;  /* 0x7f8000000b0c7812 */ /* 0x000fc800078ec0ff */
[----:B------:R-:W-:Y:S01]  /*0940*/  ISETP.GT.U32.AND P0, PT, R12, 0x1ffffff, PT ;  /* 0x01ffffff0c00780c */ /* 0x000fe20003f04070 */
[----:B----4-:R-:W-:Y:S01]  /*0950*/  FADD R11, R17, -R76 ;  /* 0x8000004c110b7221 */ /* 0x010fe20000000000 */
[----:B---3--:R-:W-:Y:S01]  /*0960*/  FADD R7, R14, -R15 ;  /* 0x8000000f0e077221 */ /* 0x008fe20000000000 */
[----:B------:R-:W-:Y:S01]  /*0970*/  FADD R8, -R15, R18 ;  /* 0x000000120f087221 */ /* 0x000fe20000000100 */
[----:B------:R-:W-:Y:S02]  /*0980*/  FADD R10, R16, -R74 ;  /* 0x8000004a100a7221 */ /* 0x000fe40000000000 */
[CC--:B------:R-:W-:Y:S01]  /*0990*/  FFMA R12, R7.reuse, R3.reuse, RZ ;  /* 0x00000003070c7223 */ /* 0x0c0fe200000000ff */
[-C--:B------:R-:W-:Y:S01]  /*09a0*/  FFMA R13, R7, R2.reuse, RZ ;  /* 0x00000002070d7223 */ /* 0x080fe200000000ff */
[----:B------:R-:W-:Y:S01]  /*09b0*/  FADD R73, -R74, R73 ;  /* 0x000000494a497221 */ /* 0x000fe20000000100 */
[-C--:B------:R-:W-:Y:S01]  /*09c0*/  FFMA R18, R11, R3.reuse, RZ ;  /* 0x000000030b127223 */ /* 0x080fe200000000ff */
[CC--:B------:R-:W-:Y:S01]  /*09d0*/  FFMA R16, R10.reuse, R2.reuse, RZ ;  /* 0x000000020a107223 */ /* 0x0c0fe200000000ff */
[----:B------:R-:W-:Y:S01]  /*09e0*/  FADD R9, -R15, R19 ;  /* 0x000000130f097221 */ /* 0x000fe20000000100 */
[----:B------:R-:W-:Y:S01]  /*09f0*/  FFMA R15, R10, R3, RZ ;  /* 0x000000030a0f7223 */ /* 0x000fe200000000ff */
[----:B------:R-:W-:Y:S01]  /*0a00*/  FFMA R19, R11, R2, RZ ;  /* 0x000000020b137223 */ /* 0x000fe200000000ff */
[-C--:B------:R-:W-:Y:S01]  /*0a10*/  FFMA R14, R7, R0.reuse, RZ ;  /* 0x00000000070e7223 */ /* 0x080fe200000000ff */
[----:B------:R-:W-:Y:S01]  /*0a20*/  FADD R74, -R74, R20 ;  /* 0x000000144a4a7221 */ /* 0x000fe20000000100 */
[-C--:B------:R-:W-:Y:S01]  /*0a30*/  FFMA R17, R10, R0.reuse, RZ ;  /* 0x000000000a117223 */ /* 0x080fe200000000ff */
[----:B------:R-:W-:Y:S01]  /*0a40*/  FFMA R20, R11, R0, RZ ;  /* 0x000000000b147223 */ /* 0x000fe200000000ff */
[----:B------:R-:W-:Y:S01]  /*0a50*/  FADD R75, -R76, R75 ;  /* 0x0000004b4c4b7221 */ /* 0x000fe20000000100 */
[CC--:B------:R-:W-:Y:S01]  /*0a60*/  FFMA R12, R8.reuse, R4.reuse, R12 ;  /* 0x00000004080c7223 */ /* 0x0c0fe2000000000c */
[----:B------:R-:W-:Y:S01]  /*0a70*/  FFMA R15, R73, R4, R15 ;  /* 0x00000004490f7223 */ /* 0x000fe2000000000f */
[----:B------:R-:W-:Y:S01]  /*0a80*/  FFMA R13, R8, R64, R13 ;  /* 0x00000040080d7223 */ /* 0x000fe2000000000d */
[----:B------:R-:W-:Y:S01]  /*0a90*/  FADD R76, -R76, R21 ;  /* 0x000000154c4c7221 */ /* 0x000fe20000000100 */
[----:B------:R-:W-:Y:S01]  /*0aa0*/  FFMA R18, R75, R4, R18 ;  /* 0x000000044b127223 */ /* 0x000fe20000000012 */
[-C--:B------:R-:W-:Y:S01]  /*0ab0*/  FFMA R16, R73, R64.reuse, R16 ;  /* 0x0000004049107223 */ /* 0x080fe20000000010 */
[----:B------:R-:W-:Y:S01]  /*0ac0*/  FFMA R22, R75, R64, R19 ;  /* 0x000000404b167223 */ /* 0x000fe20000000013 */
[-C--:B------:R-:W-:Y:S01]  /*0ad0*/  FFMA R14, R8, R62.reuse, R14 ;  /* 0x0000003e080e7223 */ /* 0x080fe2000000000e */
[-C--:B------:R-:W-:Y:S01]  /*0ae0*/  FFMA R21, R73, R62.reuse, R17 ;  /* 0x0000003e49157223 */ /* 0x080fe20000000011 */
[----:B------:R-:W-:Y:S01]  /*0af0*/  FFMA R27, R75, R62, R20 ;  /* 0x0000003e4b1b7223 */ /* 0x000fe20000000014 */
[CC--:B------:R-:W-:Y:S01]  /*0b00*/  FFMA R20, R9.reuse, R5.reuse, R12 ;  /* 0x0000000509147223 */ /* 0x0c0fe2000000000c */
[----:B------:R-:W-:Y:S01]  /*0b10*/  FFMA R19, R74, R5, R15 ;  /* 0x000000054a137223 */ /* 0x000fe2000000000f */
[C---:B------:R-:W-:Y:S01]  /*0b20*/  FFMA R17, R9.reuse, R63, R13 ;  /* 0x0000003f09117223 */ /* 0x040fe2000000000d */
[----:B------:R-:W-:Y:S01]  /*0b30*/  FFMA R18, R76, R5, R18 ;  /* 0x000000054c127223 */ /* 0x000fe20000000012 */
[-C--:B------:R-:W-:Y:S01]  /*0b40*/  FFMA R16, R74, R63.reuse, R16 ;  /* 0x0000003f4a107223 */ /* 0x080fe20000000010 */
[----:B------:R-:W-:Y:S01]  /*0b50*/  FFMA R15, R76, R63, R22 ;  /* 0x0000003f4c0f7223 */ /* 0x000fe20000000016 */
[-C--:B------:R-:W-:Y:S01]  /*0b60*/  FFMA R14, R9, R65.reuse, R14 ;  /* 0x00000041090e7223 */ /* 0x080fe2000000000e */
[-C--:B------:R-:W-:Y:S01]  /*0b70*/  FFMA R13, R74, R65.reuse, R21 ;  /* 0x000000414a0d7223 */ /* 0x080fe20000000015 */
[----:B------:R-:W-:Y:S01]  /*0b80*/  FFMA R12, R76, R65, R27 ;  /* 0x000000414c0c7223 */ /* 0x000fe2000000001b */
[----:B------:R-:W-:Y:S05]  /*0b90*/  @P0 BRA `(.L_x_1716) ;  /* 0x0000005000000947 */ /* 0x000fea0003800000 */
[----:B------:R-:W-:Y:S02]  /*0ba0*/  MOV R27, R6 ;  /* 0x00000006001b7202 */ /* 0x000fe40000000f00 */
[----:B------:R-:W-:-:S02]  /*0bb0*/  MOV R34, 0xbd0 ;  /* 0x00000bd000227802 */ /* 0x000fc40000000f00 */
[----:B-----5:R-:W-:Y:S05]  /*0bc0*/  CALL.REL.NOINC `($__internal_22_$__cuda_sm20_rcp_rn_f32_slowpath) ;  /* 0x000063f000007944 */ /* 0x020fea0003c00000 */
[----:B------:R-:W-:Y:S01]  /*0bd0*/  MOV R77, R27 ;  /* 0x0000001b004d7202 */ /* 0x000fe20000000f00 */
[----:B------:R-:W-:Y:S05]  /*0be0*/  BRA `(.L_x_1717) ;  /* 0x0000004000007947 */ /* 0x000fea0003800000 */
.L_x_1716:
[----:B------:R-:W0:Y:S02]  /*0bf0*/  MUFU.RCP R77, R6 ;  /* 0x00000006004d7308 */ /* 0x000e240000001000 */
[----:B0-----:R-:W-:-:S04]  /*0c00*/  FFMA R21, R6, R77, -1 ;  /* 0xbf80000006157423 */ /* 0x001fc8000000004d */
[----:B------:R-:W-:-:S04]  /*0c10*/  FADD.FTZ R21, -R21, -RZ ;  /* 0x800000ff15157221 */ /* 0x000fc80000010100 */
[----:B------:R-:W-:Y:S02]  /*0c20*/  FFMA R77, R77, R21, R77 ;  /* 0x000000154d4d7223 */ /* 0x000fe4000000004d */
.L_x_1717:
[----:B------:R-:W-:Y:S05]  /*0c30*/  BSYNC B1 ;  /* 0x0000000000017941 */ /* 0x000fea0003800000 */
.L_x_1715:
[----:B------:R-:W-:Y:S01]  /*0c40*/  FMUL R21, R19, R19 ;  /* 0x0000001313157220 */ /* 0x000fe20000400000 */
[----:B------:R-:W-:Y:S01]  /*0c50*/  FMUL R22, R16, R16 ;  /* 0x0000001010167220 */ /* 0x000fe20000400000 */
[----:B------:R-:W-:Y:S01]  /*0c60*/  FMUL R27, R13, R13 ;  /* 0x0000000d0d1b7220 */ /* 0x000fe20000400000 */
[----:B------:R-:W-:Y:S01]  /*0c70*/  BSSY B1, `(.L_x_1718) ;  /* 0x0000015000017945 */ /* 0x000fe20003800000 */
[----:B------:R-:W-:Y:S01]  /*0c80*/  FFMA R21, R20, R20, R21 ;  /* 0x0000001414157223 */ /* 0x000fe20000000015 */
[----:B------:R-:W-:Y:S01]  /*0c90*/  FFMA R22, R17, R17, R22 ;  /* 0x0000001111167223 */ /* 0x000fe20000000016 */
[----:B------:R-:W-:Y:S02]  /*0ca0*/  FFMA R27, R14, R14, R27 ;  /* 0x0000000e0e1b7223 */ /* 0x000fe4000000001b */
[----:B------:R-:W-:Y:S01]  /*0cb0*/  FFMA R21, R18, R18, R21 ;  /* 0x0000001212157223 */ /* 0x000fe20000000015 */
[----:B------:R-:W-:Y:S01]  /*0cc0*/  FFMA R22, R15, R15, R22 ;  /* 0x0000000f0f167223 */ /* 0x000fe20000000016 */
[----:B------:R-:W-:-:S03]  /*0cd0*/  FFMA R27, R12, R12, R27 ;  /* 0x0000000c0c1b7223 */ /* 0x000fc6000000001b */
[----:B------:R-:W-:-:S04]  /*0ce0*/  FADD R21, R21, R22 ;  /* 0x0000001615157221 */ /* 0x000fc80000000000 */
[----:B------:R-:W-:-:S04]  /*0cf0*/  FADD R21, R21, R27 ;  /* 0x0000001b15157221 */ /* 0x000fc80000000000 */
[----:B------:R0:W1:Y:S01]  /*0d00*/  MUFU.RSQ R22, R21 ;  /* 0x0000001500167308 */ /* 0x0000620000001400 */
[----:B------:R-:W-:-:S04]  /*0d10*/  IADD3 R27, R21, -0xd000000, RZ ;  /* 0xf3000000151b7810 */ /* 0x000fc80007ffe0ff */
[----:B------:R-:W-:-:S13]  /*0d20*/  ISETP.GT.U32.AND P0, PT, R27, 0x727fffff, PT ;  /* 0x727fffff1b00780c */ /* 0x000fda0003f04070 */
[----:B------:R-:W-:Y:S05]  /*0d30*/  @!P0 BRA `(.L_x_1719) ;  /* 0x0000004000008947 */ /* 0x000fea0003800000 */
[----:B01----:R-:W-:Y:S02]  /*0d40*/  MOV R32, 0xd60 ;  /* 0x00000d6000207802 */ /* 0x003fe40000000f00 */
[----:B-----5:R-:W-:Y:S05]  /*0d50*/  CALL.REL.NOINC `($__internal_23_$__cuda_sm20_sqrt_rn_f32_slowpath) ;  /* 0x000065c000007944 */ /* 0x020fea0003c00000 */
[----:B------:R-:W-:Y:S01]  /*0d60*/  MOV R78, R22 ;  /* 0x00000016004e7202 */ /* 0x000fe20000000f00 */
[----:B------:R-:W-:Y:S05]  /*0d70*/  BRA `(.L_x_1720) ;  /* 0x0000004000007947 */ /* 0x000fea0003800000 */
.L_x_1719:
[----:B01----:R-:W-:Y:S01]  /*0d80*/  FMUL.FTZ R78, R21, R22 ;  /* 0x00000016154e7220 */ /* 0x003fe20000410000 */
[----:B------:R-:W-:-:S03]  /*0d90*/  FMUL.FTZ R22, R22, 0.5 ;  /* 0x3f00000016167820 */ /* 0x000fc60000410000 */
[----:B------:R-:W-:-:S04]  /*0da0*/  FFMA R21, -R78, R78, R21 ;  /* 0x0000004e4e157223 */ /* 0x000fc80000000115 */
[----:B------:R-:W-:Y:S02]  /*0db0*/  FFMA R78, R21, R22, R78 ;  /* 0x00000016154e7223 */ /* 0x000fe4000000004e */
.L_x_1720:
[----:B------:R-:W-:Y:S05]  /*0dc0*/  BSYNC B1 ;  /* 0x0000000000017941 */ /* 0x000fea0003800000 */
.L_x_1718:
[----:B------:R-:W-:Y:S01]  /*0dd0*/  FSETP.NEU.AND P0, PT, R78, RZ, PT ;  /* 0x000000ff4e00720b */ /* 0x000fe20003f0d000 */
[----:B------:R-:W-:-:S12]  /*0de0*/  BSSY B1, `(.L_x_1721) ;  /* 0x00003e7000017945 */ /* 0x000fd80003800000 */
[----:B------:R-:W-:Y:S05]  /*0df0*/  @!P0 BRA `(.L_x_1722) ;  /* 0x00003c1000008947 */ /* 0x000fea0003800000 */
[----:B------:R-:W-:Y:S01]  /*0e00*/  IADD3 R21, R78, 0x1800000, RZ ;  /* 0x018000004e157810 */ /* 0x000fe20007ffe0ff */
[----:B------:R0:W5:Y:S01]  /*0e10*/  LDG.E R29, [R28.64] ;  /* 0x000000121c1d7981 */ /* 0x000162000c1e1900 */
[CC--:B------:R-:W-:Y:S01]  /*0e20*/  FFMA R22, R4.reuse, R20.reuse, RZ ;  /* 0x0000001404167223 */ /* 0x0c0fe200000000ff */
[----:B------:R-:W-:Y:S01]  /*0e30*/  FFMA R27, R5, R20, RZ ;  /* 0x00000014051b7223 */ /* 0x000fe200000000ff */
[----:B------:R-:W-:Y:S01]  /*0e40*/  LOP3.LUT R21, R21, 0x7f800000, RZ, 0xc0, !PT ;  /* 0x7f80000015157812 */ /* 0x000fe200078ec0ff */
[CC--:B------:R-:W-:Y:S01]  /*0e50*/  FFMA R30, R4.reuse, R19.reuse, RZ ;  /* 0x00000013041e7223 */ /* 0x0c0fe200000000ff */
[-C--:B------:R-:W-:Y:S01]  /*0e60*/  FFMA R31, R5, R19.reuse, RZ ;  /* 0x00000013051f7223 */ /* 0x080fe200000000ff */
[----:B------:R-:W-:Y:S01]  /*0e70*/  FFMA R32, R3, R18, RZ ;  /* 0x0000001203207223 */ /* 0x000fe200000000ff */
[----:B------:R-:W-:Y:S01]  /*0e80*/  ISETP.GT.U32.AND P1, PT, R21, 0x1ffffff, PT ;  /* 0x01ffffff1500780c */ /* 0x000fe20003f24070 */
[C---:B------:R-:W-:Y:S01]  /*0e90*/  FFMA R21, R3.reuse, R20, RZ ;  /* 0x0000001403157223 */ /* 0x040fe200000000ff */
[-C--:B------:R-:W-:Y:S01]  /*0ea0*/  FFMA R33, R4, R18.reuse, RZ ;  /* 0x0000001204217223 */ /* 0x080fe200000000ff */
[----:B0-----:R-:W-:Y:S01]  /*0eb0*/  FFMA R28, R3, R19, RZ ;  /* 0x00000013031c7223 */ /* 0x001fe200000000ff */
[----:B------:R-:W-:Y:S01]  /*0ec0*/  FFMA R34, R5, R18, RZ ;  /* 0x0000001205227223 */ /* 0x000fe200000000ff */
[----:B------:R-:W-:Y:S01]  /*0ed0*/  ISETP.NE.U32.AND P0, PT, RZ, c[0x0][0x4d8], PT ;  /* 0x00013600ff007a0c */ /* 0x000fe20003f05070 */
[-C--:B------:R-:W-:Y:S01]  /*0ee0*/  FFMA R21, R2, R17.reuse, R21 ;  /* 0x0000001102157223 */ /* 0x080fe20000000015 */
[-C--:B------:R-:W-:Y:S01]  /*0ef0*/  FFMA R89, R64, R17.reuse, R22 ;  /* 0x0000001140597223 */ /* 0x080fe20000000016 */
[C---:B------:R-:W-:Y:S01]  /*0f00*/  FFMA R27, R63.reuse, R17, R27 ;  /* 0x000000113f1b7223 */ /* 0x040fe2000000001b */
[-C--:B------:R-:W-:Y:S01]  /*0f10*/  FFMA R28, R2, R16.reuse, R28 ;  /* 0x00000010021c7223 */ /* 0x080fe2000000001c */
[-C--:B------:R-:W-:Y:S01]  /*0f20*/  FFMA R30, R64, R16.reuse, R30 ;  /* 0x00000010401e7223 */ /* 0x080fe2000000001e */
[C---:B------:R-:W-:Y:S01]  /*0f30*/  FFMA R31, R63.reuse, R16, R31 ;  /* 0x000000103f1f7223 */ /* 0x040fe2000000001f */
[-C--:B------:R-:W-:Y:S01]  /*0f40*/  FFMA R32, R2, R15.reuse, R32 ;  /* 0x0000000f02207223 */ /* 0x080fe20000000020 */
[-C--:B------:R-:W-:Y:S01]  /*0f50*/  FFMA R33, R64, R15.reuse, R33 ;  /* 0x0000000f40217223 */ /* 0x080fe20000000021 */
[----:B------:R-:W-:Y:S01]  /*0f60*/  FFMA R34, R63, R15, R34 ;  /* 0x0000000f3f227223 */ /* 0x000fe20000000022 */
[----:B------:R-:W-:Y:S01]  /*0f70*/  BSSY B2, `(.L_x_1723) ;  /* 0x0000015000027945 */ /* 0x000fe20003800000 */
[----:B------:R-:W-:Y:S01]  /*0f80*/  ISETP.NE.AND.EX P0, PT, RZ, c[0x0][0x4dc], PT, P0 ;  /* 0x00013700ff007a0c */ /* 0x000fe20003f05300 */
        /* <DEDUP_REMOVED lines=15> */
.L_x_1724:
[----:B------:R-:W0:Y:S02]  /*1080*/  MUFU.RCP R21, R78 ;  /* 0x0000004e00157308 */ /* 0x000e240000001000 */
[----:B0-----:R-:W-:-:S04]  /*1090*/  FFMA R27, R21, R78, -1 ;  /* 0xbf800000151b7423 */ /* 0x001fc8000000004e */
[----:B------:R-:W-:-:S04]  /*10a0*/  FADD.FTZ R27, -R27, -RZ ;  /* 0x800000ff1b1b7221 */ /* 0x000fc80000010100 */
[----:B------:R-:W-:Y:S02]  /*10b0*/  FFMA R21, R21, R27, R21 ;  /* 0x0000001b15157223 */ /* 0x000fe40000000015 */
.L_x_1725:
[----:B------:R-:W-:Y:S05]  /*10c0*/  BSYNC B2 ;  /* 0x0000000000027941 */ /* 0x000fea0003800000 */
.L_x_1723:
[----:B-----5:R-:W0:Y:S01]  /*10d0*/  MUFU.RCP R27, R84 ;  /* 0x00000054001b7308 */ /* 0x020e220000001000 */
[----:B------:R-:W-:Y:S01]  /*10e0*/  BSSY B4, `(.L_x_1726) ;  /* 0x0000016000047945 */ /* 0x000fe20003800000 */
[-C--:B------:R-:W-:Y:S01]  /*10f0*/  FMUL R97, R22, R21.reuse ;  /* 0x0000001516617220 */ /* 0x080fe20000400000 */
[-C--:B------:R-:W-:Y:S01]  /*1100*/  FMUL R98, R89, R21.reuse ;  /* 0x0000001559627220 */ /* 0x080fe20000400000 */
[-C--:B------:R-:W-:Y:S01]  /*1110*/  FMUL R99, R90, R21.reuse ;  /* 0x000000155a637220 */ /* 0x080fe20000400000 */
[-C--:B------:R-:W-:Y:S01]  /*1120*/  FMUL R100, R87, R21.reuse ;  /* 0x0000001557647220 */ /* 0x080fe20000400000 */
[-C--:B------:R-:W-:Y:S01]  /*1130*/  FMUL R101, R83, R21.reuse ;  /* 0x0000001553657220 */ /* 0x080fe20000400000 */
[-C--:B------:R-:W-:Y:S01]  /*1140*/  FMUL R102, R79, R21.reuse ;  /* 0x000000154f667220 */ /* 0x080fe20000400000 */
[----:B------:R-:W1:Y:S01]  /*1150*/  FCHK P1, R29, R84 ;  /* 0x000000541d007302 */ /* 0x000e620000020000 */
[-C--:B------:R-:W-:Y:S01]  /*1160*/  FMUL R93, R80, R21.reuse ;  /* 0x00000015505d7220 */ /* 0x080fe20000400000 */
[-C--:B------:R-:W-:Y:S01]  /*1170*/  FMUL R103, R81, R21.reuse ;  /* 0x0000001551677220 */ /* 0x080fe20000400000 */
[----:B------:R-:W-:Y:S01]  /*1180*/  FMUL R104, R82, R21 ;  /* 0x0000001552687220 */ /* 0x000fe20000400000 */
        /* <DEDUP_REMOVED lines=9> */
[----:B------:R-:W-:Y:S05]  /*1220*/  CALL.REL.NOINC `($__internal_24_$__cuda_sm3x_div_rn_noftz_f32_slowpath) ;  /* 0x0000625000007944 */ /* 0x000fea0003c00000 */
[----:B0-----:R-:W-:Y:S02]  /*1230*/  MOV R92, R43 ;  /* 0x0000002b005c7202 */ /* 0x001fe40000000f00 */
.L_x_1727:
[----:B------:R-:W-:Y:S05]  /*1240*/  BSYNC B4 ;  /* 0x0000000000047941 */ /* 0x000fea0003800000 */
.L_x_1726:
[----:B------:R-:W-:Y:S01]  /*1250*/  FMUL R30, R29, c[0x0][0x308] ;  /* 0x0000c2001d1e7a20 */ /* 0x000fe20000400000 */
[----:B------:R-:W-:Y:S01]  /*1260*/  FADD R94, R100, R101 ;  /* 0x00000065645e7221 */ /* 0x000fe20000000000 */
[----:B------:R-:W-:Y:S01]  /*1270*/  FADD R95, R97, R98 ;  /* 0x00000062615f7221 */ /* 0x000fe20000000000 */
[----:B------:R-:W-:Y:S01]  /*1280*/  FADD R96, R93, R103 ;  /* 0x000000675d607221 */ /* 0x000fe20000000000 */
[----:B------:R-:W-:Y:S01]  /*1290*/  FMUL R31, R30, c[0x0][0x308] ;  /* 0x0000c2001e1f7a20 */ /* 0x000fe20000400000 */
[----:B------:R-:W-:Y:S01]  /*12a0*/  FADD R94, R102, R94 ;  /* 0x0000005e665e7221 */ /* 0x000fe20000000000 */
[----:B------:R-:W-:Y:S01]  /*12b0*/  FADD R95, R99, R95 ;  /* 0x0000005f635f7221 */ /* 0x000fe20000000000 */
[----:B------:R-:W-:Y:S01]  /*12c0*/  FMUL R28, R100, R100 ;  /* 0x00000064641c7220 */ /* 0x000fe20000400000 */
[----:B------:R-:W-:Y:S01]  /*12d0*/  FMUL R33, R31, R77 ;  /* 0x0000004d1f217220 */ /* 0x000fe20000400000 */
[----:B------:R-:W-:Y:S01]  /*12e0*/  FMUL R27, R94, R94 ;  /* 0x0000005e5e1b7220 */ /* 0x000fe20000400000 */
[----:B------:R-:W-:Y:S01]  /*12f0*/  FADD R96, R104, R96 ;  /* 0x0000006068607221 */ /* 0x000fe20000000000 */
[----:B------:R-:W-:Y:S01]  /*1300*/  FMUL R30, R101, R101 ;  /* 0x00000065651e7220 */ /* 0x000fe20000400000 */
[----:B------:R-:W-:Y:S01]  /*1310*/  FFMA R28, R97, R97, R28 ;  /* 0x00000061611c7223 */ /* 0x000fe2000000001c */
[----:B------:R-:W-:Y:S01]  /*1320*/  IADD3 R32, R33, 0x1800000, RZ ;  /* 0x0180000021207810 */ /* 0x000fe20007ffe0ff */
[----:B------:R-:W-:Y:S01]  /*1330*/  FFMA R27, R95, R95, R27 ;  /* 0x0000005f5f1b7223 */ /* 0x000fe2000000001b */
[----:B------:R-:W-:Y:S01]  /*1340*/  FMUL R31, R102, R102 ;  /* 0x00000066661f7220 */ /* 0x000fe20000400000 */
[----:B------:R-:W-:Y:S01]  /*1350*/  FFMA R30, R98, R98, R30 ;  /* 0x00000062621e7223 */ /* 0x000fe2000000001e */
[----:B------:R-:W-:Y:S01]  /*1360*/  LOP3.LUT R32, R32, 0x7f800000, RZ, 0xc0, !PT ;  /* 0x7f80000020207812 */ /* 0x000fe200078ec0ff */
[----:B------:R-:W-:Y:S01]  /*1370*/  FFMA R91, R96, R96, R27 ;  /* 0x00000060605b7223 */ /* 0x000fe2000000001b */
[----:B------:R-:W-:Y:S01]  /*1380*/  FFMA R88, R93, R93, R28 ;  /* 0x0000005d5d587223 */ /* 0x000fe2000000001c */
[----:B------:R-:W-:Y:S01]  /*1390*/  FFMA R31, R99, R99, R31 ;  /* 0x00000063631f7223 */ /* 0x000fe2000000001f */
[----:B------:R-:W-:Y:S01]  /*13a0*/  ISETP.GT.U32.AND P1, PT, R32, 0x1ffffff, PT ;  /* 0x01ffffff2000780c */ /* 0x000fe20003f24070 */
[----:B------:R-:W-:Y:S01]  /*13b0*/  FMUL R27, R23, R91 ;  /* 0x0000005b171b7220 */ /* 0x000fe20000400000 */
[----:B------:R-:W-:Y:S01]  /*13c0*/  FFMA R86, R103, R103, R30 ;  /* 0x0000006767567223 */ /* 0x000fe2000000001e */
[----:B------:R-:W-:Y:S01]  /*13d0*/  FFMA R85, R104, R104, R31 ;  /* 0x0000006868557223 */ /* 0x000fe2000000001f */
[----:B------:R-:W-:Y:S01]  /*13e0*/  BSSY B2, `(.L_x_1728) ;  /* 0x000000f000027945 */ /* 0x000fe20003800000 */
[----:B------:R-:W-:Y:S01]  /*13f0*/  FFMA R27, R24, R88, R27 ;  /* 0x00000058181b7223 */ /* 0x000fe2000000001b */
[----:B------:R-:W-:-:S03]  /*1400*/  FADD R35, R92, 1 ;  /* 0x3f8000005c237421 */ /* 0x000fc60000000000 */
[----:B------:R-:W-:-:S04]  /*1410*/  FFMA R27, R25, R86, R27 ;  /* 0x00000056191b7223 */ /* 0x000fc8000000001b */
[----:B------:R-:W-:Y:S01]  /*1420*/  FFMA R106, R26, R85, R27 ;  /* 0x000000551a6a7223 */ /* 0x000fe2000000001b */
[----:B------:R-:W-:Y:S05]  /*1430*/  @P1 BRA `(.L_x_1729) ;  /* 0x0000005000001947 */ /* 0x000fea0003800000 */
[----:B------:R-:W-:Y:S02]  /*1440*/  MOV R27, R33 ;  /* 0x00000021001b7202 */ /* 0x000fe40000000f00 */
[----:B------:R-:W-:Y:S02]  /*1450*/  MOV R34, 0x1470 ;  /* 0x0000147000227802 */ /* 0x000fe40000000f00 */
[----:B------:R-:W-:Y:S05]  /*1460*/  CALL.REL.NOINC `($__internal_22_$__cuda_sm20_rcp_rn_f32_slowpath) ;  /* 0x00005b5000007944 */ /* 0x000fea0003c00000 */
[----:B------:R-:W-:Y:S01]  /*1470*/  MOV R105, R27 ;  /* 0x0000001b00697202 */ /* 0x000fe20000000f00 */
[----:B------:R-:W-:Y:S05]  /*1480*/  BRA `(.L_x_1730) ;  /* 0x0000004000007947 */ /* 0x000fea0003800000 */
.L_x_1729:
[----:B------:R-:W0:Y:S02]  /*1490*/  MUFU.RCP R105, R33 ;  /* 0x0000002100697308 */ /* 0x000e240000001000 */
[----:B0-----:R-:W-:-:S04]  /*14a0*/  FFMA R27, R33, R105, -1 ;  /* 0xbf800000211b7423 */ /* 0x001fc80000000069 */
[----:B------:R-:W-:-:S04]  /*14b0*/  FADD.FTZ R27, -R27, -RZ ;  /* 0x800000ff1b1b7221 */ /* 0x000fc80000010100 */
[----:B------:R-:W-:Y:S02]  /*14c0*/  FFMA R105, R105, R27, R105 ;  /* 0x0000001b69697223 */ /* 0x000fe40000000069 */
.L_x_1730:
[----:B------:R-:W-:Y:S05]  /*14d0*/  BSYNC B2 ;  /* 0x0000000000027941 */ /* 0x000fea0003800000 */
.L_x_1728:
[----:B------:R-:W-:Y:S01]  /*14e0*/  FADD R106, R106, R105 ;  /* 0x000000696a6a7221 */ /* 0x000fe20000000000 */
[----:B------:R-:W-:Y:S03]  /*14f0*/  BSSY B4, `(.L_x_1731) ;  /* 0x000000e000047945 */ /* 0x000fe60003800000 */
        /* <DEDUP_REMOVED lines=13> */
.L_x_1732:
[----:B------:R-:W-:Y:S05]  /*15d0*/  BSYNC B4 ;  /* 0x0000000000047941 */ /* 0x000fea0003800000 */
.L_x_1731:
[----:B------:R-:W-:Y:S01]  /*15e0*/  MOV R111, 0x3e2aaaab ;  /* 0x3e2aaaab006f7802 */ /* 0x000fe20000000f00 */
[----:B------:R-:W-:Y:S01]  /*15f0*/  FMUL R28, R19, R12 ;  /* 0x0000000c131c7220 */ /* 0x000fe20000400000 */
[----:B------:R-:W-:Y:S01]  /*1600*/  MOV R30, 0x40c00000 ;  /* 0x40c00000001e7802 */ /* 0x000fe20000000f00 */
[C---:B------:R-:W-:Y:S01]  /*1610*/  FMUL R27, R13.reuse, R15 ;  /* 0x0000000f0d1b7220 */ /* 0x040fe20000400000 */
[----:B------:R-:W0:Y:S01]  /*1620*/  FCHK P1, R6, 6 ;  /* 0x40c0000006007902 */ /* 0x000e220000020000 */
[----:B------:R-:W-:Y:S01]  /*1630*/  FFMA R28, R13, R18, -R28 ;  /* 0x000000120d1c7223 */ /* 0x000fe2000000081c */
[----:B------:R-:W-:Y:S01]  /*1640*/  BSSY B4, `(.L_x_1733) ;  /* 0x000001c000047945 */ /* 0x000fe20003800000 */
[----:B------:R-:W-:Y:S01]  /*1650*/  FFMA R30, R111, -R30, 1 ;  /* 0x3f8000006f1e7423 */ /* 0x000fe2000000081e */
[----:B------:R-:W-:Y:S01]  /*1660*/  FFMA R27, R16, R12, -R27 ;  /* 0x0000000c101b7223 */ /* 0x000fe2000000081b */
[----:B------:R-:W-:Y:S01]  /*1670*/  FMUL R28, R17, R28 ;  /* 0x0000001c111c7220 */ /* 0x000fe20000400000 */
[----:B------:R-:W-:Y:S01]  /*1680*/  FMUL R118, R95, -R107 ;  /* 0x8000006b5f767220 */ /* 0x000fe20000400000 */
[----:B------:R-:W-:Y:S01]  /*1690*/  FFMA R111, R30, R111, 0.16666667163372039795 ;  /* 0x3e2aaaab1e6f7423 */ /* 0x000fe2000000006f */
[----:B------:R-:W-:Y:S01]  /*16a0*/  FMUL R30, R16, R18 ;  /* 0x00000012101e7220 */ /* 0x000fe20000400000 */
[----:B------:R-:W-:Y:S01]  /*16b0*/  FFMA R27, R20, R27, R28 ;  /* 0x0000001b141b7223 */ /* 0x000fe2000000001c */
[----:B------:R-:W-:Y:S01]  /*16c0*/  FMUL R119, R94, -R107 ;  /* 0x8000006b5e777220 */ /* 0x000fe20000400000 */
[----:B------:R-:W-:Y:S01]  /*16d0*/  FFMA R31, R6, R111, RZ ;  /* 0x0000006f061f7223 */ /* 0x000fe200000000ff */
[----:B------:R-:W-:Y:S01]  /*16e0*/  FFMA R30, R19, R15, -R30 ;  /* 0x0000000f131e7223 */ /* 0x000fe2000000081e */
[----:B------:R-:W-:-:S02]  /*16f0*/  FMUL R120, R96, -R107 ;  /* 0x8000006b60787220 */ /* 0x000fc40000400000 */
[----:B------:R-:W-:Y:S01]  /*1700*/  FFMA R28, R31, -6, R6 ;  /* 0xc0c000001f1c7823 */ /* 0x000fe20000000006 */
[----:B------:R-:W-:Y:S01]  /*1710*/  FFMA R27, R14, R30, R27 ;  /* 0x0000001e0e1b7223 */ /* 0x000fe2000000001b */
[C---:B------:R-:W-:Y:S02]  /*1720*/  FMUL R30, R8.reuse, R76 ;  /* 0x0000004c081e7220 */ /* 0x040fe40000400000 */
[----:B------:R-:W-:Y:S01]  /*1730*/  FFMA R111, R111, R28, R31 ;  /* 0x0000001c6f6f7223 */ /* 0x000fe2000000001f */
[----:B------:R-:W-:Y:S01]  /*1740*/  FADD R28, -R35, R27 ;  /* 0x0000001b231c7221 */ /* 0x000fe20000000100 */
[----:B------:R-:W-:Y:S01]  /*1750*/  FMUL R27, R75, R74 ;  /* 0x0000004a4b1b7220 */ /* 0x000fe20000400000 */
[-C--:B------:R-:W-:Y:S01]  /*1760*/  FMUL R31, R73, R9.reuse ;  /* 0x00000009491f7220 */ /* 0x080fe20000400000 */
[----:B------:R-:W-:Y:S02]  /*1770*/  FFMA R30, R75, R9, -R30 ;  /* 0x000000094b1e7223 */ /* 0x000fe4000000081e */
[----:B------:R-:W-:Y:S01]  /*1780*/  FFMA R27, R73, R76, -R27 ;  /* 0x0000004c491b7223 */ /* 0x000fe2000000081b */
[----:B------:R-:W-:Y:S01]  /*1790*/  FFMA R31, R8, R74, -R31 ;  /* 0x0000004a081f7223 */ /* 0x000fe2000000081f */
[----:B0-----:R-:W-:Y:S05]  /*17a0*/  @!P1 BRA `(.L_x_1734) ;  /* 0x0000005000009947 */ /* 0x001fea0003800000 */
[----:B------:R-:W-:Y:S02]  /*17b0*/  MOV R44, R6 ;  /* 0x00000006002c7202 */ /* 0x000fe40000000f00 */
[----:B------:R-:W-:-:S02]  /*17c0*/  MOV R43, 0x40c00000 ;  /* 0x40c00000002b7802 */ /* 0x000fc40000000f00 */
[----:B------:R-:W-:Y:S02]  /*17d0*/  MOV R46, 0x17f0 ;  /* 0x000017f0002e7802 */ /* 0x000fe40000000f00 */
[----:B------:R-:W-:Y:S05]  /*17e0*/  CALL.REL.NOINC `($__internal_24_$__cuda_sm3x_div_rn_noftz_f32_slowpath) ;  /* 0x00005c9000007944 */ /* 0x000fea0003c00000 */
[----:B0-----:R-:W-:Y:S02]  /*17f0*/  MOV R111, R43 ;  /* 0x0000002b006f7202 */ /* 0x001fe40000000f00 */
.L_x_1734:
[----:B------:R-:W-:Y:S05]  /*1800*/  BSYNC B4 ;  /* 0x0000000000047941 */ /* 0x000fea0003800000 */
.L_x_1733:
[----:B------:R-:W-:Y:S01]  /*1810*/  FMUL R48, R30, R111 ;  /* 0x0000006f1e307220 */ /* 0x000fe20000400000 */
[----:B------:R-:W-:Y:S01]  /*1820*/  FMUL R30, R11, R9 ;  /* 0x000000090b1e7220 */ /* 0x000fe20000400000 */
[----:B------:R-:W-:Y:S01]  /*1830*/  FMUL R45, R27, R111 ;  /* 0x0000006f1b2d7220 */ /* 0x000fe20000400000 */
[-C--:B------:R-:W-:Y:S01]  /*1840*/  FMUL R27, R10, R76.reuse ;  /* 0x0000004c0a1b7220 */ /* 0x080fe20000400000 */
[C---:B------:R-:W-:Y:S01]  /*1850*/  FMUL R33, R7.reuse, R75 ;  /* 0x0000004b07217220 */ /* 0x040fe20000400000 */
[----:B------:R-:W-:Y:S01]  /*1860*/  FFMA R30, R7, R76, -R30 ;  /* 0x0000004c071e7223 */ /* 0x000fe2000000081e */
[----:B------:R-:W-:Y:S01]  /*1870*/  FMUL R49, R31, R111 ;  /* 0x0000006f1f317220 */ /* 0x000fe20000400000 */
[----:B------:R-:W-:Y:S01]  /*1880*/  FMUL R35, R84, c[0x0][0x308] ;  /* 0x0000c20054237a20 */ /* 0x000fe20000400000 */
[-C--:B------:R-:W-:Y:S01]  /*1890*/  FMUL R31, R7, R74.reuse ;  /* 0x0000004a071f7220 */ /* 0x080fe20000400000 */
[C---:B------:R-:W-:Y:S01]  /*18a0*/  FMUL R32, R11.reuse, R73 ;  /* 0x000000490b207220 */ /* 0x040fe20000400000 */
[C---:B------:R-:W-:Y:S01]  /*18b0*/  FFMA R27, R11.reuse, R74, -R27 ;  /* 0x0000004a0b1b7223 */ /* 0x040fe2000000081b */
[-C--:B------:R-:W-:Y:S01]  /*18c0*/  FFMA R33, R11, R8.reuse, -R33 ;  /* 0x000000080b217223 */ /* 0x080fe20000000821 */
[----:B------:R-:W-:Y:S01]  /*18d0*/  FMUL R50, R30, R111 ;  /* 0x0000006f1e327220 */ /* 0x000fe20000400000 */
[C---:B------:R-:W-:Y:S01]  /*18e0*/  FMUL R34, R10.reuse, R8 ;  /* 0x000000080a227220 */ /* 0x040fe20000400000 */
[----:B------:R-:W-:Y:S01]  /*18f0*/  FMUL R35, R35, c[0x0][0x308] ;  /* 0x0000c20023237a20 */ /* 0x000fe20000400000 */
[C---:B------:R-:W-:Y:S01]  /*1900*/  FFMA R31, R10.reuse, R9, -R31 ;  /* 0x000000090a1f7223 */ /* 0x040fe2000000081f */
[----:B------:R-:W-:Y:S01]  /*1910*/  FFMA R32, R10, R75, -R32 ;  /* 0x0000004b0a207223 */ /* 0x000fe20000000820 */
[-C--:B------:R-:W-:Y:S01]  /*1920*/  FMUL R51, R27, R111.reuse ;  /* 0x0000006f1b337220 */ /* 0x080fe20000400000 */
[----:B------:R-:W-:Y:S01]  /*1930*/  FMUL R52, R33, R111 ;  /* 0x0000006f21347220 */ /* 0x000fe20000400000 */
[----:B------:R-:W-:Y:S01]  /*1940*/  FADD R114, R48, R50 ;  /* 0x0000003230727221 */ /* 0x000fe20000000000 */
[----:B------:R-:W-:Y:S01]  /*1950*/  FFMA R34, R7, R73, -R34 ;  /* 0x0000004907227223 */ /* 0x000fe20000000822 */
[-C--:B------:R-:W-:Y:S01]  /*1960*/  FMUL R112, R31, R111.reuse ;  /* 0x0000006f1f707220 */ /* 0x080fe20000400000 */
[----:B------:R-:W-:Y:S01]  /*1970*/  FMUL R113, R32, R111 ;  /* 0x0000006f20717220 */ /* 0x000fe20000400000 */
[----:B------:R-:W-:Y:S01]  /*1980*/  FADD R116, R45, R51 ;  /* 0x000000332d747221 */ /* 0x000fe20000000000 */
[----:B------:R-:W-:Y:S01]  /*1990*/  FADD R114, R52, R114 ;  /* 0x0000007234727221 */ /* 0x000fe20000000000 */
[----:B------:R-:W-:Y:S01]  /*19a0*/  FMUL R35, R35, R77 ;  /* 0x0000004d23237220 */ /* 0x000fe20000400000 */
[----:B------:R-:W-:Y:S01]  /*19b0*/  FMUL R30, R48, R48 ;  /* 0x00000030301e7220 */ /* 0x000fe20000400000 */
[----:B------:R-:W-:Y:S01]  /*19c0*/  FMUL R115, R34, R111 ;  /* 0x0000006f22737220 */ /* 0x000fe20000400000 */
[----:B------:R-:W-:Y:S01]  /*19d0*/  FADD R117, R49, R112 ;  /* 0x0000007031757221 */ /* 0x000fe20000000000 */
[----:B------:R-:W-:Y:S01]  /*19e0*/  FADD R116, R113, R116 ;  /* 0x0000007471747221 */ /* 0x000fe20000000000 */
[----:B------:R-:W-:Y:S01]  /*19f0*/  FMUL R27, R114, R114 ;  /* 0x00000072721b7220 */ /* 0x000fe20000400000 */
[----:B------:R-:W-:Y:S01]  /*1a00*/  IADD3 R32, R35, 0x1800000, RZ ;  /* 0x0180000023207810 */ /* 0x000fe20007ffe0ff */
[----:B------:R-:W-:Y:S01]  /*1a10*/  FFMA R30, R45, R45, R30 ;  /* 0x0000002d2d1e7223 */ /* 0x000fe2000000001e */
[----:B------:R-:W-:Y:S01]  /*1a20*/  FADD R117, R115, R117 ;  /* 0x0000007573757221 */ /* 0x000fe20000000000 */
[----:B------:R-:W-:Y:S01]  /*1a30*/  FFMA R27, R116, R116, R27 ;  /* 0x00000074741b7223 */ /* 0x000fe2000000001b */
[----:B------:R-:W-:Y:S01]  /*1a40*/  LOP3.LUT R32, R32, 0x7f800000, RZ, 0xc0, !PT ;  /* 0x7f80000020207812 */ /* 0x000fe200078ec0ff */
[----:B------:R-:W-:Y:S01]  /*1a50*/  FFMA R109, R49, R49, R30 ;  /* 0x00000031316d7223 */ /* 0x000fe2000000001e */
[----:B------:R-:W-:Y:S01]  /*1a60*/  FMUL R30, R50, R50 ;  /* 0x00000032321e7220 */ /* 0x000fe20000400000 */
[----:B------:R-:W-:Y:S01]  /*1a70*/  FFMA R121, R117, R117, R27 ;  /* 0x0000007575797223 */ /* 0x000fe2000000001b */
[----:B------:R-:W-:Y:S01]  /*1a80*/  ISETP.GT.U32.AND P1, PT, R32, 0x1ffffff, PT ;  /* 0x01ffffff2000780c */ /* 0x000fe20003f24070 */
[----:B------:R-:W-:Y:S01]  /*1a90*/  FMUL R31, R52, R52 ;  /* 0x00000034341f7220 */ /* 0x000fe20000400000 */
[----:B------:R-:W-:Y:S01]  /*1aa0*/  FFMA R30, R51, R51, R30 ;  /* 0x00000033331e7223 */ /* 0x000fe2000000001e */
[----:B------:R-:W-:Y:S01]  /*1ab0*/  FMUL R27, R23, R121 ;  /* 0x00000079171b7220 */ /* 0x000fe20000400000 */
[----:B------:R-:W-:Y:S01]  /*1ac0*/  BSSY B2, `(.L_x_1735) ;  /* 0x0000011000027945 */ /* 0x000fe20003800000 */
[----:B------:R-:W-:Y:S01]  /*1ad0*/  FFMA R31, R113, R113, R31 ;  /* 0x00000071711f7223 */ /* 0x000fe2000000001f */
[----:B------:R-:W-:Y:S01]  /*1ae0*/  FFMA R108, R112, R112, R30 ;  /* 0x00000070706c7223 */ /* 0x000fe2000000001e */
[----:B------:R-:W-:-:S02]  /*1af0*/  FFMA R27, R24, R109, R27 ;  /* 0x0000006d181b7223 */ /* 0x000fc4000000001b */
[----:B------:R-:W-:Y:S02]  /*1b00*/  FFMA R110, R115, R115, R31 ;  /* 0x00000073736e7223 */ /* 0x000fe4000000001f */
        /* <DEDUP_REMOVED lines=8> */
.L_x_1736:
[----:B------:R-:W0:Y:S02]  /*1b90*/  MUFU.RCP R122, R35 ;  /* 0x00000023007a7308 */ /* 0x000e240000001000 */
[----:B0-----:R-:W-:-:S04]  /*1ba0*/  FFMA R27, R35, R122, -1 ;  /* 0xbf800000231b7423 */ /* 0x001fc8000000007a */
[----:B------:R-:W-:-:S04]  /*1bb0*/  FADD.FTZ R27, -R27, -RZ ;  /* 0x800000ff1b1b7221 */ /* 0x000fc80000010100 */
[----:B------:R-:W-:Y:S02]  /*1bc0*/  FFMA R122, R122, R27, R122 ;  /* 0x0000001b7a7a7223 */ /* 0x000fe4000000007a */
.L_x_1737:
[----:B------:R-:W-:Y:S05]  /*1bd0*/  BSYNC B2 ;  /* 0x0000000000027941 */ /* 0x000fea0003800000 */
.L_x_1735:
        /* <DEDUP_REMOVED lines=15> */
.L_x_1739:
[----:B------:R-:W-:Y:S05]  /*1cd0*/  BSYNC B4 ;  /* 0x0000000000047941 */ /* 0x000fea0003800000 */
.L_x_1738:
[----:B------:R-:W-:Y:S01]  /*1ce0*/  @P0 MOV R32, c[0x0][0x4f8] ;  /* 0x00013e0000200a02 */ /* 0x000fe20000000f00 */
[----:B------:R-:W-:Y:S01]  /*1cf0*/  @P0 IMAD R30, R61, c[0x0][0x4f8], RZ ;  /* 0x00013e003d1e0a24 */ /* 0x000fe200078e02ff */
[----:B------:R-:W-:Y:S01]  /*1d00*/  @P0 MOV R33, c[0x0][0x4f8] ;  /* 0x00013e0000210a02 */ /* 0x000fe20000000f00 */
[----:B------:R-:W-:Y:S01]  /*1d10*/  @P0 IMAD R31, R67, c[0x0][0x4f8], RZ ;  /* 0x00013e00431f0a24 */ /* 0x000fe200078e02ff */
[----:B------:R-:W-:Y:S01]  /*1d20*/  @P0 MOV R34, c[0x0][0x4f8] ;  /* 0x00013e0000220a02 */ /* 0x000fe20000000f00 */
[----:B------:R-:W-:Y:S01]  /*1d30*/  @P0 IMAD R27, R59, c[0x0][0x4f8], RZ ;  /* 0x00013e003b1b0a24 */ /* 0x000fe200078e02ff */
[----:B------:R-:W-:Y:S01]  /*1d40*/  @P0 MOV R36, c[0x0][0x4f8] ;  /* 0x00013e0000240a02 */ /* 0x000fe20000000f00 */
[----:B------:R-:W-:-:S02]  /*1d50*/  @P0 IMAD R38, R71, UR6, R30 ;  /* 0x0000000647260c24 */ /* 0x000fc4000f8e021e */
[----:B------:R-:W-:Y:S02]  /*1d60*/  @P0 IMAD R39, R72, UR6, R31 ;  /* 0x0000000648270c24 */ /* 0x000fe4000f8e021f */
[----:B------:R-:W-:Y:S02]  /*1d70*/  @P0 IMAD R28, R60, c[0x0][0x4f8], RZ ;  /* 0x00013e003c1c0a24 */ /* 0x000fe400078e02ff */
[C---:B------:R-:W-:Y:S02]  /*1d80*/  @P0 IMAD R27, R69.reuse, UR6, R27 ;  /* 0x00000006451b0c24 */ /* 0x040fe4000f8e021b */
[----:B------:R-:W-:-:S04]  /*1d90*/  @P0 IMAD.WIDE.U32 R30, R69, R32, c[0x0][0x4d8] ;  /* 0x00013600451e0625 */ /* 0x000fc800078e0020 */
[C---:B------:R-:W-:Y:S01]  /*1da0*/  @P0 IMAD R28, R70.reuse, UR6, R28 ;  /* 0x00000006461c0c24 */ /* 0x040fe2000f8e021c */
[----:B------:R-:W-:Y:S01]  /*1db0*/  @P0 IADD3 R31, R31, R27, RZ ;  /* 0x0000001b1f1f0210 */ /* 0x000fe20007ffe0ff */
[----:B------:R-:W-:-:S04]  /*1dc0*/  @P0 IMAD.WIDE.U32 R32, R70, R33, c[0x0][0x4d8] ;  /* 0x0001360046200625 */ /* 0x000fc800078e0021 */
[----:B------:R-:W-:Y:S01]  /*1dd0*/  @P0 IMAD.WIDE.U32 R34, R71, R34, c[0x0][0x4d8] ;  /* 0x0001360047220625 */ /* 0x000fe200078e0022 */
[----:B------:R-:W-:Y:S02]  /*1de0*/  @P0 IADD3 R33, R33, R28, RZ ;  /* 0x0000001c21210210 */ /* 0x000fe40007ffe0ff */
[----:B------:R0:W2:Y:S01]  /*1df0*/  @P0 LDG.E R28, [R30.64] ;  /* 0x000000121e1c0981 */ /* 0x0000a2000c1e1900 */
[----:B------:R-:W-:Y:S01]  /*1e00*/  @P0 IMAD.WIDE.U32 R36, R72, R36, c[0x0][0x4d8] ;  /* 0x0001360048240625 */ /* 0x000fe200078e0024 */
[----:B------:R-:W-:Y:S02]  /*1e10*/  @P0 IADD3 R35, R35, R38, RZ ;  /* 0x0000002623230210 */ /* 0x000fe40007ffe0ff */
[----:B------:R0:W3:Y:S02]  /*1e20*/  @P0 LDG.E R38, [R30.64+0x4] ;  /* 0x000004121e260981 */ /* 0x0000e4000c1e1900 */
[----:B------:R-:W-:Y:S01]  /*1e30*/  @P0 IADD3 R37, R37, R39, RZ ;  /* 0x0000002725250210 */ /* 0x000fe20007ffe0ff */
[----:B------:R1:W4:Y:S01]  /*1e40*/  MUFU.RCP R44, R123 ;  /* 0x0000007b002c7308 */ /* 0x0003220000001000 */
[----:B------:R-:W-:Y:S01]  /*1e50*/  FMUL R27, R52, R124 ;  /* 0x0000007c341b7220 */ /* 0x000fe20000400000 */
[----:B------:R1:W5:Y:S04]  /*1e60*/  @P0 LDG.E R42, [R34.64] ;  /* 0x00000012222a0981 */ /* 0x000368000c1e1900 */
[----:B------:R1:W5:Y:S04]  /*1e70*/  @P0 LDG.E R126, [R36.64] ;  /* 0x00000012247e0981 */ /* 0x000368000c1e1900 */
[----:B0-----:R-:W4:Y:S04]  /*1e80*/  @P0 LDG.E R30, [R30.64+0x8] ;  /* 0x000008121e1e0981 */ /* 0x001f28000c1e1900 */
[----:B------:R0:W5:Y:S04]  /*1e90*/  @P0 LDG.E R127, [R36.64+0x4] ;  /* 0x00000412247f0981 */ /* 0x000168000c1e1900 */
[----:B------:R0:W5:Y:S04]  /*1ea0*/  @P0 LDG.E R128, [R36.64+0x8] ;  /* 0x0000081224800981 */ /* 0x000168000c1e1900 */
[----:B------:R1:W5:Y:S04]  /*1eb0*/  @P0 LDG.E R43, [R34.64+0x4] ;  /* 0x00000412222b0981 */ /* 0x000368000c1e1900 */
[----:B------:R1:W5:Y:S04]  /*1ec0*/  @P0 LDG.E R46, [R34.64+0x8] ;  /* 0x00000812222e0981 */ /* 0x000368000c1e1900 */
[----:B------:R0:W5:Y:S04]  /*1ed0*/  @P0 LDG.E R39, [R32.64] ;  /* 0x0000001220270981 */ /* 0x000168000c1e1900 */
[----:B------:R0:W5:Y:S01]  /*1ee0*/  @P0 LDG.E R40, [R32.64+0x4] ;  /* 0x0000041220280981 */ /* 0x000162000c1e1900 */
[----:B-1----:R-:W-:-:S03]  /*1ef0*/  FFMA R34, R102, R107, R27 ;  /* 0x0000006b66227223 */ /* 0x002fc6000000001b */
[----:B------:R0:W5:Y:S02]  /*1f00*/  @P0 LDG.E R41, [R32.64+0x8] ;  /* 0x0000081220290981 */ /* 0x000164000c1e1900 */
[----:B0-----:R-:W-:Y:S01]  /*1f10*/  FMUL R32, R113, R124 ;  /* 0x0000007c71207220 */ /* 0x001fe20000400000 */
[----:B--2---:R-:W-:Y:S01]  /*1f20*/  @P0 FADD R27, RZ, -R28 ;  /* 0x8000001cff1b0221 */ /* 0x004fe20000000000 */
[----:B---3--:R-:W-:Y:S01]  /*1f30*/  @P0 FADD R28, RZ, -R38 ;  /* 0x80000026ff1c0221 */ /* 0x008fe20000000000 */
[----:B----4-:R-:W-:Y:S01]  /*1f40*/  @P0 FADD R30, RZ, -R30 ;  /* 0x8000001eff1e0221 */ /* 0x010fe20000000000 */
[----:B------:R-:W-:Y:S05]  /*1f50*/  @P0 BRA `(.L_x_1740) ;  /* 0x0000011000000947 */ /* 0x000fea0003800000 */
[----:B------:R-:W-:Y:S02]  /*1f60*/  ISETP.NE.U32.AND P1, PT, RZ, c[0x0][0x318], PT ;  /* 0x0000c600ff007a0c */ /* 0x000fe40003f25070 */
[----:B------:R-:W-:Y:S02]  /*1f70*/  MOV R30, RZ ;  /* 0x000000ff001e7202 */ /* 0x000fe40000000f00 */
[----:B------:R-:W-:-:S02]  /*1f80*/  ISETP.NE.AND.EX P1, PT, RZ, c[0x0][0x31c], PT, P1 ;  /* 0x0000c700ff007a0c */ /* 0x000fc40003f25310 */
[----:B------:R-:W-:Y:S02]  /*1f90*/  MOV R28, RZ ;  /* 0x000000ff001c7202 */ /* 0x000fe40000000f00 */
[----:B------:R-:W-:-:S09]  /*1fa0*/  MOV R27, RZ ;  /* 0x000000ff001b7202 */ /* 0x000fd20000000f00 */
[----:B------:R-:W-:Y:S05]  /*1fb0*/  @!P1 BRA `(.L_x_1740) ;  /* 0x000000b000009947 */ /* 0x000fea0003800000 */
[----:B------:R-:W-:Y:S01]  /*1fc0*/  MOV R30, c[0x0][0x330] ;  /* 0x0000cc00001e7a02 */ /* 0x000fe20000000f00 */
[----:B------:R-:W-:-:S04]  /*1fd0*/  IMAD R27, R59, c[0x0][0x330], RZ ;  /* 0x0000cc003b1b7a24 */ /* 0x000fc800078e02ff */
[C---:B------:R-:W-:Y:S02]  /*1fe0*/  IMAD R27, R69.reuse, UR7, R27 ;  /* 0x00000007451b7c24 */ /* 0x040fe4000f8e021b */
[----:B------:R-:W-:-:S05]  /*1ff0*/  IMAD.WIDE.U32 R30, R69, R30, c[0x0][0x318] ;  /* 0x0000c600451e7625 */ /* 0x000fca00078e001e */
[----:B------:R-:W-:-:S05]  /*2000*/  IADD3 R31, R31, R27, RZ ;  /* 0x0000001b1f1f7210 */ /* 0x000fca0007ffe0ff */
[----:B------:R0:W2:Y:S04]  /*2010*/  LDG.E R27, [R30.64] ;  /* 0x000000121e1b7981 */ /* 0x0000a8000c1e1900 */
[----:B------:R0:W3:Y:S04]  /*2020*/  LDG.E R28, [R30.64+0x4] ;  /* 0x000004121e1c7981 */ /* 0x0000e8000c1e1900 */
[----:B0-----:R-:W4:Y:S01]  /*2030*/  LDG.E R30, [R30.64+0x8] ;  /* 0x000008121e1e7981 */ /* 0x001f22000c1e1900 */
[----:B--2---:R-:W-:Y:S01]  /*2040*/  FADD R27, RZ, -R27 ;  /* 0x8000001bff1b7221 */ /* 0x004fe20000000000 */
[----:B---3--:R-:W-:Y:S01]  /*2050*/  FADD R28, RZ, -R28 ;  /* 0x8000001cff1c7221 */ /* 0x008fe20000000000 */
[----:B----4-:R-:W-:-:S03]  /*2060*/  FADD R30, RZ, -R30 ;  /* 0x8000001eff1e7221 */ /* 0x010fc60000000000 */
.L_x_1740:
[----:B------:R-:W-:Y:S01]  /*2070*/  FFMA R33, R28, c[0x0][0x30c], RZ ;  /* 0x0000c3001c217a23 */ /* 0x000fe200000000ff */
[----:B------:R-:W-:Y:S01]  /*2080*/  FFMA R28, R27, c[0x0][0x30c], RZ ;  /* 0x0000c3001b1c7a23 */ /* 0x000fe200000000ff */
[----:B------:R-:W-:Y:S01]  /*2090*/  FMUL R27, R50, R124 ;  /* 0x0000007c321b7220 */ /* 0x000fe20000400000 */
[----:B------:R-:W-:Y:S01]  /*20a0*/  FFMA R32, R99, R107, R32 ;  /* 0x0000006b63207223 */ /* 0x000fe20000000020 */
[----:B------:R-:W-:Y:S01]  /*20b0*/  FFMA R35, -R123, R44, 1 ;  /* 0x3f8000007b237423 */ /* 0x000fe2000000012c */
[----:B------:R-:W-:Y:S01]  /*20c0*/  FMUL R31, R34, R33 ;  /* 0x00000021221f7220 */ /* 0x000fe20000400000 */
[----:B------:R-:W-:Y:S01]  /*20d0*/  FFMA R38, R101, R107, R27 ;  /* 0x0000006b65267223 */ /* 0x000fe2000000001b */
[----:B------:R-:W-:Y:S01]  /*20e0*/  FFMA R27, R26, R33, RZ ;  /* 0x000000211a1b7223 */ /* 0x000fe200000000ff */
[----:B------:R-:W-:Y:S01]  /*20f0*/  FFMA R44, R44, R35, R44 ;  /* 0x000000232c2c7223 */ /* 0x000fe2000000002c */
[----:B------:R-:W-:Y:S01]  /*2100*/  FFMA R37, R32, R28, R31 ;  /* 0x0000001c20257223 */ /* 0x000fe2000000001f */
[----:B------:R-:W-:Y:S01]  /*2110*/  FMUL R35, R51, R124 ;  /* 0x0000007c33237220 */ /* 0x000fe20000400000 */
[----:B-----5:R-:W-:Y:S01]  /*2120*/  @P0 FADD R31, RZ, -R39 ;  /* 0x80000027ff1f0221 */ /* 0x020fe20000000000 */
[----:B------:R-:W-:Y:S01]  /*2130*/  @P0 FADD R32, RZ, -R40 ;  /* 0x80000028ff200221 */ /* 0x000fe20000000000 */
[----:B------:R-:W-:Y:S01]  /*2140*/  FFMA R125, R30, c[0x0][0x30c], RZ ;  /* 0x0000c3001e7d7a23 */ /* 0x000fe200000000ff */
[----:B------:R-:W-:Y:S01]  /*2150*/  FFMA R28, R26, R28, RZ ;  /* 0x0000001c1a1c7223 */ /* 0x000fe200000000ff */
[----:B------:R-:W-:Y:S01]  /*2160*/  @P0 FADD R33, RZ, -R41 ;  /* 0x80000029ff210221 */ /* 0x000fe20000000000 */
[----:B------:R-:W-:Y:S05]  /*2170*/  @P0 BRA `(.L_x_1741) ;  /* 0x0000010000000947 */ /* 0x000fea0003800000 */
[----:B------:R-:W-:Y:S01]  /*2180*/  ISETP.NE.U32.AND P1, PT, RZ, c[0x0][0x318], PT ;  /* 0x0000c600ff007a0c */ /* 0x000fe20003f25070 */
[----:B------:R-:W-:Y:S01]  /*2190*/  CS2R R32, SRZ ;  /* 0x0000000000207805 */ /* 0x000fe2000001ff00 */
[----:B------:R-:W-:-:S02]  /*21a0*/  MOV R31, RZ ;  /* 0x000000ff001f7202 */ /* 0x000fc40000000f00 */
[----:B------:R-:W-:-:S13]  /*21b0*/  ISETP.NE.AND.EX P1, PT, RZ, c[0x0][0x31c], PT, P1 ;  /* 0x0000c700ff007a0c */ /* 0x000fda0003f25310 */
[----:B------:R-:W-:Y:S05]  /*21c0*/  @!P1 BRA `(.L_x_1741) ;  /* 0x000000b000009947 */ /* 0x000fea0003800000 */
[----:B------:R-:W-:Y:S01]  /*21d0*/  IMAD R30, R60, c[0x0][0x330], RZ ;  /* 0x0000cc003c1e7a24 */ /* 0x000fe200078e02ff */
[----:B------:R-:W-:-:S03]  /*21e0*/  MOV R31, c[0x0][0x330] ;  /* 0x0000cc00001f7a02 */ /* 0x000fc60000000f00 */
[C---:B------:R-:W-:Y:S02]  /*21f0*/  IMAD R32, R70.reuse, UR7, R30 ;  /* 0x0000000746207c24 */ /* 0x040fe4000f8e021e */
[----:B------:R-:W-:-:S05]  /*2200*/  IMAD.WIDE.U32 R30, R70, R31, c[0x0][0x318] ;  /* 0x0000c600461e7625 */ /* 0x000fca00078e001f */
[----:B------:R-:W-:-:S05]  /*2210*/  IADD3 R31, R31, R32, RZ ;  /* 0x000000201f1f7210 */ /* 0x000fca0007ffe0ff */
[----:B------:R0:W2:Y:S04]  /*2220*/  LDG.E R32, [R30.64] ;  /* 0x000000121e207981 */ /* 0x0000a8000c1e1900 */
[----:B------:R0:W3:Y:S04]  /*2230*/  LDG.E R33, [R30.64+0x4] ;  /* 0x000004121e217981 */ /* 0x0000e8000c1e1900 */
[----:B0-----:R2:W4:Y:S02]  /*2240*/  LDG.E R30, [R30.64+0x8] ;  /* 0x000008121e1e7981 */ /* 0x001524000c1e1900 */
[----:B--2---:R-:W-:Y:S01]  /*2250*/  FADD R31, RZ, -R32 ;  /* 0x80000020ff1f7221 */ /* 0x004fe20000000000 */
[----:B---3--:R-:W-:Y:S01]  /*2260*/  FADD R32, RZ, -R33 ;  /* 0x80000021ff207221 */ /* 0x008fe20000000000 */
[----:B----4-:R-:W-:-:S03]  /*2270*/  FADD R33, RZ, -R30 ;  /* 0x8000001eff217221 */ /* 0x010fc60000000000 */
.L_x_1741:
[----:B------:R-:W-:Y:S01]  /*2280*/  FFMA R32, R32, c[0x0][0x30c], RZ ;  /* 0x0000c30020207a23 */ /* 0x000fe200000000ff */
[----:B------:R-:W-:Y:S01]  /*2290*/  FFMA R34, R31, c[0x0][0x30c], RZ ;  /* 0x0000c3001f227a23 */ /* 0x000fe200000000ff */
[----:B------:R-:W-:Y:S01]  /*22a0*/  FMUL R36, R52, R27 ;  /* 0x0000001b34247220 */ /* 0x000fe20000400000 */
[----:B------:R-:W-:Y:S01]  /*22b0*/  FFMA R30, R26, R125, RZ ;  /* 0x0000007d1a1e7223 */ /* 0x000fe200000000ff */
[-C--:B------:R-:W-:Y:S01]  /*22c0*/  FFMA R31, R25, R32.reuse, RZ ;  /* 0x00000020191f7223 */ /* 0x080fe200000000ff */
[----:B------:R-:W-:Y:S01]  /*22d0*/  FMUL R38, R38, R32 ;  /* 0x0000002026267220 */ /* 0x000fe20000400000 */
[----:B------:R-:W-:Y:S01]  /*22e0*/  FFMA R40, R33, c[0x0][0x30c], RZ ;  /* 0x0000c30021287a23 */ /* 0x000fe200000000ff */
[----:B------:R-:W-:Y:S01]  /*22f0*/  FFMA R39, R113, R28, R36 ;  /* 0x0000001c71277223 */ /* 0x000fe20000000024 */
[----:B------:R-:W-:Y:S01]  /*2300*/  FFMA R32, R25, R34, RZ ;  /* 0x0000002219207223 */ /* 0x000fe200000000ff */
[----:B------:R-:W-:Y:S01]  /*2310*/  FMUL R41, R50, R31 ;  /* 0x0000001f32297220 */ /* 0x000fe20000400000 */
[----:B------:R-:W-:Y:S01]  /*2320*/  FMUL R36, R115, R124 ;  /* 0x0000007c73247220 */ /* 0x000fe20000400000 */
[----:B------:R-:W-:Y:S01]  /*2330*/  FFMA R33, R25, R40, RZ ;  /* 0x0000002819217223 */ /* 0x000fe200000000ff */
[----:B------:R-:W-:Y:S01]  /*2340*/  FFMA R39, R115, R30, R39 ;  /* 0x0000001e73277223 */ /* 0x000fe20000000027 */
[----:B------:R-:W-:Y:S01]  /*2350*/  FFMA R41, R51, R32, R41 ;  /* 0x0000002033297223 */ /* 0x000fe20000000029 */
[-C--:B------:R-:W-:Y:S01]  /*2360*/  FFMA R47, R98, R107.reuse, R35 ;  /* 0x0000006b622f7223 */ /* 0x080fe20000000023 */
[----:B------:R-:W-:Y:S01]  /*2370*/  FFMA R36, R104, R107, R36 ;  /* 0x0000006b68247223 */ /* 0x000fe20000000024 */
[----:B------:R-:W-:Y:S01]  /*2380*/  FMUL R35, R48, R124 ;  /* 0x0000007c30237220 */ /* 0x000fe20000400000 */
[----:B------:R-:W-:Y:S01]  /*2390*/  FADD R39, RZ, R39 ;  /* 0x00000027ff277221 */ /* 0x000fe20000000000 */
[----:B------:R-:W-:Y:S01]  /*23a0*/  FFMA R41, R112, R33, R41 ;  /* 0x0000002170297223 */ /* 0x000fe20000000029 */
[----:B------:R-:W-:Y:S01]  /*23b0*/  FFMA R125, R36, R125, R37 ;  /* 0x0000007d247d7223 */ /* 0x000fe20000000025 */
[----:B------:R-:W-:Y:S01]  /*23c0*/  FFMA R47, R47, R34, R38 ;  /* 0x000000222f2f7223 */ /* 0x000fe20000000026 */
[----:B------:R-:W-:Y:S01]  /*23d0*/  FFMA R130, R100, R107, R35 ;  /* 0x0000006b64827223 */ /* 0x000fe20000000023 */
[----:B------:R-:W-:Y:S01]  /*23e0*/  FADD R129, R41, R39 ;  /* 0x0000002729817221 */ /* 0x000fe20000000000 */
[----:B------:R-:W-:Y:S01]  /*23f0*/  @P0 FADD R34, RZ, -R42 ;  /* 0x8000002aff220221 */ /* 0x000fe20000000000 */
[----:B------:R-:W-:Y:S01]  /*2400*/  @P0 FADD R35, RZ, -R43 ;  /* 0x8000002bff230221 */ /* 0x000fe20000000000 */
[----:B------:R-:W-:Y:S01]  /*2410*/  @P0 FADD R37, RZ, -R126 ;  /* 0x8000007eff250221 */ /* 0x000fe20000000000 */
        /* <DEDUP_REMOVED lines=13> */
[----:B------:R2:W3:Y:S04]  /*24f0*/  LDG.E R38, [R34.64+0x4] ;  /* 0x0000041222267981 */ /* 0x0004e8000c1e1900 */
[----:B------:R2:W4:Y:S02]  /*2500*/  LDG.E R39, [R34.64+0x8] ;  /* 0x0000081222277981 */ /* 0x000524000c1e1900 */
[----:B--2---:R-:W-:Y:S01]  /*2510*/  FADD R34, RZ, -R36 ;  /* 0x80000024ff227221 */ /* 0x004fe20000000000 */
[----:B---3--:R-:W-:Y:S01]  /*2520*/  FADD R35, RZ, -R38 ;  /* 0x80000026ff237221 */ /* 0x008fe20000000000 */
[----:B----4-:R-:W-:-:S03]  /*2530*/  FADD R36, RZ, -R39 ;  /* 0x80000027ff247221 */ /* 0x010fc60000000000 */
.L_x_1742:
[----:B------:R-:W-:Y:S01]  /*2540*/  FFMA R35, R35, c[0x0][0x30c], RZ ;  /* 0x0000c30023237a23 */ /* 0x000fe200000000ff */
[----:B------:R-:W-:Y:S01]  /*2550*/  FFMA R41, R34, c[0x0][0x30c], RZ ;  /* 0x0000c30022297a23 */ /* 0x000fe200000000ff */
[----:B------:R-:W-:Y:S01]  /*2560*/  @P0 FADD R38, RZ, -R127 ;  /* 0x8000007fff260221 */ /* 0x000fe20000000000 */
[----:B------:R-:W-:Y:S01]  /*2570*/  FFMA R126, R36, c[0x0][0x30c], RZ ;  /* 0x0000c300247e7a23 */ /* 0x000fe200000000ff */
[-C--:B------:R-:W-:Y:S01]  /*2580*/  FMUL R127, R130, R35.reuse ;  /* 0x00000023827f7220 */ /* 0x080fe20000400000 */
[C---:B------:R-:W-:Y:S01]  /*2590*/  FFMA R34, R24.reuse, R35, RZ ;  /* 0x0000002318227223 */ /* 0x040fe200000000ff */
        /* <DEDUP_REMOVED lines=19> */
.L_x_1743:
[----:B------:R-:W-:Y:S01]  /*26d0*/  FFMA R128, R38, c[0x0][0x30c], RZ ;  /* 0x0000c30026807a23 */ /* 0x000fe200000000ff */
[----:B------:R-:W-:Y:S01]  /*26e0*/  FFMA R42, R37, c[0x0][0x30c], RZ ;  /* 0x0000c300252a7a23 */ /* 0x000fe200000000ff */
[----:B------:R-:W-:Y:S01]  /*26f0*/  FMUL R38, R48, R34 ;  /* 0x0000002230267220 */ /* 0x000fe20000400000 */
[----:B------:R-:W-:Y:S01]  /*2700*/  FFMA R43, R39, c[0x0][0x30c], RZ ;  /* 0x0000c300272b7a23 */ /* 0x000fe200000000ff */
[----:B------:R-:W-:Y:S01]  /*2710*/  FFMA R37, R23, R128, RZ ;  /* 0x0000008017257223 */ /* 0x000fe200000000ff */
[----:B------:R-:W-:Y:S01]  /*2720*/  FFMA R36, R24, R126, RZ ;  /* 0x0000007e18247223 */ /* 0x000fe200000000ff */
[----:B------:R-:W-:Y:S01]  /*2730*/  FFMA R130, R45, R35, R38 ;  /* 0x000000232d827223 */ /* 0x000fe20000000026 */
[C---:B------:R-:W-:Y:S01]  /*2740*/  FFMA R39, R23.reuse, R42, RZ ;  /* 0x0000002a17277223 */ /* 0x040fe200000000ff */
[----:B------:R-:W-:Y:S01]  /*2750*/  FMUL R131, R114, -R37 ;  /* 0x8000002572837220 */ /* 0x000fe20000400000 */
[----:B------:R-:W-:Y:S01]  /*2760*/  FFMA R38, R23, R43, RZ ;  /* 0x0000002b17267223 */ /* 0x000fe200000000ff */
[----:B------:R-:W-:Y:S01]  /*2770*/  FFMA R130, R49, R36, R130 ;  /* 0x0000002431827223 */ /* 0x000fe20000000082 */
[-C--:B------:R-:W-:Y:S01]  /*2780*/  FMUL R46, R45, R124.reuse ;  /* 0x0000007c2d2e7220 */ /* 0x080fe20000400000 */
[----:B------:R-:W-:Y:S01]  /*2790*/  FFMA R131, -R116, R39, R131 ;  /* 0x0000002774837223 */ /* 0x000fe20000000183 */
[----:B------:R-:W-:Y:S01]  /*27a0*/  FFMA R119, R114, -R124, R119 ;  /* 0x8000007c72777223 */ /* 0x000fe20000000077 */
[----:B------:R-:W-:Y:S01]  /*27b0*/  FADD R129, R129, R130 ;  /* 0x0000008281817221 */ /* 0x000fe20000000000 */
[----:B------:R-:W-:Y:S01]  /*27c0*/  FFMA R46, R97, R107, R46 ;  /* 0x0000006b612e7223 */ /* 0x000fe2000000002e */
[----:B------:R-:W-:Y:S01]  /*27d0*/  FFMA R131, -R117, R38, R131 ;  /* 0x0000002675837223 */ /* 0x000fe20000000183 */
[----:B------:R-:W-:Y:S01]  /*27e0*/  FMUL R128, R119, R128 ;  /* 0x0000008077807220 */ /* 0x000fe20000400000 */
[-C--:B------:R-:W-:Y:S01]  /*27f0*/  FFMA R118, R116, -R124.reuse, R118 ;  /* 0x8000007c74767223 */ /* 0x080fe20000000076 */
[----:B------:R-:W-:Y:S01]  /*2800*/  FFMA R127, R46, R41, R127 ;  /* 0x000000292e7f7223 */ /* 0x000fe2000000007f */
[----:B------:R-:W-:Y:S01]  /*2810*/  FADD R156, R129, R131 ;  /* 0x00000083819c7221 */ /* 0x000fe20000000000 */
[----:B------:R-:W-:Y:S01]  /*2820*/  FMUL R41, R49, R124 ;  /* 0x0000007c31297220 */ /* 0x000fe20000400000 */
[----:B------:R-:W-:Y:S01]  /*2830*/  FFMA R128, R118, R42, R128 ;  /* 0x0000002a76807223 */ /* 0x000fe20000000080 */
[----:B------:R-:W-:Y:S01]  /*2840*/  FMUL R46, R112, R124 ;  /* 0x0000007c702e7220 */ /* 0x000fe20000400000 */
[----:B------:R-:W0:Y:S01]  /*2850*/  FCHK P0, R156, R123 ;  /* 0x0000007b9c007302 */ /* 0x000e220000000000 */
[----:B------:R-:W-:Y:S01]  /*2860*/  FFMA R42, R44, R156, RZ ;  /* 0x0000009c2c2a7223 */ /* 0x000fe200000000ff */
[-C--:B------:R-:W-:Y:S01]  /*2870*/  FFMA R118, R93, R107.reuse, R41 ;  /* 0x0000006b5d767223 */ /* 0x080fe20000000029 */
[----:B------:R-:W-:Y:S01]  /*2880*/  FFMA R119, R103, R107, R46 ;  /* 0x0000006b67777223 */ /* 0x000fe2000000002e */
[----:B------:R-:W-:Y:S01]  /*2890*/  FFMA R46, R117, -R124, R120 ;  /* 0x8000007c752e7223 */ /* 0x000fe20000000078 */
[----:B------:R-:W-:Y:S01]  /*28a0*/  FFMA R41, -R123, R42, R156 ;  /* 0x0000002a7b297223 */ /* 0x000fe2000000019c */
[----:B------:R-:W-:Y:S01]  /*28b0*/  FFMA R126, R118, R126, R127 ;  /* 0x0000007e767e7223 */ /* 0x000fe2000000007f */
[----:B------:R-:W-:Y:S01]  /*28c0*/  FMUL R118, R29, c[0x0][0x308] ;  /* 0x0000c2001d767a20 */ /* 0x000fe20000400000 */
[----:B------:R-:W-:Y:S01]  /*28d0*/  FFMA R120, R119, R40, R47 ;  /* 0x0000002877787223 */ /* 0x000fe2000000002f */
[----:B------:R-:W-:Y:S01]  /*28e0*/  FFMA R127, R44, R41, R42 ;  /* 0x000000292c7f7223 */ /* 0x000fe2000000002a */
[----:B------:R-:W-:Y:S01]  /*28f0*/  FMUL R42, R84, c[0x0][0x308] ;  /* 0x0000c200542a7a20 */ /* 0x000fe20000400000 */
[----:B------:R-:W-:Y:S01]  /*2900*/  FFMA R143, R46, R43, R128 ;  /* 0x0000002b2e8f7223 */ /* 0x000fe20000000080 */
[----:B------:R-:W-:Y:S01]  /*2910*/  FMUL R29, R16, R18 ;  /* 0x00000012101d7220 */ /* 0x000fe20000400000 */
[----:B------:R-:W-:Y:S01]  /*2920*/  FMUL R40, R19, R12 ;  /* 0x0000000c13287220 */ /* 0x000fe20000400000 */
[----:B------:R-:W-:Y:S01]  /*2930*/  FMUL R41, R13, R15 ;  /* 0x0000000f0d297220 */ /* 0x000fe20000400000 */
[-C--:B------:R-:W-:Y:S01]  /*2940*/  FMUL R128, R73, R9.reuse ;  /* 0x0000000949807220 */ /* 0x080fe20000400000 */
[----:B------:R-:W-:Y:S01]  /*2950*/  FMUL R130, R75, R74 ;  /* 0x0000004a4b827220 */ /* 0x000fe20000400000 */
[----:B------:R-:W-:Y:S01]  /*2960*/  FMUL R131, R8, R76 ;  /* 0x0000004c08837220 */ /* 0x000fe20000400000 */
[----:B------:R-:W-:Y:S01]  /*2970*/  FMUL R129, R7, R74 ;  /* 0x0000004a07817220 */ /* 0x000fe20000400000 */
[C---:B------:R-:W-:Y:S01]  /*2980*/  FMUL R132, R10.reuse, R76 ;  /* 0x0000004c0a847220 */ /* 0x040fe20000400000 */
[C---:B------:R-:W-:Y:S01]  /*2990*/  FMUL R133, R11.reuse, R9 ;  /* 0x000000090b857220 */ /* 0x040fe20000400000 */
[----:B------:R-:W-:Y:S01]  /*29a0*/  FMUL R134, R10, R8 ;  /* 0x000000080a867220 */ /* 0x000fe20000400000 */
[----:B------:R-:W-:Y:S01]  /*29b0*/  FMUL R135, R11, R73 ;  /* 0x000000490b877220 */ /* 0x000fe20000400000 */
[----:B------:R-:W-:Y:S01]  /*29c0*/  FMUL R136, R7, R75 ;  /* 0x0000004b07887220 */ /* 0x000fe20000400000 */
[----:B------:R-:W-:Y:S01]  /*29d0*/  FMUL R118, R118, c[0x0][0x308] ;  /* 0x0000c20076767a20 */ /* 0x000fe20000400000 */
[----:B------:R-:W-:Y:S01]  /*29e0*/  FMUL R42, R42, c[0x0][0x308] ;  /* 0x0000c2002a2a7a20 */ /* 0x000fe20000400000 */
[----:B------:R-:W-:Y:S01]  /*29f0*/  BSSY B4, `(.L_x_1744) ;  /* 0x0000021000047945 */ /* 0x000fe20003800000 */
[----:B------:R-:W-:Y:S01]  /*2a00*/  FFMA R29, R19, R15, -R29 ;  /* 0x0000000f131d7223 */ /* 0x000fe2000000081d */
[----:B------:R-:W-:Y:S01]  /*2a10*/  FFMA R40, R13, R18, -R40 ;  /* 0x000000120d287223 */ /* 0x000fe20000000828 */
[----:B------:R-:W-:Y:S01]  /*2a20*/  FFMA R41, R16, R12, -R41 ;  /* 0x0000000c10297223 */ /* 0x000fe20000000829 */
[----:B------:R-:W-:Y:S01]  /*2a30*/  FFMA R128, R8, R74, -R128 ;  /* 0x0000004a08807223 */ /* 0x000fe20000000880 */
[----:B------:R-:W-:Y:S01]  /*2a40*/  FFMA R130, R73, R76, -R130 ;  /* 0x0000004c49827223 */ /* 0x000fe20000000882 */
[-C--:B------:R-:W-:Y:S01]  /*2a50*/  FFMA R131, R75, R9.reuse, -R131 ;  /* 0x000000094b837223 */ /* 0x080fe20000000883 */
[C---:B------:R-:W-:Y:S01]  /*2a60*/  FFMA R129, R10.reuse, R9, -R129 ;  /* 0x000000090a817223 */ /* 0x040fe20000000881 */
[----:B------:R-:W-:Y:S01]  /*2a70*/  FFMA R132, R11, R74, -R132 ;  /* 0x0000004a0b847223 */ /* 0x000fe20000000884 */
[C---:B------:R-:W-:Y:S01]  /*2a80*/  FFMA R133, R7.reuse, R76, -R133 ;  /* 0x0000004c07857223 */ /* 0x040fe20000000885 */
[----:B------:R-:W-:Y:S01]  /*2a90*/  FFMA R134, R7, R73, -R134 ;  /* 0x0000004907867223 */ /* 0x000fe20000000886 */
[----:B------:R-:W-:Y:S01]  /*2aa0*/  FFMA R135, R10, R75, -R135 ;  /* 0x0000004b0a877223 */ /* 0x000fe20000000887 */
[----:B------:R-:W-:Y:S01]  /*2ab0*/  FFMA R136, R11, R8, -R136 ;  /* 0x000000080b887223 */ /* 0x000fe20000000888 */
[-C--:B------:R-:W-:Y:S01]  /*2ac0*/  FMUL R119, R118, R77.reuse ;  /* 0x0000004d76777220 */ /* 0x080fe20000400000 */
        /* <DEDUP_REMOVED lines=13> */
[----:B0-----:R-:W-:Y:S05]  /*2ba0*/  @!P0 BRA `(.L_x_1745) ;  /* 0x0000005000008947 */ /* 0x001fea0003800000 */
[----:B------:R-:W-:Y:S02]  /*2bb0*/  MOV R44, R156 ;  /* 0x0000009c002c7202 */ /* 0x000fe40000000f00 */
[----:B------:R-:W-:-:S02]  /*2bc0*/  MOV R43, R123 ;  /* 0x0000007b002b7202 */ /* 0x000fc40000000f00 */
[----:B------:R-:W-:Y:S02]  /*2bd0*/  MOV R46, 0x2bf0 ;  /* 0x00002bf0002e7802 */ /* 0x000fe40000000f00 */
[----:B------:R-:W-:Y:S05]  /*2be0*/  CALL.REL.NOINC `($__internal_24_$__cuda_sm3x_div_rn_noftz_f32_slowpath) ;  /* 0x0000489000007944 */ /* 0x000fea0003c00000 */
[----:B0-----:R-:W-:Y:S02]  /*2bf0*/  MOV R127, R43 ;  /* 0x0000002b007f7202 */ /* 0x001fe40000000f00 */
.L_x_1745:
[----:B------:R-:W-:Y:S05]  /*2c00*/  BSYNC B4 ;  /* 0x0000000000047941 */ /* 0x000fea0003800000 */
.L_x_1744:
[----:B------:R-:W0:Y:S01]  /*2c10*/  MUFU.RCP R43, R123 ;  /* 0x0000007b002b7308 */ /* 0x000e220000001000 */
[----:B------:R-:W-:Y:S01]  /*2c20*/  FMUL R124, R156, R124 ;  /* 0x0000007c9c7c7220 */ /* 0x000fe20000400000 */
        /* <DEDUP_REMOVED lines=12> */
.L_x_1747:
[----:B------:R-:W-:Y:S05]  /*2cf0*/  BSYNC B4 ;  /* 0x0000000000047941 */ /* 0x000fea0003800000 */
.L_x_1746:
[----:B------:R-:W1:Y:S01]  /*2d00*/  MUFU.RCP R46, R142 ;  /* 0x0000008e002e7308 */ /* 0x000e620000001000 */
[----:B0-----:R-:W-:Y:S01]  /*2d10*/  FADD R43, RZ, -R43 ;  /* 0x8000002bff2b7221 */ /* 0x001fe20000000000 */
[----:B------:R-:W-:Y:S03]  /*2d20*/  BSSY B4, `(.L_x_1748) ;  /* 0x000000e000047945 */ /* 0x000fe60003800000 */
[----:B------:R-:W-:-:S04]  /*2d30*/  FADD R123, RZ, R43 ;  /* 0x0000002bff7b7221 */ /* 0x000fc80000000000 */
[----:B------:R-:W-:-:S04]  /*2d40*/  FMUL R44, R123, R122 ;  /* 0x0000007a7b2c7220 */ /* 0x000fc80000400000 */
        /* <DEDUP_REMOVED lines=8> */
[----:B------:R-:W-:Y:S02]  /*2dd0*/  MOV R46, 0x2df0 ;  /* 0x00002df0002e7802 */ /* 0x000fe40000000f00 */
[----:B------:R-:W-:Y:S05]  /*2de0*/  CALL.REL.NOINC `($__internal_24_$__cuda_sm3x_div_rn_noftz_f32_slowpath) ;  /* 0x0000469000007944 */ /* 0x000fea0003c00000 */
[----:B0-----:R-:W-:Y:S02]  /*2df0*/  MOV R122, R43 ;  /* 0x0000002b007a7202 */ /* 0x001fe40000000f00 */
.L_x_1749:
[----:B------:R-:W-:Y:S05]  /*2e00*/  BSYNC B4 ;  /* 0x0000000000047941 */ /* 0x000fea0003800000 */
.L_x_1748:
[----:B------:R-:W-:Y:S01]  /*2e10*/  FADD R44, RZ, R143 ;  /* 0x0000008fff2c7221 */ /* 0x000fe20000000000 */
[-C--:B------:R-:W-:Y:S01]  /*2e20*/  FFMA R43, R26, R123.reuse, RZ ;  /* 0x0000007b1a2b7223 */ /* 0x080fe200000000ff */
[-C--:B------:R-:W-:Y:S01]  /*2e30*/  FFMA R124, R25, R123.reuse, RZ ;  /* 0x0000007b197c7223 */ /* 0x080fe200000000ff */
[----:B------:R-:W-:Y:S01]  /*2e40*/  MOV R137, 0x40c00000 ;  /* 0x40c0000000897802 */ /* 0x000fe20000000f00 */
[----:B------:R-:W-:Y:S01]  /*2e50*/  FFMA R121, R121, R123, R44 ;  /* 0x0000007b79797223 */ /* 0x000fe2000000002c */
[-C--:B------:R-:W-:Y:S01]  /*2e60*/  FFMA R44, R113, R43.reuse, R144 ;  /* 0x0000002b712c7223 */ /* 0x080fe20000000090 */
[CC--:B------:R-:W-:Y:S01]  /*2e70*/  FFMA R46, R52.reuse, R43.reuse, R145 ;  /* 0x0000002b342e7223 */ /* 0x0c0fe20000000091 */
[-C--:B------:R-:W-:Y:S01]  /*2e80*/  FFMA R47, R115, R43.reuse, R146 ;  /* 0x0000002b732f7223 */ /* 0x080fe20000000092 */
[----:B------:R-:W-:Y:S01]  /*2e90*/  BSSY B4, `(.L_x_1750) ;  /* 0x0000084000047945 */ /* 0x000fe20003800000 */
[-C--:B------:R-:W-:Y:S01]  /*2ea0*/  FFMA R44, R113, R43.reuse, R44 ;  /* 0x0000002b712c7223 */ /* 0x080fe2000000002c */
[-C--:B------:R-:W-:Y:S01]  /*2eb0*/  FFMA R46, R52, R43.reuse, R46 ;  /* 0x0000002b342e7223 */ /* 0x080fe2000000002e */
[----:B------:R-:W-:Y:S01]  /*2ec0*/  FFMA R47, R115, R43, R47 ;  /* 0x0000002b732f7223 */ /* 0x000fe2000000002f */
[-C--:B------:R-:W-:Y:S01]  /*2ed0*/  FFMA R52, R51, R124.reuse, R147 ;  /* 0x0000007c33347223 */ /* 0x080fe20000000093 */
[----:B------:R-:W-:Y:S01]  /*2ee0*/  FFMA R43, R50, R124, R148 ;  /* 0x0000007c322b7223 */ /* 0x000fe20000000094 */
[----:B------:R-:W-:-:S02]  /*2ef0*/  FFMA R115, R24, R123, RZ ;  /* 0x0000007b18737223 */ /* 0x000fc400000000ff */
[-C--:B------:R-:W-:Y:S01]  /*2f00*/  FFMA R113, R51, R124.reuse, R52 ;  /* 0x0000007c33717223 */ /* 0x080fe20000000034 */
[-C--:B------:R-:W-:Y:S01]  /*2f10*/  FFMA R50, R50, R124.reuse, R43 ;  /* 0x0000007c32327223 */ /* 0x080fe2000000002b */
[CC--:B------:R-:W-:Y:S01]  /*2f20*/  FFMA R52, R45.reuse, R115.reuse, R150 ;  /* 0x000000732d347223 */ /* 0x0c0fe20000000096 */
[-C--:B------:R-:W-:Y:S01]  /*2f30*/  FFMA R43, R48, R115.reuse, R151 ;  /* 0x00000073302b7223 */ /* 0x080fe20000000097 */
[-C--:B------:R-:W-:Y:S02]  /*2f40*/  FFMA R51, R112, R124.reuse, R149 ;  /* 0x0000007c70337223 */ /* 0x080fe40000000095 */
[-C--:B------:R-:W-:Y:S01]  /*2f50*/  FFMA R45, R45, R115.reuse, R52 ;  /* 0x000000732d2d7223 */ /* 0x080fe20000000034 */
[----:B------:R-:W-:Y:S01]  /*2f60*/  FFMA R48, R48, R115, R43 ;  /* 0x0000007330307223 */ /* 0x000fe2000000002b */
[----:B------:R-:W-:Y:S01]  /*2f70*/  FFMA R52, R23, R123, RZ ;  /* 0x0000007b17347223 */ /* 0x000fe200000000ff */
[CC--:B------:R-:W-:Y:S01]  /*2f80*/  FFMA R43, R49.reuse, R115.reuse, R152 ;  /* 0x00000073312b7223 */ /* 0x0c0fe20000000098 */
[----:B------:R-:W-:Y:S01]  /*2f90*/  FFMA R51, R112, R124, R51 ;  /* 0x0000007c70337223 */ /* 0x000fe20000000033 */
[----:B------:R-:W-:Y:S01]  /*2fa0*/  MOV R124, 0x3e2aaaab ;  /* 0x3e2aaaab007c7802 */ /* 0x000fe20000000f00 */
[-C--:B------:R-:W-:Y:S01]  /*2fb0*/  FFMA R112, -R116, R52.reuse, R153 ;  /* 0x0000003474707223 */ /* 0x080fe20000000199 */
[----:B------:R-:W-:Y:S01]  /*2fc0*/  FFMA R115, R49, R115, R43 ;  /* 0x0000007331737223 */ /* 0x000fe2000000002b */
[-C--:B------:R-:W-:Y:S01]  /*2fd0*/  FFMA R43, -R114, R52.reuse, R154 ;  /* 0x00000034722b7223 */ /* 0x080fe2000000019a */
[CC--:B------:R-:W-:Y:S01]  /*2fe0*/  FFMA R49, -R117.reuse, R52.reuse, R155 ;  /* 0x0000003475317223 */ /* 0x0c0fe2000000019b */
[-C--:B------:R-:W-:Y:S01]  /*2ff0*/  FFMA R112, -R116, R52.reuse, R112 ;  /* 0x0000003474707223 */ /* 0x080fe20000000170 */
[----:B------:R-:W-:Y:S01]  /*3000*/  FFMA R137, R124, -R137, 1 ;  /* 0x3f8000007c897423 */ /* 0x000fe20000000889 */
[-C--:B------:R-:W-:Y:S01]  /*3010*/  FFMA R43, -R114, R52.reuse, R43 ;  /* 0x00000034722b7223 */ /* 0x080fe2000000012b */
[----:B------:R-:W-:Y:S01]  /*3020*/  FFMA R49, -R117, R52, R49 ;  /* 0x0000003475317223 */ /* 0x000fe20000000131 */
[----:B------:R-:W-:Y:S01]  /*3030*/  FADD R112, RZ, -R112 ;  /* 0x80000070ff707221 */ /* 0x000fe20000000000 */
[----:B------:R-:W-:Y:S01]  /*3040*/  FFMA R52, R137, R124, 0.16666667163372039795 ;  /* 0x3e2aaaab89347423 */ /* 0x000fe2000000007c */
[----:B------:R-:W-:-:S02]  /*3050*/  FADD R114, RZ, -R43 ;  /* 0x8000002bff727221 */ /* 0x000fc40000000000 */
[--C-:B------:R-:W-:Y:S01]  /*3060*/  FADD R43, R44, R112.reuse ;  /* 0x000000702c2b7221 */ /* 0x100fe20000000000 */
[----:B------:R-:W-:Y:S01]  /*3070*/  FADD R116, RZ, R112 ;  /* 0x00000070ff747221 */ /* 0x000fe20000000000 */
[--C-:B------:R-:W-:Y:S01]  /*3080*/  FADD R44, R46, R114.reuse ;  /* 0x000000722e2c7221 */ /* 0x100fe20000000000 */
[----:B------:R-:W-:Y:S01]  /*3090*/  FADD R114, RZ, R114 ;  /* 0x00000072ff727221 */ /* 0x000fe20000000000 */
[----:B------:R-:W-:Y:S01]  /*30a0*/  FADD R112, RZ, -R49 ;  /* 0x80000031ff707221 */ /* 0x000fe20000000000 */
[----:B------:R-:W-:Y:S01]  /*30b0*/  FADD R46, R45, R116 ;  /* 0x000000742d2e7221 */ /* 0x000fe20000000000 */
[----:B------:R-:W-:Y:S01]  /*30c0*/  FMUL R136, R136, R44 ;  /* 0x0000002c88887220 */ /* 0x000fe20000400000 */
[----:B------:R-:W-:Y:S01]  /*30d0*/  FADD R50, R50, R114 ;  /* 0x0000007232327221 */ /* 0x000fe20000000000 */
[--C-:B------:R-:W-:Y:S01]  /*30e0*/  FADD R45, R47, R112.reuse ;  /* 0x000000702f2d7221 */ /* 0x100fe20000000000 */
[----:B------:R-:W-:Y:S01]  /*30f0*/  FADD R112, RZ, R112 ;  /* 0x00000070ff707221 */ /* 0x000fe20000000000 */
[----:B------:R-:W-:Y:S01]  /*3100*/  FADD R49, R113, R116 ;  /* 0x0000007471317221 */ /* 0x000fe20000000000 */
[----:B------:R-:W-:Y:S01]  /*3110*/  FADD R47, R48, R114 ;  /* 0x00000072302f7221 */ /* 0x000fe20000000000 */
[----:B------:R-:W-:Y:S01]  /*3120*/  FMUL R133, R133, R50 ;  /* 0x0000003285857220 */ /* 0x000fe20000400000 */
[--C-:B------:R-:W-:Y:S01]  /*3130*/  FADD R48, R115, R112.reuse ;  /* 0x0000007073307221 */ /* 0x100fe20000000000 */
[----:B------:R-:W-:Y:S01]  /*3140*/  FADD R51, R51, R112 ;  /* 0x0000007033337221 */ /* 0x000fe20000000000 */
[----:B------:R-:W-:Y:S01]  /*3150*/  FFMA R135, R135, R43, R136 ;  /* 0x0000002b87877223 */ /* 0x000fe20000000088 */
[-C--:B------:R-:W-:Y:S01]  /*3160*/  FFMA R44, R44, R111.reuse, RZ ;  /* 0x0000006f2c2c7223 */ /* 0x080fe200000000ff */
[-C--:B------:R-:W-:Y:S01]  /*3170*/  FFMA R43, R43, R111.reuse, RZ ;  /* 0x0000006f2b2b7223 */ /* 0x080fe200000000ff */
[----:B------:R-:W-:Y:S01]  /*3180*/  FFMA R112, R45, R111, RZ ;  /* 0x0000006f2d707223 */ /* 0x000fe200000000ff */
[----:B------:R-:W-:Y:S01]  /*3190*/  FMUL R131, R131, R47 ;  /* 0x0000002f83837220 */ /* 0x000fe20000400000 */
[----:B------:R-:W-:Y:S01]  /*31a0*/  FFMA R132, R132, R49, R133 ;  /* 0x0000003184847223 */ /* 0x000fe20000000085 */
[----:B------:R-:W-:Y:S01]  /*31b0*/  FFMA R134, R134, R45, R135 ;  /* 0x0000002d86867223 */ /* 0x000fe20000000087 */
[----:B------:R-:W-:Y:S01]  /*31c0*/  FMUL R45, R75, R44 ;  /* 0x0000002c4b2d7220 */ /* 0x000fe20000400000 */
[-C--:B------:R-:W-:Y:S01]  /*31d0*/  FMUL R115, R11, R43.reuse ;  /* 0x0000002b0b737220 */ /* 0x080fe20000400000 */
[----:B------:R-:W-:Y:S01]  /*31e0*/  FMUL R114, R10, R112 ;  /* 0x000000700a727220 */ /* 0x000fe20000400000 */
[----:B------:R-:W-:Y:S01]  /*31f0*/  FMUL R113, R73, R43 ;  /* 0x0000002b49717220 */ /* 0x000fe20000400000 */
[----:B------:R-:W-:Y:S01]  /*3200*/  FFMA R130, R130, R46, R131 ;  /* 0x0000002e82827223 */ /* 0x000fe20000000083 */
[----:B------:R-:W-:Y:S01]  /*3210*/  FFMA R129, R129, R51, R132 ;  /* 0x0000003381817223 */ /* 0x000fe20000000084 */
[-C--:B------:R-:W-:Y:S01]  /*3220*/  FFMA R49, R49, R111.reuse, RZ ;  /* 0x0000006f31317223 */ /* 0x080fe200000000ff */
[-C--:B------:R-:W-:Y:S01]  /*3230*/  FFMA R51, R51, R111.reuse, RZ ;  /* 0x0000006f33337223 */ /* 0x080fe200000000ff */
[-C--:B------:R-:W-:Y:S01]  /*3240*/  FFMA R45, R73, R112.reuse, -R45 ;  /* 0x00000070492d7223 */ /* 0x080fe2000000082d */
[----:B------:R-:W-:Y:S01]  /*3250*/  FFMA R115, R7, R112, -R115 ;  /* 0x0000007007737223 */ /* 0x000fe20000000873 */
[CC--:B------:R-:W-:Y:S01]  /*3260*/  FFMA R113, R8.reuse, R44.reuse, -R113 ;  /* 0x0000002c08717223 */ /* 0x0c0fe20000000871 */
[----:B------:R-:W-:Y:S01]  /*3270*/  FFMA R114, R11, R44, -R114 ;  /* 0x0000002c0b727223 */ /* 0x000fe20000000872 */
[----:B------:R-:W-:Y:S01]  /*3280*/  FMUL R112, R8, R112 ;  /* 0x0000007008707220 */ /* 0x000fe20000400000 */
[----:B------:R-:W-:Y:S01]  /*3290*/  FMUL R44, R7, R44 ;  /* 0x0000002c072c7220 */ /* 0x000fe20000400000 */
[-C--:B------:R-:W-:Y:S01]  /*32a0*/  FFMA R117, R47, R111.reuse, RZ ;  /* 0x0000006f2f757223 */ /* 0x080fe200000000ff */
[-C--:B------:R-:W-:Y:S01]  /*32b0*/  FFMA R124, R48, R111.reuse, RZ ;  /* 0x0000006f307c7223 */ /* 0x080fe200000000ff */
[----:B------:R-:W-:Y:S01]  /*32c0*/  FFMA R128, R128, R48, R130 ;  /* 0x0000003080807223 */ /* 0x000fe20000000082 */
[----:B------:R-:W-:Y:S01]  /*32d0*/  FFMA R50, R50, R111, RZ ;  /* 0x0000006f32327223 */ /* 0x000fe200000000ff */
[----:B------:R-:W-:Y:S01]  /*32e0*/  FMUL R47, R10, R49 ;  /* 0x000000310a2f7220 */ /* 0x000fe20000400000 */
[----:B------:R-:W-:Y:S01]  /*32f0*/  FMUL R48, R74, R51 ;  /* 0x000000334a307220 */ /* 0x000fe20000400000 */
[----:B------:R-:W-:Y:S01]  /*3300*/  FADD R134, RZ, R134 ;  /* 0x00000086ff867221 */ /* 0x000fe20000000000 */
[-C--:B------:R-:W-:Y:S01]  /*3310*/  FFMA R112, R75, R43.reuse, -R112 ;  /* 0x0000002b4b707223 */ /* 0x080fe20000000870 */
[----:B------:R-:W-:Y:S01]  /*3320*/  FFMA R44, R10, R43, -R44 ;  /* 0x0000002b0a2c7223 */ /* 0x000fe2000000082c */
[----:B------:R-:W-:Y:S01]  /*3330*/  FFMA R116, R46, R111, RZ ;  /* 0x0000006f2e747223 */ /* 0x000fe200000000ff */
[-C--:B------:R-:W-:Y:S01]  /*3340*/  FMUL R43, R11, R50.reuse ;  /* 0x000000320b2b7220 */ /* 0x080fe20000400000 */
[CC--:B------:R-:W-:Y:S01]  /*3350*/  FFMA R47, R7.reuse, R50.reuse, -R47 ;  /* 0x00000032072f7223 */ /* 0x0c0fe2000000082f */
[CC--:B------:R-:W-:Y:S01]  /*3360*/  FFMA R48, R76.reuse, R50.reuse, -R48 ;  /* 0x000000324c307223 */ /* 0x0c0fe20000000830 */
[----:B------:R-:W-:Y:S01]  /*3370*/  FMUL R46, R7, R51 ;  /* 0x00000033072e7220 */ /* 0x000fe20000400000 */
[----:B------:R-:W-:Y:S01]  /*3380*/  FMUL R50, R9, R50 ;  /* 0x0000003209327220 */ /* 0x000fe20000400000 */
[----:B------:R-:W-:Y:S01]  /*3390*/  FADD R129, R129, R134 ;  /* 0x0000008681817221 */ /* 0x000fe20000000000 */
[-C--:B------:R-:W-:Y:S01]  /*33a0*/  FMUL R111, R76, R49.reuse ;  /* 0x000000314c6f7220 */ /* 0x080fe20000400000 */
[-C--:B------:R-:W-:Y:S01]  /*33b0*/  FFMA R46, R11, R49.reuse, -R46 ;  /* 0x000000310b2e7223 */ /* 0x080fe2000000082e */
[----:B------:R-:W-:Y:S01]  /*33c0*/  FFMA R50, R74, R49, -R50 ;  /* 0x000000314a327223 */ /* 0x000fe20000000832 */
[----:B------:R-:W-:Y:S01]  /*33d0*/  FADD R128, R129, R128 ;  /* 0x0000008081807221 */ /* 0x000fe20000000000 */
[----:B------:R-:W-:Y:S01]  /*33e0*/  FMUL R49, R76, R117 ;  /* 0x000000754c317220 */ /* 0x000fe20000400000 */
[-C--:B------:R-:W-:Y:S01]  /*33f0*/  FFMA R43, R10, R51.reuse, -R43 ;  /* 0x000000330a2b7223 */ /* 0x080fe2000000082b */
[----:B------:R-:W-:Y:S01]  /*3400*/  FFMA R111, R9, R51, -R111 ;  /* 0x00000033096f7223 */ /* 0x000fe2000000086f */
[C---:B------:R-:W-:Y:S01]  /*3410*/  FMUL R130, R74.reuse, R116 ;  /* 0x000000744a827220 */ /* 0x040fe20000400000 */
[----:B------:R-:W0:Y:S01]  /*3420*/  FCHK P0, R128, 6 ;  /* 0x40c0000080007902 */ /* 0x000e220000000000 */
[-C--:B------:R-:W-:Y:S01]  /*3430*/  FMUL R131, R73, R124.reuse ;  /* 0x0000007c49837220 */ /* 0x080fe20000400000 */
[----:B------:R-:W-:Y:S01]  /*3440*/  FFMA R51, R74, R124, -R49 ;  /* 0x0000007c4a337223 */ /* 0x000fe20000000831 */
[CC--:B------:R-:W-:Y:S01]  /*3450*/  FMUL R49, R8.reuse, R117.reuse ;  /* 0x0000007508317220 */ /* 0x0c0fe20000400000 */
[-C--:B------:R-:W-:Y:S01]  /*3460*/  FMUL R132, R75, R116.reuse ;  /* 0x000000744b847220 */ /* 0x080fe20000400000 */
[----:B------:R-:W-:Y:S01]  /*3470*/  FADD R112, RZ, R112 ;  /* 0x00000070ff707221 */ /* 0x000fe20000000000 */
[----:B------:R-:W-:Y:S01]  /*3480*/  FADD R114, RZ, R114 ;  /* 0x00000072ff727221 */ /* 0x000fe20000000000 */
[-C--:B------:R-:W-:Y:S01]  /*3490*/  FFMA R130, R9, R117.reuse, -R130 ;  /* 0x0000007509827223 */ /* 0x080fe20000000882 */
[----:B------:R-:W-:Y:S01]  /*34a0*/  FADD R44, RZ, R44 ;  /* 0x0000002cff2c7221 */ /* 0x000fe20000000000 */
[----:B------:R-:W-:Y:S01]  /*34b0*/  FFMA R131, R75, R117, -R131 ;  /* 0x000000754b837223 */ /* 0x000fe20000000883 */
[----:B------:R-:W-:Y:S01]  /*34c0*/  FFMA R117, R73, R116, -R49 ;  /* 0x0000007449757223 */ /* 0x000fe20000000831 */
[-C--:B------:R-:W-:Y:S01]  /*34d0*/  FFMA R132, R8, R124.reuse, -R132 ;  /* 0x0000007c08847223 */ /* 0x080fe20000000884 */
[----:B------:R-:W-:Y:S01]  /*34e0*/  FADD R49, R112, R111 ;  /* 0x0000006f70317221 */ /* 0x000fe20000000000 */
[----:B------:R-:W-:Y:S01]  /*34f0*/  FADD R51, R114, R51 ;  /* 0x0000003372337221 */ /* 0x000fe20000000000 */
[----:B------:R-:W-:Y:S01]  /*3500*/  FMUL R124, R9, R124 ;  /* 0x0000007c097c7220 */ /* 0x000fe20000400000 */
[----:B------:R-:W-:Y:S01]  /*3510*/  FADD R45, RZ, R45 ;  /* 0x0000002dff2d7221 */ /* 0x000fe20000000000 */
[----:B------:R-:W-:Y:S01]  /*3520*/  FADD R112, R44, R130 ;  /* 0x000000822c707221 */ /* 0x000fe20000000000 */
[----:B------:R-:W-:Y:S01]  /*3530*/  FADD R114, RZ, R43 ;  /* 0x0000002bff727221 */ /* 0x000fe20000000000 */
[----:B------:R-:W-:Y:S01]  /*3540*/  FADD R43, RZ, -R122 ;  /* 0x8000007aff2b7221 */ /* 0x000fe20000000000 */
[----:B------:R-:W-:Y:S01]  /*3550*/  FFMA R44, R52, R128, RZ ;  /* 0x00000080342c7223 */ /* 0x000fe200000000ff */
[----:B------:R-:W-:Y:S01]  /*3560*/  FFMA R124, R76, R116, -R124 ;  /* 0x000000744c7c7223 */ /* 0x000fe2000000087c */
[----:B------:R-:W-:Y:S01]  /*3570*/  FADD R48, R45, R48 ;  /* 0x000000302d307221 */ /* 0x000fe20000000000 */
[----:B------:R-:W-:Y:S01]  /*3580*/  FADD R113, RZ, R113 ;  /* 0x00000071ff717221 */ /* 0x000fe20000000000 */
[----:B------:R-:W-:Y:S01]  /*3590*/  FADD R115, RZ, R115 ;  /* 0x00000073ff737221 */ /* 0x000fe20000000000 */
[----:B------:R-:W-:Y:S01]  /*35a0*/  FFMA R45, R44, -6, R128 ;  /* 0xc0c000002c2d7823 */ /* 0x000fe20000000080 */
[----:B------:R-:W-:Y:S01]  /*35b0*/  FFMA R116, R42, R43, RZ ;  /* 0x0000002b2a747223 */ /* 0x000fe200000000ff */
[----:B------:R-:W-:Y:S01]  /*35c0*/  FADD R46, RZ, R46 ;  /* 0x0000002eff2e7221 */ /* 0x000fe20000000000 */
[----:B------:R-:W-:Y:S01]  /*35d0*/  FADD R47, RZ, R47 ;  /* 0x0000002fff2f7221 */ /* 0x000fe20000000000 */
[----:B------:R-:W-:Y:S01]  /*35e0*/  FFMA R43, R43, R77, RZ ;  /* 0x0000004d2b2b7223 */ /* 0x000fe200000000ff */
[----:B------:R-:W-:Y:S01]  /*35f0*/  FADD R50, R113, R50 ;  /* 0x0000003271327221 */ /* 0x000fe20000000000 */
[----:B------:R-:W-:Y:S01]  /*3600*/  FADD R111, R115, R124 ;  /* 0x0000007c736f7221 */ /* 0x000fe20000000000 */
[----:B------:R-:W-:Y:S01]  /*3610*/  FFMA R52, R52, R45, R44 ;  /* 0x0000002d34347223 */ /* 0x000fe2000000002c */
[----:B------:R-:W-:Y:S01]  /*3620*/  FADD R113, R46, R132 ;  /* 0x000000842e717221 */ /* 0x000fe20000000000 */
[----:B------:R-:W-:Y:S01]  /*3630*/  FADD R114, R114, R131 ;  /* 0x0000008372727221 */ /* 0x000fe20000000000 */
[----:B------:R-:W-:Y:S01]  /*3640*/  FADD R115, R47, R117 ;  /* 0x000000752f737221 */ /* 0x000fe20000000000 */
[----:B------:R-:W-:Y:S01]  /*3650*/  FADD R42, RZ, R127 ;  /* 0x0000007fff2a7221 */ /* 0x000fe20000000000 */
[----:B------:R-:W-:Y:S01]  /*3660*/  FFMA R45, R43, c[0x0][0x308], RZ ;  /* 0x0000c2002b2d7a23 */ /* 0x000fe200000000ff */
[----:B0-----:R-:W-:Y:S05]  /*3670*/  @!P0 BRA `(.L_x_1751) ;  /* 0x0000005000008947 */ /* 0x001fea0003800000 */
[----:B------:R-:W-:Y:S02]  /*3680*/  MOV R44, R128 ;  /* 0x00000080002c7202 */ /* 0x000fe40000000f00 */
[----:B------:R-:W-:-:S02]  /*3690*/  MOV R43, 0x40c00000 ;  /* 0x40c00000002b7802 */ /* 0x000fc40000000f00 */
[----:B------:R-:W-:Y:S02]  /*36a0*/  MOV R46, 0x36c0 ;  /* 0x000036c0002e7802 */ /* 0x000fe40000000f00 */
[----:B------:R-:W-:Y:S05]  /*36b0*/  CALL.REL.NOINC `($__internal_24_$__cuda_sm3x_div_rn_noftz_f32_slowpath) ;  /* 0x00003dc000007944 */ /* 0x000fea0003c00000 */
[----:B0-----:R-:W-:Y:S02]  /*36c0*/  MOV R52, R43 ;  /* 0x0000002b00347202 */ /* 0x001fe40000000f00 */
.L_x_1751:
[----:B------:R-:W-:Y:S05]  /*36d0*/  BSYNC B4 ;  /* 0x0000000000047941 */ /* 0x000fea0003800000 */
.L_x_1750:
[----:B------:R-:W-:Y:S01]  /*36e0*/  FMUL R43, R102, R27 ;  /* 0x0000001b662b7220 */ /* 0x000fe20000400000 */
[----:B------:R-:W-:Y:S01]  /*36f0*/  FMUL R44, R101, R31 ;  /* 0x0000001f652c7220 */ /* 0x000fe20000400000 */
[----:B------:R-:W-:Y:S01]  /*3700*/  FMUL R46, R100, R34 ;  /* 0x00000022642e7220 */ /* 0x000fe20000400000 */
[----:B------:R-:W-:Y:S01]  /*3710*/  FMUL R47, R94, -R37 ;  /* 0x800000255e2f7220 */ /* 0x000fe20000400000 */
[----:B------:R-:W-:Y:S01]  /*3720*/  FFMA R43, R99, R28, R43 ;  /* 0x0000001c632b7223 */ /* 0x000fe2000000002b */
[----:B------:R-:W-:Y:S01]  /*3730*/  FFMA R44, R98, R32, R44 ;  /* 0x00000020622c7223 */ /* 0x000fe2000000002c */
[----:B------:R-:W-:Y:S01]  /*3740*/  FFMA R46, R97, R35, R46 ;  /* 0x00000023612e7223 */ /* 0x000fe2000000002e */
[----:B------:R-:W0:Y:S01]  /*3750*/  MUFU.RCP R117, R106 ;  /* 0x0000006a00757308 */ /* 0x000e220000001000 */
[----:B------:R-:W-:Y:S01]  /*3760*/  FFMA R43, R104, R30, R43 ;  /* 0x0000001e682b7223 */ /* 0x000fe2000000002b */
[----:B------:R-:W-:Y:S01]  /*3770*/  FFMA R44, R103, R33, R44 ;  /* 0x00000021672c7223 */ /* 0x000fe2000000002c */
[----:B------:R-:W-:Y:S01]  /*3780*/  FFMA R47, -R95, R39, R47 ;  /* 0x000000275f2f7223 */ /* 0x000fe2000000012f */
[----:B------:R-:W-:Y:S01]  /*3790*/  FFMA R46, R93, R36, R46 ;  /* 0x000000245d2e7223 */ /* 0x000fe2000000002e */
[----:B------:R-:W-:Y:S01]  /*37a0*/  FADD R43, RZ, R43 ;  /* 0x0000002bff2b7221 */ /* 0x000fe20000000000 */
[----:B------:R-:W-:Y:S01]  /*37b0*/  FADD R126, RZ, R126 ;  /* 0x0000007eff7e7221 */ /* 0x000fe20000000000 */
[----:B------:R-:W-:Y:S01]  /*37c0*/  FFMA R47, -R96, R38, R47 ;  /* 0x00000026602f7223 */ /* 0x000fe2000000012f */
[----:B------:R-:W-:Y:S01]  /*37d0*/  FADD R125, RZ, R125 ;  /* 0x0000007dff7d7221 */ /* 0x000fe20000000000 */
[----:B------:R-:W-:Y:S01]  /*37e0*/  FADD R43, R44, R43 ;  /* 0x0000002b2c2b7221 */ /* 0x000fe20000000000 */
[----:B------:R-:W-:Y:S01]  /*37f0*/  FADD R120, RZ, R120 ;  /* 0x00000078ff787221 */ /* 0x000fe20000000000 */
[-C--:B------:R-:W-:Y:S01]  /*3800*/  FFMA R109, R109, R123.reuse, R126 ;  /* 0x0000007b6d6d7223 */ /* 0x080fe2000000007e */
[-C--:B------:R-:W-:Y:S01]  /*3810*/  FFMA R110, R110, R123.reuse, R125 ;  /* 0x0000007b6e6e7223 */ /* 0x080fe2000000007d */
[----:B------:R-:W-:Y:S01]  /*3820*/  FADD R46, R43, R46 ;  /* 0x0000002e2b2e7221 */ /* 0x000fe20000000000 */
[----:B------:R-:W-:Y:S01]  /*3830*/  FFMA R123, R108, R123, R120 ;  /* 0x0000007b6c7b7223 */ /* 0x000fe20000000078 */
[----:B------:R-:W-:Y:S01]  /*3840*/  FFMA R122, R27, R107, RZ ;  /* 0x0000006b1b7a7223 */ /* 0x000fe200000000ff */
[----:B0-----:R-:W-:Y:S01]  /*3850*/  FFMA R44, -R106, R117, 1 ;  /* 0x3f8000006a2c7423 */ /* 0x001fe20000000175 */
[----:B------:R-:W-:Y:S01]  /*3860*/  FADD R134, R46, R47 ;  /* 0x0000002f2e867221 */ /* 0x000fe20000000000 */
[-C--:B------:R-:W-:Y:S01]  /*3870*/  FFMA R120, R28, R107.reuse, RZ ;  /* 0x0000006b1c787223 */ /* 0x080fe200000000ff */
[----:B------:R-:W-:Y:S01]  /*3880*/  FMUL R27, R17, R12 ;  /* 0x0000000c111b7220 */ /* 0x000fe20000400000 */
[----:B------:R-:W-:Y:S01]  /*3890*/  FFMA R43, R117, R44, R117 ;  /* 0x0000002c752b7223 */ /* 0x000fe20000000075 */
[----:B------:R-:W0:Y:S01]  /*38a0*/  FCHK P0, R134, R106 ;  /* 0x0000006a86007302 */ /* 0x000e220000000000 */
[----:B------:R-:W-:Y:S01]  /*38b0*/  FFMA R117, R29, R42, RZ ;  /* 0x0000002a1d757223 */ /* 0x000fe200000000ff */
[----:B------:R-:W-:Y:S01]  /*38c0*/  FMUL R28, R14, R18 ;  /* 0x000000120e1c7220 */ /* 0x000fe20000400000 */
[----:B------:R-:W-:Y:S01]  /*38d0*/  FFMA R124, R30, R107, RZ ;  /* 0x0000006b1e7c7223 */ /* 0x000fe200000000ff */
[----:B------:R-:W-:Y:S01]  /*38e0*/  FMUL R29, R20, R15 ;  /* 0x0000000f141d7220 */ /* 0x000fe20000400000 */
[-C--:B------:R-:W-:Y:S01]  /*38f0*/  FFMA R126, R31, R107.reuse, RZ ;  /* 0x0000006b1f7e7223 */ /* 0x080fe200000000ff */
[-C--:B------:R-:W-:Y:S01]  /*3900*/  FFMA R125, R32, R107.reuse, RZ ;  /* 0x0000006b207d7223 */ /* 0x080fe200000000ff */
[----:B------:R-:W-:Y:S01]  /*3910*/  FMUL R30, R14, R16 ;  /* 0x000000100e1e7220 */ /* 0x000fe20000400000 */
[----:B------:R-:W-:Y:S01]  /*3920*/  FFMA R127, R33, R107, RZ ;  /* 0x0000006b217f7223 */ /* 0x000fe200000000ff */
[----:B------:R-:W-:Y:S01]  /*3930*/  FMUL R31, R20, R13 ;  /* 0x0000000d141f7220 */ /* 0x000fe20000400000 */
[----:B------:R-:W-:Y:S01]  /*3940*/  FFMA R32, R14, R15, -R27 ;  /* 0x0000000f0e207223 */ /* 0x000fe2000000081b */
[----:B------:R-:W-:Y:S01]  /*3950*/  FFMA R44, R43, R134, RZ ;  /* 0x000000862b2c7223 */ /* 0x000fe200000000ff */
[C---:B------:R-:W-:Y:S01]  /*3960*/  FMUL R33, R17.reuse, R19 ;  /* 0x0000001311217220 */ /* 0x040fe20000400000 */
[----:B------:R-:W-:Y:S01]  /*3970*/  FFMA R27, R20, R12, -R28 ;  /* 0x0000000c141b7223 */ /* 0x000fe2000000081c */
[C---:B------:R-:W-:Y:S01]  /*3980*/  FFMA R28, R17.reuse, R18, -R29 ;  /* 0x00000012111c7223 */ /* 0x040fe2000000081d */
[----:B------:R-:W-:Y:S01]  /*3990*/  FFMA R29, R17, R13, -R30 ;  /* 0x0000000d111d7223 */ /* 0x000fe2000000081e */
[----:B------:R-:W-:Y:S01]  /*39a0*/  FFMA R30, R14, R19, -R31 ;  /* 0x000000130e1e7223 */ /* 0x000fe2000000081f */
[----:B------:R-:W-:Y:S01]  /*39b0*/  FFMA R46, -R106, R44, R134 ;  /* 0x0000002c6a2e7223 */ /* 0x000fe20000000186 */
[----:B------:R-:W-:Y:S01]  /*39c0*/  FFMA R31, R20, R16, -R33 ;  /* 0x00000010141f7223 */ /* 0x000fe20000000821 */
[----:B------:R-:W-:Y:S01]  /*39d0*/  BSSY B4, `(.L_x_1752) ;  /* 0x0000018000047945 */ /* 0x000fe20003800000 */
[-C--:B------:R-:W-:Y:S01]  /*39e0*/  FFMA R129, R34, R107.reuse, RZ ;  /* 0x0000006b22817223 */ /* 0x080fe200000000ff */
[----:B------:R-:W-:Y:S01]  /*39f0*/  FFMA R108, R43, R46, R44 ;  /* 0x0000002e2b6c7223 */ /* 0x000fe2000000002c */
[----:B------:R-:W-:Y:S01]  /*3a00*/  FADD R52, RZ, R52 ;  /* 0x00000034ff347221 */ /* 0x000fe20000000000 */
[-C--:B------:R-:W-:Y:S01]  /*3a10*/  FFMA R41, R41, R42.reuse, RZ ;  /* 0x0000002a29297223 */ /* 0x080fe200000000ff */
[----:B------:R-:W-:Y:S01]  /*3a20*/  FFMA R40, R40, R42, RZ ;  /* 0x0000002a28287223 */ /* 0x000fe200000000ff */
[----:B------:R-:W-:Y:S01]  /*3a30*/  FFMA R45, R45, c[0x0][0x308], RZ ;  /* 0x0000c2002d2d7a23 */ /* 0x000fe200000000ff */
[-C--:B------:R-:W-:Y:S01]  /*3a40*/  FFMA R128, R35, R107.reuse, RZ ;  /* 0x0000006b23807223 */ /* 0x080fe200000000ff */
[-C--:B------:R-:W-:Y:S01]  /*3a50*/  FFMA R130, R36, R107.reuse, RZ ;  /* 0x0000006b24827223 */ /* 0x080fe200000000ff */
[-C--:B------:R-:W-:Y:S01]  /*3a60*/  FFMA R132, R37, R107.reuse, RZ ;  /* 0x0000006b25847223 */ /* 0x080fe200000000ff */
[-C--:B------:R-:W-:Y:S01]  /*3a70*/  FFMA R131, R39, R107.reuse, RZ ;  /* 0x0000006b27837223 */ /* 0x080fe200000000ff */
[----:B------:R-:W-:Y:S01]  /*3a80*/  FFMA R133, R38, R107, RZ ;  /* 0x0000006b26857223 */ /* 0x000fe200000000ff */
[C---:B------:R-:W-:Y:S01]  /*3a90*/  FFMA R32, R42.reuse, R32, RZ ;  /* 0x000000202a207223 */ /* 0x040fe200000000ff */
[C---:B------:R-:W-:Y:S01]  /*3aa0*/  FFMA R34, R42.reuse, R27, RZ ;  /* 0x0000001b2a227223 */ /* 0x040fe200000000ff */
[C---:B------:R-:W-:Y:S01]  /*3ab0*/  FFMA R33, R42.reuse, R28, RZ ;  /* 0x0000001c2a217223 */ /* 0x040fe200000000ff */
[C---:B------:R-:W-:Y:S01]  /*3ac0*/  FFMA R29, R42.reuse, R29, RZ ;  /* 0x0000001d2a1d7223 */ /* 0x040fe200000000ff */
[C---:B------:R-:W-:Y:S01]  /*3ad0*/  FFMA R30, R42.reuse, R30, RZ ;  /* 0x0000001e2a1e7223 */ /* 0x040fe200000000ff */
[----:B------:R-:W-:Y:S01]  /*3ae0*/  FFMA R31, R42, R31, RZ ;  /* 0x0000001f2a1f7223 */ /* 0x000fe200000000ff */
[----:B0-----:R-:W-:Y:S05]  /*3af0*/  @!P0 BRA `(.L_x_1753) ;  /* 0x0000005000008947 */ /* 0x001fea0003800000 */
[----:B------:R-:W-:Y:S02]  /*3b00*/  MOV R44, R134 ;  /* 0x00000086002c7202 */ /* 0x000fe40000000f00 */
[----:B------:R-:W-:-:S02]  /*3b10*/  MOV R43, R106 ;  /* 0x0000006a002b7202 */ /* 0x000fc40000000f00 */
[----:B------:R-:W-:Y:S02]  /*3b20*/  MOV R46, 0x3b40 ;  /* 0x00003b40002e7802 */ /* 0x000fe40000000f00 */
[----:B------:R-:W-:Y:S05]  /*3b30*/  CALL.REL.NOINC `($__internal_24_$__cuda_sm3x_div_rn_noftz_f32_slowpath) ;  /* 0x0000394000007944 */ /* 0x000fea0003c00000 */
[----:B0-----:R-:W-:Y:S02]  /*3b40*/  MOV R108, R43 ;  /* 0x0000002b006c7202 */ /* 0x001fe40000000f00 */
.L_x_1753:
[----:B------:R-:W-:Y:S05]  /*3b50*/  BSYNC B4 ;  /* 0x0000000000047941 */ /* 0x000fea0003800000 */
.L_x_1752:
        /* <DEDUP_REMOVED lines=12> */
[----:B------:R-:W-:Y:S05]  /*3c20*/  CALL.REL.NOINC `($__internal_24_$__cuda_sm3x_div_rn_noftz_f32_slowpath) ;  /* 0x0000385000007944 */ /* 0x000fea0003c00000 */
[----:B0-----:R-:W-:Y:S02]  /*3c30*/  MOV R27, R43 ;  /* 0x0000002b001b7202 */ /* 0x001fe40000000f00 */
.L_x_1755:
[----:B------:R-:W-:Y:S05]  /*3c40*/  BSYNC B4 ;  /* 0x0000000000047941 */ /* 0x000fea0003800000 */
.L_x_1754:
[----:B------:R-:W0:Y:S01]  /*3c50*/  MUFU.RCP R28, R119 ;  /* 0x00000077001c7308 */ /* 0x000e220000001000 */
[----:B------:R-:W-:Y:S01]  /*3c60*/  FADD R27, RZ, -R27 ;  /* 0x8000001bff1b7221 */ /* 0x000fe20000000000 */
[----:B------:R-:W-:Y:S03]  /*3c70*/  BSSY B4, `(.L_x_1756) ;  /* 0x000000e000047945 */ /* 0x000fe60003800000 */
[----:B------:R-:W-:-:S04]  /*3c80*/  FADD R35, RZ, R27 ;  /* 0x0000001bff237221 */ /* 0x000fc80000000000 */
[----:B------:R-:W-:-:S04]  /*3c90*/  FMUL R44, R35, R105 ;  /* 0x00000069232c7220 */ /* 0x000fc80000400000 */
        /* <DEDUP_REMOVED lines=11> */
.L_x_1757:
[----:B------:R-:W-:Y:S05]  /*3d50*/  BSYNC B4 ;  /* 0x0000000000047941 */ /* 0x000fea0003800000 */
.L_x_1756:
[----:B------:R-:W0:Y:S01]  /*3d60*/  MUFU.RCP R47, R84 ;  /* 0x00000054002f7308 */ /* 0x000e220000001000 */
[-C--:B------:R-:W-:Y:S01]  /*3d70*/  FFMA R26, R26, R35.reuse, RZ ;  /* 0x000000231a1a7223 */ /* 0x080fe200000000ff */
[-C--:B------:R-:W-:Y:S01]  /*3d80*/  FFMA R37, R25, R35.reuse, RZ ;  /* 0x0000002319257223 */ /* 0x080fe200000000ff */
[----:B------:R-:W-:Y:S01]  /*3d90*/  FFMA R39, R24, R35, RZ ;  /* 0x0000002318277223 */ /* 0x000fe200000000ff */
[----:B------:R-:W-:Y:S01]  /*3da0*/  FADD R46, RZ, -R42 ;  /* 0x8000002aff2e7221 */ /* 0x000fe20000000000 */
[CC--:B------:R-:W-:Y:S01]  /*3db0*/  FFMA R25, R99.reuse, R26.reuse, R120 ;  /* 0x0000001a63197223 */ /* 0x0c0fe20000000078 */
[-C--:B------:R-:W-:Y:S01]  /*3dc0*/  FFMA R28, R102, R26.reuse, R122 ;  /* 0x0000001a661c7223 */ /* 0x080fe2000000007a */
[-C--:B------:R-:W-:Y:S01]  /*3dd0*/  FFMA R36, R104, R26.reuse, R124 ;  /* 0x0000001a68247223 */ /* 0x080fe2000000007c */
[-C--:B------:R-:W-:Y:S01]  /*3de0*/  FFMA R38, R98, R37.reuse, R125 ;  /* 0x0000002562267223 */ /* 0x080fe2000000007d */
[-C--:B------:R-:W-:Y:S01]  /*3df0*/  FFMA R25, R99, R26.reuse, R25 ;  /* 0x0000001a63197223 */ /* 0x080fe20000000019 */
[-C--:B------:R-:W-:Y:S01]  /*3e00*/  FFMA R28, R102, R26.reuse, R28 ;  /* 0x0000001a661c7223 */ /* 0x080fe2000000001c */
[----:B------:R-:W-:Y:S01]  /*3e10*/  FFMA R36, R104, R26, R36 ;  /* 0x0000001a68247223 */ /* 0x000fe20000000024 */
[-C--:B------:R-:W-:Y:S01]  /*3e20*/  FFMA R24, R101, R37.reuse, R126 ;  /* 0x0000002565187223 */ /* 0x080fe2000000007e */
[-C--:B------:R-:W-:Y:S01]  /*3e30*/  FFMA R26, R103, R37.reuse, R127 ;  /* 0x00000025671a7223 */ /* 0x080fe2000000007f */
[----:B------:R-:W-:Y:S01]  /*3e40*/  FFMA R38, R98, R37, R38 ;  /* 0x0000002562267223 */ /* 0x000fe20000000026 */
[----:B------:R-:W-:Y:S01]  /*3e50*/  FFMA R43, R97, R39, R128 ;  /* 0x00000027612b7223 */ /* 0x000fe20000000080 */
[-C--:B------:R-:W-:Y:S01]  /*3e60*/  FFMA R101, R101, R37.reuse, R24 ;  /* 0x0000002565657223 */ /* 0x080fe20000000018 */
[----:B------:R-:W-:Y:S01]  /*3e70*/  FFMA R26, R103, R37, R26 ;  /* 0x00000025671a7223 */ /* 0x000fe2000000001a */
[----:B------:R-:W-:Y:S01]  /*3e80*/  FFMA R37, R23, R35, RZ ;  /* 0x0000002317257223 */ /* 0x000fe200000000ff */
[----:B0-----:R-:W-:Y:S01]  /*3e90*/  FFMA R23, -R84, R47, 1 ;  /* 0x3f80000054177423 */ /* 0x001fe2000000012f */
[CC--:B------:R-:W-:Y:S01]  /*3ea0*/  FFMA R44, R100.reuse, R39.reuse, R129 ;  /* 0x00000027642c7223 */ /* 0x0c0fe20000000081 */
[----:B------:R-:W-:Y:S01]  /*3eb0*/  FFMA R24, R93, R39, R130 ;  /* 0x000000275d187223 */ /* 0x000fe20000000082 */
[----:B------:R-:W-:Y:S01]  /*3ec0*/  FFMA R42, -R95, R37, R131 ;  /* 0x000000255f2a7223 */ /* 0x000fe20000000183 */
[----:B------:R-:W-:Y:S01]  /*3ed0*/  FFMA R23, R47, R23, R47 ;  /* 0x000000172f177223 */ /* 0x000fe2000000002f */
[----:B------:R-:W-:Y:S01]  /*3ee0*/  FADD R99, RZ, R46 ;  /* 0x0000002eff637221 */ /* 0x000fe20000000000 */
[-C--:B------:R-:W-:Y:S01]  /*3ef0*/  FFMA R43, R97, R39.reuse, R43 ;  /* 0x00000027612b7223 */ /* 0x080fe2000000002b */
[-C--:B------:R-:W-:Y:S01]  /*3f00*/  FFMA R44, R100, R39.reuse, R44 ;  /* 0x00000027642c7223 */ /* 0x080fe2000000002c */
[----:B------:R-:W-:Y:S01]  /*3f10*/  FFMA R39, R93, R39, R24 ;  /* 0x000000275d277223 */ /* 0x000fe20000000018 */
[----:B------:R-:W-:Y:S01]  /*3f20*/  FFMA R95, -R95, R37, R42 ;  /* 0x000000255f5f7223 */ /* 0x000fe2000000012a */
[C---:B------:R-:W-:Y:S01]  /*3f30*/  FFMA R46, R23.reuse, R99, RZ ;  /* 0x00000063172e7223 */ /* 0x040fe200000000ff */
[-C--:B------:R-:W-:Y:S01]  /*3f40*/  FFMA R24, -R94, R37.reuse, R132 ;  /* 0x000000255e187223 */ /* 0x080fe20000000184 */
[-C--:B------:R-:W-:Y:S01]  /*3f50*/  FFMA R42, -R96, R37.reuse, R133 ;  /* 0x00000025602a7223 */ /* 0x080fe20000000185 */
[----:B------:R-:W0:Y:S01]  /*3f60*/  FCHK P0, R99, R84 ;  /* 0x0000005463007302 */ /* 0x000e220000000000 */
[----:B------:R-:W-:Y:S01]  /*3f70*/  FFMA R47, -R84, R46, R99 ;  /* 0x0000002e542f7223 */ /* 0x000fe20000000163 */
[-C--:B------:R-:W-:Y:S01]  /*3f80*/  FFMA R24, -R94, R37.reuse, R24 ;  /* 0x000000255e187223 */ /* 0x080fe20000000118 */
[----:B------:R-:W-:Y:S01]  /*3f90*/  FFMA R42, -R96, R37, R42 ;  /* 0x00000025602a7223 */ /* 0x000fe2000000012a */
[----:B------:R-:W-:Y:S01]  /*3fa0*/  FADD R95, RZ, -R95 ;  /* 0x8000005fff5f7221 */ /* 0x000fe20000000000 */
[----:B------:R-:W-:Y:S01]  /*3fb0*/  FFMA R93, R23, R47, R46 ;  /* 0x0000002f175d7223 */ /* 0x000fe2000000002e */
[----:B------:R-:W-:Y:S01]  /*3fc0*/  FADD R23, RZ, -R24 ;  /* 0x80000018ff177221 */ /* 0x000fe20000000000 */
[----:B------:R-:W-:Y:S01]  /*3fd0*/  FADD R42, RZ, -R42 ;  /* 0x8000002aff2a7221 */ /* 0x000fe20000000000 */
[----:B------:R-:W-:Y:S01]  /*3fe0*/  FADD R24, RZ, -R27 ;  /* 0x8000001bff187221 */ /* 0x000fe20000000000 */
[--C-:B------:R-:W-:Y:S01]  /*3ff0*/  FADD R37, RZ, R95.reuse ;  /* 0x0000005fff257221 */ /* 0x100fe20000000000 */
[----:B------:R-:W-:Y:S01]  /*4000*/  FADD R95, R25, R95 ;  /* 0x0000005f195f7221 */ /* 0x000fe20000000000 */
[--C-:B------:R-:W-:Y:S01]  /*4010*/  FADD R28, R28, R23.reuse ;  /* 0x000000171c1c7221 */ /* 0x100fe20000000000 */
[----:B------:R-:W-:Y:S01]  /*4020*/  FADD R25, RZ, R23 ;  /* 0x00000017ff197221 */ /* 0x000fe20000000000 */
[--C-:B------:R-:W-:Y:S01]  /*4030*/  FADD R36, R36, R42.reuse ;  /* 0x0000002a24247221 */ /* 0x100fe20000000000 */
[----:B------:R-:W-:Y:S01]  /*4040*/  FFMA R23, R24, R77, RZ ;  /* 0x0000004d18177223 */ /* 0x000fe200000000ff */
[----:B------:R-:W-:Y:S01]  /*4050*/  FADD R42, RZ, R42 ;  /* 0x0000002aff2a7221 */ /* 0x000fe20000000000 */
[--C-:B------:R-:W-:Y:S01]  /*4060*/  FADD R38, R38, R37.reuse ;  /* 0x0000002526267221 */ /* 0x100fe20000000000 */
[----:B------:R-:W-:Y:S01]  /*4070*/  FADD R43, R43, R37 ;  /* 0x000000252b2b7221 */ /* 0x000fe20000000000 */
[----:B------:R-:W-:Y:S01]  /*4080*/  FFMA R23, R23, c[0x0][0x308], RZ ;  /* 0x0000c20017177a23 */ /* 0x000fe200000000ff */
[--C-:B------:R-:W-:Y:S01]  /*4090*/  FADD R39, R39, R42.reuse ;  /* 0x0000002a27277221 */ /* 0x100fe20000000000 */
[--C-:B------:R-:W-:Y:S01]  /*40a0*/  FADD R27, R44, R25.reuse ;  /* 0x000000192c1b7221 */ /* 0x100fe20000000000 */
[----:B------:R-:W-:Y:S01]  /*40b0*/  FADD R101, R101, R25 ;  /* 0x0000001965657221 */ /* 0x000fe20000000000 */
[----:B------:R-:W-:Y:S01]  /*40c0*/  FADD R42, R26, R42 ;  /* 0x0000002a1a2a7221 */ /* 0x000fe20000000000 */
[----:B------:R-:W-:Y:S01]  /*40d0*/  BSSY B4, `(.L_x_1758) ;  /* 0x0000011000047945 */ /* 0x000fe20003800000 */
[----:B------:R-:W-:Y:S01]  /*40e0*/  FFMA R94, R23, c[0x0][0x308], RZ ;  /* 0x0000c200175e7a23 */ /* 0x000fe200000000ff */
        /* <DEDUP_REMOVED lines=9> */
[----:B0-----:R-:W-:Y:S05]  /*4180*/  @!P0 BRA `(.L_x_1759) ;  /* 0x0000005000008947 */ /* 0x001fea0003800000 */
[----:B------:R-:W-:Y:S02]  /*4190*/  MOV R44, R99 ;  /* 0x00000063002c7202 */ /* 0x000fe40000000f00 */
[----:B------:R-:W-:-:S02]  /*41a0*/  MOV R43, R84 ;  /* 0x00000054002b7202 */ /* 0x000fc40000000f00 */
[----:B------:R-:W-:Y:S02]  /*41b0*/  MOV R46, 0x41d0 ;  /* 0x000041d0002e7802 */ /* 0x000fe40000000f00 */
[----:B------:R-:W-:Y:S05]  /*41c0*/  CALL.REL.NOINC `($__internal_24_$__cuda_sm3x_div_rn_noftz_f32_slowpath) ;  /* 0x000032b000007944 */ /* 0x000fea0003c00000 */
[----:B0-----:R-:W-:Y:S02]  /*41d0*/  MOV R93, R43 ;  /* 0x0000002b005d7202 */ /* 0x001fe40000000f00 */
.L_x_1759:
[----:B------:R-:W-:Y:S05]  /*41e0*/  BSYNC B4 ;  /* 0x0000000000047941 */ /* 0x000fea0003800000 */
.L_x_1758:
        /* <DEDUP_REMOVED lines=14> */
.L_x_1761:
[----:B------:R-:W-:Y:S05]  /*42d0*/  BSYNC B4 ;  /* 0x0000000000047941 */ /* 0x000fea0003800000 */
.L_x_1760:
[----:B------:R-:W-:Y:S01]  /*42e0*/  FFMA R22, R22, R38, RZ ;  /* 0x0000002616167223 */ /* 0x000fe200000000ff */
[----:B------:R-:W-:Y:S01]  /*42f0*/  FFMA R116, R118, R24, R116 ;  /* 0x0000001876747223 */ /* 0x000fe20000000074 */
[----:B------:R-:W-:Y:S01]  /*4300*/  FADD R24, R45, -R28 ;  /* 0x8000001c2d187221 */ /* 0x000fe20000000000 */
[----:B------:R-:W-:Y:S01]  /*4310*/  FFMA R28, R21, R38, RZ ;  /* 0x00000026151c7223 */ /* 0x000fe200000000ff */
[----:B------:R-:W-:Y:S01]  /*4320*/  FFMA R22, R89, R25, R22 ;  /* 0x0000001959167223 */ /* 0x000fe20000000016 */
[-C--:B------:R-:W-:Y:S01]  /*4330*/  FFMA R91, R91, R35.reuse, R121 ;  /* 0x000000235b5b7223 */ /* 0x080fe20000000079 */
[-C--:B------:R-:W-:Y:S01]  /*4340*/  FFMA R88, R88, R35.reuse, R109 ;  /* 0x0000002358587223 */ /* 0x080fe2000000006d */
[----:B------:R-:W-:Y:S01]  /*4350*/  FFMA R86, R86, R35, R123 ;  /* 0x0000002356567223 */ /* 0x000fe2000000007b */
[----:B------:R-:W-:Y:S01]  /*4360*/  FFMA R22, R90, R95, R22 ;  /* 0x0000005f5a167223 */ /* 0x000fe20000000016 */
[----:B------:R-:W-:Y:S01]  /*4370*/  FFMA R85, R85, R35, R110 ;  /* 0x0000002355557223 */ /* 0x000fe2000000006e */
[----:B------:R-:W0:Y:S01]  /*4380*/  MUFU.RCP R90, R78 ;  /* 0x0000004e005a7308 */ /* 0x000e220000001000 */
[-C--:B------:R-:W-:Y:S01]  /*4390*/  FFMA R39, R20, R28.reuse, RZ ;  /* 0x0000001c14277223 */ /* 0x080fe200000000ff */
[-C--:B------:R-:W-:Y:S01]  /*43a0*/  FFMA R22, R87, R27.reuse, R22 ;  /* 0x0000001b57167223 */ /* 0x080fe20000000016 */
[----:B------:R-:W-:Y:S01]  /*43b0*/  FFMA R27, R21, R27, RZ ;  /* 0x0000001b151b7223 */ /* 0x000fe200000000ff */
[-C--:B------:R-:W-:Y:S01]  /*43c0*/  FFMA R43, R17, R28.reuse, RZ ;  /* 0x0000001c112b7223 */ /* 0x080fe200000000ff */
[----:B------:R-:W-:Y:S01]  /*43d0*/  FFMA R25, R21, R25, RZ ;  /* 0x0000001915197223 */ /* 0x000fe200000000ff */
[-C--:B------:R-:W-:Y:S01]  /*43e0*/  FFMA R35, R3, R28.reuse, RZ ;  /* 0x0000001c03237223 */ /* 0x080fe200000000ff */
[-C--:B------:R-:W-:Y:S01]  /*43f0*/  FFMA R36, R2, R28.reuse, RZ ;  /* 0x0000001c02247223 */ /* 0x080fe200000000ff */
[----:B------:R-:W-:Y:S01]  /*4400*/  FFMA R37, R0, R28, RZ ;  /* 0x0000001c00257223 */ /* 0x000fe200000000ff */
[-C--:B------:R-:W-:Y:S01]  /*4410*/  FFMA R42, R19, R27.reuse, R39 ;  /* 0x0000001b132a7223 */ /* 0x080fe20000000027 */
[----:B------:R-:W-:Y:S01]  /*4420*/  FFMA R45, R16, R27, R43 ;  /* 0x0000001b102d7223 */ /* 0x000fe2000000002b */
[----:B------:R-:W-:Y:S01]  /*4430*/  FFMA R83, R83, R26, R22 ;  /* 0x0000001a53537223 */ /* 0x000fe20000000016 */
[----:B------:R-:W-:Y:S01]  /*4440*/  FFMA R44, R14, R28, RZ ;  /* 0x0000001c0e2c7223 */ /* 0x000fe200000000ff */
[-C--:B------:R-:W-:Y:S01]  /*4450*/  FFMA R39, R20, R25.reuse, RZ ;  /* 0x0000001914277223 */ /* 0x080fe200000000ff */
[-C--:B------:R-:W-:Y:S01]  /*4460*/  FFMA R43, R17, R25.reuse, RZ ;  /* 0x00000019112b7223 */ /* 0x080fe200000000ff */
[-C--:B------:R-:W-:Y:S01]  /*4470*/  FFMA R35, R4, R25.reuse, R35 ;  /* 0x0000001904237223 */ /* 0x080fe20000000023 */
[-C--:B------:R-:W-:Y:S01]  /*4480*/  FFMA R36, R64, R25.reuse, R36 ;  /* 0x0000001940247223 */ /* 0x080fe20000000024 */
[-C--:B------:R-:W-:Y:S01]  /*4490*/  FFMA R37, R62, R25.reuse, R37 ;  /* 0x000000193e257223 */ /* 0x080fe20000000025 */
[----:B------:R-:W-:Y:S01]  /*44a0*/  FFMA R26, R21, R26, RZ ;  /* 0x0000001a151a7223 */ /* 0x000fe200000000ff */
[----:B------:R-:W-:Y:S01]  /*44b0*/  FFMA R25, R14, R25, RZ ;  /* 0x000000190e197223 */ /* 0x000fe200000000ff */
[-C--:B------:R-:W-:Y:S01]  /*44c0*/  FFMA R28, R3, R27.reuse, RZ ;  /* 0x0000001b031c7223 */ /* 0x080fe200000000ff */
[-C--:B------:R-:W-:Y:S01]  /*44d0*/  FFMA R38, R2, R27.reuse, RZ ;  /* 0x0000001b02267223 */ /* 0x080fe200000000ff */
[CC--:B------:R-:W-:Y:S01]  /*44e0*/  FFMA R84, R13.reuse, R27.reuse, R44 ;  /* 0x0000001b0d547223 */ /* 0x0c0fe2000000002c */
[----:B------:R-:W-:Y:S01]  /*44f0*/  FFMA R27, R0, R27, RZ ;  /* 0x0000001b001b7223 */ /* 0x000fe200000000ff */
[----:B------:R-:W-:Y:S01]  /*4500*/  FFMA R87, R13, R26, R25 ;  /* 0x0000001a0d577223 */ /* 0x000fe20000000019 */
[----:B------:R-:W-:Y:S01]  /*4510*/  FFMA R25, R21, R95, RZ ;  /* 0x0000005f15197223 */ /* 0x000fe200000000ff */
[-C--:B------:R-:W-:Y:S01]  /*4520*/  FFMA R83, R79, R23.reuse, R83 ;  /* 0x000000174f537223 */ /* 0x080fe20000000053 */
[----:B0-----:R-:W-:Y:S01]  /*4530*/  FFMA R46, R90, -R78, 1 ;  /* 0x3f8000005a2e7423 */ /* 0x001fe2000000084e */
[-C--:B------:R-:W-:Y:S01]  /*4540*/  FFMA R28, R4, R26.reuse, R28 ;  /* 0x0000001a041c7223 */ /* 0x080fe2000000001c */
[-C--:B------:R-:W-:Y:S01]  /*4550*/  FFMA R38, R64, R26.reuse, R38 ;  /* 0x0000001a40267223 */ /* 0x080fe20000000026 */
[-C--:B------:R-:W-:Y:S01]  /*4560*/  FFMA R27, R62, R26.reuse, R27 ;  /* 0x0000001a3e1b7223 */ /* 0x080fe2000000001b */
[-C--:B------:R-:W-:Y:S01]  /*4570*/  FFMA R44, R19, R26.reuse, R39 ;  /* 0x0000001a132c7223 */ /* 0x080fe20000000027 */
[----:B------:R-:W-:Y:S01]  /*4580*/  FFMA R79, R16, R26, R43 ;  /* 0x0000001a104f7223 */ /* 0x000fe2000000002b */
[----:B------:R-:W-:Y:S01]  /*4590*/  FFMA R23, R21, R23, RZ ;  /* 0x0000001715177223 */ /* 0x000fe200000000ff */
[-C--:B------:R-:W-:Y:S01]  /*45a0*/  FFMA R26, R20, R25.reuse, RZ ;  /* 0x00000019141a7223 */ /* 0x080fe200000000ff */
[-C--:B------:R-:W-:Y:S01]  /*45b0*/  FFMA R39, R17, R25.reuse, RZ ;  /* 0x0000001911277223 */ /* 0x080fe200000000ff */
[-C--:B------:R-:W-:Y:S01]  /*45c0*/  FFMA R43, R14, R25.reuse, RZ ;  /* 0x000000190e2b7223 */ /* 0x080fe200000000ff */
[----:B------:R-:W-:Y:S01]  /*45d0*/  FFMA R90, R90, R46, R90 ;  /* 0x0000002e5a5a7223 */ /* 0x000fe2000000005a */
[-C--:B------:R-:W-:Y:S01]  /*45e0*/  FFMA R83, R80, R98.reuse, R83 ;  /* 0x0000006250537223 */ /* 0x080fe20000000053 */
[-C--:B------:R-:W-:Y:S01]  /*45f0*/  FFMA R35, R5, R25.reuse, R35 ;  /* 0x0000001905237223 */ /* 0x080fe20000000023 */
[-C--:B------:R-:W-:Y:S01]  /*4600*/  FFMA R36, R63, R25.reuse, R36 ;  /* 0x000000193f247223 */ /* 0x080fe20000000024 */
[----:B------:R-:W-:Y:S01]  /*4610*/  FFMA R37, R65, R25, R37 ;  /* 0x0000001941257223 */ /* 0x000fe20000000025 */
[-C--:B------:R-:W-:Y:S01]  /*4620*/  FFMA R46, R19, R23.reuse, R26 ;  /* 0x00000017132e7223 */ /* 0x080fe2000000001a */
[----:B------:R-:W-:Y:S01]  /*4630*/  FFMA R25, R21, R98, RZ ;  /* 0x0000006215197223 */ /* 0x000fe200000000ff */
[-C--:B------:R-:W-:Y:S01]  /*4640*/  FFMA R80, R16, R23.reuse, R39 ;  /* 0x0000001710507223 */ /* 0x080fe20000000027 */
[-C--:B------:R-:W-:Y:S01]  /*4650*/  FFMA R89, R13, R23.reuse, R43 ;  /* 0x000000170d597223 */ /* 0x080fe2000000002b */
[-C--:B------:R-:W-:Y:S01]  /*4660*/  FFMA R28, R5, R23.reuse, R28 ;  /* 0x00000017051c7223 */ /* 0x080fe2000000001c */
[-C--:B------:R-:W-:Y:S01]  /*4670*/  FFMA R26, R63, R23.reuse, R38 ;  /* 0x000000173f1a7223 */ /* 0x080fe20000000026 */
[----:B------:R-:W-:Y:S01]  /*4680*/  FFMA R27, R65, R23, R27 ;  /* 0x00000017411b7223 */ /* 0x000fe2000000001b */
[-C--:B------:R-:W-:Y:S01]  /*4690*/  FFMA R23, R21, R97.reuse, RZ ;  /* 0x0000006115177223 */ /* 0x080fe200000000ff */
[----:B------:R-:W-:Y:S01]  /*46a0*/  FFMA R83, R81, R97, R83 ;  /* 0x0000006151537223 */ /* 0x000fe20000000053 */
[-C--:B------:R-:W-:Y:S01]  /*46b0*/  FFMA R47, R15, R25.reuse, R45 ;  /* 0x000000190f2f7223 */ /* 0x080fe2000000002d */
[C---:B------:R-:W-:Y:S01]  /*46c0*/  FFMA R43, R18.reuse, R25, R42 ;  /* 0x00000019122b7223 */ /* 0x040fe2000000002a */
[----:B------:R-:W-:Y:S01]  /*46d0*/  FFMA R45, R18, R23, R44 ;  /* 0x00000017122d7223 */ /* 0x000fe2000000002c */
[----:B------:R-:W-:Y:S01]  /*46e0*/  FFMA R44, R82, R96, R83 ;  /* 0x00000060522c7223 */ /* 0x000fe20000000053 */
[-C--:B------:R-:W-:Y:S01]  /*46f0*/  FFMA R38, R3, R25.reuse, RZ ;  /* 0x0000001903267223 */ /* 0x080fe200000000ff */
[-C--:B------:R-:W-:Y:S01]  /*4700*/  FFMA R39, R2, R25.reuse, RZ ;  /* 0x0000001902277223 */ /* 0x080fe200000000ff */
[-C--:B------:R-:W-:Y:S01]  /*4710*/  FFMA R42, R0, R25.reuse, RZ ;  /* 0x00000019002a7223 */ /* 0x080fe200000000ff */
[C---:B------:R-:W-:Y:S01]  /*4720*/  FMUL R44, R21.reuse, R44 ;  /* 0x0000002c152c7220 */ /* 0x040fe20000400000 */
[----:B------:R-:W-:Y:S01]  /*4730*/  FFMA R84, R12, R25, R84 ;  /* 0x000000190c547223 */ /* 0x000fe20000000054 */
[----:B------:R-:W-:Y:S01]  /*4740*/  FFMA R25, R21, R96, RZ ;  /* 0x0000006015197223 */ /* 0x000fe200000000ff */
[-C--:B------:R-:W-:Y:S01]  /*4750*/  FFMA R38, R4, R23.reuse, R38 ;  /* 0x0000001704267223 */ /* 0x080fe20000000026 */
[----:B------:R-:W0:Y:S01]  /*4760*/  FCHK P0, R44, R78 ;  /* 0x0000004e2c007302 */ /* 0x000e220000000000 */
[-C--:B------:R-:W-:Y:S01]  /*4770*/  FFMA R39, R64, R23.reuse, R39 ;  /* 0x0000001740277223 */ /* 0x080fe20000000027 */
[-C--:B------:R-:W-:Y:S01]  /*4780*/  FFMA R42, R62, R23.reuse, R42 ;  /* 0x000000173e2a7223 */ /* 0x080fe2000000002a */
[-C--:B------:R-:W-:Y:S01]  /*4790*/  FFMA R79, R15, R23.reuse, R79 ;  /* 0x000000170f4f7223 */ /* 0x080fe2000000004f */
[----:B------:R-:W-:Y:S01]  /*47a0*/  FFMA R87, R12, R23, R87 ;  /* 0x000000170c577223 */ /* 0x000fe20000000057 */
[-C--:B------:R-:W-:Y:S01]  /*47b0*/  FFMA R23, R5, R25.reuse, R38 ;  /* 0x0000001905177223 */ /* 0x080fe20000000026 */
[-C--:B------:R-:W-:Y:S01]  /*47c0*/  FFMA R39, R63, R25.reuse, R39 ;  /* 0x000000193f277223 */ /* 0x080fe20000000027 */
[-C--:B------:R-:W-:Y:S01]  /*47d0*/  FFMA R42, R65, R25.reuse, R42 ;  /* 0x00000019412a7223 */ /* 0x080fe2000000002a */
[-C--:B------:R-:W-:Y:S01]  /*47e0*/  FFMA R46, R18, R25.reuse, R46 ;  /* 0x00000019122e7223 */ /* 0x080fe2000000002e */
[-C--:B------:R-:W-:Y:S01]  /*47f0*/  FFMA R80, R15, R25.reuse, R80 ;  /* 0x000000190f507223 */ /* 0x080fe20000000050 */
[----:B------:R-:W-:Y:S01]  /*4800*/  FFMA R89, R12, R25, R89 ;  /* 0x000000190c597223 */ /* 0x000fe20000000059 */
[----:B------:R-:W-:Y:S01]  /*4810*/  FFMA R25, R44, R90, RZ ;  /* 0x0000005a2c197223 */ /* 0x000fe200000000ff */
[----:B------:R-:W-:Y:S01]  /*4820*/  FADD R117, R117, R37 ;  /* 0x0000002575757221 */ /* 0x000fe20000000000 */
[----:B------:R-:W-:Y:S01]  /*4830*/  FADD R37, R34, R26 ;  /* 0x0000001a22257221 */ /* 0x000fe20000000000 */
[----:B------:R-:W-:Y:S01]  /*4840*/  FADD R40, R40, R36 ;  /* 0x0000002428287221 */ /* 0x000fe20000000000 */
[----:B------:R-:W-:Y:S01]  /*4850*/  FFMA R26, R25, -R78, R44 ;  /* 0x8000004e191a7223 */ /* 0x000fe2000000002c */
[----:B------:R-:W-:Y:S01]  /*4860*/  BSSY B4, `(.L_x_1762) ;  /* 0x0000018000047945 */ /* 0x000fe20003800000 */
[----:B------:R-:W-:Y:S01]  /*4870*/  FADD R41, R41, R35 ;  /* 0x0000002329297221 */ /* 0x000fe20000000000 */
[----:B------:R-:W-:Y:S01]  /*4880*/  FADD R36, R33, R27 ;  /* 0x0000001b21247221 */ /* 0x000fe20000000000 */
[----:B------:R-:W-:Y:S01]  /*4890*/  FADD R34, R30, R39 ;  /* 0x000000271e227221 */ /* 0x000fe20000000000 */
[----:B------:R-:W-:Y:S01]  /*48a0*/  FADD R38, R32, R28 ;  /* 0x0000001c20267221 */ /* 0x000fe20000000000 */
[----:B------:R-:W-:Y:S01]  /*48b0*/  FADD R35, R29, R23 ;  /* 0x000000171d237221 */ /* 0x000fe20000000000 */
[----:B------:R-:W-:Y:S01]  /*48c0*/  FADD R33, R31, R42 ;  /* 0x0000002a1f217221 */ /* 0x000fe20000000000 */
[----:B------:R-:W-:Y:S01]  /*48d0*/  FFMA R39, R90, R26, R25 ;  /* 0x0000001a5a277223 */ /* 0x000fe20000000019 */
        /* <DEDUP_REMOVED lines=13> */
[----:B------:R-:W-:-:S02]  /*49b0*/  MOV R46, 0x49d0 ;  /* 0x000049d0002e7802 */ /* 0x000fc40000000f00 */
[----:B------:R-:W-:Y:S05]  /*49c0*/  CALL.REL.NOINC `($__internal_24_$__cuda_sm3x_div_rn_noftz_f32_slowpath) ;  /* 0x00002ab000007944 */ /* 0x000fea0003c00000 */
[----:B0-----:R-:W-:Y:S02]  /*49d0*/  MOV R39, R43 ;  /* 0x0000002b00277202 */ /* 0x001fe40000000f00 */
.L_x_1763:
[----:B------:R-:W-:Y:S05]  /*49e0*/  BSYNC B4 ;  /* 0x0000000000047941 */ /* 0x000fea0003800000 */
.L_x_1762:
[----:B------:R-:W-:Y:S01]  /*49f0*/  FADD R39, R108, -R39 ;  /* 0x800000276c277221 */ /* 0x000fe20000000000 */
[----:B------:R-:W-:Y:S05]  /*4a00*/  BRA `(.L_x_1764) ;  /* 0x0000024000007947 */ /* 0x000fea0003800000 */
.L_x_1722:
[----:B------:R-:W-:Y:S01]  /*4a10*/  IADD3 R21, R78, 0x1800000, RZ ;  /* 0x018000004e157810 */ /* 0x000fe20007ffe0ff */
[----:B------:R-:W-:Y:S03]  /*4a20*/  BSSY B2, `(.L_x_1765) ;  /* 0x000000d000027945 */ /* 0x000fe60003800000 */
[----:B------:R-:W-:-:S04]  /*4a30*/  LOP3.LUT R21, R21, 0x7f800000, RZ, 0xc0, !PT ;  /* 0x7f80000015157812 */ /* 0x000fc800078ec0ff */
[----:B------:R-:W-:-:S13]  /*4a40*/  ISETP.GT.U32.AND P0, PT, R21, 0x1ffffff, PT ;  /* 0x01ffffff1500780c */ /* 0x000fda0003f04070 */
[----:B------:R-:W-:Y:S05]  /*4a50*/  @P0 BRA `(.L_x_1766) ;  /* 0x0000005000000947 */ /* 0x000fea0003800000 */
[----:B------:R-:W-:Y:S02]  /*4a60*/  MOV R27, R78 ;  /* 0x0000004e001b7202 */ /* 0x000fe40000000f00 */
[----:B------:R-:W-:Y:S02]  /*4a70*/  MOV R34, 0x4a90 ;  /* 0x00004a9000227802 */ /* 0x000fe40000000f00 */
[----:B-----5:R-:W-:Y:S05]  /*4a80*/  CALL.REL.NOINC `($__internal_22_$__cuda_sm20_rcp_rn_f32_slowpath) ;  /* 0x0000253000007944 */ /* 0x020fea0003c00000 */
[----:B------:R-:W-:Y:S01]  /*4a90*/  MOV R21, R27 ;  /* 0x0000001b00157202 */ /* 0x000fe20000000f00 */
[----:B------:R-:W-:Y:S05]  /*4aa0*/  BRA `(.L_x_1767) ;  /* 0x0000004000007947 */ /* 0x000fea0003800000 */
.L_x_1766:
[----:B------:R-:W0:Y:S02]  /*4ab0*/  MUFU.RCP R21, R78 ;  /* 0x0000004e00157308 */ /* 0x000e240000001000 */
[----:B0-----:R-:W-:-:S04]  /*4ac0*/  FFMA R78, R21, R78, -1 ;  /* 0xbf800000154e7423 */ /* 0x001fc8000000004e */
[----:B------:R-:W-:-:S04]  /*4ad0*/  FADD.FTZ R78, -R78, -RZ ;  /* 0x800000ff4e4e7221 */ /* 0x000fc80000010100 */
[----:B------:R-:W-:Y:S02]  /*4ae0*/  FFMA R21, R21, R78, R21 ;  /* 0x0000004e15157223 */ /* 0x000fe40000000015 */
.L_x_1767:
[----:B------:R-:W-:Y:S05]  /*4af0*/  BSYNC B2 ;  /* 0x0000000000027941 */ /* 0x000fea0003800000 */
.L_x_1765:
[----:B------:R-:W-:Y:S01]  /*4b00*/  CS2R R50, SRZ ;  /* 0x0000000000327805 */ /* 0x000fe2000001ff00 */
[----:B------:R-:W-:Y:S01]  /*4b10*/  CS2R R48, SRZ ;  /* 0x0000000000307805 */ /* 0x000fe2000001ff00 */
[----:B------:R-:W-:Y:S01]  /*4b20*/  CS2R R112, SRZ ;  /* 0x0000000000707805 */ /* 0x000fe2000001ff00 */
[----:B------:R-:W-:Y:S01]  /*4b30*/  MOV R111, RZ ;  /* 0x000000ff006f7202 */ /* 0x000fe20000000f00 */
[----:B------:R-:W-:Y:S01]  /*4b40*/  CS2R R114, SRZ ;  /* 0x0000000000727805 */ /* 0x000fe2000001ff00 */
[----:B-----5:R-:W-:Y:S01]  /*4b50*/  CS2R R22, SRZ ;  /* 0x0000000000167805 */ /* 0x020fe2000001ff00 */
        /* <DEDUP_REMOVED lines=10> */
[----:B------:R-:W-:-:S02]  /*4c00*/  MOV R91, RZ ;  /* 0x000000ff005b7202 */ /* 0x000fc40000000f00 */
[----:B------:R-:W-:Y:S02]  /*4c10*/  MOV R88, RZ ;  /* 0x000000ff00587202 */ /* 0x000fe40000000f00 */
[----:B------:R-:W-:Y:S02]  /*4c20*/  MOV R86, RZ ;  /* 0x000000ff00567202 */ /* 0x000fe40000000f00 */
[----:B------:R-:W-:Y:S02]  /*4c30*/  MOV R85, RZ ;  /* 0x000000ff00557202 */ /* 0x000fe40000000f00 */
[----:B------:R-:W-:Y:S02]  /*4c40*/  MOV R52, RZ ;  /* 0x000000ff00347202 */ /* 0x000fe40000000f00 */
.L_x_1764:
[----:B------:R-:W-:Y:S05]  /*4c50*/  BSYNC B1 ;  /* 0x0000000000017941 */ /* 0x000fea0003800000 */
.L_x_1721:
[----:B------:R-:W0:Y:S01]  /*4c60*/  MUFU.RCP R45, R6 ;  /* 0x00000006002d7308 */ /* 0x000e220000001000 */
[----:B------:R-:W-:Y:S01]  /*4c70*/  FMUL R21, R21, 0.5 ;  /* 0x3f00000015157820 */ /* 0x000fe20000400000 */
[----:B------:R-:W-:Y:S01]  /*4c80*/  FMUL R44, R116, R77 ;  /* 0x0000004d742c7220 */ /* 0x000fe20000400000 */
[----:B------:R-:W-:Y:S02]  /*4c90*/  BSSY B1, `(.L_x_1768) ;  /* 0x0000076000017945 */ /* 0x000fe40003800000 */
[----:B------:R-:W-:-:S03]  /*4ca0*/  FFMA R21, R21, R39, RZ ;  /* 0x0000002715157223 */ /* 0x000fc600000000ff */
[----:B------:R-:W1:Y:S01]  /*4cb0*/  FCHK P0, R44, R6 ;  /* 0x000000062c007302 */ /* 0x000e620000000000 */
[-C--:B------:R-:W-:Y:S01]  /*4cc0*/  FFMA R42, R13, R21.reuse, RZ ;  /* 0x000000150d2a7223 */ /* 0x080fe200000000ff */
[----:B------:R-:W-:-:S03]  /*4cd0*/  FFMA R39, R14, R21, RZ ;  /* 0x000000150e277223 */ /* 0x000fc600000000ff */
[-C--:B------:R-:W-:Y:S01]  /*4ce0*/  FFMA R42, R13, R21.reuse, R42 ;  /* 0x000000150d2a7223 */ /* 0x080fe2000000002a */
[-C--:B------:R-:W-:Y:S01]  /*4cf0*/  FFMA R13, R17, R21.reuse, RZ ;  /* 0x00000015110d7223 */ /* 0x080fe200000000ff */
[----:B------:R-:W-:Y:S01]  /*4d00*/  FFMA R39, R14, R21, R39 ;  /* 0x000000150e277223 */ /* 0x000fe20000000027 */
[----:B0-----:R-:W-:Y:S01]  /*4d10*/  FFMA R43, -R6, R45, 1 ;  /* 0x3f800000062b7423 */ /* 0x001fe2000000012d */
[-C--:B------:R-:W-:Y:S01]  /*4d20*/  FFMA R14, R15, R21.reuse, RZ ;  /* 0x000000150f0e7223 */ /* 0x080fe200000000ff */
[-C--:B------:R-:W-:Y:S01]  /*4d30*/  FFMA R13, R17, R21.reuse, R13 ;  /* 0x00000015110d7223 */ /* 0x080fe2000000000d */
[----:B------:R-:W-:Y:S01]  /*4d40*/  FFMA R17, R20, R21, RZ ;  /* 0x0000001514117223 */ /* 0x000fe200000000ff */
[----:B------:R-:W-:Y:S01]  /*4d50*/  FFMA R45, R45, R43, R45 ;  /* 0x0000002b2d2d7223 */ /* 0x000fe2000000002d */
[-C--:B------:R-:W-:Y:S01]  /*4d60*/  FFMA R43, R12, R21.reuse, RZ ;  /* 0x000000150c2b7223 */ /* 0x080fe200000000ff */
[-C--:B------:R-:W-:Y:S01]  /*4d70*/  FFMA R14, R15, R21.reuse, R14 ;  /* 0x000000150f0e7223 */ /* 0x080fe2000000000e */
[-C--:B------:R-:W-:Y:S01]  /*4d80*/  FFMA R17, R20, R21.reuse, R17 ;  /* 0x0000001514117223 */ /* 0x080fe20000000011 */
[CC--:B------:R-:W-:Y:S01]  /*4d90*/  FFMA R15, R19.reuse, R21.reuse, RZ ;  /* 0x00000015130f7223 */ /* 0x0c0fe200000000ff */
[-C--:B------:R-:W-:Y:S01]  /*4da0*/  FFMA R43, R12, R21.reuse, R43 ;  /* 0x000000150c2b7223 */ /* 0x080fe2000000002b */
[----:B------:R-:W-:Y:S01]  /*4db0*/  FFMA R12, R16, R21, RZ ;  /* 0x00000015100c7223 */ /* 0x000fe200000000ff */
[----:B------:R-:W-:Y:S01]  /*4dc0*/  FFMA R46, R44, R45, RZ ;  /* 0x0000002d2c2e7223 */ /* 0x000fe200000000ff */
[-C--:B------:R-:W-:Y:S01]  /*4dd0*/  FFMA R15, R19, R21.reuse, R15 ;  /* 0x00000015130f7223 */ /* 0x080fe2000000000f */
[----:B------:R-:W-:Y:S01]  /*4de0*/  FADD R17, RZ, R17 ;  /* 0x00000011ff117221 */ /* 0x000fe20000000000 */
[-C--:B------:R-:W-:Y:S01]  /*4df0*/  FFMA R12, R16, R21.reuse, R12 ;  /* 0x00000015100c7223 */ /* 0x080fe2000000000c */
[-C--:B------:R-:W-:Y:S01]  /*4e00*/  FFMA R16, R18, R21.reuse, RZ ;  /* 0x0000001512107223 */ /* 0x080fe200000000ff */
[----:B------:R-:W-:Y:S01]  /*4e10*/  FADD R13, RZ, R13 ;  /* 0x0000000dff0d7221 */ /* 0x000fe20000000000 */
[----:B------:R-:W-:Y:S01]  /*4e20*/  FADD R39, RZ, R39 ;  /* 0x00000027ff277221 */ /* 0x000fe20000000000 */
[----:B------:R-:W-:Y:S01]  /*4e30*/  FFMA R20, -R6, R46, R44 ;  /* 0x0000002e06147223 */ /* 0x000fe2000000012c */
[----:B------:R-:W-:Y:S01]  /*4e40*/  FFMA R16, R18, R21, R16 ;  /* 0x0000001512107223 */ /* 0x000fe20000000010 */
[----:B------:R-:W-:Y:S01]  /*4e50*/  FADD R18, RZ, R14 ;  /* 0x0000000eff127221 */ /* 0x000fe20000000000 */
[----:B------:R-:W-:Y:S01]  /*4e60*/  FADD R14, RZ, R12 ;  /* 0x0000000cff0e7221 */ /* 0x000fe20000000000 */
[----:B------:R-:W-:Y:S01]  /*4e70*/  FADD R15, RZ, R15 ;  /* 0x0000000fff0f7221 */ /* 0x000fe20000000000 */
[----:B------:R-:W-:Y:S01]  /*4e80*/  FADD R16, RZ, R16 ;  /* 0x00000010ff107221 */ /* 0x000fe20000000000 */
[----:B------:R-:W-:Y:S01]  /*4e90*/  FADD R17, R17, R41 ;  /* 0x0000002911117221 */ /* 0x000fe20000000000 */
[----:B------:R-:W-:Y:S01]  /*4ea0*/  FADD R13, R13, R40 ;  /* 0x000000280d0d7221 */ /* 0x000fe20000000000 */
[----:B------:R-:W-:Y:S01]  /*4eb0*/  FADD R42, RZ, R42 ;  /* 0x0000002aff2a7221 */ /* 0x000fe20000000000 */
[----:B------:R-:W-:Y:S01]  /*4ec0*/  FADD R12, R39, R117 ;  /* 0x00000075270c7221 */ /* 0x000fe20000000000 */
[----:B------:R-:W-:Y:S01]  /*4ed0*/  FFMA R45, R45, R20, R46 ;  /* 0x000000142d2d7223 */ /* 0x000fe2000000002e */
[----:B------:R-:W-:Y:S01]  /*4ee0*/  FADD R18, R18, R34 ;  /* 0x0000002212127221 */ /* 0x000fe20000000000 */
[----:B------:R-:W-:Y:S01]  /*4ef0*/  FADD R16, R16, R35 ;  /* 0x0000002310107221 */ /* 0x000fe20000000000 */
[----:B------:R-:W-:Y:S01]  /*4f00*/  FADD R14, R14, R37 ;  /* 0x000000250e0e7221 */ /* 0x000fe20000000000 */
[----:B------:R-:W-:Y:S01]  /*4f10*/  FADD R15, R15, R38 ;  /* 0x000000260f0f7221 */ /* 0x000fe20000000000 */
[C---:B------:R-:W-:Y:S01]  /*4f20*/  FFMA R19, R7.reuse, R17, RZ ;  /* 0x0000001107137223 */ /* 0x040fe200000000ff */
[C---:B------:R-:W-:Y:S01]  /*4f30*/  FFMA R20, R7.reuse, R13, RZ ;  /* 0x0000000d07147223 */ /* 0x040fe200000000ff */
[C---:B------:R-:W-:Y:S01]  /*4f40*/  FFMA R34, R8.reuse, R17, RZ ;  /* 0x0000001108227223 */ /* 0x040fe200000000ff */
[----:B------:R-:W-:Y:S01]  /*4f50*/  FFMA R35, R8, R13, RZ ;  /* 0x0000000d08237223 */ /* 0x000fe200000000ff */
[----:B------:R-:W-:Y:S01]  /*4f60*/  FADD R36, R42, R36 ;  /* 0x000000242a247221 */ /* 0x000fe20000000000 */
[-C--:B------:R-:W-:Y:S01]  /*4f70*/  FFMA R7, R7, R12.reuse, RZ ;  /* 0x0000000c07077223 */ /* 0x080fe200000000ff */
[----:B------:R-:W-:Y:S01]  /*4f80*/  FFMA R8, R8, R12, RZ ;  /* 0x0000000c08087223 */ /* 0x000fe200000000ff */
[CC--:B------:R-:W-:Y:S01]  /*4f90*/  FFMA R34, R73.reuse, R15.reuse, R34 ;  /* 0x0000000f49227223 */ /* 0x0c0fe20000000022 */
[CC--:B------:R-:W-:Y:S01]  /*4fa0*/  FFMA R35, R73.reuse, R14.reuse, R35 ;  /* 0x0000000e49237223 */ /* 0x0c0fe20000000023 */
[C---:B------:R-:W-:Y:S01]  /*4fb0*/  FFMA R19, R10.reuse, R15, R19 ;  /* 0x0000000f0a137223 */ /* 0x040fe20000000013 */
[C---:B------:R-:W-:Y:S01]  /*4fc0*/  FFMA R20, R10.reuse, R14, R20 ;  /* 0x0000000e0a147223 */ /* 0x040fe20000000014 */
[-C--:B------:R-:W-:Y:S01]  /*4fd0*/  FFMA R21, R10, R36.reuse, R7 ;  /* 0x000000240a157223 */ /* 0x080fe20000000007 */
[----:B------:R-:W-:Y:S01]  /*4fe0*/  FFMA R73, R73, R36, R8 ;  /* 0x0000002449497223 */ /* 0x000fe20000000008 */
[-C--:B------:R-:W-:Y:S01]  /*4ff0*/  FFMA R7, R3, R17.reuse, RZ ;  /* 0x0000001103077223 */ /* 0x080fe200000000ff */
[-C--:B------:R-:W-:Y:S01]  /*5000*/  FFMA R8, R4, R17.reuse, RZ ;  /* 0x0000001104087223 */ /* 0x080fe200000000ff */
[-C--:B------:R-:W-:Y:S01]  /*5010*/  FFMA R10, R5, R17.reuse, RZ ;  /* 0x00000011050a7223 */ /* 0x080fe200000000ff */
[----:B------:R-:W-:Y:S01]  /*5020*/  FFMA R37, R9, R17, RZ ;  /* 0x0000001109257223 */ /* 0x000fe200000000ff */
[----:B------:R-:W-:Y:S01]  /*5030*/  FADD R43, RZ, R43 ;  /* 0x0000002bff2b7221 */ /* 0x000fe20000000000 */
[-C--:B------:R-:W-:Y:S01]  /*5040*/  FFMA R7, R2, R13.reuse, R7 ;  /* 0x0000000d02077223 */ /* 0x080fe20000000007 */
[-C--:B------:R-:W-:Y:S01]  /*5050*/  FFMA R8, R64, R13.reuse, R8 ;  /* 0x0000000d40087223 */ /* 0x080fe20000000008 */
[-C--:B------:R-:W-:Y:S01]  /*5060*/  FFMA R10, R63, R13.reuse, R10 ;  /* 0x0000000d3f0a7223 */ /* 0x080fe2000000000a */
[----:B------:R-:W-:Y:S01]  /*5070*/  FFMA R38, R9, R13, RZ ;  /* 0x0000000d09267223 */ /* 0x000fe200000000ff */
[-C--:B------:R-:W-:Y:S01]  /*5080*/  FFMA R13, R3, R15.reuse, RZ ;  /* 0x0000000f030d7223 */ /* 0x080fe200000000ff */
[-C--:B------:R-:W-:Y:S01]  /*5090*/  FFMA R17, R4, R15.reuse, RZ ;  /* 0x0000000f04117223 */ /* 0x080fe200000000ff */
[-C--:B------:R-:W-:Y:S01]  /*50a0*/  FFMA R37, R74, R15.reuse, R37 ;  /* 0x0000000f4a257223 */ /* 0x080fe20000000025 */
[----:B------:R-:W-:Y:S01]  /*50b0*/  FADD R33, R43, R33 ;  /* 0x000000212b217221 */ /* 0x000fe20000000000 */
[----:B------:R-:W-:Y:S01]  /*50c0*/  FFMA R15, R5, R15, RZ ;  /* 0x0000000f050f7223 */ /* 0x000fe200000000ff */
[----:B------:R-:W-:Y:S01]  /*50d0*/  FFMA R9, R9, R12, RZ ;  /* 0x0000000c09097223 */ /* 0x000fe200000000ff */
[-C--:B------:R-:W-:Y:S01]  /*50e0*/  FFMA R13, R2, R14.reuse, R13 ;  /* 0x0000000e020d7223 */ /* 0x080fe2000000000d */
[-C--:B------:R-:W-:Y:S01]  /*50f0*/  FFMA R17, R64, R14.reuse, R17 ;  /* 0x0000000e40117223 */ /* 0x080fe20000000011 */
[-C--:B------:R-:W-:Y:S01]  /*5100*/  FFMA R15, R63, R14.reuse, R15 ;  /* 0x0000000e3f0f7223 */ /* 0x080fe2000000000f */
[----:B------:R-:W-:Y:S01]  /*5110*/  FFMA R38, R74, R14, R38 ;  /* 0x0000000e4a267223 */ /* 0x000fe20000000026 */
[C---:B------:R-:W-:Y:S01]  /*5120*/  FFMA R19, R11.reuse, R16, R19 ;  /* 0x000000100b137223 */ /* 0x040fe20000000013 */
[C---:B------:R-:W-:Y:S01]  /*5130*/  FFMA R20, R11.reuse, R18, R20 ;  /* 0x000000120b147223 */ /* 0x040fe20000000014 */
[-C--:B------:R-:W-:Y:S01]  /*5140*/  FFMA R21, R11, R33.reuse, R21 ;  /* 0x000000210b157223 */ /* 0x080fe20000000015 */
[-C--:B------:R-:W-:Y:S01]  /*5150*/  FFMA R11, R0, R12.reuse, R7 ;  /* 0x0000000c000b7223 */ /* 0x080fe20000000007 */
[----:B------:R-:W-:Y:S01]  /*5160*/  FFMA R14, R62, R12, R8 ;  /* 0x0000000c3e0e7223 */ /* 0x000fe20000000008 */
[----:B------:R-:W-:Y:S01]  /*5170*/  FFMA R74, R74, R36, R9 ;  /* 0x000000244a4a7223 */ /* 0x000fe20000000009 */
[-C--:B------:R-:W-:Y:S01]  /*5180*/  FFMA R7, R3, R16.reuse, RZ ;  /* 0x0000001003077223 */ /* 0x080fe200000000ff */
[-C--:B------:R-:W-:Y:S01]  /*5190*/  FFMA R8, R4, R16.reuse, RZ ;  /* 0x0000001004087223 */ /* 0x080fe200000000ff */
[-C--:B------:R-:W-:Y:S01]  /*51a0*/  FFMA R9, R5, R16.reuse, RZ ;  /* 0x0000001005097223 */ /* 0x080fe200000000ff */
[----:B------:R-:W-:Y:S01]  /*51b0*/  FFMA R34, R75, R16, R34 ;  /* 0x000000104b227223 */ /* 0x000fe20000000022 */
[-C--:B------:R-:W-:Y:S01]  /*51c0*/  FFMA R7, R2, R18.reuse, R7 ;  /* 0x0000001202077223 */ /* 0x080fe20000000007 */
[-C--:B------:R-:W-:Y:S01]  /*51d0*/  FFMA R8, R64, R18.reuse, R8 ;  /* 0x0000001240087223 */ /* 0x080fe20000000008 */
[----:B------:R-:W-:Y:S01]  /*51e0*/  FFMA R9, R63, R18, R9 ;  /* 0x000000123f097223 */ /* 0x000fe20000000009 */
[----:B------:R-:W-:Y:S01]  /*51f0*/  FFMA R10, R65, R12, R10 ;  /* 0x0000000c410a7223 */ /* 0x000fe2000000000a */
[C---:B------:R-:W-:Y:S01]  /*5200*/  FFMA R37, R76.reuse, R16, R37 ;  /* 0x000000104c257223 */ /* 0x040fe20000000025 */
[-C--:B------:R-:W-:Y:S01]  /*5210*/  FFMA R73, R75, R33.reuse, R73 ;  /* 0x000000214b497223 */ /* 0x080fe20000000049 */
[-C--:B------:R-:W-:Y:S01]  /*5220*/  FFMA R74, R76, R33.reuse, R74 ;  /* 0x000000214c4a7223 */ /* 0x080fe2000000004a */
[-C--:B------:R-:W-:Y:S01]  /*5230*/  FFMA R12, R0, R33.reuse, R7 ;  /* 0x00000021000c7223 */ /* 0x080fe20000000007 */
[-C--:B------:R-:W-:Y:S01]  /*5240*/  FFMA R16, R62, R33.reuse, R8 ;  /* 0x000000213e107223 */ /* 0x080fe20000000008 */
[----:B------:R-:W-:Y:S01]  /*5250*/  FFMA R33, R65, R33, R9 ;  /* 0x0000002141217223 */ /* 0x000fe20000000009 */
[-C--:B------:R-:W-:Y:S01]  /*5260*/  FFMA R35, R75, R18.reuse, R35 ;  /* 0x000000124b237223 */ /* 0x080fe20000000023 */
[----:B------:R-:W-:Y:S01]  /*5270*/  FFMA R38, R76, R18, R38 ;  /* 0x000000124c267223 */ /* 0x000fe20000000026 */
[-C--:B------:R-:W-:Y:S01]  /*5280*/  FMUL R7, R64, R5.reuse ;  /* 0x0000000540077220 */ /* 0x080fe20000400000 */
[----:B------:R-:W-:Y:S01]  /*5290*/  FMUL R8, R65, R4 ;  /* 0x0000000441087220 */ /* 0x000fe20000400000 */
[----:B------:R-:W-:Y:S01]  /*52a0*/  FMUL R9, R63, R62 ;  /* 0x0000003e3f097220 */ /* 0x000fe20000400000 */
[----:B------:R-:W-:Y:S01]  /*52b0*/  FADD R20, R20, R31 ;  /* 0x0000001f14147221 */ /* 0x000fe20000000000 */
[----:B------:R-:W-:Y:S01]  /*52c0*/  FADD R21, R21, R30 ;  /* 0x0000001e15157221 */ /* 0x000fe20000000000 */
[-C--:B------:R-:W-:Y:S01]  /*52d0*/  FFMA R13, R0, R36.reuse, R13 ;  /* 0x00000024000d7223 */ /* 0x080fe2000000000d */
[-C--:B------:R-:W-:Y:S01]  /*52e0*/  FFMA R17, R62, R36.reuse, R17 ;  /* 0x000000243e117223 */ /* 0x080fe20000000011 */
        /* <DEDUP_REMOVED lines=8> */
[----:B------:R-:W-:Y:S01]  /*5370*/  FFMA R18, R63, R4, -R7 ;  /* 0x000000043f127223 */ /* 0x000fe20000000807 */
[----:B------:R-:W-:Y:S01]  /*5380*/  FFMA R30, R62, R5, -R8 ;  /* 0x000000053e1e7223 */ /* 0x000fe20000000808 */
[----:B------:R-:W-:Y:S01]  /*5390*/  FFMA R31, R65, R64, -R9 ;  /* 0x00000040411f7223 */ /* 0x000fe20000000809 */
[----:B-1----:R-:W-:Y:S05]  /*53a0*/  @!P0 BRA `(.L_x_1769) ;  /* 0x0000004000008947 */ /* 0x002fea0003800000 */
[----:B------:R-:W-:Y:S02]  /*53b0*/  MOV R43, R6 ;  /* 0x00000006002b7202 */ /* 0x000fe40000000f00 */
[----:B------:R-:W-:-:S02]  /*53c0*/  MOV R46, 0x53e0 ;  /* 0x000053e0002e7802 */ /* 0x000fc40000000f00 */
[----:B------:R-:W-:Y:S05]  /*53d0*/  CALL.REL.NOINC `($__internal_24_$__cuda_sm3x_div_rn_noftz_f32_slowpath) ;  /* 0x000020a000007944 */ /* 0x000fea0003c00000 */
[----:B0-----:R-:W-:Y:S02]  /*53e0*/  MOV R45, R43 ;  /* 0x0000002b002d7202 */ /* 0x001fe40000000f00 */
.L_x_1769:
[----:B------:R-:W-:Y:S05]  /*53f0*/  BSYNC B1 ;  /* 0x0000000000017941 */ /* 0x000fea0003800000 */
.L_x_1768:
[----:B------:R-:W-:Y:S01]  /*5400*/  ISETP.NE.U32.AND P0, PT, RZ, c[0x0][0x428], PT ;  /* 0x00010a00ff007a0c */ /* 0x000fe20003f05070 */
[----:B------:R-:W-:Y:S01]  /*5410*/  FMUL R9, R64, R0 ;  /* 0x0000000040097220 */ /* 0x000fe20000400000 */
[-C--:B------:R-:W-:Y:S01]  /*5420*/  FMUL R8, R63, R3.reuse ;  /* 0x000000033f087220 */ /* 0x080fe20000400000 */
[-C--:B------:R-:W-:Y:S01]  /*5430*/  FMUL R7, R65, R2.reuse ;  /* 0x0000000241077220 */ /* 0x080fe20000400000 */
[----:B------:R-:W-:Y:S01]  /*5440*/  ISETP.NE.AND.EX P0, PT, RZ, c[0x0][0x42c], PT, P0 ;  /* 0x00010b00ff007a0c */ /* 0x000fe20003f05300 */
[CC--:B------:R-:W-:Y:S01]  /*5450*/  FFMA R9, R62.reuse, R2.reuse, -R9 ;  /* 0x000000023e097223 */ /* 0x0c0fe20000000809 */
[----:B------:R-:W-:Y:S01]  /*5460*/  FFMA R8, R5, R2, -R8 ;  /* 0x0000000205087223 */ /* 0x000fe20000000808 */
[----:B------:R-:W-:Y:S01]  /*5470*/  FADD R6, -R45, R52 ;  /* 0x000000342d067221 */ /* 0x000fe20000000100 */
[-C--:B------:R-:W-:Y:S01]  /*5480*/  FMUL R62, R62, R3.reuse ;  /* 0x000000033e3e7220 */ /* 0x080fe20000400000 */
[----:B------:R-:W-:Y:S01]  /*5490*/  FMUL R5, R5, R0 ;  /* 0x0000000005057220 */ /* 0x000fe20000400000 */
[----:B------:R-:W-:Y:S01]  /*54a0*/  FMUL R2, R4, R2 ;  /* 0x0000000204027220 */ /* 0x000fe20000400000 */
[-C--:B------:R-:W-:Y:S01]  /*54b0*/  FFMA R7, R63, R0.reuse, -R7 ;  /* 0x000000003f077223 */ /* 0x080fe20000000807 */
[----:B------:R-:W-:Y:S01]  /*54c0*/  FFMA R6, R6, 6, RZ ;  /* 0x40c0000006067823 */ /* 0x000fe200000000ff */
[----:B------:R-:W-:Y:S01]  /*54d0*/  FFMA R62, R4, R0, -R62 ;  /* 0x00000000043e7223 */ /* 0x000fe2000000083e */
[-C--:B------:R-:W-:Y:S01]  /*54e0*/  FFMA R5, R65, R3.reuse, -R5 ;  /* 0x0000000341057223 */ /* 0x080fe20000000805 */
[----:B------:R-:W-:Y:S01]  /*54f0*/  FFMA R64, R64, R3, -R2 ;  /* 0x0000000340407223 */ /* 0x000fe20000000802 */
[-C--:B------:R-:W-:Y:S01]  /*5500*/  FFMA R0, R31, R6.reuse, R19 ;  /* 0x000000061f007223 */ /* 0x080fe20000000013 */
[-C--:B------:R-:W-:Y:S01]  /*5510*/  FFMA R2, R30, R6.reuse, R20 ;  /* 0x000000061e027223 */ /* 0x080fe20000000014 */
[----:B------:R-:W-:Y:S01]  /*5520*/  FFMA R3, R18, R6, R21 ;  /* 0x0000000612037223 */ /* 0x000fe20000000015 */
[C---:B------:R-:W-:Y:S01]  /*5530*/  FFMA R7, R6.reuse, R7, R29 ;  /* 0x0000000706077223 */ /* 0x040fe2000000001d */
[C---:B------:R-:W-:Y:S01]  /*5540*/  FFMA R5, R6.reuse, R5, R28 ;  /* 0x0000000506057223 */ /* 0x040fe2000000001c */
[C---:B------:R-:W-:Y:S01]  /*5550*/  FFMA R8, R6.reuse, R8, R27 ;  /* 0x0000000806087223 */ /* 0x040fe2000000001b */
[C---:B------:R-:W-:Y:S01]  /*5560*/  FFMA R9, R6.reuse, R9, R26 ;  /* 0x0000000906097223 */ /* 0x040fe2000000001a */
[C---:B------:R-:W-:Y:S01]  /*5570*/  FFMA R62, R6.reuse, R62, R25 ;  /* 0x0000003e063e7223 */ /* 0x040fe20000000019 */
        /* <DEDUP_REMOVED lines=27> */
.L_x_1770:
        /* <DEDUP_REMOVED lines=18> */
.L_x_1771:
[----:B0-----:R-:W-:Y:S01]  /*5850*/  FADD R4, RZ, R14 ;  /* 0x0000000eff047221 */ /* 0x001fe20000000000 */
[----:B------:R-:W-:Y:S01]  /*5860*/  FADD R0, RZ, R10 ;  /* 0x0000000aff007221 */ /* 0x000fe20000000000 */
[----:B------:R-:W-:Y:S01]  /*5870*/  ISETP.NE.U32.AND P0, PT, RZ, c[0x0][0x3b8], PT ;  /* 0x0000ee00ff007a0c */ /* 0x000fe20003f05070 */
[----:B------:R-:W-:Y:S01]  /*5880*/  FADD R2, RZ, R15 ;  /* 0x0000000fff027221 */ /* 0x000fe20000000000 */
[----:B------:R-:W-:Y:S01]  /*5890*/  FADD R51, R4, R51 ;  /* 0x0000003304337221 */ /* 0x000fe20000000000 */
[----:B------:R-:W-:Y:S01]  /*58a0*/  FADD R4, RZ, R16 ;  /* 0x00000010ff047221 */ /* 0x000fe20000000000 */
[----:B------:R-:W-:Y:S01]  /*58b0*/  FADD R3, RZ, R33 ;  /* 0x00000021ff037221 */ /* 0x000fe20000000000 */
[----:B------:R-:W-:Y:S01]  /*58c0*/  FADD R0, R0, R114 ;  /* 0x0000007200007221 */ /* 0x000fe20000000000 */
[----:B------:R-:W-:Y:S01]  /*58d0*/  ISETP.NE.AND.EX P0, PT, RZ, c[0x0][0x3bc], PT, P0 ;  /* 0x0000ef00ff007a0c */ /* 0x000fe20003f05300 */
[----:B------:R-:W-:Y:S01]  /*58e0*/  FADD R112, R4, R112 ;  /* 0x0000007004707221 */ /* 0x000fe20000000000 */
[----:B------:R-:W-:Y:S01]  /*58f0*/  FADD R4, RZ, R12 ;  /* 0x0000000cff047221 */ /* 0x000fe20000000000 */
[----:B------:R-:W-:Y:S01]  /*5900*/  FADD R2, R2, R113 ;  /* 0x0000007102027221 */ /* 0x000fe20000000000 */
[----:B------:R-:W-:Y:S01]  /*5910*/  FADD R5, RZ, R17 ;  /* 0x00000011ff057221 */ /* 0x000fe20000000000 */
[----:B------:R-:W-:Y:S01]  /*5920*/  FADD R3, R3, R115 ;  /* 0x0000007303037221 */ /* 0x000fe20000000000 */
[----:B------:R-:W-:Y:S01]  /*5930*/  FADD R50, R4, R50 ;  /* 0x0000003204327221 */ /* 0x000fe20000000000 */
[--C-:B------:R-:W-:Y:S01]  /*5940*/  FADD R4, RZ, -R0.reuse ;  /* 0x80000000ff047221 */ /* 0x100fe20000000000 */
[----:B------:R-:W-:Y:S01]  /*5950*/  FADD R8, RZ, R0 ;  /* 0x00000000ff087221 */ /* 0x000fe20000000000 */
[--C-:B------:R-:W-:Y:S01]  /*5960*/  FADD R0, RZ, -R2.reuse ;  /* 0x80000002ff007221 */ /* 0x100fe20000000000 */
[----:B------:R-:W-:Y:S01]  /*5970*/  FADD R9, RZ, R2 ;  /* 0x00000002ff097221 */ /* 0x000fe20000000000 */
[----:B------:R-:W-:Y:S01]  /*5980*/  FADD R5, R5, R111 ;  /* 0x0000006f05057221 */ /* 0x000fe20000000000 */
[----:B------:R-:W-:Y:S01]  /*5990*/  FADD R6, RZ, R11 ;  /* 0x0000000bff067221 */ /* 0x000fe20000000000 */
[----:B------:R-:W-:Y:S01]  /*59a0*/  FADD R7, RZ, R13 ;  /* 0x0000000dff077221 */ /* 0x000fe20000000000 */
[----:B------:R-:W-:Y:S01]  /*59b0*/  FADD R2, RZ, -R3 ;  /* 0x80000003ff027221 */ /* 0x000fe20000000000 */
[----:B------:R-:W-:Y:S01]  /*59c0*/  FADD R4, R4, -R51 ;  /* 0x8000003304047221 */ /* 0x000fe20000000000 */
[----:B------:R-:W-:Y:S01]  /*59d0*/  FADD R6, R6, R48 ;  /* 0x0000003006067221 */ /* 0x000fe20000000000 */
[----:B------:R-:W-:Y:S01]  /*59e0*/  FADD R7, R7, R49 ;  /* 0x0000003107077221 */ /* 0x000fe20000000000 */
[--C-:B------:R-:W-:Y:S01]  /*59f0*/  FADD R0, R0, -R5.reuse ;  /* 0x8000000500007221 */ /* 0x100fe20000000000 */
[----:B------:R-:W-:Y:S01]  /*5a00*/  FADD R2, R2, -R112 ;  /* 0x8000007002027221 */ /* 0x000fe20000000000 */
[----:B------:R-:W-:Y:S01]  /*5a10*/  FADD R10, RZ, R5 ;  /* 0x00000005ff0a7221 */ /* 0x000fe20000000000 */
        /* <DEDUP_REMOVED lines=18> */
.L_x_1772:
[----:B------:R-:W-:-:S04]  /*5b40*/  ISETP.NE.U32.AND P1, PT, RZ, c[0x0][0x1f8], PT ;  /* 0x00007e00ff007a0c */ /* 0x000fc80003f25070 */
[----:B------:R-:W-:-:S13]  /*5b50*/  ISETP.NE.AND.EX P1, PT, RZ, c[0x0][0x1fc], PT, P1 ;  /* 0x00007f00ff007a0c */ /* 0x000fda0003f25310 */
[----:B------:R-:W-:Y:S05]  /*5b60*/  @!P1 BRA `(.L_x_1773) ;  /* 0x0000006000009947 */ /* 0x000fea0003800000 */
[----:B------:R-:W-:Y:S01]  /*5b70*/  MOV R2, c[0x0][0x210] ;  /* 0x0000840000027a02 */ /* 0x000fe20000000f00 */
[----:B------:R-:W-:-:S04]  /*5b80*/  IMAD R0, R59, c[0x0][0x210], RZ ;  /* 0x000084003b007a24 */ /* 0x000fc800078e02ff */
[C---:B------:R-:W-:Y:S02]  /*5b90*/  IMAD R0, R69.reuse, R53, R0 ;  /* 0x0000003545007224 */ /* 0x040fe400078e0200 */
[----:B------:R-:W-:-:S05]  /*5ba0*/  IMAD.WIDE.U32 R2, R69, R2, c[0x0][0x1f8] ;  /* 0x00007e0045027625 */ /* 0x000fca00078e0002 */
[----:B------:R-:W-:-:S05]  /*5bb0*/  IADD3 R3, R0, R3, RZ ;  /* 0x0000000300037210 */ /* 0x000fca0007ffe0ff */
[----:B------:R0:W-:Y:S02]  /*5bc0*/  RED.E.ADD.F32.FTZ.RN.STRONG.GPU [R2.64], R85 ;  /* 0x000000550200798e */ /* 0x0001e4000c10e792 */
.L_x_1773:
[----:B------:R-:W-:Y:S01]  /*5bd0*/  FADD R86, RZ, R86 ;  /* 0x00000056ff567221 */ /* 0x000fe20000000000 */
        /* <DEDUP_REMOVED lines=8> */
.L_x_1774:
        /* <DEDUP_REMOVED lines=9> */
.L_x_1775:
        /* <DEDUP_REMOVED lines=9> */
.L_x_1776:
        /* <DEDUP_REMOVED lines=9> */
.L_x_1777:
        /* <DEDUP_REMOVED lines=9> */
.L_x_1778:
        /* <DEDUP_REMOVED lines=9> */
.L_x_1779:
        /* <DEDUP_REMOVED lines=10> */
[----:B------:R0:W-:Y:S01]  /*5fd0*/  RED.E.ADD.F32.FTZ.RN.STRONG.GPU [R2.64+0x8], RZ ;  /* 0x000008ff0200798e */ /* 0x0001e2000c10e792 */
[----:B------:R-:W-:Y:S05]  /*5fe0*/  BRA `(.L_x_1781) ;  /* 0x000000b000007947 */ /* 0x000fea0003800000 */
.L_x_1780:
        /* <DEDUP_REMOVED lines=10> */
[----:B------:R0:W-:Y:S02]  /*6090*/  RED.E.ADD.F32.FTZ.RN.STRONG.GPU [R2.64+0x8], RZ ;  /* 0x000008ff0200798e */ /* 0x0001e4000c10e792 */
.L_x_1781:
        /* <DEDUP_REMOVED lines=10> */
.L_x_1783:
        /* <DEDUP_REMOVED lines=11> */
.L_x_1784:
        /* <DEDUP_REMOVED lines=10> */
.L_x_1785:
        /* <DEDUP_REMOVED lines=11> */
.L_x_1786:
        /* <DEDUP_REMOVED lines=10> */
.L_x_1787:
        /* <DEDUP_REMOVED lines=11> */
.L_x_1782:
        /* <DEDUP_REMOVED lines=12> */
.L_x_1788:
        /* <DEDUP_REMOVED lines=8> */
[----:B------:R0:W-:Y:S04]  /*65d0*/  RED.E.ADD.F32.FTZ.RN.STRONG.GPU [R2.64], R8 ;  /* 0x000000080200798e */ /* 0x0001e8000c10e792 */
[----:B------:R0:W-:Y:S04]  /*65e0*/  RED.E.ADD.F32.FTZ.RN.STRONG.GPU [R2.64+0x4], R9 ;  /* 0x000004090200798e */ /* 0x0001e8000c10e792 */
[----:B------:R0:W-:Y:S02]  /*65f0*/  RED.E.ADD.F32.FTZ.RN.STRONG.GPU [R2.64+0x8], R5 ;  /* 0x000008050200798e */ /* 0x0001e4000c10e792 */
.L_x_1789:
        /* <DEDUP_REMOVED lines=10> */
.L_x_1791:
        /* <DEDUP_REMOVED lines=11> */
.L_x_1792:
        /* <DEDUP_REMOVED lines=10> */
.L_x_1793:
        /* <DEDUP_REMOVED lines=11> */
.L_x_1790:
[----:B------:R-:W-:Y:S01]  /*68a0*/  FADD R4, RZ, R4 ;  /* 0x00000004ff047221 */ /* 0x000fe20000000000 */
[----:B------:R-:W-:Y:S01]  /*68b0*/  FADD R11, RZ, R11 ;  /* 0x0000000bff0b7221 */ /* 0x000fe20000000000 */
[----:B------:R-:W-:Y:S01]  /*68c0*/  FADD R12, RZ, R12 ;  /* 0x0000000cff0c7221 */ /* 0x000fe20000000000 */
        /* <DEDUP_REMOVED lines=10> */
.L_x_1794:
        /* <DEDUP_REMOVED lines=11> */
.L_x_1795:
[----:B------:R-:W-:-:S04]  /*6a20*/  ISETP.NE.U32.AND P0, PT, RZ, c[0x0][0x498], PT ;  /* 0x00012600ff007a0c */ /* 0x000fc80003f05070 */
[----:B------:R-:W-:-:S13]  /*6a30*/  ISETP.NE.AND.EX P0, PT, RZ, c[0x0][0x49c], PT, P0 ;  /* 0x00012700ff007a0c */ /* 0x000fda0003f05300 */
[----:B------:R-:W-:Y:S05]  /*6a40*/  @!P0 BRA `(.L_x_1796) ;  /* 0x000000a000008947 */ /* 0x000fea0003800000 */
[----:B0-----:R-:W-:Y:S02]  /*6a50*/  MOV R2, c[0x0][0x4bc] ;  /* 0x00012f0000027a02 */ /* 0x001fe40000000f00 */
[----:B------:R-:W-:-:S03]  /*6a60*/  SHF.R.S32.HI R0, RZ, 0x1f, R54 ;  /* 0x0000001fff007819 */ /* 0x000fc60000011436 */
[----:B------:R-:W-:-:S04]  /*6a70*/  IMAD.WIDE R2, R2, 0x2, RZ ;  /* 0x0000000202027825 */ /* 0x000fc800078e02ff */
[----:B------:R-:W-:Y:S02]  /*6a80*/  IMAD R0, R0, c[0x0][0x4b8], RZ ;  /* 0x00012e0000007a24 */ /* 0x000fe400078e02ff */
[----:B------:R-:W-:-:S04]  /*6a90*/  IMAD.WIDE.U32 R2, R54, c[0x0][0x4b8], R2 ;  /* 0x00012e0036027a25 */ /* 0x000fc800078e0002 */
[----:B------:R-:W-:Y:S01]  /*6aa0*/  IMAD R0, R54, UR13, R0 ;  /* 0x0000000d36007c24 */ /* 0x000fe2000f8e0200 */
[----:B------:R-:W-:-:S04]  /*6ab0*/  IADD3 R2, P1, R2, c[0x0][0x498], RZ ;  /* 0x0001260002027a10 */ /* 0x000fc80007f3e0ff */
[----:B------:R-:W-:-:S05]  /*6ac0*/  IADD3.X R3, R3, c[0x0][0x49c], R0, P1, !PT ;  /* 0x0001270003037a10 */ /* 0x000fca0000ffe400 */
[----:B------:R0:W-:Y:S01]  /*6ad0*/  RED.E.ADD.F32.FTZ.RN.STRONG.GPU [R2.64], RZ ;  /* 0x000000ff0200798e */ /* 0x0001e2000c10e792 */
[----:B------:R-:W-:Y:S05]  /*6ae0*/  BRA `(.L_x_1797) ;  /* 0x000000a000007947 */ /* 0x000fea0003800000 */
.L_x_1796:
[----:B------:R-:W-:-:S04]  /*6af0*/  ISETP.NE.U32.AND P1, PT, RZ, c[0x0][0x2d8], PT ;  /* 0x0000b600ff007a0c */ /* 0x000fc80003f25070 */
[----:B------:R-:W-:-:S13]  /*6b00*/  ISETP.NE.AND.EX P1, PT, RZ, c[0x0][0x2dc], PT, P1 ;  /* 0x0000b700ff007a0c */ /* 0x000fda0003f25310 */
[----:B------:R-:W-:Y:S05]  /*6b10*/  @!P1 BRA `(.L_x_1797) ;  /* 0x0000007000009947 */ /* 0x000fea0003800000 */
[----:B------:R-:W-:Y:S02]  /*6b20*/  MOV R0, c[0x0][0x2f4] ;  /* 0x0000bd0000007a02 */ /* 0x000fe40000000f00 */
[----:B0-----:R-:W-:Y:S02]  /*6b30*/  MOV R2, R56 ;  /* 0x0000003800027202 */ /* 0x001fe40000000f00 */
[----:B------:R-:W-:-:S05]  /*6b40*/  MOV R3, R58 ;  /* 0x0000003a00037202 */ /* 0x000fca0000000f00 */
[----:B------:R-:W-:-:S05]  /*6b50*/  IMAD.WIDE R2, R0, 0x2, R2 ;  /* 0x0000000200027825 */ /* 0x000fca00078e0202 */
[----:B------:R-:W-:-:S04]  /*6b60*/  IADD3 R2, P1, R2, c[0x0][0x2d8], RZ ;  /* 0x0000b60002027a10 */ /* 0x000fc80007f3e0ff */
[----:B------:R-:W-:-:S05]  /*6b70*/  IADD3.X R3, R3, c[0x0][0x2dc], RZ, P1, !PT ;  /* 0x0000b70003037a10 */ /* 0x000fca0000ffe4ff */
[----:B------:R0:W-:Y:S04]  /*6b80*/  RED.E.ADD.F32.FTZ.RN.STRONG.GPU [R2.64], RZ ;  /* 0x000000ff0200798e */ /* 0x0001e8000c10e792 */
.L_x_1797:
[----:B------:R-:W-:Y:S01]  /*6b90*/  FADD R24, RZ, R24 ;  /* 0x00000018ff187221 */ /* 0x000fe20000000000 */
[----:B------:R-:W-:Y:S05]  /*6ba0*/  @!P0 BRA `(.L_x_1798) ;  /* 0x000000c000008947 */ /* 0x000fea0003800000 */
[----:B------:R-:W-:Y:S01]  /*6bb0*/  ULDC UR16, c[0x0][0x4bc] ;  /* 0x00012f0000107ab9 */ /* 0x000fe20000000800 */
[----:B------:R-:W-:Y:S01]  /*6bc0*/  SHF.R.S32.HI R0, RZ, 0x1f, R54 ;  /* 0x0000001fff007819 */ /* 0x000fe20000011436 */
[----:B------:R-:W-:Y:S01]  /*6bd0*/  USHF.R.S32.HI UR16, URZ, 0x1f, UR16 ;  /* 0x0000001f3f107899 */ /* 0x000fe20008011410 */
[----:B0-----:R-:W-:-:S03]  /*6be0*/  MOV R2, c[0x0][0x4bc] ;  /* 0x00012f0000027a02 */ /* 0x001fc60000000f00 */
[----:B------:R-:W-:Y:S02]  /*6bf0*/  IMAD R0, R0, c[0x0][0x4b8], RZ ;  /* 0x00012e0000007a24 */ /* 0x000fe400078e02ff */
[----:B------:R-:W-:Y:S02]  /*6c00*/  MOV R3, UR16 ;  /* 0x0000001000037c02 */ /* 0x000fe40008000f00 */
[----:B------:R-:W-:-:S03]  /*6c10*/  IMAD R0, R54, UR13, R0 ;  /* 0x0000000d36007c24 */ /* 0x000fc6000f8e0200 */
[----:B------:R-:W-:-:S05]  /*6c20*/  IMAD.WIDE.U32 R2, R54, c[0x0][0x4b8], R2 ;  /* 0x00012e0036027a25 */ /* 0x000fca00078e0002 */
[----:B------:R-:W-:-:S04]  /*6c30*/  IADD3 R2, P1, R2, c[0x0][0x498], RZ ;  /* 0x0001260002027a10 */ /* 0x000fc80007f3e0ff */
[----:B------:R-:W-:-:S05]  /*6c40*/  IADD3.X R3, R0, c[0x0][0x49c], R3, P1, !PT ;  /* 0x0001270000037a10 */ /* 0x000fca0000ffe403 */
[----:B------:R0:W-:Y:S01]  /*6c50*/  RED.E.ADD.F32.FTZ.RN.STRONG.GPU [R2.64], R24 ;  /* 0x000000180200798e */ /* 0x0001e2000c10e792 */
[----:B------:R-:W-:Y:S05]  /*6c60*/  BRA `(.L_x_1799) ;  /* 0x0000008000007947 */ /* 0x000fea0003800000 */
.L_x_1798:
[----:B------:R-:W-:-:S04]  /*6c70*/  ISETP.NE.U32.AND P1, PT, RZ, c[0x0][0x2d8], PT ;  /* 0x0000b600ff007a0c */ /* 0x000fc80003f25070 */
[----:B------:R-:W-:-:S13]  /*6c80*/  ISETP.NE.AND.EX P1, PT, RZ, c[0x0][0x2dc], PT, P1 ;  /* 0x0000b700ff007a0c */ /* 0x000fda0003f25310 */
[----:B------:R-:W-:Y:S05]  /*6c90*/  @!P1 BRA `(.L_x_1799) ;  /* 0x0000005000009947 */ /* 0x000fea0003800000 */
[----:B0-----:R-:W-:-:S04]  /*6ca0*/  MOV R2, c[0x0][0x2f4] ;  /* 0x0000bd0000027a02 */ /* 0x001fc80000000f00 */
[--C-:B------:R-:W-:Y:S02]  /*6cb0*/  SHF.R.S32.HI R0, RZ, 0x1f, R2.reuse ;  /* 0x0000001fff007819 */ /* 0x100fe40000011402 */
[----:B------:R-:W-:-:S04]  /*6cc0*/  IADD3 R2, P1, P2, R56, c[0x0][0x2d8], R2 ;  /* 0x0000b60038027a10 */ /* 0x000fc80007a3e002 */
[----:B------:R-:W-:-:S05]  /*6cd0*/  IADD3.X R3, R58, c[0x0][0x2dc], R0, P1, P2 ;  /* 0x0000b7003a037a10 */ /* 0x000fca0000fe4400 */
[----:B------:R0:W-:Y:S04]  /*6ce0*/  RED.E.ADD.F32.FTZ.RN.STRONG.GPU [R2.64], R24 ;  /* 0x000000180200798e */ /* 0x0001e8000c10e792 */
.L_x_1799:
[----:B------:R-:W-:Y:S01]  /*6cf0*/  FADD R22, RZ, R22 ;  /* 0x00000016ff167221 */ /* 0x000fe20000000000 */
[----:B------:R-:W-:Y:S05]  /*6d00*/  @!P0 BRA `(.L_x_1800) ;  /* 0x0000008000008947 */ /* 0x000fea0003800000 */
[----:B------:R-:W-:Y:S02]  /*6d10*/  SHF.R.S32.HI R0, RZ, 0x1f, R54 ;  /* 0x0000001fff007819 */ /* 0x000fe40000011436 */
[----:B0-----:R-:W-:-:S03]  /*6d20*/  MOV R2, c[0x0][0x4b8] ;  /* 0x00012e0000027a02 */ /* 0x001fc60000000f00 */
[----:B------:R-:W-:Y:S02]  /*6d30*/  IMAD R0, R0, c[0x0][0x4b8], RZ ;  /* 0x00012e0000007a24 */ /* 0x000fe400078e02ff */
[----:B------:R-:W-:-:S04]  /*6d40*/  IMAD.WIDE.U32 R2, R54, R2, c[0x0][0x498] ;  /* 0x0001260036027625 */ /* 0x000fc800078e0002 */
[----:B------:R-:W-:-:S05]  /*6d50*/  IMAD R0, R54, UR13, R0 ;  /* 0x0000000d36007c24 */ /* 0x000fca000f8e0200 */
[----:B------:R-:W-:-:S05]  /*6d60*/  IADD3 R3, R0, R3, RZ ;  /* 0x0000000300037210 */ /* 0x000fca0007ffe0ff */
[----:B------:R0:W-:Y:S01]  /*6d70*/  RED.E.ADD.F32.FTZ.RN.STRONG.GPU [R2.64], R22 ;  /* 0x000000160200798e */ /* 0x0001e2000c10e792 */
[----:B------:R-:W-:Y:S05]  /*6d80*/  BRA `(.L_x_1801) ;  /* 0x0000006000007947 */ /* 0x000fea0003800000 */
.L_x_1800:
[----:B------:R-:W-:-:S04]  /*6d90*/  ISETP.NE.U32.AND P0, PT, RZ, c[0x0][0x2d8], PT ;  /* 0x0000b600ff007a0c */ /* 0x000fc80003f05070 */
[----:B------:R-:W-:-:S13]  /*6da0*/  ISETP.NE.AND.EX P0, PT, RZ, c[0x0][0x2dc], PT, P0 ;  /* 0x0000b700ff007a0c */ /* 0x000fda0003f05300 */
[----:B------:R-:W-:Y:S05]  /*6db0*/  @!P0 BRA `(.L_x_1801) ;  /* 0x0000003000008947 */ /* 0x000fea0003800000 */
[----:B------:R-:W-:-:S04]  /*6dc0*/  IADD3 R56, P0, R56, c[0x0][0x2d8], RZ ;  /* 0x0000b60038387a10 */ /* 0x000fc80007f1e0ff */
[----:B------:R-:W-:-:S05]  /*6dd0*/  IADD3.X R57, R58, c[0x0][0x2dc], RZ, P0, !PT ;  /* 0x0000b7003a397a10 */ /* 0x000fca00007fe4ff */
[----:B------:R1:W-:Y:S04]  /*6de0*/  RED.E.ADD.F32.FTZ.RN.STRONG.GPU [R56.64], R22 ;  /* 0x000000163800798e */ /* 0x0003e8000c10e792 */
.L_x_1801:
        /* <DEDUP_REMOVED lines=9> */
[----:B------:R0:W-:Y:S01]  /*6e80*/  RED.E.ADD.F32.FTZ.RN.STRONG.GPU [R2.64], RZ ;  /* 0x000000ff0200798e */ /* 0x0001e2000c10e792 */
[----:B------:R-:W-:Y:S05]  /*6e90*/  BRA `(.L_x_1803) ;  /* 0x000000a000007947 */ /* 0x000fea0003800000 */
.L_x_1802:
        /* <DEDUP_REMOVED lines=9> */
[----:B------:R0:W-:Y:S02]  /*6f30*/  RED.E.ADD.F32.FTZ.RN.STRONG.GPU [R2.64], RZ ;  /* 0x000000ff0200798e */ /* 0x0001e4000c10e792 */
.L_x_1803:
[----:B------:R-:W-:-:S05]  /*6f40*/  MOV R0, c[0x0][0x0] ;  /* 0x0000000000007a02 */ /* 0x000fca0000000f00 */
[----:B------:R-:W-:-:S05]  /*6f50*/  IMAD.WIDE.U32 R54, R0, c[0x0][0xc], R54 ;  /* 0x0000030000367a25 */ /* 0x000fca00078e0036 */
[----:B------:R-:W-:-:S04]  /*6f60*/  ISETP.GE.U32.AND P0, PT, R54, c[0x0][0x178], PT ;  /* 0x00005e0036007a0c */ /* 0x000fc80003f06070 */
[----:B------:R-:W-:-:S13]  /*6f70*/  ISETP.GE.U32.AND.EX P0, PT, R55, c[0x0][0x17c], PT, P0 ;  /* 0x00005f0037007a0c */ /* 0x000fda0003f06100 */
[----:B------:R-:W-:Y:S01]  /*6f80*/  @P0 CALL.REL.NOINC `(.L_x_1804) ;  /* 0x0000001000000944 */ /* 0x000fe20003c00000 */
[----:B------:R-:W-:Y:S05]  /*6f90*/  BRA `(.L_x_1805) ;  /* 0xffff929000007947 */ /* 0x000fea000383ffff */
.L_x_1804:
[----:B------:R-:W-:Y:S05]  /*6fa0*/  BSYNC B0 ;  /* 0x0000000000007941 */ /* 0x000fea0003800000 */
.L_x_1714:
[----:B------:R-:W-:Y:S05]  /*6fb0*/  EXIT ;  /* 0x000000000000794d */ /* 0x000fea0003800000 */
        .weak           $__internal_22_$__cuda_sm20_rcp_rn_f32_slowpath
        .type           $__internal_22_$__cuda_sm20_rcp_rn_f32_slowpath,@function
        .size           $__internal_22_$__cuda_sm20_rcp_rn_f32_slowpath,($__internal_23_$__cuda_sm20_sqrt_rn_f32_slowpath - $__internal_22_$__cuda_sm20_rcp_rn_f32_slowpath)
$__internal_22_$__cuda_sm20_rcp_rn_f32_slowpath:
        /* <DEDUP_REMOVED lines=15> */
.L_x_1807:
        /* <DEDUP_REMOVED lines=27> */
[----:B------:R-:W-:-:S04]  /*7260*/  IADD3 R31, R36, -0xfc, RZ ;  /* 0xffffff04241f7810 */ /* 0x000fc80007ffe0ff */
[----:B------:R-:W-:-:S07]  /*7270*/  SHF.R.U32.HI R30, RZ, R31, R30 ;  /* 0x0000001fff1e7219 */ /* 0x000fce000001161e */
[----:B------:R-:W-:-:S04]  /*7280*/  @!P1 IADD3 R30, R30, 0x1, RZ ;  /* 0x000000011e1e9810 */ /* 0x000fc80007ffe0ff */
[----:B------:R-:W-:-:S04]  /*7290*/  @!P2 SHF.L.U32 R30, R30, 0x1, RZ ;  /* 0x000000011e1ea819 */ /* 0x000fc800000006ff */
[----:B------:R-:W-:Y:S01]  /*72a0*/  LOP3.LUT R30, R30, 0x80000000, R27, 0xf8, !PT ;  /* 0x800000001e1e7812 */ /* 0x000fe200078ef81b */
[----:B------:R-:W-:Y:S05]  /*72b0*/  BRA `(.L_x_1808) ;  /* 0x0000001000007947 */ /* 0x000fea0003800000 */
.L_x_1809:
[----:B------:R0:W1:Y:S02]  /*72c0*/  MUFU.RCP R30, R27 ;  /* 0x0000001b001e7308 */ /* 0x0000640000001000 */
.L_x_1808:
[----:B------:R-:W-:Y:S05]  /*72d0*/  BSYNC B3 ;  /* 0x0000000000037941 */ /* 0x000fea0003800000 */
.L_x_1806:
[----:B01----:R-:W-:Y:S02]  /*72e0*/  MOV R27, R30 ;  /* 0x0000001e001b7202 */ /* 0x003fe40000000f00 */
[----:B------:R-:W-:Y:S02]  /*72f0*/  MOV R30, R34 ;  /* 0x00000022001e7202 */ /* 0x000fe40000000f00 */
[----:B------:R-:W-:-:S04]  /*7300*/  MOV R31, 0x0 ;  /* 0x00000000001f7802 */ /* 0x000fc80000000f00 */
[----:B------:R-:W-:Y:S05]  /*7310*/  RET.REL.NODEC R30 `(solve_tetrahedra_cuda_kernel_backward) ;  /* 0xffff8ce01e007950 */ /* 0x000fea0003c3ffff */
        .weak           $__internal_23_$__cuda_sm20_sqrt_rn_f32_slowpath
        .type           $__internal_23_$__cuda_sm20_sqrt_rn_f32_slowpath,@function
        .size           $__internal_23_$__cuda_sm20_sqrt_rn_f32_slowpath,($__internal_24_$__cuda_sm3x_div_rn_noftz_f32_slowpath - $__internal_23_$__cuda_sm20_sqrt_rn_f32_slowpath)
$__internal_23_$__cuda_sm20_sqrt_rn_f32_slowpath:
        /* <DEDUP_REMOVED lines=19> */
.L_x_1810:
[----:B------:R-:W-:Y:S02]  /*7450*/  MOV R30, R32 ;  /* 0x00000020001e7202 */ /* 0x000fe40000000f00 */
[----:B------:R-:W-:-:S04]  /*7460*/  MOV R31, 0x0 ;  /* 0x00000000001f7802 */ /* 0x000fc80000000f00 */
[----:B------:R-:W-:Y:S05]  /*7470*/  RET.REL.NODEC R30 `(solve_tetrahedra_cuda_kernel_backward) ;  /* 0xffff8b801e007950 */ /* 0x000fea0003c3ffff */
        .weak           $__internal_24_$__cuda_sm3x_div_rn_noftz_f32_slowpath
        .type           $__internal_24_$__cuda_sm3x_div_rn_noftz_f32_slowpath,@function
        .size           $__internal_24_$__cuda_sm3x_div_rn_noftz_f32_slowpath,(.L_x_2438 - $__internal_24_$__cuda_sm3x_div_rn_noftz_f32_slowpath)
$__internal_24_$__cuda_sm3x_div_rn_noftz_f32_slowpath:
        /* <DEDUP_REMOVED lines=35> */
.L_x_1812:
[----:B------:R-:W-:Y:S01]  /*76b0*/  LEA R44, R137, 0xc0800000, 0x17 ;  /* 0xc0800000892c7811 */ /* 0x000fe200078eb8ff */
[----:B------:R-:W-:Y:S01]  /*76c0*/  BSSY B3, `(.L_x_1817) ;  /* 0x0000036000037945 */ /* 0x000fe20003800000 */
[----:B------:R-:W-:Y:S02]  /*76d0*/  IADD3 R140, R140, -0x7f, RZ ;  /* 0xffffff818c8c7810 */ /* 0x000fe40007ffe0ff */
[----:B------:R-:W-:Y:S02]  /*76e0*/  IADD3 R43, -R44, R43, RZ ;  /* 0x0000002b2c2b7210 */ /* 0x000fe40007ffe1ff */
[----:B------:R-:W-:Y:S02]  /*76f0*/  IADD3 R137, R140, 0x7f, -R137 ;  /* 0x0000007f8c897810 */ /* 0x000fe40007ffe889 */
[----:B------:R-:W0:Y:S01]  /*7700*/  MUFU.RCP R44, R43 ;  /* 0x0000002b002c7308 */ /* 0x000e220000001000 */
[----:B------:R-:W-:Y:S01]  /*7710*/  FADD.FTZ R139, -R43, -RZ ;  /* 0x800000ff2b8b7221 */ /* 0x000fe20000010100 */
[----:B------:R-:W-:-:S03]  /*7720*/  IADD3 R137, R137, R47, RZ ;  /* 0x0000002f89897210 */ /* 0x000fc60007ffe0ff */
[----:B0-----:R-:W-:-:S04]  /*7730*/  FFMA R43, R44, R139, 1 ;  /* 0x3f8000002c2b7423 */ /* 0x001fc8000000008b */
[----:B------:R-:W-:Y:S01]  /*7740*/  FFMA R44, R44, R43, R44 ;  /* 0x0000002b2c2c7223 */ /* 0x000fe2000000002c */
[----:B------:R-:W-:-:S04]  /*7750*/  IMAD R43, R140, -0x800000, R138 ;  /* 0xff8000008c2b7824 */ /* 0x000fc800078e028a */
        /* <DEDUP_REMOVED lines=21> */
[C---:B------:R-:W-:Y:S02]  /*78b0*/  ISETP.NE.AND P3, PT, R47.reuse, RZ, PT ;  /* 0x000000ff2f00720c */ /* 0x040fe40003f65270 */
[----:B------:R-:W-:Y:S02]  /*78c0*/  ISETP.NE.AND P2, PT, R47, RZ, PT ;  /* 0x000000ff2f00720c */ /* 0x000fe40003f45270 */
[----:B------:R-:W-:Y:S02]  /*78d0*/  LOP3.LUT R44, R44, 0x7fffff, RZ, 0xc0, !PT ;  /* 0x007fffff2c2c7812 */ /* 0x000fe400078ec0ff */
[----:B------:R-:W-:Y:S02]  /*78e0*/  FSETP.NEU.FTZ.AND P1, PT, R137, R140, PT ;  /* 0x0000008c8900720b */ /* 0x000fe40003f3d000 */
[----:B------:R-:W-:-:S02]  /*78f0*/  LOP3.LUT R44, R44, 0x800000, RZ, 0xfc, !PT ;  /* 0x008000002c2c7812 */ /* 0x000fc400078efcff */
[C---:B------:R-:W-:Y:S02]  /*7900*/  IADD3 R137, R47.reuse, 0x20, RZ ;  /* 0x000000202f897810 */ /* 0x040fe40007ffe0ff */
[----:B------:R-:W-:Y:S02]  /*7910*/  IADD3 R47, -R47, RZ, RZ ;  /* 0x000000ff2f2f7210 */ /* 0x000fe40007ffe1ff */
[----:B------:R-:W-:Y:S02]  /*7920*/  SHF.L.U32 R137, R44, R137, RZ ;  /* 0x000000892c897219 */ /* 0x000fe400000006ff */
        /* <DEDUP_REMOVED lines=11> */
.L_x_1819:
[----:B------:R-:W-:-:S04]  /*79e0*/  LOP3.LUT R43, R43, 0x80000000, RZ, 0xc0, !PT ;  /* 0x800000002b2b7812 */ /* 0x000fc800078ec0ff */
[----:B------:R-:W-:Y:S01]  /*79f0*/  LOP3.LUT R43, R43, 0x7f800000, RZ, 0xfc, !PT ;  /* 0x7f8000002b2b7812 */ /* 0x000fe200078efcff */
[----:B------:R-:W-:Y:S05]  /*7a00*/  BRA `(.L_x_1820) ;  /* 0x0000001000007947 */ /* 0x000fea0003800000 */
.L_x_1818:
[----:B------:R-:W-:Y:S02]  /*7a10*/  LEA R43, R137, R43, 0x17 ;  /* 0x0000002b892b7211 */ /* 0x000fe400078eb8ff */
.L_x_1820:
[----:B------:R-:W-:Y:S05]  /*7a20*/  BSYNC B3 ;  /* 0x0000000000037941 */ /* 0x000fea0003800000 */
.L_x_1817:
[----:B------:R-:W-:Y:S05]  /*7a30*/  BRA `(.L_x_1821) ;  /* 0x0000008000007947 */ /* 0x000fea0003800000 */
.L_x_1816:
[----:B------:R-:W-:-:S04]  /*7a40*/  LOP3.LUT R43, R43, 0x80000000, R138, 0x48, !PT ;  /* 0x800000002b2b7812 */ /* 0x000fc800078e488a */
[----:B------:R-:W-:Y:S01]  /*7a50*/  LOP3.LUT R43, R43, 0x7f800000, RZ, 0xfc, !PT ;  /* 0x7f8000002b2b7812 */ /* 0x000fe200078efcff */
[----:B------:R-:W-:Y:S05]  /*7a60*/  BRA `(.L_x_1821) ;  /* 0x0000005000007947 */ /* 0x000fea0003800000 */
.L_x_1815:
[----:B------:R-:W-:Y:S01]  /*7a70*/  LOP3.LUT R43, R43, 0x80000000, R138, 0x48, !PT ;  /* 0x800000002b2b7812 */ /* 0x000fe200078e488a */
[----:B------:R-:W-:Y:S05]  /*7a80*/  BRA `(.L_x_1821) ;  /* 0x0000003000007947 */ /* 0x000fea0003800000 */
.L_x_1814:
[----:B------:R-:W0:Y:S01]  /*7a90*/  MUFU.RSQ R43, -QNAN ;  /* 0xffc00000002b7908 */ /* 0x000e220000001400 */
[----:B------:R-:W-:Y:S05]  /*7aa0*/  BRA `(.L_x_1821) ;  /* 0x0000001000007947 */ /* 0x000fea0003800000 */
.L_x_1813:
[----:B------:R-:W-:Y:S02]  /*7ab0*/  FADD.FTZ R43, R44, R43 ;  /* 0x0000002b2c2b7221 */ /* 0x000fe40000010000 */
.L_x_1821:
[----:B------:R-:W-:Y:S05]  /*7ac0*/  BSYNC B2 ;  /* 0x0000000000027941 */ /* 0x000fea0003800000 */
.L_x_1811:
[----:B------:R-:W-:-:S04]  /*7ad0*/  MOV R47, 0x0 ;  /* 0x00000000002f7802 */ /* 0x000fc80000000f00 */
[----:B------:R-:W-:Y:S05]  /*7ae0*/  RET.REL.NODEC R46 `(solve_tetrahedra_cuda_kernel_backward) ;  /* 0xffff85102e007950 */ /* 0x000fea0003c3ffff */
.L_x_1822:
        /* <DEDUP_REMOVED lines=9> */
.L_x_2438:


//--------------------- .text.solve_tetrahedra_cuda_kernel_forward --------------------------
	.section	.text.solve_tetrahedra_cuda_kernel_forward,"ax",@progbits
	.sectioninfo	@"SHI_REGISTERS=76"
	.align	128
        .global         solve_tetrahedra_cuda_kernel_forward
        .type           solve_tetrahedra_cuda_kernel_forward,@function
        .size           solve_tetrahedra_cuda_kernel_forward,(.L_x_2441 - solve_tetrahedra_cuda_kernel_forward)
        .other          solve_tetrahedra_cuda_kernel_forward,@"STO_CUDA_ENTRY STV_DEFAULT"
solve_tetrahedra_cuda_kernel_forward:
.text.solve_tetrahedra_cuda_kernel_forward:
        /* <DEDUP_REMOVED lines=8> */
[----:B------:R-:W-:Y:S01]  /*0080*/  ULDC.64 UR6, c[0x0][0x248] ;  /* 0x0000920000067ab9 */ /* 0x000fe20000000a00 */
[----:B------:R-:W-:Y:S01]  /*0090*/  MOV R18, c[0x0][0x2f4] ;  /* 0x0000bd0000127a02 */ /* 0x000fe20000000f00 */
[----:B------:R-:W-:Y:S02]  /*00a0*/  USHF.R.S32.HI UR5, URZ, 0x1f, UR6 ;  /* 0x0000001f3f057899 */ /* 0x000fe40008011406 */
[----:B------:R-:W-:Y:S02]  /*00b0*/  USHF.R.S32.HI UR8, URZ, 0x1f, UR7 ;  /* 0x0000001f3f087899 */ /* 0x000fe40008011407 */
[----:B------:R-:W-:Y:S02]  /*00c0*/  ULDC UR6, c[0x0][0x0] ;  /* 0x0000000000067ab9 */ /* 0x000fe40000000800 */
[----:B------:R-:W-:Y:S02]  /*00d0*/  ULDC UR7, c[0x0][0xc] ;  /* 0x0000030000077ab9 */ /* 0x000fe40000000800 */
[----:B------:R-:W-:-:S02]  /*00e0*/  UIMAD.WIDE.U32 UR6, UR6, UR7, URZ ;  /* 0x00000007060672a5 */ /* 0x000fc4000f8e003f */
[----:B------:R-:W-:Y:S02]  /*00f0*/  ULDC UR9, c[0x0][0x2f0] ;  /* 0x0000bc0000097ab9 */ /* 0x000fe40000000800 */
[----:B------:R-:W-:Y:S02]  /*0100*/  ULDC UR10, c[0x0][0x1a0] ;  /* 0x00006800000a7ab9 */ /* 0x000fe40000000800 */
[----:B------:R-:W-:Y:S02]  /*0110*/  ULDC UR11, c[0x0][0x210] ;  /* 0x00008400000b7ab9 */ /* 0x000fe40000000800 */
[----:B------:R-:W-:Y:S02]  /*0120*/  ULDC UR12, c[0x0][0x280] ;  /* 0x0000a000000c7ab9 */ /* 0x000fe40000000800 */
[----:B------:R-:W-:Y:S02]  /*0130*/  ULDC UR13, c[0x0][0x330] ;  /* 0x0000cc00000d7ab9 */ /* 0x000fe40000000800 */
[----:B------:R-:W-:-:S02]  /*0140*/  UMOV UR4, URZ ;  /* 0x0000003f00047c82 */ /* 0x000fc40008000000 */
[----:B------:R-:W-:Y:S02]  /*0150*/  USHF.R.S32.HI UR9, URZ, 0x1f, UR9 ;  /* 0x0000001f3f097899 */ /* 0x000fe40008011409 */
[----:B------:R-:W-:Y:S02]  /*0160*/  USHF.R.S32.HI UR10, URZ, 0x1f, UR10 ;  /* 0x0000001f3f0a7899 */ /* 0x000fe4000801140a */
[----:B------:R-:W-:Y:S02]  /*0170*/  USHF.R.S32.HI UR11, URZ, 0x1f, UR11 ;  /* 0x0000001f3f0b7899 */ /* 0x000fe4000801140b */
[----:B------:R-:W-:Y:S02]  /*0180*/  USHF.R.S32.HI UR12, URZ, 0x1f, UR12 ;  /* 0x0000001f3f0c7899 */ /* 0x000fe4000801140c */
[----:B------:R-:W-:Y:S02]  /*0190*/  USHF.R.S32.HI UR13, URZ, 0x1f, UR13 ;  /* 0x0000001f3f0d7899 */ /* 0x000fe4000801140d */
[----:B------:R-:W-:-:S02]  /*01a0*/  UIADD3 UR4, UR7, UR4, URZ ;  /* 0x0000000407047290 */ /* 0x000fc4000fffe03f */
[----:B------:R-:W-:Y:S02]  /*01b0*/  ULDC.64 UR14, c[0x0][0x118] ;  /* 0x00004600000e7ab9 */ /* 0x000fe40000000a00 */
.L_x_1847:
[----:B------:R-:W-:Y:S02]  /*01c0*/  SHF.R.S32.HI R10, RZ, 0x1f, R16 ;  /* 0x0000001fff0a7819 */ /* 0x000fe40000011410 */
[----:B--2---:R-:W-:-:S03]  /*01d0*/  MOV R3, c[0x0][0x248] ;  /* 0x0000920000037a02 */ /* 0x004fc60000000f00 */
[----:B------:R-:W-:Y:S02]  /*01e0*/  IMAD R5, R10, c[0x0][0x248], RZ ;  /* 0x000092000a057a24 */ /* 0x000fe400078e02ff */
[----:B------:R-:W-:-:S04]  /*01f0*/  IMAD.WIDE.U32 R2, R16, R3, c[0x0][0x228] ;  /* 0x00008a0010027625 */ /* 0x000fc800078e0003 */
[----:B------:R-:W-:Y:S01]  /*0200*/  IMAD R5, R16, UR5, R5 ;  /* 0x0000000510057c24 */ /* 0x000fe2000f8e0205 */
[----:B------:R-:W-:-:S04]  /*0210*/  IADD3 R4, P0, R2, c[0x0][0x24c], RZ ;  /* 0x0000930002047a10 */ /* 0x000fc80007f1e0ff */
[----:B------:R-:W-:Y:S02]  /*0220*/  IADD3 R3, R3, R5, RZ ;  /* 0x0000000503037210 */ /* 0x000fe40007ffe0ff */
[----:B------:R-:W-:Y:S02]  /*0230*/  IADD3 R6, P1, R4, c[0x0][0x24c], RZ ;  /* 0x0000930004067a10 */ /* 0x000fe40007f3e0ff */
[----:B------:R-:W-:Y:S01]  /*0240*/  IADD3.X R5, R3, UR8, RZ, P0, !PT ;  /* 0x0000000803057c10 */ /* 0x000fe200087fe4ff */
[----:B------:R-:W2:Y:S01]  /*0250*/  LDG.E R19, [R2.64] ;  /* 0x0000000e02137981 */ /* 0x000ea2000c1e1900 */
[----:B------:R-:W-:Y:S02]  /*0260*/  IADD3 R8, P0, R6, c[0x0][0x24c], RZ ;  /* 0x0000930006087a10 */ /* 0x000fe40007f1e0ff */
[----:B------:R-:W-:Y:S01]  /*0270*/  IADD3.X R7, R5, UR8, RZ, P1, !PT ;  /* 0x0000000805077c10 */ /* 0x000fe20008ffe4ff */
[----:B------:R0:W3:Y:S03]  /*0280*/  LDG.E R20, [R4.64] ;  /* 0x0000000e04147981 */ /* 0x0000e6000c1e1900 */
[----:B------:R-:W-:Y:S01]  /*0290*/  IADD3.X R9, R7, UR8, RZ, P0, !PT ;  /* 0x0000000807097c10 */ /* 0x000fe200087fe4ff */
[----:B------:R1:W4:Y:S04]  /*02a0*/  LDG.E R21, [R6.64] ;  /* 0x0000000e06157981 */ /* 0x000328000c1e1900 */
[----:B------:R-:W5:Y:S01]  /*02b0*/  LDG.E R22, [R8.64] ;  /* 0x0000000e08167981 */ /* 0x000f62000c1e1900 */
[----:B------:R-:W-:Y:S01]  /*02c0*/  MOV R28, c[0x0][0x1a0] ;  /* 0x00006800001c7a02 */ /* 0x000fe20000000f00 */
[----:B------:R-:W-:Y:S01]  /*02d0*/  IMAD R11, R10, c[0x0][0x280], RZ ;  /* 0x0000a0000a0b7a24 */ /* 0x000fe200078e02ff */
[----:B------:R-:W-:-:S03]  /*02e0*/  MOV R39, c[0x0][0x280] ;  /* 0x0000a00000277a02 */ /* 0x000fc60000000f00 */
[C---:B------:R-:W-:Y:S02]  /*02f0*/  IMAD R11, R16.reuse, UR12, R11 ;  /* 0x0000000c100b7c24 */ /* 0x040fe4000f8e020b */
[----:B------:R-:W-:-:S05]  /*0300*/  IMAD.WIDE.U32 R38, R16, R39, c[0x0][0x260] ;  /* 0x0000980010267625 */ /* 0x000fca00078e0027 */
[----:B------:R-:W-:-:S05]  /*0310*/  IADD3 R39, R39, R11, RZ ;  /* 0x0000000b27277210 */ /* 0x000fca0007ffe0ff */
[----:B0-----:R0:W5:Y:S04]  /*0320*/  LDG.E R4, [R38.64+0xc] ;  /* 0x00000c0e26047981 */ /* 0x001168000c1e1900 */
[----:B------:R0:W5:Y:S04]  /*0330*/  LDG.E R32, [R38.64+0x10] ;  /* 0x0000100e26207981 */ /* 0x000168000c1e1900 */
[----:B------:R0:W5:Y:S04]  /*0340*/  LDG.E R34, [R38.64+0x14] ;  /* 0x0000140e26227981 */ /* 0x000168000c1e1900 */
[----:B-1----:R0:W5:Y:S04]  /*0350*/  LDG.E R6, [R38.64+0x18] ;  /* 0x0000180e26067981 */ /* 0x002168000c1e1900 */
[----:B------:R0:W5:Y:S04]  /*0360*/  LDG.E R35, [R38.64+0x1c] ;  /* 0x00001c0e26237981 */ /* 0x000168000c1e1900 */
[----:B------:R0:W5:Y:S01]  /*0370*/  LDG.E R37, [R38.64+0x20] ;  /* 0x0000200e26257981 */ /* 0x000162000c1e1900 */
[----:B--2---:R-:W-:-:S02]  /*0380*/  SHF.R.S32.HI R23, RZ, 0x1f, R19 ;  /* 0x0000001fff177819 */ /* 0x004fc40000011413 */
[----:B---3--:R-:W-:-:S03]  /*0390*/  SHF.R.S32.HI R24, RZ, 0x1f, R20 ;  /* 0x0000001fff187819 */ /* 0x008fc60000011414 */
[----:B------:R-:W-:Y:S01]  /*03a0*/  IMAD R0, R23, c[0x0][0x1a0], RZ ;  /* 0x0000680017007a24 */ /* 0x000fe200078e02ff */
[----:B----4-:R-:W-:Y:S01]  /*03b0*/  SHF.R.S32.HI R25, RZ, 0x1f, R21 ;  /* 0x0000001fff197819 */ /* 0x010fe20000011415 */
[----:B------:R-:W-:Y:S01]  /*03c0*/  IMAD R7, R24, c[0x0][0x1a0], RZ ;  /* 0x0000680018077a24 */ /* 0x000fe200078e02ff */
[----:B-----5:R-:W-:Y:S01]  /*03d0*/  SHF.R.S32.HI R26, RZ, 0x1f, R22 ;  /* 0x0000001fff1a7819 */ /* 0x020fe20000011416 */
[----:B------:R-:W-:-:S04]  /*03e0*/  IMAD.WIDE.U32 R2, R19, R28, c[0x0][0x180] ;  /* 0x0000600013027625 */ /* 0x000fc800078e001c */
[----:B------:R-:W-:Y:S02]  /*03f0*/  IMAD R5, R19, UR10, R0 ;  /* 0x0000000a13057c24 */ /* 0x000fe4000f8e0200 */
[----:B------:R-:W-:-:S04]  /*0400*/  IMAD.WIDE.U32 R12, R20, R28, c[0x0][0x180] ;  /* 0x00006000140c7625 */ /* 0x000fc800078e001c */
[----:B------:R-:W-:Y:S02]  /*0410*/  IMAD R0, R25, c[0x0][0x1a0], RZ ;  /* 0x0000680019007a24 */ /* 0x000fe400078e02ff */
[----:B------:R-:W-:Y:S02]  /*0420*/  IMAD R7, R20, UR10, R7 ;  /* 0x0000000a14077c24 */ /* 0x000fe4000f8e0207 */
[----:B------:R-:W-:Y:S01]  /*0430*/  IMAD R9, R26, c[0x0][0x1a0], RZ ;  /* 0x000068001a097a24 */ /* 0x000fe200078e02ff */
[----:B------:R-:W-:Y:S01]  /*0440*/  IADD3 R3, R3, R5, RZ ;  /* 0x0000000503037210 */ /* 0x000fe20007ffe0ff */
[----:B------:R-:W-:Y:S01]  /*0450*/  IMAD.WIDE.U32 R14, R21, R28, c[0x0][0x180] ;  /* 0x00006000150e7625 */ /* 0x000fe200078e001c */
[----:B------:R-:W-:Y:S02]  /*0460*/  IADD3 R13, R13, R7, RZ ;  /* 0x000000070d0d7210 */ /* 0x000fe40007ffe0ff */
[----:B------:R-:W0:Y:S01]  /*0470*/  LDG.E R7, [R38.64+0x4] ;  /* 0x0000040e26077981 */ /* 0x000e22000c1e1900 */
[----:B------:R-:W-:-:S02]  /*0480*/  IMAD R5, R21, UR10, R0 ;  /* 0x0000000a15057c24 */ /* 0x000fc4000f8e0200 */
[C---:B------:R-:W-:Y:S01]  /*0490*/  IMAD.WIDE.U32 R28, R22.reuse, R28, c[0x0][0x180] ;  /* 0x00006000161c7625 */ /* 0x040fe200078e001c */
[----:B------:R-:W2:Y:S03]  /*04a0*/  LDG.E R31, [R2.64+0x4] ;  /* 0x0000040e021f7981 */ /* 0x000ea6000c1e1900 */
[----:B------:R-:W-:Y:S01]  /*04b0*/  IMAD R9, R22, UR10, R9 ;  /* 0x0000000a16097c24 */ /* 0x000fe2000f8e0209 */
[----:B------:R-:W-:Y:S01]  /*04c0*/  IADD3 R15, R15, R5, RZ ;  /* 0x000000050f0f7210 */ /* 0x000fe20007ffe0ff */
[----:B------:R-:W2:Y:S03]  /*04d0*/  LDG.E R8, [R12.64+0x4] ;  /* 0x0000040e0c087981 */ /* 0x000ea6000c1e1900 */
[----:B------:R-:W-:Y:S01]  /*04e0*/  IADD3 R29, R29, R9, RZ ;  /* 0x000000091d1d7210 */ /* 0x000fe20007ffe0ff */
[----:B------:R2:W3:Y:S04]  /*04f0*/  LDG.E R11, [R2.64] ;  /* 0x0000000e020b7981 */ /* 0x0004e8000c1e1900 */
[----:B------:R-:W3:Y:S04]  /*0500*/  LDG.E R0, [R12.64] ;  /* 0x0000000e0c007981 */ /* 0x000ee8000c1e1900 */
[----:B------:R-:W4:Y:S04]  /*0510*/  LDG.E R30, [R14.64] ;  /* 0x0000000e0e1e7981 */ /* 0x000f28000c1e1900 */
[----:B------:R-:W5:Y:S04]  /*0520*/  LDG.E R40, [R14.64+0x4] ;  /* 0x0000040e0e287981 */ /* 0x000f68000c1e1900 */
[----:B------:R0:W5:Y:S04]  /*0530*/  LDG.E R5, [R38.64] ;  /* 0x0000000e26057981 */ /* 0x000168000c1e1900 */
[----:B------:R5:W5:Y:S04]  /*0540*/  LDG.E R44, [R28.64+0x4] ;  /* 0x0000040e1c2c7981 */ /* 0x000b68000c1e1900 */
[----:B------:R2:W5:Y:S04]  /*0550*/  LDG.E R36, [R2.64+0x8] ;  /* 0x0000080e02247981 */ /* 0x000568000c1e1900 */
[----:B------:R5:W5:Y:S04]  /*0560*/  LDG.E R42, [R28.64] ;  /* 0x0000000e1c2a7981 */ /* 0x000b68000c1e1900 */
[----:B------:R1:W5:Y:S04]  /*0570*/  LDG.E R41, [R14.64+0x8] ;  /* 0x0000080e0e297981 */ /* 0x000368000c1e1900 */
[----:B------:R0:W5:Y:S04]  /*0580*/  LDG.E R9, [R38.64+0x8] ;  /* 0x0000080e26097981 */ /* 0x000168000c1e1900 */
[----:B------:R0:W5:Y:S04]  /*0590*/  LDG.E R33, [R12.64+0x8] ;  /* 0x0000080e0c217981 */ /* 0x000168000c1e1900 */
[----:B------:R5:W5:Y:S01]  /*05a0*/  LDG.E R43, [R28.64+0x8] ;  /* 0x0000080e1c2b7981 */ /* 0x000b62000c1e1900 */
[----:B------:R-:W-:Y:S01]  /*05b0*/  YIELD ;  /* 0x0000000000007946 */ /* 0x000fe20003800000 */
[----:B------:R-:W-:Y:S01]  /*05c0*/  BSSY B0, `(.L_x_1823) ;  /* 0x0000045000007945 */ /* 0x000fe20003800000 */
[----:B--2---:R-:W-:-:S04]  /*05d0*/  FADD R2, R8, -R31 ;  /* 0x8000001f08027221 */ /* 0x004fc80000000000 */
[----:B0-----:R-:W-:Y:S01]  /*05e0*/  FFMA R39, R2, R7, RZ ;  /* 0x0000000702277223 */ /* 0x001fe200000000ff */
[----:B---3--:R-:W-:Y:S01]  /*05f0*/  FADD R0, R0, -R11 ;  /* 0x8000000b00007221 */ /* 0x008fe20000000000 */
[----:B----4-:R-:W-:Y:S01]  /*0600*/  FADD R27, -R11, R30 ;  /* 0x0000001e0b1b7221 */ /* 0x010fe20000000100 */
[C---:B-----5:R-:W-:Y:S01]  /*0610*/  FADD R28, -R31.reuse, R40 ;  /* 0x000000281f1c7221 */ /* 0x060fe20000000100 */
[-C--:B-1----:R-:W-:Y:S01]  /*0620*/  FFMA R15, R2, R5.reuse, RZ ;  /* 0x00000005020f7223 */ /* 0x082fe200000000ff */
[----:B------:R-:W-:Y:S01]  /*0630*/  FFMA R8, R0, R5, RZ ;  /* 0x0000000500087223 */ /* 0x000fe200000000ff */
[----:B------:R-:W-:Y:S02]  /*0640*/  FADD R30, -R31, R44 ;  /* 0x0000002c1f1e7221 */ /* 0x000fe40000000100 */
[C---:B------:R-:W-:Y:S01]  /*0650*/  FFMA R15, R28.reuse, R4, R15 ;  /* 0x000000041c0f7223 */ /* 0x040fe2000000000f */
[----:B------:R-:W-:Y:S01]  /*0660*/  FFMA R38, R28, R32, R39 ;  /* 0x000000201c267223 */ /* 0x000fe20000000027 */
[----:B------:R-:W-:Y:S01]  /*0670*/  FFMA R8, R27, R4, R8 ;  /* 0x000000041b087223 */ /* 0x000fe20000000008 */
[----:B------:R-:W-:Y:S01]  /*0680*/  FADD R29, -R11, R42 ;  /* 0x0000002a0b1d7221 */ /* 0x000fe20000000100 */
[----:B------:R-:W-:Y:S01]  /*0690*/  FFMA R11, R0, R7, RZ ;  /* 0x00000007000b7223 */ /* 0x000fe200000000ff */
[----:B------:R-:W-:Y:S01]  /*06a0*/  FADD R31, -R36, R41 ;  /* 0x00000029241f7221 */ /* 0x000fe20000000100 */
[-C--:B------:R-:W-:Y:S01]  /*06b0*/  FFMA R41, R2, R9.reuse, RZ ;  /* 0x0000000902297223 */ /* 0x080fe200000000ff */
[----:B------:R-:W-:Y:S01]  /*06c0*/  FFMA R13, R0, R9, RZ ;  /* 0x00000009000d7223 */ /* 0x000fe200000000ff */
[----:B------:R-:W-:-:S02]  /*06d0*/  FADD R3, R33, -R36 ;  /* 0x8000002421037221 */ /* 0x000fc40000000000 */
[----:B------:R-:W-:Y:S01]  /*06e0*/  FFMA R42, R28, R34, R41 ;  /* 0x000000221c2a7223 */ /* 0x000fe20000000029 */
[----:B------:R-:W-:Y:S01]  /*06f0*/  FFMA R38, R30, R35, R38 ;  /* 0x000000231e267223 */ /* 0x000fe20000000026 */
[----:B------:R-:W-:Y:S01]  /*0700*/  FADD R33, -R36, R43 ;  /* 0x0000002b24217221 */ /* 0x000fe20000000100 */
[----:B------:R-:W-:Y:S01]  /*0710*/  FFMA R36, R27, R32, R11 ;  /* 0x000000201b247223 */ /* 0x000fe2000000000b */
[C---:B------:R-:W-:Y:S01]  /*0720*/  FFMA R12, R3.reuse, R5, RZ ;  /* 0x00000005030c7223 */ /* 0x040fe200000000ff */
[C---:B------:R-:W-:Y:S01]  /*0730*/  FFMA R14, R3.reuse, R7, RZ ;  /* 0x00000007030e7223 */ /* 0x040fe200000000ff */
[C---:B------:R-:W-:Y:S01]  /*0740*/  FFMA R11, R30.reuse, R6, R15 ;  /* 0x000000061e0b7223 */ /* 0x040fe2000000000f */
[----:B------:R-:W-:Y:S01]  /*0750*/  FFMA R40, R3, R9, RZ ;  /* 0x0000000903287223 */ /* 0x000fe200000000ff */
[----:B------:R-:W-:Y:S01]  /*0760*/  FFMA R44, R27, R34, R13 ;  /* 0x000000221b2c7223 */ /* 0x000fe2000000000d */
[----:B------:R-:W-:Y:S01]  /*0770*/  FFMA R39, R29, R6, R8 ;  /* 0x000000061d277223 */ /* 0x000fe20000000008 */
[----:B------:R-:W-:Y:S01]  /*0780*/  FFMA R42, R30, R37, R42 ;  /* 0x000000251e2a7223 */ /* 0x000fe2000000002a */
[C---:B------:R-:W-:Y:S01]  /*0790*/  FFMA R12, R31.reuse, R4, R12 ;  /* 0x000000041f0c7223 */ /* 0x040fe2000000000c */
[----:B------:R-:W-:Y:S01]  /*07a0*/  FFMA R14, R31, R32, R14 ;  /* 0x000000201f0e7223 */ /* 0x000fe2000000000e */
[----:B------:R-:W-:Y:S01]  /*07b0*/  FFMA R36, R29, R35, R36 ;  /* 0x000000231d247223 */ /* 0x000fe20000000024 */
[----:B------:R-:W-:Y:S01]  /*07c0*/  FMUL R8, R11, R11 ;  /* 0x0000000b0b087220 */ /* 0x000fe20000400000 */
[----:B------:R-:W-:Y:S01]  /*07d0*/  FMUL R15, R38, R38 ;  /* 0x00000026260f7220 */ /* 0x000fe20000400000 */
[----:B------:R-:W-:Y:S01]  /*07e0*/  FFMA R46, R31, R34, R40 ;  /* 0x000000221f2e7223 */ /* 0x000fe20000000028 */
[----:B------:R-:W-:Y:S01]  /*07f0*/  FFMA R44, R29, R37, R44 ;  /* 0x000000251d2c7223 */ /* 0x000fe2000000002c */
        /* <DEDUP_REMOVED lines=8> */
[----:B------:R-:W-:-:S02]  /*0880*/  FFMA R41, R40, R40, R15 ;  /* 0x0000002828297223 */ /* 0x000fc4000000000f */
[----:B------:R-:W-:Y:S02]  /*0890*/  FFMA R14, R46, R46, R43 ;  /* 0x0000002e2e0e7223 */ /* 0x000fe4000000002b */
[----:B------:R-:W-:-:S04]  /*08a0*/  FADD R41, R8, R41 ;  /* 0x0000002908297221 */ /* 0x000fc80000000000 */
[----:B------:R-:W-:Y:S01]  /*08b0*/  FADD R14, R41, R14 ;  /* 0x0000000e290e7221 */ /* 0x000fe20000000000 */
[----:B------:R-:W-:-:S04]  /*08c0*/  FMUL R15, R37, R4 ;  /* 0x00000004250f7220 */ /* 0x000fc80000400000 */
[----:B------:R-:W-:Y:S01]  /*08d0*/  IADD3 R43, R14, -0xd000000, RZ ;  /* 0xf30000000e2b7810 */ /* 0x000fe20007ffe0ff */
[----:B------:R-:W-:-:S03]  /*08e0*/  FFMA R12, R34, R6, -R15 ;  /* 0x00000006220c7223 */ /* 0x000fc6000000080f */
[----:B------:R-:W-:Y:S01]  /*08f0*/  ISETP.GT.U32.AND P0, PT, R43, 0x727fffff, PT ;  /* 0x727fffff2b00780c */ /* 0x000fe20003f04070 */
[----:B------:R-:W-:Y:S01]  /*0900*/  FMUL R8, R35, R34 ;  /* 0x0000002223087220 */ /* 0x000fe20000400000 */
[----:B------:R0:W1:Y:S01]  /*0910*/  MUFU.RSQ R41, R14 ;  /* 0x0000000e00297308 */ /* 0x0000620000001400 */
[----:B------:R-:W-:Y:S01]  /*0920*/  FMUL R15, R12, R7 ;  /* 0x000000070c0f7220 */ /* 0x000fe20000400000 */
[----:B------:R-:W-:Y:S01]  /*0930*/  FMUL R12, R32, R6 ;  /* 0x00000006200c7220 */ /* 0x000fe20000400000 */
[----:B------:R-:W-:-:S03]  /*0940*/  FFMA R8, R37, R32, -R8 ;  /* 0x0000002025087223 */ /* 0x000fc60000000808 */
[----:B------:R-:W-:Y:S01]  /*0950*/  FFMA R12, R35, R4, -R12 ;  /* 0x00000004230c7223 */ /* 0x000fe2000000080c */
[----:B------:R-:W-:-:S04]  /*0960*/  FFMA R15, R8, R5, R15 ;  /* 0x00000005080f7223 */ /* 0x000fc8000000000f */
[----:B------:R-:W-:Y:S01]  /*0970*/  FFMA R60, R12, R9, R15 ;  /* 0x000000090c3c7223 */ /* 0x000fe2000000000f */
[----:B------:R-:W-:Y:S05]  /*0980*/  @!P0 BRA `(.L_x_1824) ;  /* 0x0000004000008947 */ /* 0x000fea0003800000 */
[----:B0-----:R-:W-:Y:S02]  /*0990*/  MOV R43, 0x9b0 ;  /* 0x000009b0002b7802 */ /* 0x001fe40000000f00 */
[----:B-1----:R-:W-:Y:S05]  /*09a0*/  CALL.REL.NOINC `($__internal_26_$__cuda_sm20_sqrt_rn_f32_slowpath) ;  /* 0x00001ab000007944 */ /* 0x002fea0003c00000 */
[----:B------:R-:W-:Y:S01]  /*09b0*/  MOV R49, R12 ;  /* 0x0000000c00317202 */ /* 0x000fe20000000f00 */
[----:B------:R-:W-:Y:S05]  /*09c0*/  BRA `(.L_x_1825) ;  /* 0x0000004000007947 */ /* 0x000fea0003800000 */
.L_x_1824:
[----:B01----:R-:W-:Y:S01]  /*09d0*/  FMUL.FTZ R49, R14, R41 ;  /* 0x000000290e317220 */ /* 0x003fe20000410000 */
[----:B------:R-:W-:-:S03]  /*09e0*/  FMUL.FTZ R12, R41, 0.5 ;  /* 0x3f000000290c7820 */ /* 0x000fc60000410000 */
[----:B------:R-:W-:-:S04]  /*09f0*/  FFMA R8, -R49, R49, R14 ;  /* 0x0000003131087223 */ /* 0x000fc8000000010e */
[----:B------:R-:W-:Y:S02]  /*0a00*/  FFMA R49, R8, R12, R49 ;  /* 0x0000000c08317223 */ /* 0x000fe40000000031 */
.L_x_1825:
[----:B------:R-:W-:Y:S05]  /*0a10*/  BSYNC B0 ;  /* 0x0000000000007941 */ /* 0x000fea0003800000 */
.L_x_1823:
[----:B------:R-:W-:-:S13]  /*0a20*/  FSETP.NEU.AND P0, PT, R49, RZ, PT ;  /* 0x000000ff3100720b */ /* 0x000fda0003f0d000 */
[----:B------:R-:W-:Y:S05]  /*0a30*/  @!P0 EXIT ;  /* 0x000000000000894d */ /* 0x000fea0003800000 */
[----:B------:R-:W-:Y:S01]  /*0a40*/  MOV R58, c[0x0][0x210] ;  /* 0x00008400003a7a02 */ /* 0x000fe20000000f00 */
[----:B------:R-:W-:Y:S01]  /*0a50*/  IMAD R8, R23, c[0x0][0x210], RZ ;  /* 0x0000840017087a24 */ /* 0x000fe200078e02ff */
[----:B------:R-:W-:Y:S01]  /*0a60*/  MOV R61, c[0x0][0x2f0] ;  /* 0x0000bc00003d7a02 */ /* 0x000fe20000000f00 */
[----:B------:R-:W-:Y:S02]  /*0a70*/  IMAD R43, R24, c[0x0][0x210], RZ ;  /* 0x00008400182b7a24 */ /* 0x000fe400078e02ff */
[C---:B------:R-:W-:Y:S02]  /*0a80*/  IMAD R53, R19.reuse, UR11, R8 ;  /* 0x0000000b13357c24 */ /* 0x040fe4000f8e0208 */
[----:B------:R-:W-:-:S04]  /*0a90*/  IMAD.WIDE.U32 R14, R19, R58, c[0x0][0x1f0] ;  /* 0x00007c00130e7625 */ /* 0x000fc800078e003a */
[----:B------:R-:W-:Y:S01]  /*0aa0*/  IMAD.WIDE.U32 R50, R20, R58, c[0x0][0x1f0] ;  /* 0x00007c0014327625 */ /* 0x000fe200078e003a */
[----:B------:R-:W-:Y:S02]  /*0ab0*/  IADD3 R53, R15, R53, RZ ;  /* 0x000000350f357210 */ /* 0x000fe40007ffe0ff */
[----:B------:R-:W-:Y:S01]  /*0ac0*/  MOV R52, R14 ;  /* 0x0000000e00347202 */ /* 0x000fe20000000f00 */
[----:B------:R-:W-:Y:S01]  /*0ad0*/  IMAD R15, R10, c[0x0][0x2f0], RZ ;  /* 0x0000bc000a0f7a24 */ /* 0x000fe200078e02ff */
[----:B------:R-:W-:Y:S01]  /*0ae0*/  MOV R54, R50 ;  /* 0x0000003200367202 */ /* 0x000fe20000000f00 */
[----:B------:R-:W-:Y:S02]  /*0af0*/  IMAD R8, R25, c[0x0][0x210], RZ ;  /* 0x0000840019087a24 */ /* 0x000fe400078e02ff */
[C---:B------:R-:W-:Y:S02]  /*0b00*/  IMAD R41, R16.reuse, UR9, R15 ;  /* 0x0000000910297c24 */ /* 0x040fe4000f8e020f */
[----:B------:R-:W-:-:S04]  /*0b10*/  IMAD.WIDE.U32 R14, R16, R61, c[0x0][0x2d0] ;  /* 0x0000b400100e7625 */ /* 0x000fc800078e003d */
[----:B------:R-:W-:Y:S01]  /*0b20*/  IMAD R47, R26, c[0x0][0x210], RZ ;  /* 0x000084001a2f7a24 */ /* 0x000fe200078e02ff */
[----:B------:R-:W-:Y:S01]  /*0b30*/  IADD3 R15, R15, R41, RZ ;  /* 0x000000290f0f7210 */ /* 0x000fe20007ffe0ff */
[----:B------:R-:W-:Y:S01]  /*0b40*/  IMAD R43, R20, UR11, R43 ;  /* 0x0000000b142b7c24 */ /* 0x000fe2000f8e022b */
[----:B------:R-:W-:Y:S01]  /*0b50*/  IADD3 R50, P0, R14, c[0x0][0x2f4], RZ ;  /* 0x0000bd000e327a10 */ /* 0x000fe20007f1e0ff */
[----:B------:R-:W-:Y:S02]  /*0b60*/  IMAD.WIDE.U32 R56, R21, R58, c[0x0][0x1f0] ;  /* 0x00007c0015387625 */ /* 0x000fe400078e003a */
[----:B------:R0:W5:Y:S01]  /*0b70*/  LDG.E R10, [R14.64] ;  /* 0x0000000e0e0a7981 */ /* 0x000162000c1e1900 */
[----:B------:R-:W-:Y:S01]  /*0b80*/  IADD3 R55, R51, R43, RZ ;  /* 0x0000002b33377210 */ /* 0x000fe20007ffe0ff */
[----:B------:R-:W-:Y:S02]  /*0b90*/  IMAD R45, R21, UR11, R8 ;  /* 0x0000000b152d7c24 */ /* 0x000fe4000f8e0208 */
[----:B------:R-:W-:-:S02]  /*0ba0*/  IMAD R47, R22, UR11, R47 ;  /* 0x0000000b162f7c24 */ /* 0x000fc4000f8e022f */
[----:B------:R-:W-:Y:S01]  /*0bb0*/  IMAD.WIDE.U32 R58, R22, R58, c[0x0][0x1f0] ;  /* 0x00007c00163a7625 */ /* 0x000fe200078e003a */
[----:B------:R-:W-:Y:S01]  /*0bc0*/  LEA.HI.X.SX32 R51, R18, R15, 0x1, P0 ;  /* 0x0000000f12337211 */ /* 0x000fe200000f0eff */
[----:B------:R0:W5:Y:S01]  /*0bd0*/  LDG.E R43, [R52.64] ;  /* 0x0000000e342b7981 */ /* 0x000162000c1e1900 */
[----:B------:R-:W-:Y:S02]  /*0be0*/  IADD3 R57, R57, R45, RZ ;  /* 0x0000002d39397210 */ /* 0x000fe40007ffe0ff */
[----:B------:R-:W-:Y:S02]  /*0bf0*/  IADD3 R59, R59, R47, RZ ;  /* 0x0000002f3b3b7210 */ /* 0x000fe40007ffe0ff */
[----:B------:R0:W5:Y:S04]  /*0c00*/  LDG.E R47, [R54.64] ;  /* 0x0000000e362f7981 */ /* 0x000168000c1e1900 */
[----:B------:R0:W5:Y:S04]  /*0c10*/  LDG.E R45, [R56.64] ;  /* 0x0000000e382d7981 */ /* 0x000168000c1e1900 */
[----:B------:R0:W5:Y:S04]  /*0c20*/  LDG.E R41, [R58.64] ;  /* 0x0000000e3a297981 */ /* 0x000168000c1e1900 */
[----:B------:R0:W5:Y:S01]  /*0c30*/  LDG.E R51, [R50.64] ;  /* 0x0000000e32337981 */ /* 0x000162000c1e1900 */
[----:B------:R-:W-:-:S05]  /*0c40*/  FMUL R8, R60, 6 ;  /* 0x40c000003c087820 */ /* 0x000fca0000400000 */
[----:B------:R-:W-:-:S04]  /*0c50*/  IADD3 R12, R8, 0x1800000, RZ ;  /* 0x01800000080c7810 */ /* 0x000fc80007ffe0ff */
[----:B------:R-:W-:-:S04]  /*0c60*/  LOP3.LUT R12, R12, 0x7f800000, RZ, 0xc0, !PT ;  /* 0x7f8000000c0c7812 */ /* 0x000fc800078ec0ff */
[----:B------:R-:W-:Y:S01]  /*0c70*/  ISETP.GT.U32.AND P0, PT, R12, 0x1ffffff, PT ;  /* 0x01ffffff0c00780c */ /* 0x000fe20003f04070 */
[----:B------:R-:W-:-:S12]  /*0c80*/  BSSY B0, `(.L_x_1826) ;  /* 0x000000b000007945 */ /* 0x000fd80003800000 */
[----:B------:R-:W-:Y:S05]  /*0c90*/  @P0 BRA `(.L_x_1827) ;  /* 0x0000005000000947 */ /* 0x000fea0003800000 */
[----:B0-----:R-:W-:Y:S02]  /*0ca0*/  MOV R14, R8 ;  /* 0x00000008000e7202 */ /* 0x001fe40000000f00 */
[----:B------:R-:W-:Y:S02]  /*0cb0*/  MOV R63, 0xcd0 ;  /* 0x00000cd0003f7802 */ /* 0x000fe40000000f00 */
[----:B-----5:R-:W-:Y:S05]  /*0cc0*/  CALL.REL.NOINC `($__internal_25_$__cuda_sm20_rcp_rn_f32_slowpath) ;  /* 0x0000143000007944 */ /* 0x020fea0003c00000 */
[----:B------:R-:W-:Y:S01]  /*0cd0*/  MOV R48, R12 ;  /* 0x0000000c00307202 */ /* 0x000fe20000000f00 */
[----:B------:R-:W-:Y:S05]  /*0ce0*/  BRA `(.L_x_1828) ;  /* 0x0000004000007947 */ /* 0x000fea0003800000 */
.L_x_1827:
[----:B0-----:R-:W0:Y:S02]  /*0cf0*/  MUFU.RCP R15, R8 ;  /* 0x00000008000f7308 */ /* 0x001e240000001000 */
[----:B0-----:R-:W-:-:S04]  /*0d00*/  FFMA R12, R8, R15, -1 ;  /* 0xbf800000080c7423 */ /* 0x001fc8000000000f */
[----:B------:R-:W-:-:S04]  /*0d10*/  FADD.FTZ R12, -R12, -RZ ;  /* 0x800000ff0c0c7221 */ /* 0x000fc80000010100 */
[----:B------:R-:W-:Y:S02]  /*0d20*/  FFMA R48, R15, R12, R15 ;  /* 0x0000000c0f307223 */ /* 0x000fe4000000000f */
.L_x_1828:
[----:B------:R-:W-:Y:S05]  /*0d30*/  BSYNC B0 ;  /* 0x0000000000007941 */ /* 0x000fea0003800000 */
.L_x_1826:
[C---:B------:R-:W-:Y:S01]  /*0d40*/  FFMA R12, R5.reuse, R39, RZ ;  /* 0x00000027050c7223 */ /* 0x040fe200000000ff */
[C---:B------:R-:W-:Y:S01]  /*0d50*/  FFMA R15, R5.reuse, R11, RZ ;  /* 0x0000000b050f7223 */ /* 0x040fe200000000ff */
[----:B------:R-:W-:Y:S01]  /*0d60*/  FFMA R55, R5, R13, RZ ;  /* 0x0000000d05377223 */ /* 0x000fe200000000ff */
[C---:B------:R-:W-:Y:S01]  /*0d70*/  FFMA R5, R4.reuse, R39, RZ ;  /* 0x0000002704057223 */ /* 0x040fe200000000ff */
[C---:B------:R-:W-:Y:S01]  /*0d80*/  FFMA R53, R4.reuse, R11, RZ ;  /* 0x0000000b04357223 */ /* 0x040fe200000000ff */
[----:B------:R-:W-:Y:S01]  /*0d90*/  FFMA R57, R4, R13, RZ ;  /* 0x0000000d04397223 */ /* 0x000fe200000000ff */
[C---:B------:R-:W-:Y:S01]  /*0da0*/  FFMA R12, R7.reuse, R36, R12 ;  /* 0x00000024070c7223 */ /* 0x040fe2000000000c */
[C---:B------:R-:W-:Y:S01]  /*0db0*/  FFMA R15, R7.reuse, R38, R15 ;  /* 0x00000026070f7223 */ /* 0x040fe2000000000f */
[----:B------:R-:W-:Y:S01]  /*0dc0*/  FFMA R55, R7, R40, R55 ;  /* 0x0000002807377223 */ /* 0x000fe20000000037 */
[C---:B------:R-:W-:Y:S01]  /*0dd0*/  FFMA R4, R6.reuse, R39, RZ ;  /* 0x0000002706047223 */ /* 0x040fe200000000ff */
[C---:B------:R-:W-:Y:S01]  /*0de0*/  FFMA R7, R6.reuse, R11, RZ ;  /* 0x0000000b06077223 */ /* 0x040fe200000000ff */
[----:B------:R-:W-:Y:S01]  /*0df0*/  FFMA R59, R6, R13, RZ ;  /* 0x0000000d063b7223 */ /* 0x000fe200000000ff */
[----:B------:R-:W-:Y:S01]  /*0e00*/  IADD3 R6, R49, 0x1800000, RZ ;  /* 0x0180000031067810 */ /* 0x000fe20007ffe0ff */
[C---:B------:R-:W-:Y:S01]  /*0e10*/  FFMA R53, R32.reuse, R38, R53 ;  /* 0x0000002620357223 */ /* 0x040fe20000000035 */
[C---:B------:R-:W-:Y:S01]  /*0e20*/  FFMA R5, R32.reuse, R36, R5 ;  /* 0x0000002420057223 */ /* 0x040fe20000000005 */
[----:B------:R-:W-:Y:S01]  /*0e30*/  FFMA R57, R32, R40, R57 ;  /* 0x0000002820397223 */ /* 0x000fe20000000039 */
[----:B------:R-:W-:Y:S01]  /*0e40*/  LOP3.LUT R6, R6, 0x7f800000, RZ, 0xc0, !PT ;  /* 0x7f80000006067812 */ /* 0x000fe200078ec0ff */
[C---:B------:R-:W-:Y:S01]  /*0e50*/  FFMA R4, R35.reuse, R36, R4 ;  /* 0x0000002423047223 */ /* 0x040fe20000000004 */
[C---:B------:R-:W-:Y:S01]  /*0e60*/  FFMA R7, R35.reuse, R38, R7 ;  /* 0x0000002623077223 */ /* 0x040fe20000000007 */
[----:B------:R-:W-:Y:S01]  /*0e70*/  FFMA R59, R35, R40, R59 ;  /* 0x00000028233b7223 */ /* 0x000fe2000000003b */
[----:B------:R-:W-:Y:S01]  /*0e80*/  ISETP.GT.U32.AND P0, PT, R6, 0x1ffffff, PT ;  /* 0x01ffffff0600780c */ /* 0x000fe20003f04070 */
[----:B------:R-:W-:Y:S01]  /*0e90*/  BSSY B0, `(.L_x_1829) ;  /* 0x0000014000007945 */ /* 0x000fe20003800000 */
[C---:B------:R-:W-:Y:S01]  /*0ea0*/  FFMA R69, R9.reuse, R46, R55 ;  /* 0x0000002e09457223 */ /* 0x040fe20000000037 */
[C---:B------:R-:W-:Y:S01]  /*0eb0*/  FFMA R67, R34.reuse, R42, R53 ;  /* 0x0000002a22437223 */ /* 0x040fe20000000035 */
[C---:B------:R-:W-:Y:S01]  /*0ec0*/  FFMA R35, R9.reuse, R44, R12 ;  /* 0x0000002c09237223 */ /* 0x040fe2000000000c */
[----:B------:R-:W-:Y:S01]  /*0ed0*/  FFMA R65, R9, R42, R15 ;  /* 0x0000002a09417223 */ /* 0x000fe2000000000f */
[C---:B------:R-:W-:Y:S01]  /*0ee0*/  FFMA R55, R34.reuse, R44, R5 ;  /* 0x0000002c22377223 */ /* 0x040fe20000000005 */
[----:B------:R-:W-:Y:S01]  /*0ef0*/  FFMA R57, R34, R46, R57 ;  /* 0x0000002e22397223 */ /* 0x000fe20000000039 */
[C---:B------:R-:W-:Y:S01]  /*0f00*/  FFMA R53, R37.reuse, R44, R4 ;  /* 0x0000002c25357223 */ /* 0x040fe20000000004 */
[C---:B------:R-:W-:Y:S01]  /*0f10*/  FFMA R7, R37.reuse, R42, R7 ;  /* 0x0000002a25077223 */ /* 0x040fe20000000007 */
[----:B------:R-:W-:-:S03]  /*0f20*/  FFMA R71, R37, R46, R59 ;  /* 0x0000002e25477223 */ /* 0x000fc6000000003b */
[----:B------:R-:W-:Y:S05]  /*0f30*/  @P0 BRA `(.L_x_1830) ;  /* 0x0000005000000947 */ /* 0x000fea0003800000 */
[----:B------:R-:W-:Y:S02]  /*0f40*/  MOV R14, R49 ;  /* 0x00000031000e7202 */ /* 0x000fe40000000f00 */
[----:B------:R-:W-:Y:S02]  /*0f50*/  MOV R63, 0xf70 ;  /* 0x00000f70003f7802 */ /* 0x000fe40000000f00 */
[----:B-----5:R-:W-:Y:S05]  /*0f60*/  CALL.REL.NOINC `($__internal_25_$__cuda_sm20_rcp_rn_f32_slowpath) ;  /* 0x0000119000007944 */ /* 0x020fea0003c00000 */
[----:B------:R-:W-:Y:S01]  /*0f70*/  MOV R54, R12 ;  /* 0x0000000c00367202 */ /* 0x000fe20000000f00 */
[----:B------:R-:W-:Y:S05]  /*0f80*/  BRA `(.L_x_1831) ;  /* 0x0000004000007947 */ /* 0x000fea0003800000 */
.L_x_1830:
[----:B------:R-:W0:Y:S02]  /*0f90*/  MUFU.RCP R54, R49 ;  /* 0x0000003100367308 */ /* 0x000e240000001000 */
[----:B0-----:R-:W-:-:S04]  /*0fa0*/  FFMA R4, R54, R49, -1 ;  /* 0xbf80000036047423 */ /* 0x001fc80000000031 */
[----:B------:R-:W-:-:S04]  /*0fb0*/  FADD.FTZ R5, -R4, -RZ ;  /* 0x800000ff04057221 */ /* 0x000fc80000010100 */
[----:B------:R-:W-:Y:S02]  /*0fc0*/  FFMA R54, R54, R5, R54 ;  /* 0x0000000536367223 */ /* 0x000fe40000000036 */
.L_x_1831:
[----:B------:R-:W-:Y:S05]  /*0fd0*/  BSYNC B0 ;  /* 0x0000000000007941 */ /* 0x000fea0003800000 */
.L_x_1829:
        /* <DEDUP_REMOVED lines=20> */
[----:B------:R-:W-:Y:S05]  /*1120*/  CALL.REL.NOINC `($__internal_27_$__cuda_sm3x_div_rn_noftz_f32_slowpath) ;  /* 0x000014a000007944 */ /* 0x000fea0003c00000 */
[----:B0-----:R-:W-:Y:S02]  /*1130*/  MOV R57, R12 ;  /* 0x0000000c00397202 */ /* 0x001fe40000000f00 */
.L_x_1833:
[----:B------:R-:W-:Y:S05]  /*1140*/  BSYNC B0 ;  /* 0x0000000000007941 */ /* 0x000fea0003800000 */
.L_x_1832:
[----:B------:R-:W-:Y:S01]  /*1150*/  FADD R58, R35, R50 ;  /* 0x00000032233a7221 */ /* 0x000fe20000000000 */
[----:B------:R-:W-:Y:S01]  /*1160*/  FMUL R10, R10, c[0x0][0x308] ;  /* 0x0000c2000a0a7a20 */ /* 0x000fe20000400000 */
[----:B------:R-:W-:Y:S01]  /*1170*/  FADD R5, R9, R32 ;  /* 0x0000002009057221 */ /* 0x000fe20000000000 */
[----:B------:R-:W-:Y:S01]  /*1180*/  FADD R7, R52, R53 ;  /* 0x0000003534077221 */ /* 0x000fe20000000000 */
[----:B------:R-:W-:Y:S01]  /*1190*/  FADD R58, R37, R58 ;  /* 0x0000003a253a7221 */ /* 0x000fe20000000000 */
[----:B------:R-:W-:Y:S01]  /*11a0*/  FMUL R15, R10, c[0x0][0x308] ;  /* 0x0000c2000a0f7a20 */ /* 0x000fe20000400000 */
[----:B------:R-:W-:Y:S01]  /*11b0*/  FADD R60, R34, R5 ;  /* 0x00000005223c7221 */ /* 0x000fe20000000000 */
[----:B------:R-:W-:Y:S01]  /*11c0*/  FMUL R4, R35, R35 ;  /* 0x0000002323047220 */ /* 0x000fe20000400000 */
[----:B------:R-:W-:Y:S01]  /*11d0*/  FMUL R5, R58, R58 ;  /* 0x0000003a3a057220 */ /* 0x000fe20000400000 */
[----:B------:R-:W-:Y:S01]  /*11e0*/  FMUL R14, R15, R48 ;  /* 0x000000300f0e7220 */ /* 0x000fe20000400000 */
[----:B------:R-:W-:Y:S01]  /*11f0*/  FADD R56, R54, R7 ;  /* 0x0000000736387221 */ /* 0x000fe20000000000 */
[----:B------:R-:W-:Y:S01]  /*1200*/  FFMA R7, R9, R9, R4 ;  /* 0x0000000909077223 */ /* 0x000fe20000000004 */
[----:B------:R-:W-:Y:S01]  /*1210*/  FFMA R5, R60, R60, R5 ;  /* 0x0000003c3c057223 */ /* 0x000fe20000000005 */
[----:B------:R-:W-:Y:S01]  /*1220*/  BSSY B0, `(.L_x_1834) ;  /* 0x000001a000007945 */ /* 0x000fe20003800000 */
[----:B------:R-:W-:Y:S01]  /*1230*/  IADD3 R10, R14, 0x1800000, RZ ;  /* 0x018000000e0a7810 */ /* 0x000fe20007ffe0ff */
[----:B------:R-:W-:Y:S01]  /*1240*/  FFMA R7, R52, R52, R7 ;  /* 0x0000003434077223 */ /* 0x000fe20000000007 */
[----:B------:R-:W-:Y:S01]  /*1250*/  FFMA R4, R56, R56, R5 ;  /* 0x0000003838047223 */ /* 0x000fe20000000005 */
[----:B------:R-:W-:Y:S01]  /*1260*/  FMUL R5, R50, R50 ;  /* 0x0000003232057220 */ /* 0x000fe20000400000 */
[----:B------:R-:W-:Y:S01]  /*1270*/  LOP3.LUT R10, R10, 0x7f800000, RZ, 0xc0, !PT ;  /* 0x7f8000000a0a7812 */ /* 0x000fe200078ec0ff */
[----:B------:R-:W-:Y:S01]  /*1280*/  FADD R57, R57, 1 ;  /* 0x3f80000039397421 */ /* 0x000fe20000000000 */
[----:B------:R-:W-:Y:S01]  /*1290*/  FMUL R4, R43, R4 ;  /* 0x000000042b047220 */ /* 0x000fe20000400000 */
[----:B------:R-:W-:Y:S01]  /*12a0*/  FFMA R6, R32, R32, R5 ;  /* 0x0000002020067223 */ /* 0x000fe20000000005 */
[----:B------:R-:W-:-:S02]  /*12b0*/  ISETP.GT.U32.AND P0, PT, R10, 0x1ffffff, PT ;  /* 0x01ffffff0a00780c */ /* 0x000fc40003f04070 */
[----:B------:R-:W-:Y:S01]  /*12c0*/  FFMA R4, R47, R7, R4 ;  /* 0x000000072f047223 */ /* 0x000fe20000000004 */
[----:B------:R-:W-:Y:S01]  /*12d0*/  FMUL R7, R37, R37 ;  /* 0x0000002525077220 */ /* 0x000fe20000400000 */
[----:B------:R-:W-:-:S03]  /*12e0*/  FFMA R6, R53, R53, R6 ;  /* 0x0000003535067223 */ /* 0x000fc60000000006 */
[----:B------:R-:W-:Y:S01]  /*12f0*/  FFMA R7, R34, R34, R7 ;  /* 0x0000002222077223 */ /* 0x000fe20000000007 */
[----:B------:R-:W-:-:S03]  /*1300*/  FFMA R4, R45, R6, R4 ;  /* 0x000000062d047223 */ /* 0x000fc60000000004 */
[----:B------:R-:W-:-:S04]  /*1310*/  FFMA R7, R54, R54, R7 ;  /* 0x0000003636077223 */ /* 0x000fc80000000007 */
[----:B------:R-:W-:Y:S01]  /*1320*/  FFMA R7, R41, R7, R4 ;  /* 0x0000000729077223 */ /* 0x000fe20000000004 */
[----:B------:R-:W-:Y:S05]  /*1330*/  @P0 BRA `(.L_x_1835) ;  /* 0x0000004000000947 */ /* 0x000fea0003800000 */
[----:B------:R-:W-:Y:S02]  /*1340*/  MOV R63, 0x1360 ;  /* 0x00001360003f7802 */ /* 0x000fe40000000f00 */
[----:B------:R-:W-:Y:S05]  /*1350*/  CALL.REL.NOINC `($__internal_25_$__cuda_sm20_rcp_rn_f32_slowpath) ;  /* 0x00000da000007944 */ /* 0x000fea0003c00000 */
[----:B------:R-:W-:Y:S01]  /*1360*/  MOV R4, R12 ;  /* 0x0000000c00047202 */ /* 0x000fe20000000f00 */
[----:B------:R-:W-:Y:S05]  /*1370*/  BRA `(.L_x_1836) ;  /* 0x0000004000007947 */ /* 0x000fea0003800000 */
.L_x_1835:
[----:B------:R-:W0:Y:S02]  /*1380*/  MUFU.RCP R4, R14 ;  /* 0x0000000e00047308 */ /* 0x000e240000001000 */
[----:B0-----:R-:W-:-:S04]  /*1390*/  FFMA R5, R14, R4, -1 ;  /* 0xbf8000000e057423 */ /* 0x001fc80000000004 */
[----:B------:R-:W-:-:S04]  /*13a0*/  FADD.FTZ R5, -R5, -RZ ;  /* 0x800000ff05057221 */ /* 0x000fc80000010100 */
[----:B------:R-:W-:Y:S02]  /*13b0*/  FFMA R4, R4, R5, R4 ;  /* 0x0000000504047223 */ /* 0x000fe40000000004 */
.L_x_1836:
[----:B------:R-:W-:Y:S05]  /*13c0*/  BSYNC B0 ;  /* 0x0000000000007941 */ /* 0x000fea0003800000 */
.L_x_1834:
        /* <DEDUP_REMOVED lines=13> */
[----:B------:R-:W-:Y:S05]  /*14a0*/  CALL.REL.NOINC `($__internal_27_$__cuda_sm3x_div_rn_noftz_f32_slowpath) ;  /* 0x0000112000007944 */ /* 0x000fea0003c00000 */
[----:B0-----:R-:W-:Y:S02]  /*14b0*/  MOV R55, R12 ;  /* 0x0000000c00377202 */ /* 0x001fe40000000f00 */
.L_x_1838:
[----:B------:R-:W-:Y:S05]  /*14c0*/  BSYNC B0 ;  /* 0x0000000000007941 */ /* 0x000fea0003800000 */
.L_x_1837:
[----:B------:R-:W-:Y:S01]  /*14d0*/  MOV R15, 0x3e2aaaab ;  /* 0x3e2aaaab000f7802 */ /* 0x000fe20000000f00 */
[----:B------:R-:W-:Y:S01]  /*14e0*/  FMUL R5, R42, R40 ;  /* 0x000000282a057220 */ /* 0x000fe20000400000 */
[----:B------:R-:W-:Y:S01]  /*14f0*/  MOV R6, 0x40c00000 ;  /* 0x40c0000000067802 */ /* 0x000fe20000000f00 */
[-C--:B------:R-:W-:Y:S01]  /*1500*/  FMUL R7, R11, R46.reuse ;  /* 0x0000002e0b077220 */ /* 0x080fe20000400000 */
[CC--:B------:R-:W-:Y:S01]  /*1510*/  FMUL R4, R38.reuse, R13.reuse ;  /* 0x0000000d26047220 */ /* 0x0c0fe20000400000 */
[----:B------:R-:W-:Y:S01]  /*1520*/  FFMA R38, R38, R46, -R5 ;  /* 0x0000002e26267223 */ /* 0x000fe20000000805 */
[----:B------:R-:W0:Y:S01]  /*1530*/  FCHK P0, R8, 6 ;  /* 0x40c0000008007902 */ /* 0x000e220000000000 */
[----:B------:R-:W-:Y:S01]  /*1540*/  FFMA R6, R15, -R6, 1 ;  /* 0x3f8000000f067423 */ /* 0x000fe20000000806 */
[----:B------:R-:W-:Y:S01]  /*1550*/  FFMA R7, R42, R13, -R7 ;  /* 0x0000000d2a077223 */ /* 0x000fe20000000807 */
[----:B------:R-:W-:Y:S01]  /*1560*/  FFMA R11, R11, R40, -R4 ;  /* 0x000000280b0b7223 */ /* 0x000fe20000000804 */
[----:B------:R-:W-:Y:S01]  /*1570*/  FMUL R10, R28, R29 ;  /* 0x0000001d1c0a7220 */ /* 0x000fe20000400000 */
[----:B------:R-:W-:Y:S01]  /*1580*/  FFMA R5, R6, R15, 0.16666667163372039795 ;  /* 0x3e2aaaab06057423 */ /* 0x000fe2000000000f */
[----:B------:R-:W-:Y:S01]  /*1590*/  FMUL R36, R36, R7 ;  /* 0x0000000724247220 */ /* 0x000fe20000400000 */
[----:B------:R-:W-:Y:S01]  /*15a0*/  BSSY B0, `(.L_x_1839) ;  /* 0x0000015000007945 */ /* 0x000fe20003800000 */
[----:B------:R-:W-:Y:S01]  /*15b0*/  FMUL R13, R58, R55 ;  /* 0x000000373a0d7220 */ /* 0x000fe20000400000 */
[----:B------:R-:W-:Y:S01]  /*15c0*/  FFMA R6, R8, R5, RZ ;  /* 0x0000000508067223 */ /* 0x000fe200000000ff */
[----:B------:R-:W-:Y:S01]  /*15d0*/  FFMA R39, R39, R38, R36 ;  /* 0x0000002627277223 */ /* 0x000fe20000000024 */
[----:B------:R-:W-:Y:S01]  /*15e0*/  FMUL R36, R56, R55 ;  /* 0x0000003738247220 */ /* 0x000fe20000400000 */
[----:B------:R-:W-:Y:S01]  /*15f0*/  FFMA R42, R27, R30, -R10 ;  /* 0x0000001e1b2a7223 */ /* 0x000fe2000000080a */
[----:B------:R-:W-:Y:S01]  /*1600*/  FFMA R7, R6, -6, R8 ;  /* 0xc0c0000006077823 */ /* 0x000fe20000000008 */
[----:B------:R-:W-:Y:S01]  /*1610*/  FFMA R4, R44, R11, R39 ;  /* 0x0000000b2c047223 */ /* 0x000fe20000000027 */
[----:B------:R-:W-:-:S02]  /*1620*/  FMUL R11, R60, R55 ;  /* 0x000000373c0b7220 */ /* 0x000fc40000400000 */
[----:B------:R-:W-:Y:S01]  /*1630*/  FFMA R7, R5, R7, R6 ;  /* 0x0000000705077223 */ /* 0x000fe20000000006 */
[----:B------:R-:W-:Y:S01]  /*1640*/  FMUL R5, R31, R30 ;  /* 0x0000001e1f057220 */ /* 0x000fe20000400000 */
[-C--:B------:R-:W-:Y:S01]  /*1650*/  FMUL R6, R27, R33.reuse ;  /* 0x000000211b067220 */ /* 0x080fe20000400000 */
[----:B------:R-:W-:Y:S02]  /*1660*/  FADD R4, -R57, R4 ;  /* 0x0000000439047221 */ /* 0x000fe40000000100 */
[----:B------:R-:W-:Y:S01]  /*1670*/  FFMA R38, R28, R33, -R5 ;  /* 0x000000211c267223 */ /* 0x000fe20000000805 */
[----:B------:R-:W-:Y:S01]  /*1680*/  FFMA R40, R31, R29, -R6 ;  /* 0x0000001d1f287223 */ /* 0x000fe20000000806 */
[----:B0-----:R-:W-:Y:S05]  /*1690*/  @!P0 BRA `(.L_x_1840) ;  /* 0x0000005000008947 */ /* 0x001fea0003800000 */
[----:B------:R-:W-:Y:S02]  /*16a0*/  MOV R10, R8 ;  /* 0x00000008000a7202 */ /* 0x000fe40000000f00 */
[----:B------:R-:W-:Y:S02]  /*16b0*/  MOV R5, 0x40c00000 ;  /* 0x40c0000000057802 */ /* 0x000fe40000000f00 */
[----:B------:R-:W-:-:S02]  /*16c0*/  MOV R61, 0x16e0 ;  /* 0x000016e0003d7802 */ /* 0x000fc40000000f00 */
[----:B------:R-:W-:Y:S05]  /*16d0*/  CALL.REL.NOINC `($__internal_27_$__cuda_sm3x_div_rn_noftz_f32_slowpath) ;  /* 0x00000ef000007944 */ /* 0x000fea0003c00000 */
[----:B0-----:R-:W-:Y:S02]  /*16e0*/  MOV R7, R12 ;  /* 0x0000000c00077202 */ /* 0x001fe40000000f00 */
.L_x_1840:
[----:B------:R-:W-:Y:S05]  /*16f0*/  BSYNC B0 ;  /* 0x0000000000007941 */ /* 0x000fea0003800000 */
.L_x_1839:
[----:B------:R-:W-:Y:S01]  /*1700*/  FMUL R8, R0, R30 ;  /* 0x0000001e00087220 */ /* 0x000fe20000400000 */
[C---:B------:R-:W-:Y:S01]  /*1710*/  FMUL R5, R3.reuse, R28 ;  /* 0x0000001c03057220 */ /* 0x040fe20000400000 */
[----:B------:R-:W-:Y:S01]  /*1720*/  FMUL R6, R2, R33 ;  /* 0x0000002102067220 */ /* 0x000fe20000400000 */
[----:B------:R-:W-:Y:S01]  /*1730*/  FMUL R12, R0, R31 ;  /* 0x0000001f000c7220 */ /* 0x000fe20000400000 */
[CC--:B------:R-:W-:Y:S01]  /*1740*/  FFMA R8, R2.reuse, R29.reuse, -R8 ;  /* 0x0000001d02087223 */ /* 0x0c0fe20000000808 */
[C---:B------:R-:W-:Y:S01]  /*1750*/  FMUL R29, R3.reuse, R29 ;  /* 0x0000001d031d7220 */ /* 0x040fe20000400000 */
[C---:B------:R-:W-:Y:S01]  /*1760*/  FFMA R10, R2.reuse, R31, -R5 ;  /* 0x0000001f020a7223 */ /* 0x040fe20000000805 */
[----:B------:R-:W-:Y:S01]  /*1770*/  FMUL R5, R2, R27 ;  /* 0x0000001b02057220 */ /* 0x000fe20000400000 */
[C---:B------:R-:W-:Y:S01]  /*1780*/  FFMA R6, R3.reuse, R30, -R6 ;  /* 0x0000001e03067223 */ /* 0x040fe20000000806 */
[C---:B------:R-:W-:Y:S01]  /*1790*/  FFMA R2, R0.reuse, R33, -R29 ;  /* 0x0000002100027223 */ /* 0x040fe2000000081d */
[----:B------:R-:W-:Y:S01]  /*17a0*/  FFMA R12, R3, R27, -R12 ;  /* 0x0000001b030c7223 */ /* 0x000fe2000000080c */
[----:B------:R-:W-:Y:S01]  /*17b0*/  FFMA R30, R0, R28, -R5 ;  /* 0x0000001c001e7223 */ /* 0x000fe20000000805 */
[-C--:B------:R-:W-:Y:S01]  /*17c0*/  FMUL R27, R40, R7.reuse ;  /* 0x00000007281b7220 */ /* 0x080fe20000400000 */
[-C--:B------:R-:W-:Y:S01]  /*17d0*/  FMUL R0, R2, R7.reuse ;  /* 0x0000000702007220 */ /* 0x080fe20000400000 */
[-C--:B------:R-:W-:Y:S01]  /*17e0*/  FMUL R31, R38, R7.reuse ;  /* 0x00000007261f7220 */ /* 0x080fe20000400000 */
[-C--:B------:R-:W-:Y:S01]  /*17f0*/  FMUL R28, R6, R7.reuse ;  /* 0x00000007061c7220 */ /* 0x080fe20000400000 */
[-C--:B------:R-:W-:Y:S01]  /*1800*/  FMUL R2, R12, R7.reuse ;  /* 0x000000070c027220 */ /* 0x080fe20000400000 */
[----:B------:R-:W-:Y:S01]  /*1810*/  FADD R5, R27, R0 ;  /* 0x000000001b057221 */ /* 0x000fe20000000000 */
[-C--:B------:R-:W-:Y:S01]  /*1820*/  FMUL R3, R42, R7.reuse ;  /* 0x000000072a037220 */ /* 0x080fe20000400000 */
[-C--:B------:R-:W-:Y:S01]  /*1830*/  FMUL R8, R8, R7.reuse ;  /* 0x0000000708087220 */ /* 0x080fe20000400000 */
[-C--:B------:R-:W-:Y:S01]  /*1840*/  FMUL R29, R10, R7.reuse ;  /* 0x000000070a1d7220 */ /* 0x080fe20000400000 */
[----:B------:R-:W-:Y:S01]  /*1850*/  FADD R40, R31, R28 ;  /* 0x0000001c1f287221 */ /* 0x000fe20000000000 */
[----:B------:R-:W-:Y:S01]  /*1860*/  FADD R38, R2, R5 ;  /* 0x0000000502267221 */ /* 0x000fe20000000000 */
[----:B------:R-:W-:Y:S01]  /*1870*/  FMUL R30, R30, R7 ;  /* 0x000000071e1e7220 */ /* 0x000fe20000400000 */
[----:B------:R-:W-:Y:S01]  /*1880*/  FMUL R51, R51, c[0x0][0x308] ;  /* 0x0000c20033337a20 */ /* 0x000fe20000400000 */
[----:B------:R-:W-:Y:S01]  /*1890*/  FADD R33, R3, R8 ;  /* 0x0000000803217221 */ /* 0x000fe20000000000 */
[----:B------:R-:W-:Y:S01]  /*18a0*/  FADD R40, R29, R40 ;  /* 0x000000281d287221 */ /* 0x000fe20000000000 */
[----:B------:R-:W-:Y:S01]  /*18b0*/  FMUL R5, R38, R38 ;  /* 0x0000002626057220 */ /* 0x000fe20000400000 */
[----:B------:R-:W-:Y:S01]  /*18c0*/  FMUL R51, R51, c[0x0][0x308] ;  /* 0x0000c20033337a20 */ /* 0x000fe20000400000 */
[----:B------:R-:W-:Y:S01]  /*18d0*/  FMUL R10, R27, R27 ;  /* 0x0000001b1b0a7220 */ /* 0x000fe20000400000 */
[----:B------:R-:W-:Y:S01]  /*18e0*/  FADD R33, R30, R33 ;  /* 0x000000211e217221 */ /* 0x000fe20000000000 */
[----:B------:R-:W-:Y:S01]  /*18f0*/  FFMA R6, R40, R40, R5 ;  /* 0x0000002828067223 */ /* 0x000fe20000000005 */
[----:B------:R-:W-:Y:S01]  /*1900*/  FMUL R14, R51, R48 ;  /* 0x00000030330e7220 */ /* 0x000fe20000400000 */
[----:B------:R-:W-:Y:S01]  /*1910*/  FFMA R10, R31, R31, R10 ;  /* 0x0000001f1f0a7223 */ /* 0x000fe2000000000a */
[----:B------:R-:W-:Y:S01]  /*1920*/  FMUL R5, R0, R0 ;  /* 0x0000000000057220 */ /* 0x000fe20000400000 */
[----:B------:R-:W-:Y:S01]  /*1930*/  FFMA R6, R33, R33, R6 ;  /* 0x0000002121067223 */ /* 0x000fe20000000006 */
[----:B------:R-:W-:Y:S01]  /*1940*/  FMUL R12, R2, R2 ;  /* 0x00000002020c7220 */ /* 0x000fe20000400000 */
[----:B------:R-:W-:Y:S01]  /*1950*/  FFMA R10, R3, R3, R10 ;  /* 0x00000003030a7223 */ /* 0x000fe2000000000a */
[----:B------:R-:W-:Y:S01]  /*1960*/  IADD3 R7, R14, 0x1800000, RZ ;  /* 0x018000000e077810 */ /* 0x000fe20007ffe0ff */
[----:B------:R-:W-:Y:S01]  /*1970*/  FMUL R6, R43, R6 ;  /* 0x000000062b067220 */ /* 0x000fe20000400000 */
[----:B------:R-:W-:Y:S01]  /*1980*/  FFMA R5, R28, R28, R5 ;  /* 0x0000001c1c057223 */ /* 0x000fe20000000005 */
[----:B------:R-:W-:Y:S02]  /*1990*/  BSSY B0, `(.L_x_1841) ;  /* 0x0000012000007945 */ /* 0x000fe40003800000 */
[----:B------:R-:W-:Y:S01]  /*19a0*/  FFMA R6, R47, R10, R6 ;  /* 0x0000000a2f067223 */ /* 0x000fe20000000006 */
[----:B------:R-:W-:Y:S01]  /*19b0*/  LOP3.LUT R10, R7, 0x7f800000, RZ, 0xc0, !PT ;  /* 0x7f800000070a7812 */ /* 0x000fe200078ec0ff */
[----:B------:R-:W-:Y:S01]  /*19c0*/  FFMA R7, R29, R29, R12 ;  /* 0x0000001d1d077223 */ /* 0x000fe2000000000c */
[----:B------:R-:W-:-:S02]  /*19d0*/  FFMA R5, R8, R8, R5 ;  /* 0x0000000808057223 */ /* 0x000fc40000000005 */
[----:B------:R-:W-:Y:S01]  /*19e0*/  ISETP.GT.U32.AND P0, PT, R10, 0x1ffffff, PT ;  /* 0x01ffffff0a00780c */ /* 0x000fe20003f04070 */
[----:B------:R-:W-:Y:S01]  /*19f0*/  FFMA R7, R30, R30, R7 ;  /* 0x0000001e1e077223 */ /* 0x000fe20000000007 */
[----:B------:R-:W-:-:S04]  /*1a00*/  FFMA R6, R45, R5, R6 ;  /* 0x000000052d067223 */ /* 0x000fc80000000006 */
[----:B------:R-:W-:-:S07]  /*1a10*/  FFMA R10, R41, R7, R6 ;  /* 0x00000007290a7223 */ /* 0x000fce0000000006 */
[----:B------:R-:W-:Y:S05]  /*1a20*/  @P0 BRA `(.L_x_1842) ;  /* 0x0000004000000947 */ /* 0x000fea0003800000 */
[----:B------:R-:W-:Y:S02]  /*1a30*/  MOV R63, 0x1a50 ;  /* 0x00001a50003f7802 */ /* 0x000fe40000000f00 */
[----:B------:R-:W-:Y:S05]  /*1a40*/  CALL.REL.NOINC `($__internal_25_$__cuda_sm20_rcp_rn_f32_slowpath) ;  /* 0x000006b000007944 */ /* 0x000fea0003c00000 */
[----:B------:R-:W-:Y:S01]  /*1a50*/  MOV R5, R12 ;  /* 0x0000000c00057202 */ /* 0x000fe20000000f00 */
[----:B------:R-:W-:Y:S05]  /*1a60*/  BRA `(.L_x_1843) ;  /* 0x0000004000007947 */ /* 0x000fea0003800000 */
.L_x_1842:
[----:B------:R-:W0:Y:S02]  /*1a70*/  MUFU.RCP R5, R14 ;  /* 0x0000000e00057308 */ /* 0x000e240000001000 */
[----:B0-----:R-:W-:-:S04]  /*1a80*/  FFMA R6, R14, R5, -1 ;  /* 0xbf8000000e067423 */ /* 0x001fc80000000005 */
[----:B------:R-:W-:-:S04]  /*1a90*/  FADD.FTZ R6, -R6, -RZ ;  /* 0x800000ff06067221 */ /* 0x000fc80000010100 */
[----:B------:R-:W-:Y:S02]  /*1aa0*/  FFMA R5, R5, R6, R5 ;  /* 0x0000000605057223 */ /* 0x000fe40000000005 */
.L_x_1843:
[----:B------:R-:W-:Y:S05]  /*1ab0*/  BSYNC B0 ;  /* 0x0000000000007941 */ /* 0x000fea0003800000 */
.L_x_1841:
        /* <DEDUP_REMOVED lines=15> */
.L_x_1845:
[----:B------:R-:W-:Y:S05]  /*1bb0*/  BSYNC B0 ;  /* 0x0000000000007941 */ /* 0x000fea0003800000 */
.L_x_1844:
[-C--:B------:R-:W-:Y:S01]  /*1bc0*/  FMUL R8, R8, R5.reuse ;  /* 0x0000000508087220 */ /* 0x080fe20000400000 */
[-C--:B------:R-:W-:Y:S01]  /*1bd0*/  FMUL R4, R31, R5.reuse ;  /* 0x000000051f047220 */ /* 0x080fe20000400000 */
[-C--:B------:R-:W-:Y:S01]  /*1be0*/  FFMA R40, -R40, R5.reuse, -R11 ;  /* 0x0000000528287223 */ /* 0x080fe2000000090b */
[----:B------:R-:W-:Y:S01]  /*1bf0*/  FFMA R38, -R38, R5, -R13 ;  /* 0x0000000526267223 */ /* 0x000fe2000000090d */
[----:B------:R-:W-:Y:S01]  /*1c00*/  FFMA R10, R53, R55, R8 ;  /* 0x00000037350a7223 */ /* 0x000fe20000000008 */
[----:B------:R-:W-:Y:S01]  /*1c10*/  FMUL R7, R28, R5 ;  /* 0x000000051c077220 */ /* 0x000fe20000400000 */
[----:B------:R-:W-:Y:S01]  /*1c20*/  FFMA R4, R9, R55, R4 ;  /* 0x0000003709047223 */ /* 0x000fe20000000004 */
[-C--:B------:R-:W-:Y:S01]  /*1c30*/  FMUL R11, R0, R5.reuse ;  /* 0x00000005000b7220 */ /* 0x080fe20000400000 */
[----:B------:R-:W-:Y:S01]  /*1c40*/  FMUL R9, R45, R10 ;  /* 0x0000000a2d097220 */ /* 0x000fe20000400000 */
[----:B------:R-:W-:Y:S01]  /*1c50*/  IMAD R13, R24, c[0x0][0x330], RZ ;  /* 0x0000cc00180d7a24 */ /* 0x000fe200078e02ff */
[----:B------:R-:W-:Y:S01]  /*1c60*/  MOV R28, c[0x0][0x330] ;  /* 0x0000cc00001c7a02 */ /* 0x000fe20000000f00 */
[----:B------:R-:W-:Y:S01]  /*1c70*/  IMAD R10, R23, c[0x0][0x330], RZ ;  /* 0x0000cc00170a7a24 */ /* 0x000fe200078e02ff */
[----:B------:R-:W-:Y:S01]  /*1c80*/  FMUL R29, R29, R5 ;  /* 0x000000051d1d7220 */ /* 0x000fe20000400000 */
[----:B------:R-:W-:Y:S01]  /*1c90*/  IMAD R24, R25, c[0x0][0x330], RZ ;  /* 0x0000cc0019187a24 */ /* 0x000fe200078e02ff */
[----:B------:R-:W-:Y:S01]  /*1ca0*/  FFMA R50, R50, R55, R11 ;  /* 0x0000003732327223 */ /* 0x000fe2000000000b */
[----:B------:R-:W-:Y:S01]  /*1cb0*/  IMAD R25, R26, c[0x0][0x330], RZ ;  /* 0x0000cc001a197a24 */ /* 0x000fe200078e02ff */
[-C--:B------:R-:W-:Y:S01]  /*1cc0*/  FMUL R6, R27, R5.reuse ;  /* 0x000000051b067220 */ /* 0x080fe20000400000 */
[-C--:B------:R-:W-:Y:S01]  /*1cd0*/  FMUL R2, R2, R5.reuse ;  /* 0x0000000502027220 */ /* 0x080fe20000400000 */
[----:B------:R-:W-:Y:S01]  /*1ce0*/  IMAD R11, R19, UR13, R10 ;  /* 0x0000000d130b7c24 */ /* 0x000fe2000f8e020a */
[-C--:B------:R-:W-:Y:S01]  /*1cf0*/  FMUL R3, R3, R5.reuse ;  /* 0x0000000503037220 */ /* 0x080fe20000400000 */
[-C--:B------:R-:W-:Y:S01]  /*1d00*/  IMAD.WIDE.U32 R14, R19, R28.reuse, c[0x0][0x310] ;  /* 0x0000c400130e7625 */ /* 0x080fe200078e001c */
[----:B------:R-:W-:Y:S01]  /*1d10*/  FFMA R36, -R33, R5, -R36 ;  /* 0x0000000521247223 */ /* 0x000fe20000000924 */
[----:B------:R-:W-:Y:S01]  /*1d20*/  FFMA R34, R34, R55, R29 ;  /* 0x0000003722227223 */ /* 0x000fe2000000001d */
[----:B------:R-:W-:Y:S01]  /*1d30*/  FMUL R5, R30, R5 ;  /* 0x000000051e057220 */ /* 0x000fe20000400000 */
[----:B------:R-:W-:Y:S01]  /*1d40*/  IMAD R23, R21, UR13, R24 ;  /* 0x0000000d15177c24 */ /* 0x000fe2000f8e0218 */
[----:B------:R-:W-:Y:S01]  /*1d50*/  IADD3 R16, P0, R16, UR6, RZ ;  /* 0x0000000610107c10 */ /* 0x000fe2000ff1e0ff */
[----:B------:R-:W-:Y:S01]  /*1d60*/  IMAD R19, R22, UR13, R25 ;  /* 0x0000000d16137c24 */ /* 0x000fe2000f8e0219 */
[-C--:B------:R-:W-:Y:S01]  /*1d70*/  FFMA R6, R35, R55.reuse, R6 ;  /* 0x0000003723067223 */ /* 0x080fe20000000006 */
[C---:B------:R-:W-:Y:S01]  /*1d80*/  IMAD R13, R20.reuse, UR13, R13 ;  /* 0x0000000d140d7c24 */ /* 0x040fe2000f8e020d */
[-C--:B------:R-:W-:Y:S01]  /*1d90*/  FFMA R12, R37, R55.reuse, R2 ;  /* 0x00000037250c7223 */ /* 0x080fe20000000002 */
[----:B------:R-:W-:Y:S01]  /*1da0*/  IMAD.WIDE.U32 R24, R20, R28, c[0x0][0x310] ;  /* 0x0000c40014187625 */ /* 0x000fe200078e001c */
[C---:B------:R-:W-:Y:S01]  /*1db0*/  FMUL R0, R43.reuse, R40 ;  /* 0x000000282b007220 */ /* 0x040fe20000400000 */
[-C--:B------:R-:W-:Y:S01]  /*1dc0*/  FFMA R52, R52, R55.reuse, R3 ;  /* 0x0000003734347223 */ /* 0x080fe20000000003 */
[----:B------:R-:W-:Y:S01]  /*1dd0*/  FMUL R2, R43, R38 ;  /* 0x000000262b027220 */ /* 0x000fe20000400000 */
[----:B------:R-:W-:Y:S01]  /*1de0*/  IMAD.WIDE.U32 R26, R21, R28, c[0x0][0x310] ;  /* 0x0000c400151a7625 */ /* 0x000fe200078e001c */
[-C--:B------:R-:W-:Y:S01]  /*1df0*/  FFMA R32, R32, R55.reuse, R7 ;  /* 0x0000003720207223 */ /* 0x080fe20000000007 */
[----:B------:R-:W-:Y:S01]  /*1e00*/  FMUL R3, R43, R36 ;  /* 0x000000242b037220 */ /* 0x000fe20000400000 */
[----:B------:R-:W-:Y:S01]  /*1e10*/  FFMA R54, R54, R55, R5 ;  /* 0x0000003736367223 */ /* 0x000fe20000000005 */
[----:B------:R-:W-:Y:S01]  /*1e20*/  IMAD.WIDE.U32 R28, R22, R28, c[0x0][0x310] ;  /* 0x0000c400161c7625 */ /* 0x000fe200078e001c */
[----:B------:R-:W-:Y:S01]  /*1e30*/  FMUL R4, R47, R4 ;  /* 0x000000042f047220 */ /* 0x000fe20000400000 */
[----:B------:R-:W-:Y:S01]  /*1e40*/  IADD3 R21, R25, R13, RZ ;  /* 0x0000000d19157210 */ /* 0x000fe20007ffe0ff */
[----:B------:R-:W-:Y:S01]  /*1e50*/  FMUL R5, R47, R6 ;  /* 0x000000062f057220 */ /* 0x000fe20000400000 */
[----:B------:R-:W-:Y:S01]  /*1e60*/  IADD3.X R17, R17, UR4, RZ, P0, !PT ;  /* 0x0000000411117c10 */ /* 0x000fe200087fe4ff */
[----:B------:R-:W-:Y:S01]  /*1e70*/  FFMA R13, -R0, c[0x0][0x30c], -RZ ;  /* 0x0000c300000d7a23 */ /* 0x000fe200000009ff */
[----:B------:R-:W-:Y:S01]  /*1e80*/  IADD3 R15, R15, R11, RZ ;  /* 0x0000000b0f0f7210 */ /* 0x000fe20007ffe0ff */
[----:B------:R-:W-:Y:S01]  /*1e90*/  FMUL R6, R47, R52 ;  /* 0x000000342f067220 */ /* 0x000fe20000400000 */
[----:B------:R-:W-:Y:S01]  /*1ea0*/  IADD3 R25, R29, R19, RZ ;  /* 0x000000131d197210 */ /* 0x000fe20007ffe0ff */
[----:B------:R-:W-:Y:S01]  /*1eb0*/  FFMA R19, -R2, c[0x0][0x30c], -RZ ;  /* 0x0000c30002137a23 */ /* 0x000fe200000009ff */
[----:B------:R-:W-:Y:S01]  /*1ec0*/  ISETP.GE.U32.AND P0, PT, R16, c[0x0][0x178], PT ;  /* 0x00005e0010007a0c */ /* 0x000fe20003f06070 */
[----:B------:R-:W-:Y:S01]  /*1ed0*/  FMUL R7, R45, R32 ;  /* 0x000000202d077220 */ /* 0x000fe20000400000 */
[----:B------:R-:W-:Y:S01]  /*1ee0*/  IADD3 R23, R27, R23, RZ ;  /* 0x000000171b177210 */ /* 0x000fe20007ffe0ff */
[----:B------:R-:W-:Y:S01]  /*1ef0*/  FFMA R3, -R3, c[0x0][0x30c], -RZ ;  /* 0x0000c30003037a23 */ /* 0x000fe200000009ff */
[----:B------:R-:W-:Y:S01]  /*1f00*/  FMUL R8, R45, R50 ;  /* 0x000000322d087220 */ /* 0x000fe20000400000 */
[----:B------:R-:W-:Y:S01]  /*1f10*/  MOV R20, R24 ;  /* 0x0000001800147202 */ /* 0x000fe20000000f00 */
[----:B------:R-:W-:Y:S01]  /*1f20*/  FFMA R27, -R4, c[0x0][0x30c], -RZ ;  /* 0x0000c300041b7a23 */ /* 0x000fe200000009ff */
[----:B------:R-:W-:Y:S01]  /*1f30*/  FFMA R5, -R5, c[0x0][0x30c], -RZ ;  /* 0x0000c30005057a23 */ /* 0x000fe200000009ff */
[----:B------:R-:W-:Y:S01]  /*1f40*/  ISETP.GE.U32.AND.EX P0, PT, R17, c[0x0][0x17c], PT, P0 ;  /* 0x00005f0011007a0c */ /* 0x000fe20003f06100 */
[C---:B------:R-:W-:Y:S01]  /*1f50*/  FMUL R10, R41.reuse, R34 ;  /* 0x00000022290a7220 */ /* 0x040fe20000400000 */
[----:B------:R0:W-:Y:S01]  /*1f60*/  RED.E.ADD.F32.FTZ.RN.STRONG.GPU [R14.64], R13 ;  /* 0x0000000d0e00798e */ /* 0x0001e2000c10e78e */
[----:B------:R-:W-:Y:S01]  /*1f70*/  FFMA R29, -R6, c[0x0][0x30c], -RZ ;  /* 0x0000c300061d7a23 */ /* 0x000fe200000009ff */
[----:B------:R-:W-:Y:S01]  /*1f80*/  FMUL R11, R41, R12 ;  /* 0x0000000c290b7220 */ /* 0x000fe20000400000 */
[----:B------:R-:W-:Y:S01]  /*1f90*/  MOV R22, R26 ;  /* 0x0000001a00167202 */ /* 0x000fe20000000f00 */
[----:B------:R1:W-:Y:S01]  /*1fa0*/  RED.E.ADD.F32.FTZ.RN.STRONG.GPU [R14.64+0x4], R19 ;  /* 0x000004130e00798e */ /* 0x0003e2000c10e78e */
[----:B------:R-:W-:Y:S01]  /*1fb0*/  FFMA R7, -R7, c[0x0][0x30c], -RZ ;  /* 0x0000c30007077a23 */ /* 0x000fe200000009ff */
[----:B------:R-:W-:Y:S01]  /*1fc0*/  FMUL R12, R41, R54 ;  /* 0x00000036290c7220 */ /* 0x000fe20000400000 */
[----:B------:R-:W-:Y:S01]  /*1fd0*/  FFMA R9, -R9, c[0x0][0x30c], -RZ ;  /* 0x0000c30009097a23 */ /* 0x000fe200000009ff */
[----:B------:R2:W-:Y:S01]  /*1fe0*/  RED.E.ADD.F32.FTZ.RN.STRONG.GPU [R14.64+0x8], R3 ;  /* 0x000008030e00798e */ /* 0x0005e2000c10e78e */
[----:B------:R-:W-:Y:S01]  /*1ff0*/  MOV R24, R28 ;  /* 0x0000001c00187202 */ /* 0x000fe20000000f00 */
[----:B0-----:R-:W-:-:S02]  /*2000*/  FFMA R13, -R8, c[0x0][0x30c], -RZ ;  /* 0x0000c300080d7a23 */ /* 0x001fc400000009ff */
[----:B------:R2:W-:Y:S01]  /*2010*/  RED.E.ADD.F32.FTZ.RN.STRONG.GPU [R20.64], R27 ;  /* 0x0000001b1400798e */ /* 0x0005e2000c10e78e */
[----:B------:R-:W-:Y:S01]  /*2020*/  FFMA R11, -R11, c[0x0][0x30c], -RZ ;  /* 0x0000c3000b0b7a23 */ /* 0x000fe200000009ff */
[----:B-1----:R-:W-:Y:S02]  /*2030*/  FFMA R19, -R10, c[0x0][0x30c], -RZ ;  /* 0x0000c3000a137a23 */ /* 0x002fe400000009ff */
[----:B------:R2:W-:Y:S01]  /*2040*/  RED.E.ADD.F32.FTZ.RN.STRONG.GPU [R20.64+0x4], R5 ;  /* 0x000004051400798e */ /* 0x0005e2000c10e78e */
[----:B------:R-:W-:-:S03]  /*2050*/  FFMA R31, -R12, c[0x0][0x30c], -RZ ;  /* 0x0000c3000c1f7a23 */ /* 0x000fc600000009ff */
[----:B------:R2:W-:Y:S04]  /*2060*/  RED.E.ADD.F32.FTZ.RN.STRONG.GPU [R20.64+0x8], R29 ;  /* 0x0000081d1400798e */ /* 0x0005e8000c10e78e */
[----:B------:R2:W-:Y:S04]  /*2070*/  RED.E.ADD.F32.FTZ.RN.STRONG.GPU [R22.64], R7 ;  /* 0x000000071600798e */ /* 0x0005e8000c10e78e */
[----:B------:R2:W-:Y:S04]  /*2080*/  RED.E.ADD.F32.FTZ.RN.STRONG.GPU [R22.64+0x4], R13 ;  /* 0x0000040d1600798e */ /* 0x0005e8000c10e78e */
[----:B------:R2:W-:Y:S04]  /*2090*/  RED.E.ADD.F32.FTZ.RN.STRONG.GPU [R22.64+0x8], R9 ;  /* 0x000008091600798e */ /* 0x0005e8000c10e78e */
[----:B------:R2:W-:Y:S04]  /*20a0*/  RED.E.ADD.F32.FTZ.RN.STRONG.GPU [R24.64], R19 ;  /* 0x000000131800798e */ /* 0x0005e8000c10e78e */
[----:B------:R2:W-:Y:S04]  /*20b0*/  RED.E.ADD.F32.FTZ.RN.STRONG.GPU [R24.64+0x4], R11 ;  /* 0x0000040b1800798e */ /* 0x0005e8000c10e78e */
[----:B------:R2:W-:Y:S01]  /*20c0*/  RED.E.ADD.F32.FTZ.RN.STRONG.GPU [R24.64+0x8], R31 ;  /* 0x0000081f1800798e */ /* 0x0005e2000c10e78e */
[----:B------:R-:W-:Y:S01]  /*20d0*/  @P0 CALL.REL.NOINC `(.L_x_1846) ;  /* 0x0000001000000944 */ /* 0x000fe20003c00000 */
[----:B------:R-:W-:Y:S05]  /*20e0*/  BRA `(.L_x_1847) ;  /* 0xffffe0d000007947 */ /* 0x000fea000383ffff */
.L_x_1846:
[----:B------:R-:W-:Y:S05]  /*20f0*/  EXIT ;  /* 0x000000000000794d */ /* 0x000fea0003800000 */
        .weak           $__internal_25_$__cuda_sm20_rcp_rn_f32_slowpath
        .type           $__internal_25_$__cuda_sm20_rcp_rn_f32_slowpath,@function
        .size           $__internal_25_$__cuda_sm20_rcp_rn_f32_slowpath,($__internal_26_$__cuda_sm20_sqrt_rn_f32_slowpath - $__internal_25_$__cuda_sm20_rcp_rn_f32_slowpath)
$__internal_25_$__cuda_sm20_rcp_rn_f32_slowpath:
        /* <DEDUP_REMOVED lines=15> */
.L_x_1849:
[----:B------:R-:W-:-:S04]  /*21f0*/  IADD3 R73, R61, -0xfd, RZ ;  /* 0xffffff033d497810 */ /* 0x000fc80007ffe0ff */
[----:B------:R-:W-:-:S13]  /*2200*/  ISETP.GT.U32.AND P0, PT, R73, 0x1, PT ;  /* 0x000000014900780c */ /* 0x000fda0003f04070 */
[----:B------:R-:W-:Y:S05]  /*2210*/  @P0 BRA `(.L_x_1851) ;  /* 0x000001e000000947 */ /* 0x000fea0003800000 */
[----:B------:R-:W-:-:S04]  /*2220*/  LOP3.LUT R12, R14, 0x7fffff, RZ, 0xc0, !PT ;  /* 0x007fffff0e0c7812 */ /* 0x000fc800078ec0ff */
[----:B------:R-:W-:-:S04]  /*2230*/  LOP3.LUT R12, R12, 0x3f800000, RZ, 0xfc, !PT ;  /* 0x3f8000000c0c7812 */ /* 0x000fc800078efcff */
        /* <DEDUP_REMOVED lines=28> */
.L_x_1851:
[----:B------:R0:W1:Y:S02]  /*2400*/  MUFU.RCP R15, R14 ;  /* 0x0000000e000f7308 */ /* 0x0000640000001000 */
.L_x_1850:
[----:B------:R-:W-:Y:S05]  /*2410*/  BSYNC B1 ;  /* 0x0000000000017941 */ /* 0x000fea0003800000 */
.L_x_1848:
[----:B-1----:R-:W-:Y:S02]  /*2420*/  MOV R12, R15 ;  /* 0x0000000f000c7202 */ /* 0x002fe40000000f00 */
[----:B0-----:R-:W-:Y:S02]  /*2430*/  MOV R14, R63 ;  /* 0x0000003f000e7202 */ /* 0x001fe40000000f00 */
[----:B------:R-:W-:-:S04]  /*2440*/  MOV R15, 0x0 ;  /* 0x00000000000f7802 */ /* 0x000fc80000000f00 */
[----:B------:R-:W-:Y:S05]  /*2450*/  RET.REL.NODEC R14 `(solve_tetrahedra_cuda_kernel_forward) ;  /* 0xffffdba00e007950 */ /* 0x000fea0003c3ffff */
        .weak           $__internal_26_$__cuda_sm20_sqrt_rn_f32_slowpath
        .type           $__internal_26_$__cuda_sm20_sqrt_rn_f32_slowpath,@function
        .size           $__internal_26_$__cuda_sm20_sqrt_rn_f32_slowpath,($__internal_27_$__cuda_sm3x_div_rn_noftz_f32_slowpath - $__internal_26_$__cuda_sm20_sqrt_rn_f32_slowpath)
$__internal_26_$__cuda_sm20_sqrt_rn_f32_slowpath:
        /* <DEDUP_REMOVED lines=20> */
.L_x_1852:
[----:B------:R-:W-:Y:S02]  /*25a0*/  MOV R14, R43 ;  /* 0x0000002b000e7202 */ /* 0x000fe40000000f00 */
[----:B------:R-:W-:-:S04]  /*25b0*/  MOV R15, 0x0 ;  /* 0x00000000000f7802 */ /* 0x000fc80000000f00 */
[----:B------:R-:W-:Y:S05]  /*25c0*/  RET.REL.NODEC R14 `(solve_tetrahedra_cuda_kernel_forward) ;  /* 0xffffda300e007950 */ /* 0x000fea0003c3ffff */
        .weak           $__internal_27_$__cuda_sm3x_div_rn_noftz_f32_slowpath
        .type           $__internal_27_$__cuda_sm3x_div_rn_noftz_f32_slowpath,@function
        .size           $__internal_27_$__cuda_sm3x_div_rn_noftz_f32_slowpath,(.L_x_2441 - $__internal_27_$__cuda_sm3x_div_rn_noftz_f32_slowpath)
$__internal_27_$__cuda_sm3x_div_rn_noftz_f32_slowpath:
[----:B------:R-:W-:Y:S01]  /*25d0*/  SHF.R.U32.HI R6, RZ, 0x17, R5 ;  /* 0x00000017ff067819 */ /* 0x000fe20000011605 */
[----:B------:R-:W-:Y:S03]  /*25e0*/  BSSY B1, `(.L_x_1853) ;  /* 0x0000063000017945 */ /* 0x000fe60003800000 */
[----:B------:R-:W-:Y:S02]  /*25f0*/  LOP3.LUT R64, R6, 0xff, RZ, 0xc0, !PT ;  /* 0x000000ff06407812 */ /* 0x000fe400078ec0ff */
[----:B------:R-:W-:Y:S02]  /*2600*/  SHF.R.U32.HI R6, RZ, 0x17, R10 ;  /* 0x00000017ff067819 */ /* 0x000fe4000001160a */
[----:B------:R-:W-:Y:S02]  /*2610*/  IADD3 R14, R64, -0x1, RZ ;  /* 0xffffffff400e7810 */ /* 0x000fe40007ffe0ff */
[----:B------:R-:W-:-:S02]  /*2620*/  LOP3.LUT R15, R6, 0xff, RZ, 0xc0, !PT ;  /* 0x000000ff060f7812 */ /* 0x000fc400078ec0ff */
[----:B------:R-:W-:Y:S02]  /*2630*/  ISETP.GT.U32.AND P0, PT, R14, 0xfd, PT ;  /* 0x000000fd0e00780c */ /* 0x000fe40003f04070 */
[----:B------:R-:W-:Y:S02]  /*2640*/  IADD3 R12, R15, -0x1, RZ ;  /* 0xffffffff0f0c7810 */ /* 0x000fe40007ffe0ff */
        /* <DEDUP_REMOVED lines=27> */
.L_x_1854:
[----:B------:R-:W-:Y:S01]  /*2800*/  LEA R12, R64, 0xc0800000, 0x17 ;  /* 0xc0800000400c7811 */ /* 0x000fe200078eb8ff */
[----:B------:R-:W-:Y:S01]  /*2810*/  BSSY B2, `(.L_x_1859) ;  /* 0x0000036000027945 */ /* 0x000fe20003800000 */
[----:B------:R-:W-:Y:S02]  /*2820*/  IADD3 R15, R15, -0x7f, RZ ;  /* 0xffffff810f0f7810 */ /* 0x000fe40007ffe0ff */
[----:B------:R-:W-:-:S04]  /*2830*/  IADD3 R12, -R12, R5, RZ ;  /* 0x000000050c0c7210 */ /* 0x000fc80007ffe1ff */
[----:B------:R-:W0:Y:S01]  /*2840*/  MUFU.RCP R5, R12 ;  /* 0x0000000c00057308 */ /* 0x000e220000001000 */
[----:B------:R-:W-:-:S04]  /*2850*/  FADD.FTZ R14, -R12, -RZ ;  /* 0x800000ff0c0e7221 */ /* 0x000fc80000010100 */
[----:B0-----:R-:W-:-:S04]  /*2860*/  FFMA R62, R5, R14, 1 ;  /* 0x3f800000053e7423 */ /* 0x001fc8000000000e */
[----:B------:R-:W-:Y:S01]  /*2870*/  FFMA R63, R5, R62, R5 ;  /* 0x0000003e053f7223 */ /* 0x000fe20000000005 */
[----:B------:R-:W-:-:S04]  /*2880*/  IMAD R5, R15, -0x800000, R6 ;  /* 0xff8000000f057824 */ /* 0x000fc800078e0206 */
[----:B------:R-:W-:-:S04]  /*2890*/  FFMA R6, R5, R63, RZ ;  /* 0x0000003f05067223 */ /* 0x000fc800000000ff */
[----:B------:R-:W-:-:S04]  /*28a0*/  FFMA R59, R14, R6, R5 ;  /* 0x000000060e3b7223 */ /* 0x000fc80000000005 */
[----:B------:R-:W-:Y:S01]  /*28b0*/  FFMA R62, R63, R59, R6 ;  /* 0x0000003b3f3e7223 */ /* 0x000fe20000000006 */
[----:B------:R-:W-:-:S03]  /*28c0*/  IADD3 R6, R15, 0x7f, -R64 ;  /* 0x0000007f0f067810 */ /* 0x000fc60007ffe840 */
[----:B------:R-:W-:Y:S01]  /*28d0*/  FFMA R59, R14, R62, R5 ;  /* 0x0000003e0e3b7223 */ /* 0x000fe20000000005 */
[----:B------:R-:W-:-:S03]  /*28e0*/  IADD3 R6, R6, R7, RZ ;  /* 0x0000000706067210 */ /* 0x000fc60007ffe0ff */
        /* <DEDUP_REMOVED lines=16> */
[CCC-:B------:R-:W-:Y:S01]  /*29f0*/  FFMA.RP R5, R63.reuse, R59.reuse, R62.reuse ;  /* 0x0000003b3f057223 */ /* 0x1c0fe2000000803e */
[----:B------:R-:W-:Y:S01]  /*2a00*/  FFMA.RM R6, R63, R59, R62 ;  /* 0x0000003b3f067223 */ /* 0x000fe2000000403e */
[----:B------:R-:W-:Y:S02]  /*2a10*/  ISETP.NE.AND P2, PT, R15, RZ, PT ;  /* 0x000000ff0f00720c */ /* 0x000fe40003f45270 */
[----:B------:R-:W-:Y:S02]  /*2a20*/  LOP3.LUT R7, R7, 0x7fffff, RZ, 0xc0, !PT ;  /* 0x007fffff07077812 */ /* 0x000fe400078ec0ff */
[----:B------:R-:W-:Y:S02]  /*2a30*/  ISETP.NE.AND P1, PT, R15, RZ, PT ;  /* 0x000000ff0f00720c */ /* 0x000fe40003f25270 */
        /* <DEDUP_REMOVED lines=15> */
.L_x_1861:
[----:B------:R-:W-:-:S04]  /*2b30*/  LOP3.LUT R12, R12, 0x80000000, RZ, 0xc0, !PT ;  /* 0x800000000c0c7812 */ /* 0x000fc800078ec0ff */
[----:B------:R-:W-:Y:S01]  /*2b40*/  LOP3.LUT R12, R12, 0x7f800000, RZ, 0xfc, !PT ;  /* 0x7f8000000c0c7812 */ /* 0x000fe200078efcff */
[----:B------:R-:W-:Y:S05]  /*2b50*/  BRA `(.L_x_1862) ;  /* 0x0000001000007947 */ /* 0x000fea0003800000 */
.L_x_1860:
[----:B------:R-:W-:Y:S02]  /*2b60*/  LEA R12, R6, R12, 0x17 ;  /* 0x0000000c060c7211 */ /* 0x000fe400078eb8ff */
.L_x_1862:
[----:B------:R-:W-:Y:S05]  /*2b70*/  BSYNC B2 ;  /* 0x0000000000027941 */ /* 0x000fea0003800000 */
.L_x_1859:
[----:B------:R-:W-:Y:S05]  /*2b80*/  BRA `(.L_x_1863) ;  /* 0x0000008000007947 */ /* 0x000fea0003800000 */
.L_x_1858:
[----:B------:R-:W-:-:S04]  /*2b90*/  LOP3.LUT R5, R5, 0x80000000, R6, 0x48, !PT ;  /* 0x8000000005057812 */ /* 0x000fc800078e4806 */
[----:B------:R-:W-:Y:S01]  /*2ba0*/  LOP3.LUT R12, R5, 0x7f800000, RZ, 0xfc, !PT ;  /* 0x7f800000050c7812 */ /* 0x000fe200078efcff */
[----:B------:R-:W-:Y:S05]  /*2bb0*/  BRA `(.L_x_1863) ;  /* 0x0000005000007947 */ /* 0x000fea0003800000 */
.L_x_1857:
[----:B------:R-:W-:Y:S01]  /*2bc0*/  LOP3.LUT R12, R5, 0x80000000, R6, 0x48, !PT ;  /* 0x80000000050c7812 */ /* 0x000fe200078e4806 */
[----:B------:R-:W-:Y:S05]  /*2bd0*/  BRA `(.L_x_1863) ;  /* 0x0000003000007947 */ /* 0x000fea0003800000 */
.L_x_1856:
[----:B------:R-:W0:Y:S01]  /*2be0*/  MUFU.RSQ R12, -QNAN ;  /* 0xffc00000000c7908 */ /* 0x000e220000001400 */
[----:B------:R-:W-:Y:S05]  /*2bf0*/  BRA `(.L_x_1863) ;  /* 0x0000001000007947 */ /* 0x000fea0003800000 */
.L_x_1855:
[----:B------:R-:W-:Y:S02]  /*2c00*/  FADD.FTZ R12, R10, R5 ;  /* 0x000000050a0c7221 */ /* 0x000fe40000010000 */
.L_x_1863:
[----:B------:R-:W-:Y:S05]  /*2c10*/  BSYNC B1 ;  /* 0x0000000000017941 */ /* 0x000fea0003800000 */
.L_x_1853:
[----:B------:R-:W-:Y:S02]  /*2c20*/  MOV R6, R61 ;  /* 0x0000003d00067202 */ /* 0x000fe40000000f00 */
[----:B------:R-:W-:-:S04]  /*2c30*/  MOV R7, 0x0 ;  /* 0x0000000000077802 */ /* 0x000fc80000000f00 */
[----:B------:R-:W-:Y:S05]  /*2c40*/  RET.REL.NODEC R6 `(solve_tetrahedra_cuda_kernel_forward) ;  /* 0xffffd3b006007950 */ /* 0x000fea0003c3ffff */
.L_x_1864:
        /* <DEDUP_REMOVED lines=11> */
.L_x_2441:


//--------------------- .text.solve_springs_cuda_kernel_backward --------------------------
	.section	.text.solve_springs_cuda_kernel_backward,"ax",@progbits
	.sectioninfo	@"SHI_REGISTERS=43"
	.align	128
        .global         solve_springs_cuda_kernel_backward
        .type           solve_springs_cuda_kernel_backward,@function
        .size           solve_springs_cuda_kernel_backward,(.L_x_2444 - solve_springs_cuda_kernel_backward)
        .other          solve_springs_cuda_kernel_backward,@"STO_CUDA_ENTRY STV_DEFAULT"
solve_springs_cuda_kernel_backward:
.text.solve_springs_cuda_kernel_backward:
        /* <DEDUP_REMOVED lines=22> */
[----:B------:R-:W-:Y:S02]  /*0160*/  UMOV UR4, URZ ;  /* 0x0000003f00047c82 */ /* 0x000fe40008000000 */
[----:B------:R-:W-:Y:S02]  /*0170*/  ULDC UR16, c[0x0][0x480] ;  /* 0x0001200000107ab9 */ /* 0x000fe40000000800 */
        /* <DEDUP_REMOVED lines=10> */
[----:B------:R-:W-:Y:S02]  /*0220*/  UIADD3 UR4, UR7, UR4, URZ ;  /* 0x0000000407047290 */ /* 0x000fe4000fffe03f */
[----:B------:R-:W-:Y:S02]  /*0230*/  ULDC.64 UR18, c[0x0][0x118] ;  /* 0x0000460000127ab9 */ /* 0x000fe40000000a00 */
.L_x_1914:
[----:B------:R-:W-:Y:S02]  /*0240*/  SHF.L.U32 R0, R18, 0x1, RZ ;  /* 0x0000000112007819 */ /* 0x000fe400000006ff */
[----:B0-----:R-:W-:Y:S02]  /*0250*/  MOV R11, c[0x0][0x248] ;  /* 0x00009200000b7a02 */ /* 0x001fe40000000f00 */
[----:B------:R-:W-:Y:S02]  /*0260*/  IADD3 R4, R0, 0x1, RZ ;  /* 0x0000000100047810 */ /* 0x000fe40007ffe0ff */
[----:B------:R-:W-:Y:S02]  /*0270*/  SHF.R.S32.HI R2, RZ, 0x1f, R0 ;  /* 0x0000001fff027819 */ /* 0x000fe40000011400 */
[----:B------:R-:W-:-:S03]  /*0280*/  SHF.R.S32.HI R3, RZ, 0x1f, R4 ;  /* 0x0000001fff037819 */ /* 0x000fc60000011404 */
[----:B------:R-:W-:Y:S02]  /*0290*/  IMAD R5, R2, c[0x0][0x248], RZ ;  /* 0x0000920002057a24 */ /* 0x000fe400078e02ff */
[----:B------:R-:W-:Y:S02]  /*02a0*/  IMAD R9, R3, c[0x0][0x248], RZ ;  /* 0x0000920003097a24 */ /* 0x000fe400078e02ff */
[----:B------:R-:W-:-:S04]  /*02b0*/  IMAD.WIDE.U32 R2, R0, R11, c[0x0][0x228] ;  /* 0x00008a0000027625 */ /* 0x000fc800078e000b */
[----:B------:R-:W-:Y:S02]  /*02c0*/  IMAD R7, R0, UR5, R5 ;  /* 0x0000000500077c24 */ /* 0x000fe4000f8e0205 */
[C---:B------:R-:W-:Y:S02]  /*02d0*/  IMAD R9, R4.reuse, UR5, R9 ;  /* 0x0000000504097c24 */ /* 0x040fe4000f8e0209 */
[----:B------:R-:W-:Y:S01]  /*02e0*/  IMAD.WIDE.U32 R4, R4, R11, c[0x0][0x228] ;  /* 0x00008a0004047625 */ /* 0x000fe200078e000b */
[----:B------:R-:W-:-:S04]  /*02f0*/  IADD3 R3, R3, R7, RZ ;  /* 0x0000000703037210 */ /* 0x000fc80007ffe0ff */
[----:B------:R-:W-:Y:S01]  /*0300*/  IADD3 R7, R5, R9, RZ ;  /* 0x0000000905077210 */ /* 0x000fe20007ffe0ff */
[----:B------:R-:W2:Y:S01]  /*0310*/  LDG.E R16, [R2.64] ;  /* 0x0000001202107981 */ /* 0x000ea2000c1e1900 */
[----:B------:R-:W-:-:S05]  /*0320*/  MOV R6, R4 ;  /* 0x0000000400067202 */ /* 0x000fca0000000f00 */
[----:B------:R-:W3:Y:S01]  /*0330*/  LDG.E R15, [R6.64] ;  /* 0x00000012060f7981 */ /* 0x000ee2000c1e1900 */
[----:B------:R-:W-:-:S04]  /*0340*/  MOV R8, c[0x0][0x1a0] ;  /* 0x0000680000087a02 */ /* 0x000fc80000000f00 */
[----:B------:R-:W-:Y:S02]  /*0350*/  SHF.R.S32.HI R12, RZ, 0x1f, R8 ;  /* 0x0000001fff0c7819 */ /* 0x000fe40000011408 */
[----:B--2---:R-:W-:Y:S01]  /*0360*/  SHF.R.S32.HI R14, RZ, 0x1f, R16 ;  /* 0x0000001fff0e7819 */ /* 0x004fe20000011410 */
[----:B------:R-:W-:-:S04]  /*0370*/  IMAD.WIDE.U32 R4, R16, R8, c[0x0][0x180] ;  /* 0x0000600010047625 */ /* 0x000fc800078e0008 */
[----:B------:R-:W-:Y:S01]  /*0380*/  IMAD R11, R14, c[0x0][0x1a0], RZ ;  /* 0x000068000e0b7a24 */ /* 0x000fe200078e02ff */
[----:B---3--:R-:W-:Y:S01]  /*0390*/  SHF.R.S32.HI R13, RZ, 0x1f, R15 ;  /* 0x0000001fff0d7819 */ /* 0x008fe2000001140f */
[----:B------:R-:W-:Y:S01]  /*03a0*/  IMAD.WIDE.U32 R8, R15, R8, c[0x0][0x180] ;  /* 0x000060000f087625 */ /* 0x000fe200078e0008 */
[----:B------:R-:W-:-:S03]  /*03b0*/  MOV R2, R4 ;  /* 0x0000000400027202 */ /* 0x000fc60000000f00 */
[----:B------:R-:W-:Y:S01]  /*03c0*/  IMAD R0, R13, c[0x0][0x1a0], RZ ;  /* 0x000068000d007a24 */ /* 0x000fe200078e02ff */
[----:B------:R-:W-:Y:S01]  /*03d0*/  MOV R4, R8 ;  /* 0x0000000800047202 */ /* 0x000fe20000000f00 */
[-C--:B------:R-:W-:Y:S02]  /*03e0*/  IMAD R11, R16, R12.reuse, R11 ;  /* 0x0000000c100b7224 */ /* 0x080fe400078e020b */
[----:B------:R-:W-:-:S03]  /*03f0*/  IMAD R19, R15, R12, R0 ;  /* 0x0000000c0f137224 */ /* 0x000fc600078e0200 */
[----:B------:R-:W-:Y:S02]  /*0400*/  IADD3 R3, R5, R11, RZ ;  /* 0x0000000b05037210 */ /* 0x000fe40007ffe0ff */
[----:B------:R-:W-:Y:S02]  /*0410*/  IADD3 R5, R9, R19, RZ ;  /* 0x0000001309057210 */ /* 0x000fe40007ffe0ff */
[----:B------:R-:W-:Y:S01]  /*0420*/  MOV R9, c[0x0][0x1d8] ;  /* 0x0000760000097a02 */ /* 0x000fe20000000f00 */
[----:B------:R-:W2:Y:S04]  /*0430*/  LDG.E R21, [R2.64+0x4] ;  /* 0x0000041202157981 */ /* 0x000ea8000c1e1900 */
[----:B------:R0:W2:Y:S04]  /*0440*/  LDG.E R10, [R4.64+0x4] ;  /* 0x00000412040a7981 */ /* 0x0000a8000c1e1900 */
[----:B------:R2:W3:Y:S04]  /*0450*/  LDG.E R19, [R2.64] ;  /* 0x0000001202137981 */ /* 0x0004e8000c1e1900 */
[----:B------:R0:W3:Y:S01]  /*0460*/  LDG.E R0, [R4.64] ;  /* 0x0000001204007981 */ /* 0x0000e2000c1e1900 */
[----:B------:R-:W-:-:S03]  /*0470*/  SHF.R.S32.HI R11, RZ, 0x1f, R9 ;  /* 0x0000001fff0b7819 */ /* 0x000fc60000011409 */
[----:B------:R2:W4:Y:S04]  /*0480*/  LDG.E R23, [R2.64+0x8] ;  /* 0x0000081202177981 */ /* 0x000528000c1e1900 */
[----:B------:R0:W4:Y:S01]  /*0490*/  LDG.E R20, [R4.64+0x8] ;  /* 0x0000081204147981 */ /* 0x000122000c1e1900 */
[----:B------:R-:W-:Y:S02]  /*04a0*/  IMAD R22, R14, c[0x0][0x1d8], RZ ;  /* 0x000076000e167a24 */ /* 0x000fe400078e02ff */
[----:B------:R-:W-:Y:S02]  /*04b0*/  IMAD R24, R13, c[0x0][0x1d8], RZ ;  /* 0x000076000d187a24 */ /* 0x000fe400078e02ff */
[----:B------:R-:W-:-:S04]  /*04c0*/  IMAD.WIDE.U32 R6, R16, R9, c[0x0][0x1b8] ;  /* 0x00006e0010067625 */ /* 0x000fc800078e0009 */
[----:B------:R-:W-:-:S04]  /*04d0*/  IMAD.WIDE.U32 R8, R15, R9, c[0x0][0x1b8] ;  /* 0x00006e000f087625 */ /* 0x000fc800078e0009 */
[-C--:B------:R-:W-:Y:S02]  /*04e0*/  IMAD R25, R16, R11.reuse, R22 ;  /* 0x0000000b10197224 */ /* 0x080fe400078e0216 */
[----:B------:R-:W-:-:S03]  /*04f0*/  IMAD R27, R15, R11, R24 ;  /* 0x0000000b0f1b7224 */ /* 0x000fc600078e0218 */
[----:B------:R-:W-:Y:S02]  /*0500*/  IADD3 R7, R7, R25, RZ ;  /* 0x0000001907077210 */ /* 0x000fe40007ffe0ff */
[----:B------:R-:W-:-:S03]  /*0510*/  IADD3 R9, R9, R27, RZ ;  /* 0x0000001b09097210 */ /* 0x000fc60007ffe0ff */
[----:B0-----:R0:W5:Y:S04]  /*0520*/  LDG.E R5, [R6.64] ;  /* 0x0000001206057981 */ /* 0x001168000c1e1900 */
[----:B------:R1:W5:Y:S04]  /*0530*/  LDG.E R4, [R8.64] ;  /* 0x0000001208047981 */ /* 0x000368000c1e1900 */
[----:B------:R0:W5:Y:S04]  /*0540*/  LDG.E R27, [R6.64+0x4] ;  /* 0x00000412061b7981 */ /* 0x000168000c1e1900 */
[----:B------:R0:W5:Y:S04]  /*0550*/  LDG.E R29, [R6.64+0x8] ;  /* 0x00000812061d7981 */ /* 0x000168000c1e1900 */
[----:B------:R1:W5:Y:S04]  /*0560*/  LDG.E R22, [R8.64+0x4] ;  /* 0x0000041208167981 */ /* 0x000368000c1e1900 */
[----:B------:R1:W5:Y:S01]  /*0570*/  LDG.E R26, [R8.64+0x8] ;  /* 0x00000812081a7981 */ /* 0x000362000c1e1900 */
[----:B------:R-:W-:-:S02]  /*0580*/  MOV R25, c[0x0][0x280] ;  /* 0x0000a00000197a02 */ /* 0x000fc40000000f00 */
[----:B0-----:R-:W-:Y:S02]  /*0590*/  SHF.R.S32.HI R6, RZ, 0x1f, R18 ;  /* 0x0000001fff067819 */ /* 0x001fe40000011412 */
[----:B------:R-:W-:Y:S02]  /*05a0*/  MOV R7, c[0x0][0x2b8] ;  /* 0x0000ae0000077a02 */ /* 0x000fe40000000f00 */
[----:B-1----:R-:W-:Y:S01]  /*05b0*/  SHF.R.S32.HI R9, RZ, 0x1f, R25 ;  /* 0x0000001fff097819 */ /* 0x002fe20000011419 */
[----:B------:R-:W-:Y:S01]  /*05c0*/  IMAD.WIDE.U32 R24, R18, R25, c[0x0][0x260] ;  /* 0x0000980012187625 */ /* 0x000fe200078e0019 */
[----:B------:R-:W-:Y:S01]  /*05d0*/  YIELD ;  /* 0x0000000000007946 */ /* 0x000fe20003800000 */
[----:B------:R-:W-:Y:S01]  /*05e0*/  BSSY B1, `(.L_x_1866) ;  /* 0x000001f000017945 */ /* 0x000fe20003800000 */
[----:B--2---:R-:W-:Y:S01]  /*05f0*/  FADD R3, -R10, R21 ;  /* 0x000000150a037221 */ /* 0x004fe20000000100 */
[----:B---3--:R-:W-:-:S03]  /*0600*/  FADD R2, -R0, R19 ;  /* 0x0000001300027221 */ /* 0x008fc60000000100 */
[----:B------:R-:W-:-:S04]  /*0610*/  FMUL R19, R3, R3 ;  /* 0x0000000303137220 */ /* 0x000fc80000400000 */
[----:B------:R-:W-:Y:S01]  /*0620*/  FFMA R19, R2, R2, R19 ;  /* 0x0000000202137223 */ /* 0x000fe20000000013 */
[----:B----4-:R-:W-:-:S04]  /*0630*/  FADD R0, -R20, R23 ;  /* 0x0000001714007221 */ /* 0x010fc80000000100 */
[----:B------:R-:W-:-:S05]  /*0640*/  FFMA R28, R0, R0, R19 ;  /* 0x00000000001c7223 */ /* 0x000fca0000000013 */
[----:B------:R-:W-:Y:S01]  /*0650*/  IADD3 R10, R28, -0xd000000, RZ ;  /* 0xf30000001c0a7810 */ /* 0x000fe20007ffe0ff */
[----:B------:R0:W1:Y:S03]  /*0660*/  MUFU.RSQ R31, R28 ;  /* 0x0000001c001f7308 */ /* 0x0000660000001400 */
[----:B------:R-:W-:Y:S02]  /*0670*/  ISETP.GT.U32.AND P0, PT, R10, 0x727fffff, PT ;  /* 0x727fffff0a00780c */ /* 0x000fe40003f04070 */
[----:B------:R-:W-:Y:S02]  /*0680*/  SHF.R.S32.HI R10, RZ, 0x1f, R7 ;  /* 0x0000001fff0a7819 */ /* 0x000fe40000011407 */
[----:B------:R-:W-:Y:S01]  /*0690*/  MOV R21, c[0x0][0x210] ;  /* 0x0000840000157a02 */ /* 0x000fe20000000f00 */
[----:B-----5:R-:W-:Y:S01]  /*06a0*/  FADD R20, -R4, R5 ;  /* 0x0000000504147221 */ /* 0x020fe20000000100 */
[----:B------:R-:W-:-:S02]  /*06b0*/  IMAD R5, R6, c[0x0][0x2b8], RZ ;  /* 0x0000ae0006057a24 */ /* 0x000fc400078e02ff */
[----:B------:R-:W-:Y:S02]  /*06c0*/  IMAD R4, R6, c[0x0][0x280], RZ ;  /* 0x0000a00006047a24 */ /* 0x000fe400078e02ff */
[----:B------:R-:W-:-:S04]  /*06d0*/  IMAD.WIDE.U32 R6, R18, R7, c[0x0][0x298] ;  /* 0x0000a60012067625 */ /* 0x000fc800078e0007 */
[-C--:B------:R-:W-:Y:S02]  /*06e0*/  IMAD R5, R10, R18.reuse, R5 ;  /* 0x000000120a057224 */ /* 0x080fe400078e0205 */
[----:B------:R-:W-:Y:S01]  /*06f0*/  IMAD R19, R9, R18, R4 ;  /* 0x0000001209137224 */ /* 0x000fe200078e0204 */
[----:B------:R-:W-:Y:S01]  /*0700*/  FADD R23, -R22, R27 ;  /* 0x0000001b16177221 */ /* 0x000fe20000000100 */
[----:B------:R-:W-:Y:S02]  /*0710*/  SHF.R.S32.HI R22, RZ, 0x1f, R21 ;  /* 0x0000001fff167819 */ /* 0x000fe40000011415 */
[----:B------:R-:W-:Y:S01]  /*0720*/  IADD3 R27, R7, R5, RZ ;  /* 0x00000005071b7210 */ /* 0x000fe20007ffe0ff */
[----:B------:R-:W-:Y:S01]  /*0730*/  FADD R8, -R26, R29 ;  /* 0x0000001d1a087221 */ /* 0x000fe20000000100 */
[----:B------:R-:W-:Y:S01]  /*0740*/  IADD3 R29, R25, R19, RZ ;  /* 0x00000013191d7210 */ /* 0x000fe20007ffe0ff */
[----:B------:R-:W-:Y:S05]  /*0750*/  @!P0 BRA `(.L_x_1867) ;  /* 0x0000003000008947 */ /* 0x000fea0003800000 */
[----:B01----:R-:W-:Y:S02]  /*0760*/  MOV R30, 0x780 ;  /* 0x00000780001e7802 */ /* 0x003fe40000000f00 */
[----:B------:R-:W-:Y:S05]  /*0770*/  CALL.REL.NOINC `($__internal_29_$__cuda_sm20_sqrt_rn_f32_slowpath) ;  /* 0x000023e000007944 */ /* 0x000fea0003c00000 */
[----:B------:R-:W-:Y:S05]  /*0780*/  BRA `(.L_x_1868) ;  /* 0x0000004000007947 */ /* 0x000fea0003800000 */
.L_x_1867:
[----:B01----:R-:W-:Y:S01]  /*0790*/  FMUL.FTZ R19, R28, R31 ;  /* 0x0000001f1c137220 */ /* 0x003fe20000410000 */
[----:B------:R-:W-:-:S03]  /*07a0*/  FMUL.FTZ R5, R31, 0.5 ;  /* 0x3f0000001f057820 */ /* 0x000fc60000410000 */
[----:B------:R-:W-:-:S04]  /*07b0*/  FFMA R4, -R19, R19, R28 ;  /* 0x0000001313047223 */ /* 0x000fc8000000011c */
[----:B------:R-:W-:Y:S02]  /*07c0*/  FFMA R19, R4, R5, R19 ;  /* 0x0000000504137223 */ /* 0x000fe40000000013 */
.L_x_1868:
[----:B------:R-:W-:Y:S05]  /*07d0*/  BSYNC B1 ;  /* 0x0000000000017941 */ /* 0x000fea0003800000 */
.L_x_1866:
[----:B------:R-:W-:Y:S01]  /*07e0*/  IADD3 R4, R19, 0x1800000, RZ ;  /* 0x0180000013047810 */ /* 0x000fe20007ffe0ff */
[----:B------:R-:W-:Y:S03]  /*07f0*/  BSSY B1, `(.L_x_1869) ;  /* 0x000000c000017945 */ /* 0x000fe60003800000 */
[----:B------:R-:W-:-:S04]  /*0800*/  LOP3.LUT R4, R4, 0x7f800000, RZ, 0xc0, !PT ;  /* 0x7f80000004047812 */ /* 0x000fc800078ec0ff */
[----:B------:R-:W-:-:S13]  /*0810*/  ISETP.GT.U32.AND P0, PT, R4, 0x1ffffff, PT ;  /* 0x01ffffff0400780c */ /* 0x000fda0003f04070 */
[----:B------:R-:W-:Y:S05]  /*0820*/  @P0 BRA `(.L_x_1870) ;  /* 0x0000004000000947 */ /* 0x000fea0003800000 */
[----:B------:R-:W-:Y:S02]  /*0830*/  MOV R5, R19 ;  /* 0x0000001300057202 */ /* 0x000fe40000000f00 */
[----:B------:R-:W-:Y:S02]  /*0840*/  MOV R32, 0x860 ;  /* 0x0000086000207802 */ /* 0x000fe40000000f00 */
[----:B------:R-:W-:Y:S05]  /*0850*/  CALL.REL.NOINC `($__internal_28_$__cuda_sm20_rcp_rn_f32_slowpath) ;  /* 0x00001fb000007944 */ /* 0x000fea0003c00000 */
[----:B------:R-:W-:Y:S05]  /*0860*/  BRA `(.L_x_1871) ;  /* 0x0000004000007947 */ /* 0x000fea0003800000 */
.L_x_1870:
[----:B------:R-:W0:Y:S02]  /*0870*/  MUFU.RCP R4, R19 ;  /* 0x0000001300047308 */ /* 0x000e240000001000 */
[----:B0-----:R-:W-:-:S04]  /*0880*/  FFMA R5, R4, R19, -1 ;  /* 0xbf80000004057423 */ /* 0x001fc80000000013 */
[----:B------:R-:W-:-:S04]  /*0890*/  FADD.FTZ R5, -R5, -RZ ;  /* 0x800000ff05057221 */ /* 0x000fc80000010100 */
[----:B------:R-:W-:Y:S02]  /*08a0*/  FFMA R21, R4, R5, R4 ;  /* 0x0000000504157223 */ /* 0x000fe40000000004 */
.L_x_1871:
[----:B------:R-:W-:Y:S05]  /*08b0*/  BSYNC B1 ;  /* 0x0000000000017941 */ /* 0x000fea0003800000 */
.L_x_1869:
[----:B------:R-:W-:Y:S01]  /*08c0*/  IMAD R5, R14, c[0x0][0x210], RZ ;  /* 0x000084000e057a24 */ /* 0x000fe200078e02ff */
[----:B------:R-:W-:Y:S01]  /*08d0*/  MOV R30, c[0x0][0x210] ;  /* 0x00008400001e7a02 */ /* 0x000fe20000000f00 */
[----:B------:R-:W-:Y:S02]  /*08e0*/  IMAD R4, R13, c[0x0][0x210], RZ ;  /* 0x000084000d047a24 */ /* 0x000fe400078e02ff */
[CC--:B------:R-:W-:Y:S02]  /*08f0*/  IMAD R33, R16.reuse, R22.reuse, R5 ;  /* 0x0000001610217224 */ /* 0x0c0fe400078e0205 */
[----:B------:R-:W-:Y:S02]  /*0900*/  IMAD R7, R15, R22, R4 ;  /* 0x000000160f077224 */ /* 0x000fe400078e0204 */
[----:B------:R-:W-:-:S04]  /*0910*/  IMAD.WIDE.U32 R4, R16, R30, c[0x0][0x1f0] ;  /* 0x00007c0010047625 */ /* 0x000fc800078e001e */
[----:B------:R-:W-:Y:S01]  /*0920*/  IMAD.WIDE.U32 R30, R15, R30, c[0x0][0x1f0] ;  /* 0x00007c000f1e7625 */ /* 0x000fe200078e001e */
[----:B------:R-:W-:Y:S02]  /*0930*/  IADD3 R33, R5, R33, RZ ;  /* 0x0000002105217210 */ /* 0x000fe40007ffe0ff */
[----:B------:R-:W-:Y:S02]  /*0940*/  MOV R32, R4 ;  /* 0x0000000400207202 */ /* 0x000fe40000000f00 */
[----:B------:R-:W-:-:S03]  /*0950*/  IADD3 R31, R31, R7, RZ ;  /* 0x000000071f1f7210 */ /* 0x000fc60007ffe0ff */
[----:B------:R0:W2:Y:S04]  /*0960*/  LDG.E R25, [R32.64] ;  /* 0x0000001220197981 */ /* 0x0000a8000c1e1900 */
[----:B------:R3:W2:Y:S01]  /*0970*/  LDG.E R4, [R30.64] ;  /* 0x000000121e047981 */ /* 0x0006a2000c1e1900 */
[----:B------:R-:W-:-:S06]  /*0980*/  MOV R28, R24 ;  /* 0x00000018001c7202 */ /* 0x000fcc0000000f00 */
[----:B------:R-:W4:Y:S01]  /*0990*/  LDG.E R28, [R28.64] ;  /* 0x000000121c1c7981 */ /* 0x000f22000c1e1900 */
[----:B------:R-:W-:Y:S01]  /*09a0*/  MOV R26, R6 ;  /* 0x00000006001a7202 */ /* 0x000fe20000000f00 */
[----:B------:R-:W-:Y:S01]  /*09b0*/  BSSY B3, `(.L_x_1872) ;  /* 0x0000013000037945 */ /* 0x000fe20003800000 */
[-C--:B-1-3--:R-:W-:Y:S01]  /*09c0*/  FMUL R31, R2, R21.reuse ;  /* 0x00000015021f7220 */ /* 0x08afe20000400000 */
[----:B0-----:R-:W-:-:S03]  /*09d0*/  FMUL R33, R3, R21 ;  /* 0x0000001503217220 */ /* 0x001fc60000400000 */
[----:B------:R0:W5:Y:S02]  /*09e0*/  LDG.E R26, [R26.64] ;  /* 0x000000121a1a7981 */ /* 0x000164000c1e1900 */
[----:B0-----:R-:W-:Y:S01]  /*09f0*/  FMUL R27, R0, R21 ;  /* 0x00000015001b7220 */ /* 0x001fe20000400000 */
[----:B--2---:R-:W-:-:S04]  /*0a00*/  FADD R34, R4, R25 ;  /* 0x0000001904227221 */ /* 0x004fc80000000000 */
[----:B------:R-:W0:Y:S01]  /*0a10*/  MUFU.RCP R6, R34 ;  /* 0x0000002200067308 */ /* 0x000e220000001000 */
[----:B----4-:R-:W-:-:S07]  /*0a20*/  FADD R5, -R28, R19 ;  /* 0x000000131c057221 */ /* 0x010fce0000000100 */
        /* <DEDUP_REMOVED lines=9> */
[----:B-----5:R-:W-:Y:S05]  /*0ac0*/  CALL.REL.NOINC `($__internal_30_$__cuda_sm3x_div_rn_noftz_f32_slowpath) ;  /* 0x0000221000007944 */ /* 0x020fea0003c00000 */
[----:B------:R-:W-:Y:S02]  /*0ad0*/  MOV R24, R38 ;  /* 0x0000002600187202 */ /* 0x000fe40000000f00 */
.L_x_1873:
[----:B------:R-:W-:Y:S05]  /*0ae0*/  BSYNC B3 ;  /* 0x0000000000037941 */ /* 0x000fea0003800000 */
.L_x_1872:
        /* <DEDUP_REMOVED lines=15> */
.L_x_1874:
[----:B------:R-:W-:Y:S02]  /*0be0*/  ISETP.NE.U32.AND P1, PT, RZ, c[0x0][0x318], PT ;  /* 0x0000c600ff007a0c */ /* 0x000fe40003f25070 */
[----:B------:R-:W-:-:S02]  /*0bf0*/  MOV R7, RZ ;  /* 0x000000ff00077202 */ /* 0x000fc40000000f00 */
[----:B------:R-:W-:Y:S02]  /*0c00*/  ISETP.NE.AND.EX P1, PT, RZ, c[0x0][0x31c], PT, P1 ;  /* 0x0000c700ff007a0c */ /* 0x000fe40003f25310 */
        /* <DEDUP_REMOVED lines=14> */
.L_x_1875:
[----:B------:R-:W-:Y:S01]  /*0cf0*/  @P0 IMAD R29, R14, c[0x0][0x4f8], RZ ;  /* 0x00013e000e1d0a24 */ /* 0x000fe200078e02ff */
[----:B------:R-:W-:-:S03]  /*0d00*/  @P0 MOV R39, c[0x0][0x4f8] ;  /* 0x00013e0000270a02 */ /* 0x000fc60000000f00 */
[C---:B------:R-:W-:Y:S02]  /*0d10*/  @P0 IMAD R37, R16.reuse, UR8, R29 ;  /* 0x0000000810250c24 */ /* 0x040fe4000f8e021d */
[----:B------:R-:W-:-:S05]  /*0d20*/  @P0 IMAD.WIDE.U32 R28, R16, R39, c[0x0][0x4d8] ;  /* 0x00013600101c0625 */ /* 0x000fca00078e0027 */
[----:B------:R-:W-:-:S05]  /*0d30*/  @P0 IADD3 R29, R29, R37, RZ ;  /* 0x000000251d1d0210 */ /* 0x000fca0007ffe0ff */
[----:B------:R-:W2:Y:S04]  /*0d40*/  @P0 LDG.E R32, [R28.64] ;  /* 0x000000121c200981 */ /* 0x000ea8000c1e1900 */
[----:B------:R-:W3:Y:S04]  /*0d50*/  @P0 LDG.E R34, [R28.64+0x4] ;  /* 0x000004121c220981 */ /* 0x000ee8000c1e1900 */
[----:B------:R-:W4:Y:S01]  /*0d60*/  @P0 LDG.E R36, [R28.64+0x8] ;  /* 0x000008121c240981 */ /* 0x000f22000c1e1900 */
[-C--:B------:R-:W-:Y:S01]  /*0d70*/  FMUL R30, R33, R24.reuse ;  /* 0x00000018211e7220 */ /* 0x080fe20000400000 */
[----:B------:R-:W-:-:S03]  /*0d80*/  FMUL R6, R31, R24 ;  /* 0x000000181f067220 */ /* 0x000fc60000400000 */
[----:B------:R-:W-:Y:S01]  /*0d90*/  FMUL R31, R30, R35 ;  /* 0x000000231e1f7220 */ /* 0x000fe20000400000 */
[----:B------:R-:W-:-:S03]  /*0da0*/  FMUL R30, R27, R24 ;  /* 0x000000181b1e7220 */ /* 0x000fc60000400000 */
[----:B------:R-:W-:-:S04]  /*0db0*/  FFMA R31, R6, R5, R31 ;  /* 0x00000005061f7223 */ /* 0x000fc8000000001f */
[----:B------:R-:W-:Y:S01]  /*0dc0*/  FFMA R30, R30, R7, R31 ;  /* 0x000000071e1e7223 */ /* 0x000fe2000000001f */
[----:B--2---:R-:W-:Y:S01]  /*0dd0*/  @P0 FADD R6, RZ, -R32 ;  /* 0x80000020ff060221 */ /* 0x004fe20000000000 */
[----:B---3--:R-:W-:Y:S01]  /*0de0*/  @P0 FADD R34, RZ, -R34 ;  /* 0x80000022ff220221 */ /* 0x008fe20000000000 */
[----:B----4-:R-:W-:Y:S01]  /*0df0*/  @P0 FADD R36, RZ, -R36 ;  /* 0x80000024ff240221 */ /* 0x010fe20000000000 */
[----:B------:R-:W-:Y:S05]  /*0e00*/  @P0 BRA `(.L_x_1876) ;  /* 0x0000011000000947 */ /* 0x000fea0003800000 */
[----:B------:R-:W-:Y:S02]  /*0e10*/  ISETP.NE.U32.AND P0, PT, RZ, c[0x0][0x318], PT ;  /* 0x0000c600ff007a0c */ /* 0x000fe40003f05070 */
[----:B------:R-:W-:Y:S02]  /*0e20*/  MOV R36, RZ ;  /* 0x000000ff00247202 */ /* 0x000fe40000000f00 */
[----:B------:R-:W-:Y:S02]  /*0e30*/  ISETP.NE.AND.EX P0, PT, RZ, c[0x0][0x31c], PT, P0 ;  /* 0x0000c700ff007a0c */ /* 0x000fe40003f05300 */
[----:B------:R-:W-:-:S02]  /*0e40*/  MOV R34, RZ ;  /* 0x000000ff00227202 */ /* 0x000fc40000000f00 */
        /* <DEDUP_REMOVED lines=10> */
[----:B--2---:R-:W-:Y:S01]  /*0ef0*/  FADD R6, RZ, -R6 ;  /* 0x80000006ff067221 */ /* 0x004fe20000000000 */
[----:B---3--:R-:W-:Y:S01]  /*0f00*/  FADD R34, RZ, -R34 ;  /* 0x80000022ff227221 */ /* 0x008fe20000000000 */
[----:B----4-:R-:W-:Y:S01]  /*0f10*/  FADD R36, RZ, -R36 ;  /* 0x80000024ff247221 */ /* 0x010fe20000000000 */
.L_x_1876:
[----:B------:R-:W-:Y:S01]  /*0f20*/  FMUL R31, R3, R21 ;  /* 0x00000015031f7220 */ /* 0x000fe20000400000 */
[C---:B------:R-:W-:Y:S01]  /*0f30*/  FFMA R38, R4.reuse, R35, RZ ;  /* 0x0000002304267223 */ /* 0x040fe200000000ff */
[----:B------:R-:W-:Y:S01]  /*0f40*/  FFMA R32, R4, R5, RZ ;  /* 0x0000000504207223 */ /* 0x000fe200000000ff */
[----:B------:R-:W-:Y:S01]  /*0f50*/  FMUL R29, R2, R21 ;  /* 0x00000015021d7220 */ /* 0x000fe20000400000 */
[----:B------:R-:W-:Y:S01]  /*0f60*/  FMUL R5, R24, R31 ;  /* 0x0000001f18057220 */ /* 0x000fe20000400000 */
[C---:B------:R-:W-:Y:S01]  /*0f70*/  FFMA R7, R4.reuse, R7, RZ ;  /* 0x0000000704077223 */ /* 0x040fe200000000ff */
[----:B------:R-:W-:Y:S01]  /*0f80*/  FADD R28, R4, R25 ;  /* 0x00000019041c7221 */ /* 0x000fe20000000000 */
[-C--:B------:R-:W-:Y:S01]  /*0f90*/  FFMA R4, R25, R34.reuse, R38 ;  /* 0x0000002219047223 */ /* 0x080fe20000000026 */
[----:B------:R-:W-:Y:S01]  /*0fa0*/  FMUL R34, R5, R34 ;  /* 0x0000002205227220 */ /* 0x000fe20000400000 */
[----:B------:R-:W-:Y:S01]  /*0fb0*/  FMUL R5, R24, R29 ;  /* 0x0000001d18057220 */ /* 0x000fe20000400000 */
[----:B------:R-:W0:Y:S01]  /*0fc0*/  MUFU.RCP R27, R28 ;  /* 0x0000001c001b7308 */ /* 0x000e220000001000 */
[----:B------:R-:W-:Y:S01]  /*0fd0*/  FFMA R7, R25, R36, R7 ;  /* 0x0000002419077223 */ /* 0x000fe20000000007 */
[----:B-----5:R-:W-:Y:S01]  /*0fe0*/  FMUL R26, R26, c[0x0][0x308] ;  /* 0x0000c2001a1a7a20 */ /* 0x020fe20000400000 */
[-C--:B------:R-:W-:Y:S01]  /*0ff0*/  FFMA R34, R5, R6.reuse, R34 ;  /* 0x0000000605227223 */ /* 0x080fe20000000022 */
[----:B------:R-:W-:Y:S01]  /*1000*/  FFMA R6, R25, R6, R32 ;  /* 0x0000000619067223 */ /* 0x000fe20000000020 */
[----:B------:R-:W-:Y:S01]  /*1010*/  FMUL R5, R4, R31 ;  /* 0x0000001f04057220 */ /* 0x000fe20000400000 */
[----:B------:R-:W-:Y:S01]  /*1020*/  FMUL R25, R0, R21 ;  /* 0x0000001500197220 */ /* 0x000fe20000400000 */
[----:B------:R-:W-:Y:S01]  /*1030*/  BSSY B3, `(.L_x_1877) ;  /* 0x0000015000037945 */ /* 0x000fe20003800000 */
[----:B------:R-:W-:Y:S01]  /*1040*/  FMUL R26, R26, c[0x0][0x308] ;  /* 0x0000c2001a1a7a20 */ /* 0x000fe20000400000 */
[----:B------:R-:W-:Y:S01]  /*1050*/  FFMA R32, R6, R29, R5 ;  /* 0x0000001d06207223 */ /* 0x000fe20000000005 */
[----:B------:R-:W-:-:S03]  /*1060*/  FFMA R4, R4, R24, RZ ;  /* 0x0000001804047223 */ /* 0x000fc600000000ff */
[-C--:B------:R-:W-:Y:S01]  /*1070*/  FFMA R5, R7, R25.reuse, R32 ;  /* 0x0000001907057223 */ /* 0x080fe20000000020 */
[----:B------:R-:W-:Y:S01]  /*1080*/  FMUL R25, R24, R25 ;  /* 0x0000001918197220 */ /* 0x000fe20000400000 */
[----:B0-----:R-:W-:Y:S02]  /*1090*/  FFMA R38, -R28, R27, 1 ;  /* 0x3f8000001c267423 */ /* 0x001fe4000000011b */
[----:B------:R-:W-:Y:S01]  /*10a0*/  FADD R5, RZ, R5 ;  /* 0x00000005ff057221 */ /* 0x000fe20000000000 */
[----:B------:R-:W-:Y:S01]  /*10b0*/  FFMA R25, R25, R36, R34 ;  /* 0x0000002419197223 */ /* 0x000fe20000000022 */
[----:B------:R-:W-:Y:S02]  /*10c0*/  FFMA R38, R27, R38, R27 ;  /* 0x000000261b267223 */ /* 0x000fe4000000001b */
[----:B------:R-:W0:Y:S01]  /*10d0*/  FCHK P0, R5, R28 ;  /* 0x0000001c05007302 */ /* 0x000e220000000000 */
[----:B------:R-:W-:Y:S01]  /*10e0*/  FADD R31, RZ, R25 ;  /* 0x00000019ff1f7221 */ /* 0x000fe20000000000 */
[----:B------:R-:W-:-:S04]  /*10f0*/  FFMA R27, R5, R38, RZ ;  /* 0x00000026051b7223 */ /* 0x000fc800000000ff */
[----:B------:R-:W-:-:S04]  /*1100*/  FFMA R29, -R28, R27, R5 ;  /* 0x0000001b1c1d7223 */ /* 0x000fc80000000105 */
[----:B------:R-:W-:Y:S01]  /*1110*/  FFMA R38, R38, R29, R27 ;  /* 0x0000001d26267223 */ /* 0x000fe2000000001b */
[-C--:B------:R-:W-:Y:S01]  /*1120*/  FFMA R27, R6, R24.reuse, RZ ;  /* 0x00000018061b7223 */ /* 0x080fe200000000ff */
[----:B------:R-:W-:Y:S01]  /*1130*/  FFMA R29, R7, R24, RZ ;  /* 0x00000018071d7223 */ /* 0x000fe200000000ff */
[----:B0-----:R-:W-:Y:S05]  /*1140*/  @!P0 BRA `(.L_x_1878) ;  /* 0x0000003000008947 */ /* 0x001fea0003800000 */
[----:B------:R-:W-:Y:S02]  /*1150*/  MOV R6, R28 ;  /* 0x0000001c00067202 */ /* 0x000fe40000000f00 */
[----:B------:R-:W-:Y:S02]  /*1160*/  MOV R32, 0x1180 ;  /* 0x0000118000207802 */ /* 0x000fe40000000f00 */
[----:B------:R-:W-:Y:S05]  /*1170*/  CALL.REL.NOINC `($__internal_30_$__cuda_sm3x_div_rn_noftz_f32_slowpath) ;  /* 0x00001b6000007944 */ /* 0x000fea0003c00000 */
.L_x_1878:
[----:B------:R-:W-:Y:S05]  /*1180*/  BSYNC B3 ;  /* 0x0000000000037941 */ /* 0x000fea0003800000 */
.L_x_1877:
[----:B------:R-:W0:Y:S01]  /*1190*/  MUFU.RCP R7, R28 ;  /* 0x0000001c00077308 */ /* 0x000e220000001000 */
[----:B------:R-:W-:Y:S01]  /*11a0*/  FMUL R33, R5, R24 ;  /* 0x0000001805217220 */ /* 0x000fe20000400000 */
[----:B------:R-:W-:Y:S01]  /*11b0*/  BSSY B3, `(.L_x_1879) ;  /* 0x000000e000037945 */ /* 0x000fe20003800000 */
[----:B------:R-:W-:-:S05]  /*11c0*/  FADD R25, RZ, R38 ;  /* 0x00000026ff197221 */ /* 0x000fca0000000000 */
        /* <DEDUP_REMOVED lines=10> */
[----:B------:R-:W-:Y:S05]  /*1270*/  CALL.REL.NOINC `($__internal_30_$__cuda_sm3x_div_rn_noftz_f32_slowpath) ;  /* 0x00001a6000007944 */ /* 0x000fea0003c00000 */
[----:B------:R-:W-:Y:S02]  /*1280*/  MOV R24, R38 ;  /* 0x0000002600187202 */ /* 0x000fe40000000f00 */
.L_x_1880:
[----:B------:R-:W-:Y:S05]  /*1290*/  BSYNC B3 ;  /* 0x0000000000037941 */ /* 0x000fea0003800000 */
.L_x_1879:
[----:B------:R-:W0:Y:S01]  /*12a0*/  MUFU.RCP R5, R26 ;  /* 0x0000001a00057308 */ /* 0x000e220000001000 */
[----:B------:R-:W-:Y:S01]  /*12b0*/  UMOV UR17, 0x3f800000 ;  /* 0x3f80000000117882 */ /* 0x000fe20000000000 */
[----:B------:R-:W-:Y:S01]  /*12c0*/  BSSY B3, `(.L_x_1881) ;  /* 0x000000f000037945 */ /* 0x000fe20003800000 */
[----:B------:R-:W-:Y:S01]  /*12d0*/  MOV R33, UR17 ;  /* 0x0000001100217c02 */ /* 0x000fe20008000f00 */
[----:B------:R-:W-:-:S04]  /*12e0*/  FADD R24, RZ, -R24 ;  /* 0x80000018ff187221 */ /* 0x000fc80000000000 */
[----:B------:R-:W1:Y:S01]  /*12f0*/  FCHK P0, -R33, R26 ;  /* 0x0000001a21007302 */ /* 0x000e620000000100 */
[----:B0-----:R-:W-:-:S04]  /*1300*/  FFMA R6, -R26, R5, 1 ;  /* 0x3f8000001a067423 */ /* 0x001fc80000000105 */
[----:B------:R-:W-:-:S04]  /*1310*/  FFMA R5, R5, R6, R5 ;  /* 0x0000000605057223 */ /* 0x000fc80000000005 */
[----:B------:R-:W-:-:S04]  /*1320*/  FFMA R6, R5, -1, RZ ;  /* 0xbf80000005067823 */ /* 0x000fc800000000ff */
[----:B------:R-:W-:-:S04]  /*1330*/  FFMA R7, -R26, R6, -1 ;  /* 0xbf8000001a077423 */ /* 0x000fc80000000106 */
[----:B------:R-:W-:Y:S01]  /*1340*/  FFMA R5, R5, R7, R6 ;  /* 0x0000000705057223 */ /* 0x000fe20000000006 */
[----:B-1----:R-:W-:Y:S05]  /*1350*/  @!P0 BRA `(.L_x_1882) ;  /* 0x0000005000008947 */ /* 0x002fea0003800000 */
[----:B------:R-:W-:Y:S02]  /*1360*/  MOV R5, 0xbf800000 ;  /* 0xbf80000000057802 */ /* 0x000fe40000000f00 */
[----:B------:R-:W-:Y:S02]  /*1370*/  MOV R6, R26 ;  /* 0x0000001a00067202 */ /* 0x000fe40000000f00 */
[----:B------:R-:W-:Y:S02]  /*1380*/  MOV R32, 0x13a0 ;  /* 0x000013a000207802 */ /* 0x000fe40000000f00 */
[----:B------:R-:W-:Y:S05]  /*1390*/  CALL.REL.NOINC `($__internal_30_$__cuda_sm3x_div_rn_noftz_f32_slowpath) ;  /* 0x0000194000007944 */ /* 0x000fea0003c00000 */
[----:B------:R-:W-:Y:S02]  /*13a0*/  MOV R5, R38 ;  /* 0x0000002600057202 */ /* 0x000fe40000000f00 */
.L_x_1882:
[----:B------:R-:W-:Y:S05]  /*13b0*/  BSYNC B3 ;  /* 0x0000000000037941 */ /* 0x000fea0003800000 */
.L_x_1881:
[----:B------:R-:W0:Y:S01]  /*13c0*/  MUFU.RCP R7, R26 ;  /* 0x0000001a00077308 */ /* 0x000e220000001000 */
[----:B------:R-:W-:Y:S01]  /*13d0*/  FMUL R33, RZ, R5 ;  /* 0x00000005ff217220 */ /* 0x000fe20000400000 */
        /* <DEDUP_REMOVED lines=13> */
.L_x_1884:
[----:B------:R-:W-:Y:S05]  /*14b0*/  BSYNC B3 ;  /* 0x0000000000037941 */ /* 0x000fea0003800000 */
.L_x_1883:
[----:B------:R-:W-:Y:S01]  /*14c0*/  ISETP.NE.U32.AND P0, PT, RZ, c[0x0][0x3b8], PT ;  /* 0x0000ee00ff007a0c */ /* 0x000fe20003f05070 */
[----:B------:R-:W-:Y:S01]  /*14d0*/  FADD R5, RZ, R5 ;  /* 0x00000005ff057221 */ /* 0x000fe20000000000 */
[----:B------:R-:W-:Y:S01]  /*14e0*/  FADD R7, RZ, R30 ;  /* 0x0000001eff077221 */ /* 0x000fe20000000000 */
[----:B------:R-:W-:Y:S01]  /*14f0*/  FADD R31, R31, R24 ;  /* 0x000000181f1f7221 */ /* 0x000fe20000000000 */
[----:B------:R-:W-:Y:S01]  /*1500*/  ISETP.NE.AND.EX P0, PT, RZ, c[0x0][0x3bc], PT, P0 ;  /* 0x0000ef00ff007a0c */ /* 0x000fe20003f05300 */
[----:B------:R-:W-:Y:S01]  /*1510*/  FFMA R5, R5, c[0x0][0x308], RZ ;  /* 0x0000c20005057a23 */ /* 0x000fe200000000ff */
[----:B------:R-:W-:-:S03]  /*1520*/  FADD R7, R24, R7 ;  /* 0x0000000718077221 */ /* 0x000fc60000000000 */
[----:B------:R-:W-:Y:S01]  /*1530*/  FFMA R24, R5, c[0x0][0x308], RZ ;  /* 0x0000c20005187a23 */ /* 0x000fe200000000ff */
[----:B------:R-:W-:-:S07]  /*1540*/  FADD R33, RZ, R7 ;  /* 0x00000007ff217221 */ /* 0x000fce0000000000 */
        /* <DEDUP_REMOVED lines=8> */
.L_x_1885:
        /* <DEDUP_REMOVED lines=9> */
.L_x_1886:
        /* <DEDUP_REMOVED lines=9> */
.L_x_1887:
        /* <DEDUP_REMOVED lines=9> */
[----:B------:R0:W-:Y:S02]  /*1780*/  RED.E.ADD.F32.FTZ.RN.STRONG.GPU [R6.64], R31 ;  /* 0x0000001f0600798e */ /* 0x0001e4000c10e792 */
.L_x_1888:
[----:B------:R-:W-:Y:S01]  /*1790*/  FFMA R4, RZ, R23, R4 ;  /* 0x00000017ff047223 */ /* 0x000fe20000000004 */
[----:B0-----:R-:W0:Y:S01]  /*17a0*/  MUFU.RCP R31, R19 ;  /* 0x00000013001f7308 */ /* 0x001e220000001000 */
[----:B------:R-:W-:Y:S01]  /*17b0*/  FFMA R5, RZ, R20, R27 ;  /* 0x00000014ff057223 */ /* 0x000fe2000000001b */
[----:B------:R-:W-:Y:S01]  /*17c0*/  FFMA R7, RZ, R8, R29 ;  /* 0x00000008ff077223 */ /* 0x000fe2000000001d */
[----:B------:R-:W-:Y:S01]  /*17d0*/  FMUL R23, R3, R4 ;  /* 0x0000000403177220 */ /* 0x000fe20000400000 */
[-C--:B------:R-:W-:Y:S01]  /*17e0*/  FMUL R26, R0, R21.reuse ;  /* 0x00000015001a7220 */ /* 0x080fe20000400000 */
[----:B------:R-:W-:Y:S01]  /*17f0*/  BSSY B3, `(.L_x_1889) ;  /* 0x000001a000037945 */ /* 0x000fe20003800000 */
[----:B------:R-:W-:Y:S01]  /*1800*/  FFMA R22, R5, R21, RZ ;  /* 0x0000001505167223 */ /* 0x000fe200000000ff */
[----:B------:R-:W-:Y:S01]  /*1810*/  FFMA R23, R2, R5, R23 ;  /* 0x0000000502177223 */ /* 0x000fe20000000017 */
[----:B------:R-:W-:-:S03]  /*1820*/  FFMA R26, RZ, R26, RZ ;  /* 0x0000001aff1a7223 */ /* 0x000fc600000000ff */
[----:B------:R-:W-:-:S04]  /*1830*/  FFMA R23, R0, R7, R23 ;  /* 0x0000000700177223 */ /* 0x000fc80000000017 */
[----:B------:R-:W-:Y:S01]  /*1840*/  FADD R6, RZ, R23 ;  /* 0x00000017ff067221 */ /* 0x000fe20000000000 */
[----:B0-----:R-:W-:-:S03]  /*1850*/  FFMA R8, R31, -R19, 1 ;  /* 0x3f8000001f087423 */ /* 0x001fc60000000813 */
[----:B------:R-:W-:Y:S01]  /*1860*/  FMUL R6, R6, R21 ;  /* 0x0000001506067220 */ /* 0x000fe20000400000 */
[----:B------:R-:W-:-:S03]  /*1870*/  FFMA R23, R31, R8, R31 ;  /* 0x000000081f177223 */ /* 0x000fc6000000001f */
[----:B------:R-:W0:Y:S01]  /*1880*/  FCHK P0, R6, R19 ;  /* 0x0000001306007302 */ /* 0x000e220000000000 */
[----:B------:R-:W-:-:S04]  /*1890*/  FFMA R8, R6, R23, RZ ;  /* 0x0000001706087223 */ /* 0x000fc800000000ff */
[----:B------:R-:W-:-:S04]  /*18a0*/  FFMA R20, R8, -R19, R6 ;  /* 0x8000001308147223 */ /* 0x000fc80000000006 */
[----:B------:R-:W-:Y:S01]  /*18b0*/  FFMA R28, R23, R20, R8 ;  /* 0x00000014171c7223 */ /* 0x000fe20000000008 */
[-C--:B------:R-:W-:Y:S01]  /*18c0*/  FFMA R20, R4, R21.reuse, RZ ;  /* 0x0000001504147223 */ /* 0x080fe200000000ff */
[-C--:B------:R-:W-:Y:S01]  /*18d0*/  FMUL R8, R2, R21.reuse ;  /* 0x0000001502087220 */ /* 0x080fe20000400000 */
[-C--:B------:R-:W-:Y:S01]  /*18e0*/  FMUL R4, R3, R21.reuse ;  /* 0x0000001503047220 */ /* 0x080fe20000400000 */
[----:B------:R-:W-:Y:S01]  /*18f0*/  FFMA R23, R7, R21, RZ ;  /* 0x0000001507177223 */ /* 0x000fe200000000ff */
[----:B------:R-:W-:Y:S01]  /*1900*/  FADD R21, RZ, -R25 ;  /* 0x80000019ff157221 */ /* 0x000fe20000000000 */
[----:B------:R-:W-:Y:S01]  /*1910*/  FFMA R8, RZ, R8, RZ ;  /* 0x00000008ff087223 */ /* 0x000fe200000000ff */
[----:B------:R-:W-:Y:S01]  /*1920*/  FFMA R4, RZ, R4, RZ ;  /* 0x00000004ff047223 */ /* 0x000fe200000000ff */
[----:B0-----:R-:W-:Y:S05]  /*1930*/  @!P0 BRA `(.L_x_1890) ;  /* 0x0000005000008947 */ /* 0x001fea0003800000 */
[----:B------:R-:W-:Y:S02]  /*1940*/  MOV R5, R6 ;  /* 0x0000000600057202 */ /* 0x000fe40000000f00 */
[----:B------:R-:W-:-:S02]  /*1950*/  MOV R6, R19 ;  /* 0x0000001300067202 */ /* 0x000fc40000000f00 */
[----:B------:R-:W-:Y:S02]  /*1960*/  MOV R32, 0x1980 ;  /* 0x0000198000207802 */ /* 0x000fe40000000f00 */
[----:B------:R-:W-:Y:S05]  /*1970*/  CALL.REL.NOINC `($__internal_30_$__cuda_sm3x_div_rn_noftz_f32_slowpath) ;  /* 0x0000136000007944 */ /* 0x000fea0003c00000 */
[----:B------:R-:W-:Y:S02]  /*1980*/  MOV R28, R38 ;  /* 0x00000026001c7202 */ /* 0x000fe40000000f00 */
.L_x_1890:
[----:B------:R-:W-:Y:S05]  /*1990*/  BSYNC B3 ;  /* 0x0000000000037941 */ /* 0x000fea0003800000 */
.L_x_1889:
[----:B------:R-:W-:Y:S01]  /*19a0*/  FSETP.GT.AND P0, PT, R19, RZ, PT ;  /* 0x000000ff1300720b */ /* 0x000fe20003f04000 */
[----:B------:R-:W-:Y:S01]  /*19b0*/  BSSY B3, `(.L_x_1891) ;  /* 0x0000033000037945 */ /* 0x000fe20003800000 */
[----:B------:R-:W-:-:S11]  /*19c0*/  FADD R25, R25, -R28 ;  /* 0x8000001c19197221 */ /* 0x000fd60000000000 */
        /* <DEDUP_REMOVED lines=13> */
[----:B------:R-:W-:Y:S05]  /*1aa0*/  CALL.REL.NOINC `($__internal_30_$__cuda_sm3x_div_rn_noftz_f32_slowpath) ;  /* 0x0000123000007944 */ /* 0x000fea0003c00000 */
[----:B------:R-:W-:Y:S02]  /*1ab0*/  MOV R27, R38 ;  /* 0x00000026001b7202 */ /* 0x000fe40000000f00 */
.L_x_1894:
[----:B------:R-:W-:Y:S05]  /*1ac0*/  BSYNC B4 ;  /* 0x0000000000047941 */ /* 0x000fea0003800000 */
.L_x_1893:
        /* <DEDUP_REMOVED lines=14> */
.L_x_1896:
[----:B------:R-:W-:Y:S05]  /*1bb0*/  BSYNC B4 ;  /* 0x0000000000047941 */ /* 0x000fea0003800000 */
.L_x_1895:
        /* <DEDUP_REMOVED lines=14> */
.L_x_1898:
[----:B------:R-:W-:Y:S05]  /*1ca0*/  BSYNC B4 ;  /* 0x0000000000047941 */ /* 0x000fea0003800000 */
.L_x_1897:
[C---:B------:R-:W-:Y:S01]  /*1cb0*/  FFMA R22, R25.reuse, R27, R22 ;  /* 0x0000001b19167223 */ /* 0x040fe20000000016 */
[C---:B------:R-:W-:Y:S01]  /*1cc0*/  FFMA R20, R25.reuse, R29, R20 ;  /* 0x0000001d19147223 */ /* 0x040fe20000000014 */
[----:B------:R-:W-:Y:S02]  /*1cd0*/  FFMA R23, R25, R2, R23 ;  /* 0x0000000219177223 */ /* 0x000fe40000000017 */
.L_x_1892:
[----:B------:R-:W-:Y:S05]  /*1ce0*/  BSYNC B3 ;  /* 0x0000000000037941 */ /* 0x000fea0003800000 */
.L_x_1891:
[----:B------:R-:W-:Y:S01]  /*1cf0*/  ISETP.NE.U32.AND P0, PT, RZ, c[0x0][0x380], PT ;  /* 0x0000e000ff007a0c */ /* 0x000fe20003f05070 */
[----:B------:R-:W-:Y:S01]  /*1d00*/  FADD R0, RZ, -R8 ;  /* 0x80000008ff007221 */ /* 0x000fe20000000000 */
[----:B------:R-:W-:Y:S01]  /*1d10*/  FADD R2, RZ, -R4 ;  /* 0x80000004ff027221 */ /* 0x000fe20000000000 */
[----:B------:R-:W-:Y:S01]  /*1d20*/  FADD R3, RZ, -R26 ;  /* 0x8000001aff037221 */ /* 0x000fe20000000000 */
[----:B------:R-:W-:Y:S01]  /*1d30*/  ISETP.NE.AND.EX P0, PT, RZ, c[0x0][0x384], PT, P0 ;  /* 0x0000e100ff007a0c */ /* 0x000fe20003f05300 */
[----:B------:R-:W-:Y:S01]  /*1d40*/  FADD R7, RZ, R0 ;  /* 0x00000000ff077221 */ /* 0x000fe20000000000 */
[----:B------:R-:W-:Y:S01]  /*1d50*/  FADD R19, RZ, R2 ;  /* 0x00000002ff137221 */ /* 0x000fe20000000000 */
[----:B------:R-:W-:-:S10]  /*1d60*/  FADD R25, RZ, R3 ;  /* 0x00000003ff197221 */ /* 0x000fd40000000000 */
        /* <DEDUP_REMOVED lines=10> */
.L_x_1899:
        /* <DEDUP_REMOVED lines=8> */
[----:B------:R0:W-:Y:S04]  /*1e90*/  RED.E.ADD.F32.FTZ.RN.STRONG.GPU [R2.64], R7 ;  /* 0x000000070200798e */ /* 0x0001e8000c10e792 */
[----:B------:R0:W-:Y:S04]  /*1ea0*/  RED.E.ADD.F32.FTZ.RN.STRONG.GPU [R2.64+0x4], R19 ;  /* 0x000004130200798e */ /* 0x0001e8000c10e792 */
[----:B------:R0:W-:Y:S02]  /*1eb0*/  RED.E.ADD.F32.FTZ.RN.STRONG.GPU [R2.64+0x8], R25 ;  /* 0x000008190200798e */ /* 0x0001e4000c10e792 */
.L_x_1900:
        /* <DEDUP_REMOVED lines=10> */
.L_x_1902:
        /* <DEDUP_REMOVED lines=11> */
.L_x_1901:
[----:B------:R-:W-:Y:S01]  /*2010*/  ISETP.NE.U32.AND P1, PT, RZ, c[0x0][0x348], PT ;  /* 0x0000d200ff007a0c */ /* 0x000fe20003f25070 */
[----:B------:R-:W-:Y:S01]  /*2020*/  FADD R0, RZ, -R22 ;  /* 0x80000016ff007221 */ /* 0x000fe20000000000 */
[----:B0-----:R-:W-:Y:S01]  /*2030*/  FADD R2, RZ, -R20 ;  /* 0x80000014ff027221 */ /* 0x001fe20000000000 */
        /* <DEDUP_REMOVED lines=15> */
.L_x_1903:
        /* <DEDUP_REMOVED lines=11> */
.L_x_1904:
[----:B------:R-:W-:Y:S05]  /*21e0*/  @!P1 BRA `(.L_x_1906) ;  /* 0x000000c000009947 */ /* 0x000fea0003800000 */
[----:B0-----:R-:W-:Y:S01]  /*21f0*/  IMAD R3, R14, c[0x0][0x368], RZ ;  /* 0x0000da000e037a24 */ /* 0x001fe200078e02ff */
[----:B------:R-:W-:Y:S01]  /*2200*/  MOV R7, c[0x0][0x368] ;  /* 0x0000da0000077a02 */ /* 0x000fe20000000f00 */
[----:B------:R-:W-:-:S02]  /*2210*/  FADD R23, RZ, R23 ;  /* 0x00000017ff177221 */ /* 0x000fc40000000000 */
[C---:B------:R-:W-:Y:S02]  /*2220*/  IMAD R5, R16.reuse, UR12, R3 ;  /* 0x0000000c10057c24 */ /* 0x040fe4000f8e0203 */
[----:B------:R-:W-:Y:S01]  /*2230*/  IMAD.WIDE.U32 R2, R16, R7, c[0x0][0x348] ;  /* 0x0000d20010027625 */ /* 0x000fe200078e0007 */
[----:B------:R-:W-:-:S04]  /*2240*/  FADD R7, RZ, R22 ;  /* 0x00000016ff077221 */ /* 0x000fc80000000000 */
[----:B------:R-:W-:Y:S01]  /*2250*/  IADD3 R3, R3, R5, RZ ;  /* 0x0000000503037210 */ /* 0x000fe20007ffe0ff */
[----:B------:R-:W-:-:S04]  /*2260*/  FADD R5, RZ, R20 ;  /* 0x00000014ff057221 */ /* 0x000fc80000000000 */
[----:B------:R0:W-:Y:S04]  /*2270*/  RED.E.ADD.F32.FTZ.RN.STRONG.GPU [R2.64], R7 ;  /* 0x000000070200798e */ /* 0x0001e8000c10e792 */
[----:B------:R0:W-:Y:S04]  /*2280*/  RED.E.ADD.F32.FTZ.RN.STRONG.GPU [R2.64+0x4], R5 ;  /* 0x000004050200798e */ /* 0x0001e8000c10e792 */
[----:B------:R0:W-:Y:S01]  /*2290*/  RED.E.ADD.F32.FTZ.RN.STRONG.GPU [R2.64+0x8], R23 ;  /* 0x000008170200798e */ /* 0x0001e2000c10e792 */
[----:B------:R-:W-:Y:S05]  /*22a0*/  BRA `(.L_x_1905) ;  /* 0x000000e000007947 */ /* 0x000fea0003800000 */
.L_x_1906:
[----:B------:R-:W-:-:S04]  /*22b0*/  ISETP.NE.U32.AND P0, PT, RZ, c[0x0][0x188], PT ;  /* 0x00006200ff007a0c */ /* 0x000fc80003f05070 */
[----:B------:R-:W-:-:S13]  /*22c0*/  ISETP.NE.AND.EX P0, PT, RZ, c[0x0][0x18c], PT, P0 ;  /* 0x00006300ff007a0c */ /* 0x000fda0003f05300 */
[----:B------:R-:W-:Y:S05]  /*22d0*/  @!P0 BRA `(.L_x_1905) ;  /* 0x000000b000008947 */ /* 0x000fea0003800000 */
[----:B0-----:R-:W-:Y:S01]  /*22e0*/  MOV R3, c[0x0][0x1a0] ;  /* 0x0000680000037a02 */ /* 0x001fe20000000f00 */
[----:B------:R-:W-:Y:S01]  /*22f0*/  IMAD R5, R14, c[0x0][0x1a0], RZ ;  /* 0x000068000e057a24 */ /* 0x000fe200078e02ff */
[----:B------:R-:W-:Y:S01]  /*2300*/  FADD R7, RZ, R22 ;  /* 0x00000016ff077221 */ /* 0x000fe20000000000 */
[----:B------:R-:W-:Y:S02]  /*2310*/  FADD R23, RZ, R23 ;  /* 0x00000017ff177221 */ /* 0x000fe40000000000 */
[C---:B------:R-:W-:Y:S02]  /*2320*/  IMAD R5, R16.reuse, R12, R5 ;  /* 0x0000000c10057224 */ /* 0x040fe400078e0205 */
[----:B------:R-:W-:-:S05]  /*2330*/  IMAD.WIDE.U32 R2, R16, R3, c[0x0][0x188] ;  /* 0x0000620010027625 */ /* 0x000fca00078e0003 */
[----:B------:R-:W-:Y:S01]  /*2340*/  IADD3 R3, R5, R3, RZ ;  /* 0x0000000305037210 */ /* 0x000fe20007ffe0ff */
[----:B------:R-:W-:-:S04]  /*2350*/  FADD R5, RZ, R20 ;  /* 0x00000014ff057221 */ /* 0x000fc80000000000 */
[----:B------:R0:W-:Y:S04]  /*2360*/  RED.E.ADD.F32.FTZ.RN.STRONG.GPU [R2.64], R7 ;  /* 0x000000070200798e */ /* 0x0001e8000c10e792 */
[----:B------:R0:W-:Y:S04]  /*2370*/  RED.E.ADD.F32.FTZ.RN.STRONG.GPU [R2.64+0x4], R5 ;  /* 0x000004050200798e */ /* 0x0001e8000c10e792 */
[----:B------:R0:W-:Y:S02]  /*2380*/  RED.E.ADD.F32.FTZ.RN.STRONG.GPU [R2.64+0x8], R23 ;  /* 0x000008170200798e */ /* 0x0001e4000c10e792 */
.L_x_1905:
[----:B------:R-:W-:Y:S01]  /*2390*/  ISETP.NE.U32.AND P0, PT, RZ, c[0x0][0x428], PT ;  /* 0x00010a00ff007a0c */ /* 0x000fe20003f05070 */
[----:B------:R-:W-:-:S03]  /*23a0*/  FADD R21, RZ, R21 ;  /* 0x00000015ff157221 */ /* 0x000fc60000000000 */
        /* <DEDUP_REMOVED lines=8> */
[----:B------:R0:W-:Y:S01]  /*2430*/  RED.E.ADD.F32.FTZ.RN.STRONG.GPU [R2.64], R21 ;  /* 0x000000150200798e */ /* 0x0001e2000c10e792 */
[----:B------:R-:W-:Y:S05]  /*2440*/  BRA `(.L_x_1908) ;  /* 0x000000a000007947 */ /* 0x000fea0003800000 */
.L_x_1907:
        /* <DEDUP_REMOVED lines=9> */
[----:B------:R0:W-:Y:S02]  /*24e0*/  RED.E.ADD.F32.FTZ.RN.STRONG.GPU [R2.64], R21 ;  /* 0x000000150200798e */ /* 0x0001e4000c10e792 */
.L_x_1908:
        /* <DEDUP_REMOVED lines=9> */
[----:B------:R0:W-:Y:S01]  /*2580*/  RED.E.ADD.F32.FTZ.RN.STRONG.GPU [R2.64], RZ ;  /* 0x000000ff0200798e */ /* 0x0001e2000c10e792 */
[----:B------:R-:W-:Y:S05]  /*2590*/  BRA `(.L_x_1910) ;  /* 0x000000a000007947 */ /* 0x000fea0003800000 */
.L_x_1909:
        /* <DEDUP_REMOVED lines=9> */
[----:B------:R0:W-:Y:S02]  /*2630*/  RED.E.ADD.F32.FTZ.RN.STRONG.GPU [R2.64], RZ ;  /* 0x000000ff0200798e */ /* 0x0001e4000c10e792 */
.L_x_1910:
        /* <DEDUP_REMOVED lines=11> */
.L_x_1911:
        /* <DEDUP_REMOVED lines=10> */
.L_x_1912:
[----:B------:R-:W-:-:S04]  /*2790*/  IADD3 R18, P0, R18, UR6, RZ ;  /* 0x0000000612127c10 */ /* 0x000fc8000ff1e0ff */
[----:B------:R-:W-:Y:S02]  /*27a0*/  IADD3.X R17, R17, UR4, RZ, P0, !PT ;  /* 0x0000000411117c10 */ /* 0x000fe400087fe4ff */
[----:B------:R-:W-:-:S04]  /*27b0*/  ISETP.GE.U32.AND P0, PT, R18, c[0x0][0x178], PT ;  /* 0x00005e0012007a0c */ /* 0x000fc80003f06070 */
[----:B------:R-:W-:-:S13]  /*27c0*/  ISETP.GE.U32.AND.EX P0, PT, R17, c[0x0][0x17c], PT, P0 ;  /* 0x00005f0011007a0c */ /* 0x000fda0003f06100 */
[----:B------:R-:W-:Y:S01]  /*27d0*/  @P0 CALL.REL.NOINC `(.L_x_1913) ;  /* 0x0000001000000944 */ /* 0x000fe20003c00000 */
[----:B------:R-:W-:Y:S05]  /*27e0*/  BRA `(.L_x_1914) ;  /* 0xffffda5000007947 */ /* 0x000fea000383ffff */
.L_x_1913:
[----:B------:R-:W-:Y:S05]  /*27f0*/  BSYNC B0 ;  /* 0x0000000000007941 */ /* 0x000fea0003800000 */
.L_x_1865:
[----:B------:R-:W-:Y:S05]  /*2800*/  EXIT ;  /* 0x000000000000794d */ /* 0x000fea0003800000 */
        .weak           $__internal_28_$__cuda_sm20_rcp_rn_f32_slowpath
        .type           $__internal_28_$__cuda_sm20_rcp_rn_f32_slowpath,@function
        .size           $__internal_28_$__cuda_sm20_rcp_rn_f32_slowpath,($__internal_29_$__cuda_sm20_sqrt_rn_f32_slowpath - $__internal_28_$__cuda_sm20_rcp_rn_f32_slowpath)
$__internal_28_$__cuda_sm20_rcp_rn_f32_slowpath:
        /* <DEDUP_REMOVED lines=15> */
.L_x_1916:
        /* <DEDUP_REMOVED lines=33> */
.L_x_1918:
[----:B------:R0:W1:Y:S02]  /*2b10*/  MUFU.RCP R21, R5 ;  /* 0x0000000500157308 */ /* 0x0000640000001000 */
.L_x_1917:
[----:B------:R-:W-:Y:S05]  /*2b20*/  BSYNC B2 ;  /* 0x0000000000027941 */ /* 0x000fea0003800000 */
.L_x_1915:
[----:B------:R-:W-:Y:S02]  /*2b30*/  MOV R4, R32 ;  /* 0x0000002000047202 */ /* 0x000fe40000000f00 */
[----:B0-----:R-:W-:-:S04]  /*2b40*/  MOV R5, 0x0 ;  /* 0x0000000000057802 */ /* 0x001fc80000000f00 */
[----:B------:R-:W-:Y:S05]  /*2b50*/  RET.REL.NODEC R4 `(solve_springs_cuda_kernel_backward) ;  /* 0xffffd4a004007950 */ /* 0x000fea0003c3ffff */
        .weak           $__internal_29_$__cuda_sm20_sqrt_rn_f32_slowpath
        .type           $__internal_29_$__cuda_sm20_sqrt_rn_f32_slowpath,@function
        .size           $__internal_29_$__cuda_sm20_sqrt_rn_f32_slowpath,($__internal_30_$__cuda_sm3x_div_rn_noftz_f32_slowpath - $__internal_29_$__cuda_sm20_sqrt_rn_f32_slowpath)
$__internal_29_$__cuda_sm20_sqrt_rn_f32_slowpath:
        /* <DEDUP_REMOVED lines=19> */
[----:B------:R-:W-:-:S05]  /*2c90*/  @P0 FMUL.FTZ R5, R21, 2.3283064365386962891e-10 ;  /* 0x2f80000015050820 */ /* 0x000fca0000410000 */
.L_x_1919:
[----:B------:R-:W-:Y:S02]  /*2ca0*/  MOV R19, R5 ;  /* 0x0000000500137202 */ /* 0x000fe40000000f00 */
[----:B------:R-:W-:Y:S02]  /*2cb0*/  MOV R4, R30 ;  /* 0x0000001e00047202 */ /* 0x000fe40000000f00 */
[----:B------:R-:W-:-:S04]  /*2cc0*/  MOV R5, 0x0 ;  /* 0x0000000000057802 */ /* 0x000fc80000000f00 */
[----:B------:R-:W-:Y:S05]  /*2cd0*/  RET.REL.NODEC R4 `(solve_springs_cuda_kernel_backward) ;  /* 0xffffd32004007950 */ /* 0x000fea0003c3ffff */
        .weak           $__internal_30_$__cuda_sm3x_div_rn_noftz_f32_slowpath
        .type           $__internal_30_$__cuda_sm3x_div_rn_noftz_f32_slowpath,@function
        .size           $__internal_30_$__cuda_sm3x_div_rn_noftz_f32_slowpath,(.L_x_2444 - $__internal_30_$__cuda_sm3x_div_rn_noftz_f32_slowpath)
$__internal_30_$__cuda_sm3x_div_rn_noftz_f32_slowpath:
        /* <DEDUP_REMOVED lines=35> */
.L_x_1921:
[----:B------:R-:W-:Y:S01]  /*2f10*/  LEA R37, R34, 0xc0800000, 0x17 ;  /* 0xc080000022257811 */ /* 0x000fe200078eb8ff */
[----:B------:R-:W-:Y:S01]  /*2f20*/  BSSY B2, `(.L_x_1926) ;  /* 0x0000036000027945 */ /* 0x000fe20003800000 */
[----:B------:R-:W-:Y:S02]  /*2f30*/  IADD3 R36, R36, -0x7f, RZ ;  /* 0xffffff8124247810 */ /* 0x000fe40007ffe0ff */
[----:B------:R-:W-:Y:S02]  /*2f40*/  IADD3 R38, -R37, R6, RZ ;  /* 0x0000000625267210 */ /* 0x000fe40007ffe1ff */
[C---:B------:R-:W-:Y:S01]  /*2f50*/  IADD3 R34, R36.reuse, 0x7f, -R34 ;  /* 0x0000007f24227810 */ /* 0x040fe20007ffe822 */
[----:B------:R-:W-:Y:S01]  /*2f60*/  IMAD R6, R36, -0x800000, R35 ;  /* 0xff80000024067824 */ /* 0x000fe200078e0223 */
[----:B------:R-:W0:Y:S01]  /*2f70*/  MUFU.RCP R40, R38 ;  /* 0x0000002600287308 */ /* 0x000e220000001000 */
[----:B------:R-:W-:-:S04]  /*2f80*/  FADD.FTZ R37, -R38, -RZ ;  /* 0x800000ff26257221 */ /* 0x000fc80000010100 */
[----:B0-----:R-:W-:-:S04]  /*2f90*/  FFMA R35, R40, R37, 1 ;  /* 0x3f80000028237423 */ /* 0x001fc80000000025 */
[----:B------:R-:W-:Y:S01]  /*2fa0*/  FFMA R35, R40, R35, R40 ;  /* 0x0000002328237223 */ /* 0x000fe20000000028 */
[----:B------:R-:W-:-:S03]  /*2fb0*/  IADD3 R40, R34, R7, RZ ;  /* 0x0000000722287210 */ /* 0x000fc60007ffe0ff */
        /* <DEDUP_REMOVED lines=28> */
[----:B------:R-:W-:-:S04]  /*3180*/  SHF.L.U32 R34, R35, R34, RZ ;  /* 0x0000002223227219 */ /* 0x000fc800000006ff */
[----:B------:R-:W-:Y:S02]  /*3190*/  ISETP.NE.AND P1, PT, R34, RZ, P1 ;  /* 0x000000ff2200720c */ /* 0x000fe40000f25270 */
[----:B------:R-:W-:Y:S02]  /*31a0*/  SEL R34, R7, RZ, P2 ;  /* 0x000000ff07227207 */ /* 0x000fe40001000000 */
[----:B------:R-:W-:Y:S02]  /*31b0*/  PLOP3.LUT P0, PT, P0, P1, PT, 0xa8, 0x0 ;  /* 0x000000000000781c */ /* 0x000fe40000703570 */
        /* <DEDUP_REMOVED lines=8> */
.L_x_1928:
[----:B------:R-:W-:-:S04]  /*3240*/  LOP3.LUT R6, R6, 0x80000000, RZ, 0xc0, !PT ;  /* 0x8000000006067812 */ /* 0x000fc800078ec0ff */
[----:B------:R-:W-:Y:S01]  /*3250*/  LOP3.LUT R6, R6, 0x7f800000, RZ, 0xfc, !PT ;  /* 0x7f80000006067812 */ /* 0x000fe200078efcff */
[----:B------:R-:W-:Y:S05]  /*3260*/  BRA `(.L_x_1929) ;  /* 0x0000001000007947 */ /* 0x000fea0003800000 */
.L_x_1927:
[----:B------:R-:W-:Y:S02]  /*3270*/  LEA R6, R40, R6, 0x17 ;  /* 0x0000000628067211 */ /* 0x000fe400078eb8ff */
.L_x_1929:
[----:B------:R-:W-:Y:S05]  /*3280*/  BSYNC B2 ;  /* 0x0000000000027941 */ /* 0x000fea0003800000 */
.L_x_1926:
[----:B------:R-:W-:Y:S05]  /*3290*/  BRA `(.L_x_1930) ;  /* 0x0000008000007947 */ /* 0x000fea0003800000 */
.L_x_1925:
[----:B------:R-:W-:-:S04]  /*32a0*/  LOP3.LUT R6, R6, 0x80000000, R35, 0x48, !PT ;  /* 0x8000000006067812 */ /* 0x000fc800078e4823 */
[----:B------:R-:W-:Y:S01]  /*32b0*/  LOP3.LUT R6, R6, 0x7f800000, RZ, 0xfc, !PT ;  /* 0x7f80000006067812 */ /* 0x000fe200078efcff */
[----:B------:R-:W-:Y:S05]  /*32c0*/  BRA `(.L_x_1930) ;  /* 0x0000005000007947 */ /* 0x000fea0003800000 */
.L_x_1924:
[----:B------:R-:W-:Y:S01]  /*32d0*/  LOP3.LUT R6, R6, 0x80000000, R35, 0x48, !PT ;  /* 0x8000000006067812 */ /* 0x000fe200078e4823 */
[----:B------:R-:W-:Y:S05]  /*32e0*/  BRA `(.L_x_1930) ;  /* 0x0000003000007947 */ /* 0x000fea0003800000 */
.L_x_1923:
[----:B------:R-:W0:Y:S01]  /*32f0*/  MUFU.RSQ R6, -QNAN ;  /* 0xffc0000000067908 */ /* 0x000e220000001400 */
[----:B------:R-:W-:Y:S05]  /*3300*/  BRA `(.L_x_1930) ;  /* 0x0000001000007947 */ /* 0x000fea0003800000 */
.L_x_1922:
[----:B------:R-:W-:Y:S02]  /*3310*/  FADD.FTZ R6, R5, R6 ;  /* 0x0000000605067221 */ /* 0x000fe40000010000 */
.L_x_1930:
[----:B------:R-:W-:Y:S05]  /*3320*/  BSYNC B1 ;  /* 0x0000000000017941 */ /* 0x000fea0003800000 */
.L_x_1920:
[----:B0-----:R-:W-:Y:S02]  /*3330*/  MOV R38, R6 ;  /* 0x0000000600267202 */ /* 0x001fe40000000f00 */
[----:B------:R-:W-:Y:S02]  /*3340*/  MOV R6, R32 ;  /* 0x0000002000067202 */ /* 0x000fe40000000f00 */
[----:B------:R-:W-:-:S04]  /*3350*/  MOV R7, 0x0 ;  /* 0x0000000000077802 */ /* 0x000fc80000000f00 */
[----:B------:R-:W-:Y:S05]  /*3360*/  RET.REL.NODEC R6 `(solve_springs_cuda_kernel_backward) ;  /* 0xffffcc9006007950 */ /* 0x000fea0003c3ffff */
.L_x_1931:
        /* <DEDUP_REMOVED lines=9> */
.L_x_2444:


//--------------------- .text.solve_springs_cuda_kernel_forward --------------------------
	.section	.text.solve_springs_cuda_kernel_forward,"ax",@progbits
	.sectioninfo	@"SHI_REGISTERS=26"
	.align	128
        .global         solve_springs_cuda_kernel_forward
        .type           solve_springs_cuda_kernel_forward,@function
        .size           solve_springs_cuda_kernel_forward,(.L_x_2447 - solve_springs_cuda_kernel_forward)
        .other          solve_springs_cuda_kernel_forward,@"STO_CUDA_ENTRY STV_DEFAULT"
solve_springs_cuda_kernel_forward:
.text.solve_springs_cuda_kernel_forward:
        /* <DEDUP_REMOVED lines=8> */
[----:B------:R-:W-:Y:S02]  /*0080*/  ULDC UR6, c[0x0][0x0] ;  /* 0x0000000000067ab9 */ /* 0x000fe40000000800 */
[----:B------:R-:W-:Y:S02]  /*0090*/  ULDC UR7, c[0x0][0xc] ;  /* 0x0000030000077ab9 */ /* 0x000fe40000000800 */
[----:B------:R-:W-:Y:S02]  /*00a0*/  UIMAD.WIDE.U32 UR6, UR6, UR7, URZ ;  /* 0x00000007060672a5 */ /* 0x000fe4000f8e003f */
[----:B------:R-:W-:Y:S02]  /*00b0*/  ULDC UR5, c[0x0][0x248] ;  /* 0x0000920000057ab9 */ /* 0x000fe40000000800 */
[----:B------:R-:W-:Y:S02]  /*00c0*/  ULDC UR8, c[0x0][0x280] ;  /* 0x0000a00000087ab9 */ /* 0x000fe40000000800 */
[----:B------:R-:W-:-:S02]  /*00d0*/  ULDC UR9, c[0x0][0x1a0] ;  /* 0x0000680000097ab9 */ /* 0x000fc40000000800 */
[----:B------:R-:W-:Y:S02]  /*00e0*/  ULDC UR10, c[0x0][0x210] ;  /* 0x00008400000a7ab9 */ /* 0x000fe40000000800 */
[----:B------:R-:W-:Y:S02]  /*00f0*/  ULDC UR11, c[0x0][0x330] ;  /* 0x0000cc00000b7ab9 */ /* 0x000fe40000000800 */
[----:B------:R-:W-:Y:S02]  /*0100*/  UMOV UR4, URZ ;  /* 0x0000003f00047c82 */ /* 0x000fe40008000000 */
[----:B------:R-:W-:Y:S02]  /*0110*/  USHF.R.S32.HI UR5, URZ, 0x1f, UR5 ;  /* 0x0000001f3f057899 */ /* 0x000fe40008011405 */
[----:B------:R-:W-:Y:S02]  /*0120*/  USHF.R.S32.HI UR8, URZ, 0x1f, UR8 ;  /* 0x0000001f3f087899 */ /* 0x000fe40008011408 */
[----:B------:R-:W-:-:S02]  /*0130*/  USHF.R.S32.HI UR9, URZ, 0x1f, UR9 ;  /* 0x0000001f3f097899 */ /* 0x000fc40008011409 */
[----:B------:R-:W-:Y:S02]  /*0140*/  USHF.R.S32.HI UR10, URZ, 0x1f, UR10 ;  /* 0x0000001f3f0a7899 */ /* 0x000fe4000801140a */
[----:B------:R-:W-:Y:S02]  /*0150*/  USHF.R.S32.HI UR11, URZ, 0x1f, UR11 ;  /* 0x0000001f3f0b7899 */ /* 0x000fe4000801140b */
[----:B------:R-:W-:Y:S02]  /*0160*/  UIADD3 UR4, UR7, UR4, URZ ;  /* 0x0000000407047290 */ /* 0x000fe4000fffe03f */
[----:B------:R-:W-:Y:S02]  /*0170*/  ULDC.64 UR12, c[0x0][0x118] ;  /* 0x00004600000c7ab9 */ /* 0x000fe40000000a00 */
.L_x_1940:
[----:B------:R-:W-:Y:S01]  /*0180*/  SHF.L.U32 R0, R6, 0x1, RZ ;  /* 0x0000000106007819 */ /* 0x000fe200000006ff */
[----:B0-----:R-:W-:-:S03]  /*0190*/  IMAD.MOV.U32 R13, RZ, RZ, c[0x0][0x248] ;  /* 0x00009200ff0d7624 */ /* 0x001fc600078e00ff */
[----:B------:R-:W-:Y:S02]  /*01a0*/  IADD3 R4, R0, 0x1, RZ ;  /* 0x0000000100047810 */ /* 0x000fe40007ffe0ff */
[----:B------:R-:W-:Y:S02]  /*01b0*/  SHF.R.S32.HI R2, RZ, 0x1f, R0 ;  /* 0x0000001fff027819 */ /* 0x000fe40000011400 */
[----:B------:R-:W-:-:S03]  /*01c0*/  SHF.R.S32.HI R3, RZ, 0x1f, R4 ;  /* 0x0000001fff037819 */ /* 0x000fc60000011404 */
[----:B------:R-:W-:Y:S02]  /*01d0*/  IMAD R5, R2, c[0x0][0x248], RZ ;  /* 0x0000920002057a24 */ /* 0x000fe400078e02ff */
[----:B------:R-:W-:Y:S02]  /*01e0*/  IMAD R11, R3, c[0x0][0x248], RZ ;  /* 0x00009200030b7a24 */ /* 0x000fe400078e02ff */
[----:B------:R-:W-:Y:S02]  /*01f0*/  IMAD R9, R0, UR5, R5 ;  /* 0x0000000500097c24 */ /* 0x000fe4000f8e0205 */
[----:B------:R-:W-:Y:S02]  /*0200*/  IMAD R11, R4, UR5, R11 ;  /* 0x00000005040b7c24 */ /* 0x000fe4000f8e020b */
[----:B------:R-:W-:-:S04]  /*0210*/  IMAD.WIDE.U32 R2, R0, R13, c[0x0][0x228] ;  /* 0x00008a0000027625 */ /* 0x000fc800078e000d */
[----:B------:R-:W-:-:S04]  /*0220*/  IMAD.WIDE.U32 R4, R4, R13, c[0x0][0x228] ;  /* 0x00008a0004047625 */ /* 0x000fc800078e000d */
[----:B------:R-:W-:Y:S01]  /*0230*/  IMAD.IADD R3, R3, 0x1, R9 ;  /* 0x0000000103037824 */ /* 0x000fe200078e0209 */
[----:B------:R-:W-:Y:S01]  /*0240*/  IADD3 R13, R5, R11, RZ ;  /* 0x0000000b050d7210 */ /* 0x000fe20007ffe0ff */
[----:B------:R-:W-:-:S03]  /*0250*/  IMAD.MOV.U32 R12, RZ, RZ, R4 ;  /* 0x000000ffff0c7224 */ /* 0x000fc600078e0004 */
[----:B------:R-:W2:Y:S04]  /*0260*/  LDG.E R9, [R2.64] ;  /* 0x0000000c02097981 */ /* 0x000ea8000c1e1900 */
[----:B------:R-:W3:Y:S01]  /*0270*/  LDG.E R8, [R12.64] ;  /* 0x0000000c0c087981 */ /* 0x000ee2000c1e1900 */
[----:B------:R-:W-:Y:S01]  /*0280*/  IMAD.MOV.U32 R16, RZ, RZ, c[0x0][0x1a0] ;  /* 0x00006800ff107624 */ /* 0x000fe200078e00ff */
[----:B--2---:R-:W-:-:S03]  /*0290*/  SHF.R.S32.HI R10, RZ, 0x1f, R9 ;  /* 0x0000001fff0a7819 */ /* 0x004fc60000011409 */
[----:B------:R-:W-:Y:S01]  /*02a0*/  IMAD.WIDE.U32 R4, R9, R16, c[0x0][0x180] ;  /* 0x0000600009047625 */ /* 0x000fe200078e0010 */
[----:B---3--:R-:W-:-:S03]  /*02b0*/  SHF.R.S32.HI R11, RZ, 0x1f, R8 ;  /* 0x0000001fff0b7819 */ /* 0x008fc60000011408 */
[----:B------:R-:W-:Y:S02]  /*02c0*/  IMAD R0, R10, c[0x0][0x1a0], RZ ;  /* 0x000068000a007a24 */ /* 0x000fe400078e02ff */
[----:B------:R-:W-:-:S04]  /*02d0*/  IMAD.WIDE.U32 R16, R8, R16, c[0x0][0x180] ;  /* 0x0000600008107625 */ /* 0x000fc800078e0010 */
[----:B------:R-:W-:Y:S02]  /*02e0*/  IMAD R19, R11, c[0x0][0x1a0], RZ ;  /* 0x000068000b137a24 */ /* 0x000fe400078e02ff */
[----:B------:R-:W-:Y:S02]  /*02f0*/  IMAD R15, R9, UR9, R0 ;  /* 0x00000009090f7c24 */ /* 0x000fe4000f8e0200 */
[----:B------:R-:W-:-:S03]  /*0300*/  IMAD R19, R8, UR9, R19 ;  /* 0x0000000908137c24 */ /* 0x000fc6000f8e0213 */
[----:B------:R-:W-:Y:S01]  /*0310*/  IADD3 R5, R5, R15, RZ ;  /* 0x0000000f05057210 */ /* 0x000fe20007ffe0ff */
[----:B------:R-:W-:-:S04]  /*0320*/  IMAD.IADD R17, R17, 0x1, R19 ;  /* 0x0000000111117824 */ /* 0x000fc800078e0213 */
[----:B------:R0:W2:Y:S04]  /*0330*/  LDG.E R0, [R4.64+0x4] ;  /* 0x0000040c04007981 */ /* 0x0000a8000c1e1900 */
[----:B------:R-:W2:Y:S04]  /*0340*/  LDG.E R3, [R16.64+0x4] ;  /* 0x0000040c10037981 */ /* 0x000ea8000c1e1900 */
[----:B------:R0:W3:Y:S04]  /*0350*/  LDG.E R13, [R4.64] ;  /* 0x0000000c040d7981 */ /* 0x0000e8000c1e1900 */
[----:B------:R-:W3:Y:S04]  /*0360*/  LDG.E R14, [R16.64] ;  /* 0x0000000c100e7981 */ /* 0x000ee8000c1e1900 */
[----:B------:R0:W4:Y:S04]  /*0370*/  LDG.E R15, [R4.64+0x8] ;  /* 0x0000080c040f7981 */ /* 0x000128000c1e1900 */
[----:B------:R-:W4:Y:S01]  /*0380*/  LDG.E R2, [R16.64+0x8] ;  /* 0x0000080c10027981 */ /* 0x000f22000c1e1900 */
[----:B------:R-:W-:Y:S01]  /*0390*/  IMAD.MOV.U32 R21, RZ, RZ, c[0x0][0x280] ;  /* 0x0000a000ff157624 */ /* 0x000fe200078e00ff */
[----:B------:R-:W-:Y:S01]  /*03a0*/  YIELD ;  /* 0x0000000000007946 */ /* 0x000fe20003800000 */
[----:B------:R-:W-:Y:S02]  /*03b0*/  BSSY B0, `(.L_x_1932) ;  /* 0x0000018000007945 */ /* 0x000fe40003800000 */
[----:B0-----:R-:W-:Y:S01]  /*03c0*/  IMAD.WIDE.U32 R4, R6, R21, c[0x0][0x260] ;  /* 0x0000980006047625 */ /* 0x001fe200078e0015 */
[----:B--2---:R-:W-:-:S04]  /*03d0*/  FADD R3, -R3, R0 ;  /* 0x0000000003037221 */ /* 0x004fc80000000100 */
[----:B------:R-:W-:Y:S01]  /*03e0*/  FMUL R19, R3, R3 ;  /* 0x0000000303137220 */ /* 0x000fe20000400000 */
[----:B---3--:R-:W-:-:S04]  /*03f0*/  FADD R14, -R14, R13 ;  /* 0x0000000d0e0e7221 */ /* 0x008fc80000000100 */
[----:B------:R-:W-:Y:S01]  /*0400*/  FFMA R0, R14, R14, R19 ;  /* 0x0000000e0e007223 */ /* 0x000fe20000000013 */
[----:B----4-:R-:W-:Y:S01]  /*0410*/  FADD R13, -R2, R15 ;  /* 0x0000000f020d7221 */ /* 0x010fe20000000100 */
[----:B------:R-:W-:-:S03]  /*0420*/  SHF.R.S32.HI R2, RZ, 0x1f, R6 ;  /* 0x0000001fff027819 */ /* 0x000fc60000011406 */
[----:B------:R-:W-:Y:S02]  /*0430*/  FFMA R19, R13, R13, R0 ;  /* 0x0000000d0d137223 */ /* 0x000fe40000000000 */
[----:B------:R-:W-:Y:S02]  /*0440*/  IMAD R15, R2, c[0x0][0x280], RZ ;  /* 0x0000a000020f7a24 */ /* 0x000fe400078e02ff */
[----:B------:R0:W1:Y:S01]  /*0450*/  MUFU.RSQ R2, R19 ;  /* 0x0000001300027308 */ /* 0x0000620000001400 */
[----:B------:R-:W-:Y:S01]  /*0460*/  IADD3 R0, R19, -0xd000000, RZ ;  /* 0xf300000013007810 */ /* 0x000fe20007ffe0ff */
[----:B------:R-:W-:-:S03]  /*0470*/  IMAD R15, R6, UR8, R15 ;  /* 0x00000008060f7c24 */ /* 0x000fc6000f8e020f */
[----:B------:R-:W-:Y:S02]  /*0480*/  ISETP.GT.U32.AND P0, PT, R0, 0x727fffff, PT ;  /* 0x727fffff0000780c */ /* 0x000fe40003f04070 */
[----:B------:R-:W-:-:S11]  /*0490*/  IADD3 R15, R5, R15, RZ ;  /* 0x0000000f050f7210 */ /* 0x000fd60007ffe0ff */
[----:B------:R-:W-:Y:S05]  /*04a0*/  @!P0 BRA `(.L_x_1933) ;  /* 0x0000004000008947 */ /* 0x000fea0003800000 */
[----:B01----:R-:W-:Y:S02]  /*04b0*/  MOV R18, 0x4d0 ;  /* 0x000004d000127802 */ /* 0x003fe40000000f00 */
[----:B------:R-:W-:Y:S05]  /*04c0*/  CALL.REL.NOINC `($__internal_32_$__cuda_sm20_sqrt_rn_f32_slowpath) ;  /* 0x0000089000007944 */ /* 0x000fea0003c00000 */
[----:B------:R-:W-:Y:S01]  /*04d0*/  IMAD.MOV.U32 R16, RZ, RZ, R2 ;  /* 0x000000ffff107224 */ /* 0x000fe200078e0002 */
[----:B------:R-:W-:Y:S05]  /*04e0*/  BRA `(.L_x_1934) ;  /* 0x0000004000007947 */ /* 0x000fea0003800000 */
.L_x_1933:
[----:B01----:R-:W-:Y:S01]  /*04f0*/  FMUL.FTZ R16, R19, R2 ;  /* 0x0000000213107220 */ /* 0x003fe20000410000 */
[----:B------:R-:W-:-:S03]  /*0500*/  FMUL.FTZ R0, R2, 0.5 ;  /* 0x3f00000002007820 */ /* 0x000fc60000410000 */
[----:B------:R-:W-:-:S04]  /*0510*/  FFMA R17, -R16, R16, R19 ;  /* 0x0000001010117223 */ /* 0x000fc80000000113 */
[----:B------:R-:W-:Y:S02]  /*0520*/  FFMA R16, R17, R0, R16 ;  /* 0x0000000011107223 */ /* 0x000fe40000000010 */
.L_x_1934:
[----:B------:R-:W-:Y:S05]  /*0530*/  BSYNC B0 ;  /* 0x0000000000007941 */ /* 0x000fea0003800000 */
.L_x_1932:
[----:B------:R-:W-:Y:S01]  /*0540*/  IADD3 R0, R16, 0x1800000, RZ ;  /* 0x0180000010007810 */ /* 0x000fe20007ffe0ff */
[----:B------:R-:W-:Y:S03]  /*0550*/  BSSY B0, `(.L_x_1935) ;  /* 0x000000d000007945 */ /* 0x000fe60003800000 */
[----:B------:R-:W-:-:S04]  /*0560*/  LOP3.LUT R0, R0, 0x7f800000, RZ, 0xc0, !PT ;  /* 0x7f80000000007812 */ /* 0x000fc800078ec0ff */
[----:B------:R-:W-:-:S13]  /*0570*/  ISETP.GT.U32.AND P0, PT, R0, 0x1ffffff, PT ;  /* 0x01ffffff0000780c */ /* 0x000fda0003f04070 */
[----:B------:R-:W-:Y:S05]  /*0580*/  @P0 BRA `(.L_x_1936) ;  /* 0x0000005000000947 */ /* 0x000fea0003800000 */
[----:B------:R-:W-:Y:S01]  /*0590*/  IMAD.MOV.U32 R0, RZ, RZ, R16 ;  /* 0x000000ffff007224 */ /* 0x000fe200078e0010 */
[----:B------:R-:W-:Y:S02]  /*05a0*/  MOV R12, 0x5c0 ;  /* 0x000005c0000c7802 */ /* 0x000fe40000000f00 */
[----:B------:R-:W-:Y:S05]  /*05b0*/  CALL.REL.NOINC `($__internal_31_$__cuda_sm20_rcp_rn_f32_slowpath) ;  /* 0x0000045000007944 */ /* 0x000fea0003c00000 */
[----:B-1----:R-:W-:Y:S01]  /*05c0*/  MOV R18, R17 ;  /* 0x0000001100127202 */ /* 0x002fe20000000f00 */
[----:B------:R-:W-:Y:S05]  /*05d0*/  BRA `(.L_x_1937) ;  /* 0x0000004000007947 */ /* 0x000fea0003800000 */
.L_x_1936:
[----:B------:R-:W0:Y:S02]  /*05e0*/  MUFU.RCP R17, R16 ;  /* 0x0000001000117308 */ /* 0x000e240000001000 */
[----:B0-----:R-:W-:-:S04]  /*05f0*/  FFMA R0, R17, R16, -1 ;  /* 0xbf80000011007423 */ /* 0x001fc80000000010 */
[----:B------:R-:W-:-:S04]  /*0600*/  FADD.FTZ R0, -R0, -RZ ;  /* 0x800000ff00007221 */ /* 0x000fc80000010100 */
[----:B------:R-:W-:Y:S02]  /*0610*/  FFMA R18, R17, R0, R17 ;  /* 0x0000000011127223 */ /* 0x000fe40000000011 */
.L_x_1937:
[----:B------:R-:W-:Y:S05]  /*0620*/  BSYNC B0 ;  /* 0x0000000000007941 */ /* 0x000fea0003800000 */
.L_x_1935:
[----:B------:R-:W-:Y:S02]  /*0630*/  IMAD.MOV.U32 R22, RZ, RZ, c[0x0][0x210] ;  /* 0x00008400ff167624 */ /* 0x000fe400078e00ff */
[----:B------:R-:W-:Y:S02]  /*0640*/  IMAD R17, R11, c[0x0][0x210], RZ ;  /* 0x000084000b117a24 */ /* 0x000fe400078e02ff */
[----:B0-----:R-:W-:Y:S02]  /*0650*/  IMAD R0, R10, c[0x0][0x210], RZ ;  /* 0x000084000a007a24 */ /* 0x001fe400078e02ff */
[----:B------:R-:W-:-:S04]  /*0660*/  IMAD.WIDE.U32 R20, R9, R22, c[0x0][0x1f0] ;  /* 0x00007c0009147625 */ /* 0x000fc800078e0016 */
[C---:B------:R-:W-:Y:S02]  /*0670*/  IMAD R17, R8.reuse, UR10, R17 ;  /* 0x0000000a08117c24 */ /* 0x040fe4000f8e0211 */
[----:B------:R-:W-:-:S04]  /*0680*/  IMAD.WIDE.U32 R22, R8, R22, c[0x0][0x1f0] ;  /* 0x00007c0008167625 */ /* 0x000fc800078e0016 */
[----:B------:R-:W-:Y:S01]  /*0690*/  IMAD R5, R9, UR10, R0 ;  /* 0x0000000a09057c24 */ /* 0x000fe2000f8e0200 */
[----:B------:R-:W-:-:S03]  /*06a0*/  IADD3 R23, R23, R17, RZ ;  /* 0x0000001117177210 */ /* 0x000fc60007ffe0ff */
[----:B------:R-:W-:Y:S02]  /*06b0*/  IMAD.IADD R21, R21, 0x1, R5 ;  /* 0x0000000115157824 */ /* 0x000fe400078e0205 */
[----:B------:R-:W2:Y:S04]  /*06c0*/  LDG.E R12, [R22.64] ;  /* 0x0000000c160c7981 */ /* 0x000ea8000c1e1900 */
[----:B------:R0:W2:Y:S02]  /*06d0*/  LDG.E R0, [R20.64] ;  /* 0x0000000c14007981 */ /* 0x0000a4000c1e1900 */
[----:B0-----:R-:W-:Y:S02]  /*06e0*/  IMAD.MOV.U32 R20, RZ, RZ, R4 ;  /* 0x000000ffff147224 */ /* 0x001fe400078e0004 */
[----:B------:R-:W-:-:S05]  /*06f0*/  IMAD.MOV.U32 R21, RZ, RZ, R15 ;  /* 0x000000ffff157224 */ /* 0x000fca00078e000f */
[----:B------:R-:W3:Y:S01]  /*0700*/  LDG.E R5, [R20.64] ;  /* 0x0000000c14057981 */ /* 0x000ee2000c1e1900 */
[----:B------:R-:W-:Y:S01]  /*0710*/  BSSY B0, `(.L_x_1938) ;  /* 0x0000011000007945 */ /* 0x000fe20003800000 */
[----:B------:R-:W-:Y:S01]  /*0720*/  FMUL R14, R14, R18 ;  /* 0x000000120e0e7220 */ /* 0x000fe20000400000 */
[----:B--2---:R-:W-:-:S04]  /*0730*/  FADD R19, R12, R0 ;  /* 0x000000000c137221 */ /* 0x004fc80000000000 */
[----:B------:R-:W0:Y:S01]  /*0740*/  MUFU.RCP R4, R19 ;  /* 0x0000001300047308 */ /* 0x000e220000001000 */
[----:B---3--:R-:W-:-:S07]  /*0750*/  FADD R2, -R5, R16 ;  /* 0x0000001005027221 */ /* 0x008fce0000000100 */
[----:B------:R-:W1:Y:S01]  /*0760*/  FCHK P0, R2, R19 ;  /* 0x0000001302007302 */ /* 0x000e620000000000 */
[----:B0-----:R-:W-:-:S04]  /*0770*/  FFMA R15, -R19, R4, 1 ;  /* 0x3f800000130f7423 */ /* 0x001fc80000000104 */
[----:B------:R-:W-:-:S04]  /*0780*/  FFMA R15, R4, R15, R4 ;  /* 0x0000000f040f7223 */ /* 0x000fc80000000004 */
[----:B------:R-:W-:-:S04]  /*0790*/  FFMA R16, R2, R15, RZ ;  /* 0x0000000f02107223 */ /* 0x000fc800000000ff */
[----:B------:R-:W-:Y:S01]  /*07a0*/  FFMA R17, -R19, R16, R2 ;  /* 0x0000001013117223 */ /* 0x000fe20000000102 */
[-C--:B------:R-:W-:Y:S01]  /*07b0*/  FMUL R4, R3, R18.reuse ;  /* 0x0000001203047220 */ /* 0x080fe20000400000 */
[----:B------:R-:W-:Y:S02]  /*07c0*/  FMUL R5, R13, R18 ;  /* 0x000000120d057220 */ /* 0x000fe40000400000 */
[----:B------:R-:W-:Y:S01]  /*07d0*/  FFMA R15, R15, R17, R16 ;  /* 0x000000110f0f7223 */ /* 0x000fe20000000010 */
[----:B-1----:R-:W-:Y:S05]  /*07e0*/  @!P0 BRA `(.L_x_1939) ;  /* 0x0000003000008947 */ /* 0x002fea0003800000 */
[----:B------:R-:W-:Y:S02]  /*07f0*/  MOV R16, 0x810 ;  /* 0x0000081000107802 */ /* 0x000fe40000000f00 */
[----:B------:R-:W-:Y:S05]  /*0800*/  CALL.REL.NOINC `($__internal_33_$__cuda_sm3x_div_rn_noftz_f32_slowpath) ;  /* 0x000006c000007944 */ /* 0x000fea0003c00000 */
[----:B0-----:R-:W-:Y:S02]  /*0810*/  MOV R15, R2 ;  /* 0x00000002000f7202 */ /* 0x001fe40000000f00 */
.L_x_1939:
[----:B------:R-:W-:Y:S05]  /*0820*/  BSYNC B0 ;  /* 0x0000000000007941 */ /* 0x000fea0003800000 */
.L_x_1938:
[----:B------:R-:W-:Y:S01]  /*0830*/  IADD3 R6, P0, R6, UR6, RZ ;  /* 0x0000000606067c10 */ /* 0x000fe2000ff1e0ff */
[----:B------:R-:W-:Y:S01]  /*0840*/  IMAD R10, R10, c[0x0][0x330], RZ ;  /* 0x0000cc000a0a7a24 */ /* 0x000fe200078e02ff */
[-C--:B------:R-:W-:Y:S01]  /*0850*/  FMUL R13, R14, R15.reuse ;  /* 0x0000000f0e0d7220 */ /* 0x080fe20000400000 */
[----:B------:R-:W-:Y:S01]  /*0860*/  IMAD R11, R11, c[0x0][0x330], RZ ;  /* 0x0000cc000b0b7a24 */ /* 0x000fe200078e02ff */
[----:B------:R-:W-:Y:S01]  /*0870*/  IADD3.X R7, R7, UR4, RZ, P0, !PT ;  /* 0x0000000407077c10 */ /* 0x000fe200087fe4ff */
[----:B------:R-:W-:Y:S01]  /*0880*/  IMAD.MOV.U32 R2, RZ, RZ, c[0x0][0x330] ;  /* 0x0000cc00ff027624 */ /* 0x000fe200078e00ff */
[-C--:B------:R-:W-:Y:S01]  /*0890*/  FMUL R3, R4, R15.reuse ;  /* 0x0000000f04037220 */ /* 0x080fe20000400000 */
[----:B------:R-:W-:Y:S01]  /*08a0*/  FMUL R5, R5, R15 ;  /* 0x0000000f05057220 */ /* 0x000fe20000400000 */
[----:B------:R-:W-:Y:S01]  /*08b0*/  ISETP.GE.U32.AND P0, PT, R6, c[0x0][0x178], PT ;  /* 0x00005e0006007a0c */ /* 0x000fe20003f06070 */
[----:B------:R-:W-:Y:S01]  /*08c0*/  IMAD R15, R9, UR11, R10 ;  /* 0x0000000b090f7c24 */ /* 0x000fe2000f8e020a */
[----:B------:R-:W-:Y:S01]  /*08d0*/  FFMA R19, -R0, R13, -RZ ;  /* 0x0000000d00137223 */ /* 0x000fe200000009ff */
[----:B------:R-:W-:Y:S01]  /*08e0*/  IMAD R17, R8, UR11, R11 ;  /* 0x0000000b08117c24 */ /* 0x000fe2000f8e020b */
[----:B------:R-:W-:Y:S01]  /*08f0*/  ISETP.GE.U32.AND.EX P0, PT, R7, c[0x0][0x17c], PT, P0 ;  /* 0x00005f0007007a0c */ /* 0x000fe20003f06100 */
[-C--:B------:R-:W-:Y:S01]  /*0900*/  IMAD.WIDE.U32 R10, R9, R2.reuse, c[0x0][0x310] ;  /* 0x0000c400090a7625 */ /* 0x080fe200078e0002 */
[C---:B------:R-:W-:Y:S01]  /*0910*/  FFMA R21, -R0.reuse, R3, -RZ ;  /* 0x0000000300157223 */ /* 0x040fe200000009ff */
[----:B------:R-:W-:Y:S01]  /*0920*/  FFMA R23, -R0, R5, -RZ ;  /* 0x0000000500177223 */ /* 0x000fe200000009ff */
[----:B------:R-:W-:Y:S01]  /*0930*/  FMUL R13, R12, R13 ;  /* 0x0000000d0c0d7220 */ /* 0x000fe20000400000 */
[----:B------:R-:W-:Y:S01]  /*0940*/  IMAD.WIDE.U32 R8, R8, R2, c[0x0][0x310] ;  /* 0x0000c40008087625 */ /* 0x000fe200078e0002 */
[C---:B------:R-:W-:Y:S01]  /*0950*/  FMUL R3, R12.reuse, R3 ;  /* 0x000000030c037220 */ /* 0x040fe20000400000 */
[----:B------:R-:W-:-:S02]  /*0960*/  FMUL R5, R12, R5 ;  /* 0x000000050c057220 */ /* 0x000fc40000400000 */
[----:B------:R-:W-:Y:S01]  /*0970*/  IMAD.IADD R11, R11, 0x1, R15 ;  /* 0x000000010b0b7824 */ /* 0x000fe200078e020f */
[----:B------:R-:W-:-:S04]  /*0980*/  IADD3 R9, R9, R17, RZ ;  /* 0x0000001109097210 */ /* 0x000fc80007ffe0ff */
[----:B------:R0:W-:Y:S04]  /*0990*/  RED.E.ADD.F32.FTZ.RN.STRONG.GPU [R10.64], R19 ;  /* 0x000000130a00798e */ /* 0x0001e8000c10e78c */
[----:B------:R0:W-:Y:S04]  /*09a0*/  RED.E.ADD.F32.FTZ.RN.STRONG.GPU [R10.64+0x4], R21 ;  /* 0x000004150a00798e */ /* 0x0001e8000c10e78c */
[----:B------:R0:W-:Y:S04]  /*09b0*/  RED.E.ADD.F32.FTZ.RN.STRONG.GPU [R10.64+0x8], R23 ;  /* 0x000008170a00798e */ /* 0x0001e8000c10e78c */
[----:B------:R0:W-:Y:S04]  /*09c0*/  RED.E.ADD.F32.FTZ.RN.STRONG.GPU [R8.64], R13 ;  /* 0x0000000d0800798e */ /* 0x0001e8000c10e78c */
[----:B------:R0:W-:Y:S04]  /*09d0*/  RED.E.ADD.F32.FTZ.RN.STRONG.GPU [R8.64+0x4], R3 ;  /* 0x000004030800798e */ /* 0x0001e8000c10e78c */
[----:B------:R0:W-:Y:S01]  /*09e0*/  RED.E.ADD.F32.FTZ.RN.STRONG.GPU [R8.64+0x8], R5 ;  /* 0x000008050800798e */ /* 0x0001e2000c10e78c */
[----:B------:R-:W-:Y:S05]  /*09f0*/  @!P0 BRA `(.L_x_1940) ;  /* 0xfffff78000008947 */ /* 0x000fea000383ffff */
[----:B------:R-:W-:Y:S05]  /*0a00*/  EXIT ;  /* 0x000000000000794d */ /* 0x000fea0003800000 */
        .weak           $__internal_31_$__cuda_sm20_rcp_rn_f32_slowpath
        .type           $__internal_31_$__cuda_sm20_rcp_rn_f32_slowpath,@function
        .size           $__internal_31_$__cuda_sm20_rcp_rn_f32_slowpath,($__internal_32_$__cuda_sm20_sqrt_rn_f32_slowpath - $__internal_31_$__cuda_sm20_rcp_rn_f32_slowpath)
$__internal_31_$__cuda_sm20_rcp_rn_f32_slowpath:
[----:B------:R-:W-:Y:S01]  /*0a10*/  IMAD.SHL.U32 R2, R0, 0x2, RZ ;  /* 0x0000000200027824 */ /* 0x000fe200078e00ff */
[----:B------:R-:W-:Y:S04]  /*0a20*/  BSSY B1, `(.L_x_1941) ;  /* 0x0000030000017945 */ /* 0x000fe80003800000 */
[----:B------:R-:W-:-:S04]  /*0a30*/  SHF.R.U32.HI R21, RZ, 0x18, R2 ;  /* 0x00000018ff157819 */ /* 0x000fc80000011602 */
[----:B------:R-:W-:-:S13]  /*0a40*/  ISETP.NE.U32.AND P0, PT, R21, RZ, PT ;  /* 0x000000ff1500720c */ /* 0x000fda0003f05070 */
[----:B------:R-:W-:Y:S05]  /*0a50*/  @P0 BRA `(.L_x_1942) ;  /* 0x000000a000000947 */ /* 0x000fea0003800000 */
[----:B------:R-:W-:-:S05]  /*0a60*/  IMAD.SHL.U32 R2, R0, 0x2, RZ ;  /* 0x0000000200027824 */ /* 0x000fca00078e00ff */
        /* <DEDUP_REMOVED lines=9> */
.L_x_1942:
        /* <DEDUP_REMOVED lines=16> */
[----:B------:R-:W-:-:S03]  /*0c00*/  LOP3.LUT R20, R20, R17, RZ, 0xc0, !PT ;  /* 0x0000001114147212 */ /* 0x000fc600078ec0ff */
[----:B------:R-:W-:Y:S01]  /*0c10*/  IMAD.MOV R18, RZ, RZ, -R18 ;  /* 0x000000ffff127224 */ /* 0x000fe200078e0a12 */
[----:B------:R-:W-:-:S04]  /*0c20*/  SHF.R.U32.HI R20, RZ, R23, R20 ;  /* 0x00000017ff147219 */ /* 0x000fc80000011614 */
        /* <DEDUP_REMOVED lines=10> */
[----:B------:R-:W-:-:S05]  /*0cd0*/  @!P0 IADD3 R17, R17, 0x1, RZ ;  /* 0x0000000111118810 */ /* 0x000fca0007ffe0ff */
[----:B------:R-:W-:-:S05]  /*0ce0*/  @!P1 IMAD.SHL.U32 R17, R17, 0x2, RZ ;  /* 0x0000000211119824 */ /* 0x000fca00078e00ff */
[----:B------:R-:W-:Y:S01]  /*0cf0*/  LOP3.LUT R17, R17, 0x80000000, R0, 0xf8, !PT ;  /* 0x8000000011117812 */ /* 0x000fe200078ef800 */
[----:B------:R-:W-:Y:S05]  /*0d00*/  BRA `(.L_x_1943) ;  /* 0x0000001000007947 */ /* 0x000fea0003800000 */
.L_x_1944:
[----:B------:R0:W1:Y:S02]  /*0d10*/  MUFU.RCP R17, R0 ;  /* 0x0000000000117308 */ /* 0x0000640000001000 */
.L_x_1943:
[----:B------:R-:W-:Y:S05]  /*0d20*/  BSYNC B1 ;  /* 0x0000000000017941 */ /* 0x000fea0003800000 */
.L_x_1941:
[----:B------:R-:W-:Y:S01]  /*0d30*/  MOV R18, R12 ;  /* 0x0000000c00127202 */ /* 0x000fe20000000f00 */
[----:B------:R-:W-:-:S04]  /*0d40*/  IMAD.MOV.U32 R19, RZ, RZ, 0x0 ;  /* 0x00000000ff137424 */ /* 0x000fc800078e00ff */
[----:B------:R-:W-:Y:S05]  /*0d50*/  RET.REL.NODEC R18 `(solve_springs_cuda_kernel_forward) ;  /* 0xfffff2a012007950 */ /* 0x000fea0003c3ffff */
        .weak           $__internal_32_$__cuda_sm20_sqrt_rn_f32_slowpath
        .type           $__internal_32_$__cuda_sm20_sqrt_rn_f32_slowpath,@function
        .size           $__internal_32_$__cuda_sm20_sqrt_rn_f32_slowpath,($__internal_33_$__cuda_sm3x_div_rn_noftz_f32_slowpath - $__internal_32_$__cuda_sm20_sqrt_rn_f32_slowpath)
$__internal_32_$__cuda_sm20_sqrt_rn_f32_slowpath:
[----:B------:R-:W-:-:S13]  /*0d60*/  LOP3.LUT P0, RZ, R19, 0x7fffffff, RZ, 0xc0, !PT ;  /* 0x7fffffff13ff7812 */ /* 0x000fda000780c0ff */
[----:B------:R-:W-:Y:S01]  /*0d70*/  @!P0 MOV R2, R19 ;  /* 0x0000001300028202 */ /* 0x000fe20000000f00 */
[----:B------:R-:W-:Y:S05]  /*0d80*/  @!P0 BRA `(.L_x_1945) ;  /* 0x0000011000008947 */ /* 0x000fea0003800000 */
[----:B------:R-:W-:Y:S01]  /*0d90*/  FSETP.GEU.FTZ.AND P0, PT, R19, RZ, PT ;  /* 0x000000ff1300720b */ /* 0x000fe20003f1e000 */
[----:B------:R-:W-:-:S12]  /*0da0*/  IMAD.MOV.U32 R0, RZ, RZ, R19 ;  /* 0x000000ffff007224 */ /* 0x000fd800078e0013 */
        /* <DEDUP_REMOVED lines=12> */
[----:B------:R-:W-:-:S03]  /*0e70*/  @!P0 IMAD.MOV.U32 R2, RZ, RZ, R0 ;  /* 0x000000ffff028224 */ /* 0x000fc600078e0000 */
[----:B------:R-:W-:-:S04]  /*0e80*/  @P0 FFMA R16, R16, R17, R19 ;  /* 0x0000001110100223 */ /* 0x000fc80000000013 */
[----:B------:R-:W-:Y:S01]  /*0e90*/  @P0 FMUL.FTZ R2, R16, 2.3283064365386962891e-10 ;  /* 0x2f80000010020820 */ /* 0x000fe20000410000 */
.L_x_1945:
[----:B------:R-:W-:Y:S01]  /*0ea0*/  MOV R16, R18 ;  /* 0x0000001200107202 */ /* 0x000fe20000000f00 */
[----:B------:R-:W-:-:S04]  /*0eb0*/  IMAD.MOV.U32 R17, RZ, RZ, 0x0 ;  /* 0x00000000ff117424 */ /* 0x000fc800078e00ff */
[----:B------:R-:W-:Y:S05]  /*0ec0*/  RET.REL.NODEC R16 `(solve_springs_cuda_kernel_forward) ;  /* 0xfffff13010007950 */ /* 0x000fea0003c3ffff */
        .weak           $__internal_33_$__cuda_sm3x_div_rn_noftz_f32_slowpath
        .type           $__internal_33_$__cuda_sm3x_div_rn_noftz_f32_slowpath,@function
        .size           $__internal_33_$__cuda_sm3x_div_rn_noftz_f32_slowpath,(.L_x_2447 - $__internal_33_$__cuda_sm3x_div_rn_noftz_f32_slowpath)
$__internal_33_$__cuda_sm3x_div_rn_noftz_f32_slowpath:
[--C-:B------:R-:W-:Y:S01]  /*0ed0*/  SHF.R.U32.HI R13, RZ, 0x17, R19.reuse ;  /* 0x00000017ff0d7819 */ /* 0x100fe20000011613 */
[----:B------:R-:W-:Y:S01]  /*0ee0*/  BSSY B1, `(.L_x_1946) ;  /* 0x0000065000017945 */ /* 0x000fe20003800000 */
[----:B------:R-:W-:Y:S01]  /*0ef0*/  SHF.R.U32.HI R3, RZ, 0x17, R2 ;  /* 0x00000017ff037819 */ /* 0x000fe20000011602 */
[----:B------:R-:W-:Y:S01]  /*0f00*/  IMAD.MOV.U32 R18, RZ, RZ, R19 ;  /* 0x000000ffff127224 */ /* 0x000fe200078e0013 */
        /* <DEDUP_REMOVED lines=9> */
[----:B------:R-:W-:Y:S01]  /*0fa0*/  FSETP.GTU.FTZ.AND P0, PT, |R2|, +INF , PT ;  /* 0x7f8000000200780b */ /* 0x000fe20003f1c200 */
[----:B------:R-:W-:Y:S01]  /*0fb0*/  IMAD.MOV.U32 R3, RZ, RZ, R19 ;  /* 0x000000ffff037224 */ /* 0x000fe200078e0013 */
        /* <DEDUP_REMOVED lines=22> */
.L_x_1947:
[----:B------:R-:W-:Y:S01]  /*1120*/  LEA R3, R21, 0xc0800000, 0x17 ;  /* 0xc080000015037811 */ /* 0x000fe200078eb8ff */
[----:B------:R-:W-:Y:S03]  /*1130*/  BSSY B2, `(.L_x_1952) ;  /* 0x0000036000027945 */ /* 0x000fe60003800000 */
[----:B------:R-:W-:Y:S02]  /*1140*/  IADD3 R3, -R3, R18, RZ ;  /* 0x0000001203037210 */ /* 0x000fe40007ffe1ff */
[----:B------:R-:W-:Y:S02]  /*1150*/  IADD3 R18, R20, -0x7f, RZ ;  /* 0xffffff8114127810 */ /* 0x000fe40007ffe0ff */
[----:B------:R-:W0:Y:S01]  /*1160*/  MUFU.RCP R17, R3 ;  /* 0x0000000300117308 */ /* 0x000e220000001000 */
[----:B------:R-:W-:Y:S02]  /*1170*/  FADD.FTZ R19, -R3, -RZ ;  /* 0x800000ff03137221 */ /* 0x000fe40000010100 */
[C---:B------:R-:W-:Y:S01]  /*1180*/  IMAD R2, R18.reuse, -0x800000, R15 ;  /* 0xff80000012027824 */ /* 0x040fe200078e020f */
[----:B------:R-:W-:-:S05]  /*1190*/  IADD3 R18, R18, 0x7f, -R21 ;  /* 0x0000007f12127810 */ /* 0x000fca0007ffe815 */
        /* <DEDUP_REMOVED lines=22> */
[CCC-:B------:R-:W-:Y:S01]  /*1300*/  FFMA.RM R18, R22.reuse, R20.reuse, R15.reuse ;  /* 0x0000001416127223 */ /* 0x1c0fe2000000400f */
[C---:B------:R-:W-:Y:S02]  /*1310*/  ISETP.NE.AND P2, PT, R17.reuse, RZ, PT ;  /* 0x000000ff1100720c */ /* 0x040fe40003f45270 */
[----:B------:R-:W-:Y:S02]  /*1320*/  ISETP.NE.AND P1, PT, R17, RZ, PT ;  /* 0x000000ff1100720c */ /* 0x000fe40003f25270 */
[----:B------:R-:W-:Y:S01]  /*1330*/  LOP3.LUT R13, R3, 0x7fffff, RZ, 0xc0, !PT ;  /* 0x007fffff030d7812 */ /* 0x000fe200078ec0ff */
[----:B------:R-:W-:Y:S01]  /*1340*/  FFMA.RP R3, R22, R20, R15 ;  /* 0x0000001416037223 */ /* 0x000fe2000000800f */
[----:B------:R-:W-:Y:S01]  /*1350*/  IADD3 R20, R17, 0x20, RZ ;  /* 0x0000002011147810 */ /* 0x000fe20007ffe0ff */
[----:B------:R-:W-:Y:S01]  /*1360*/  IMAD.MOV R15, RZ, RZ, -R17 ;  /* 0x000000ffff0f7224 */ /* 0x000fe200078e0a11 */
[----:B------:R-:W-:-:S02]  /*1370*/  LOP3.LUT R13, R13, 0x800000, RZ, 0xfc, !PT ;  /* 0x008000000d0d7812 */ /* 0x000fc400078efcff */
[----:B------:R-:W-:Y:S02]  /*1380*/  FSETP.NEU.FTZ.AND P0, PT, R3, R18, PT ;  /* 0x000000120300720b */ /* 0x000fe40003f1d000 */
[----:B------:R-:W-:Y:S02]  /*1390*/  SHF.L.U32 R20, R13, R20, RZ ;  /* 0x000000140d147219 */ /* 0x000fe400000006ff */
        /* <DEDUP_REMOVED lines=11> */
.L_x_1954:
[----:B------:R-:W-:-:S04]  /*1450*/  LOP3.LUT R2, R2, 0x80000000, RZ, 0xc0, !PT ;  /* 0x8000000002027812 */ /* 0x000fc800078ec0ff */
[----:B------:R-:W-:Y:S01]  /*1460*/  LOP3.LUT R2, R2, 0x7f800000, RZ, 0xfc, !PT ;  /* 0x7f80000002027812 */ /* 0x000fe200078efcff */
[----:B------:R-:W-:Y:S05]  /*1470*/  BRA `(.L_x_1955) ;  /* 0x0000001000007947 */ /* 0x000fea0003800000 */
.L_x_1953:
[----:B------:R-:W-:Y:S02]  /*1480*/  IMAD R2, R18, 0x800000, R2 ;  /* 0x0080000012027824 */ /* 0x000fe400078e0202 */
.L_x_1955:
[----:B------:R-:W-:Y:S05]  /*1490*/  BSYNC B2 ;  /* 0x0000000000027941 */ /* 0x000fea0003800000 */
.L_x_1952:
[----:B------:R-:W-:Y:S05]  /*14a0*/  BRA `(.L_x_1956) ;  /* 0x0000008000007947 */ /* 0x000fea0003800000 */
.L_x_1951:
[----:B------:R-:W-:-:S04]  /*14b0*/  LOP3.LUT R2, R18, 0x80000000, R15, 0x48, !PT ;  /* 0x8000000012027812 */ /* 0x000fc800078e480f */
[----:B------:R-:W-:Y:S01]  /*14c0*/  LOP3.LUT R2, R2, 0x7f800000, RZ, 0xfc, !PT ;  /* 0x7f80000002027812 */ /* 0x000fe200078efcff */
[----:B------:R-:W-:Y:S05]  /*14d0*/  BRA `(.L_x_1956) ;  /* 0x0000005000007947 */ /* 0x000fea0003800000 */
.L_x_1950:
[----:B------:R-:W-:Y:S01]  /*14e0*/  LOP3.LUT R2, R18, 0x80000000, R15, 0x48, !PT ;  /* 0x8000000012027812 */ /* 0x000fe200078e480f */
[----:B------:R-:W-:Y:S05]  /*14f0*/  BRA `(.L_x_1956) ;  /* 0x0000003000007947 */ /* 0x000fea0003800000 */
.L_x_1949:
[----:B------:R-:W0:Y:S01]  /*1500*/  MUFU.RSQ R2, -QNAN ;  /* 0xffc0000000027908 */ /* 0x000e220000001400 */
[----:B------:R-:W-:Y:S05]  /*1510*/  BRA `(.L_x_1956) ;  /* 0x0000001000007947 */ /* 0x000fea0003800000 */
.L_x_1948:
[----:B------:R-:W-:Y:S02]  /*1520*/  FADD.FTZ R2, R2, R3 ;  /* 0x0000000302027221 */ /* 0x000fe40000010000 */
.L_x_1956:
[----:B------:R-:W-:Y:S05]  /*1530*/  BSYNC B1 ;  /* 0x0000000000017941 */ /* 0x000fea0003800000 */
.L_x_1946:
[----:B------:R-:W-:-:S04]  /*1540*/  MOV R17, 0x0 ;  /* 0x0000000000117802 */ /* 0x000fc80000000f00 */
[----:B------:R-:W-:Y:S05]  /*1550*/  RET.REL.NODEC R16 `(solve_springs_cuda_kernel_forward) ;  /* 0xffffeaa010007950 */ /* 0x000fea0003c3ffff */
.L_x_1957:
        /* <DEDUP_REMOVED lines=10> */
.L_x_2447:


//--------------------- .text.solve_particle_particle_contacts_cuda_kernel_backward --------------------------
	.section	.text.solve_particle_particle_contacts_cuda_kernel_backward,"ax",@progbits
	.sectioninfo	@"SHI_REGISTERS=97"
	.align	128
        .global         solve_particle_particle_contacts_cuda_kernel_backward
        .type           solve_particle_particle_contacts_cuda_kernel_backward,@function
        .size           solve_particle_particle_contacts_cuda_kernel_backward,(.L_x_2450 - solve_particle_particle_contacts_cuda_kernel_backward)
        .other          solve_particle_particle_contacts_cuda_kernel_backward,@"STO_CUDA_ENTRY STV_DEFAULT"
solve_particle_particle_contacts_cuda_kernel_backward:
.text.solve_particle_particle_contacts_cuda_kernel_backward:
        /* <DEDUP_REMOVED lines=32> */
.L_x_2048:
[----:B------:R-:W-:Y:S02]  /*0200*/  MOV R26, c[0x0][0x180] ;  /* 0x00006000001a7a02 */ /* 0x000fe40000000f00 */
[----:B------:R-:W-:-:S06]  /*0210*/  MOV R27, c[0x0][0x184] ;  /* 0x00006100001b7a02 */ /* 0x000fcc0000000f00 */
[----:B------:R-:W2:Y:S01]  /*0220*/  LDG.E.64 R26, [R26.64+0x10] ;  /* 0x000010121a1a7981 */ /* 0x000ea2000c1e1b00 */
[----:B------:R-:W-:Y:S02]  /*0230*/  MOV R32, 0xffffffff ;  /* 0xffffffff00207802 */ /* 0x000fe40000000f00 */
[----:B--2---:R-:W-:-:S04]  /*0240*/  ISETP.NE.U32.AND P1, PT, R26, RZ, PT ;  /* 0x000000ff1a00720c */ /* 0x004fc80003f25070 */
[----:B------:R-:W-:-:S13]  /*0250*/  ISETP.NE.AND.EX P1, PT, R27, RZ, PT, P1 ;  /* 0x000000ff1b00720c */ /* 0x000fda0003f25310 */
[----:B------:R-:W-:-:S04]  /*0260*/  @P1 SHF.R.S64 R9, RZ, 0x1e, R30 ;  /* 0x0000001eff091819 */ /* 0x000fc8000000101e */
[----:B------:R-:W-:-:S04]  /*0270*/  @P1 IADD3 R8, P2, R26, R9, RZ ;  /* 0x000000091a081210 */ /* 0x000fc80007f5e0ff */
[----:B------:R-:W-:-:S05]  /*0280*/  @P1 LEA.HI.X.SX32 R9, R30, R27, 0x2, P2 ;  /* 0x0000001b1e091211 */ /* 0x000fca00010f16ff */
[----:B------:R-:W2:Y:S01]  /*0290*/  @P1 LDG.E R32, [R8.64] ;  /* 0x0000001208201981 */ /* 0x000ea2000c1e1900 */
[----:B------:R-:W-:Y:S01]  /*02a0*/  YIELD ;  /* 0x0000000000007946 */ /* 0x000fe20003800000 */
[----:B------:R-:W-:Y:S01]  /*02b0*/  ULDC.64 UR16, c[0x0][0x180] ;  /* 0x0000600000107ab9 */ /* 0x000fe20000000a00 */
[----:B------:R-:W-:Y:S01]  /*02c0*/  BSSY B1, `(.L_x_1959) ;  /* 0x0000433000017945 */ /* 0x000fe20003800000 */
[----:B------:R-:W-:-:S04]  /*02d0*/  UIADD3 UR15, UP0, UR16, 0x10, URZ ;  /* 0x00000010100f7890 */ /* 0x000fc8000ff1e03f */
[----:B------:R-:W-:Y:S02]  /*02e0*/  UIADD3.X UR16, URZ, UR17, URZ, UP0, !UPT ;  /* 0x000000113f107290 */ /* 0x000fe400087fe43f */
[----:B------:R-:W-:-:S04]  /*02f0*/  MOV R6, UR15 ;  /* 0x0000000f00067c02 */ /* 0x000fc80008000f00 */
[----:B------:R-:W-:Y:S02]  /*0300*/  MOV R7, UR16 ;  /* 0x0000001000077c02 */ /* 0x000fe40008000f00 */
[----:B--2---:R-:W-:-:S13]  /*0310*/  ISETP.NE.AND P1, PT, R32, -0x1, PT ;  /* 0xffffffff2000780c */ /* 0x004fda0003f25270 */
[----:B-----5:R-:W-:Y:S05]  /*0320*/  @!P1 BRA `(.L_x_1960) ;  /* 0x000042c000009947 */ /* 0x020fea0003800000 */
[----:B------:R-:W-:Y:S01]  /*0330*/  SHF.R.S32.HI R33, RZ, 0x1f, R32 ;  /* 0x0000001fff217819 */ /* 0x000fe20000011420 */
[----:B------:R-:W-:-:S04]  /*0340*/  IMAD.MOV.U32 R9, RZ, RZ, c[0x0][0x288] ;  /* 0x0000a200ff097624 */ /* 0x000fc800078e00ff */
[----:B------:R-:W-:Y:S02]  /*0350*/  IMAD R5, R33, c[0x0][0x288], RZ ;  /* 0x0000a20021057a24 */ /* 0x000fe400078e02ff */
[----:B------:R-:W-:-:S04]  /*0360*/  IMAD.WIDE.U32 R8, R32, R9, c[0x0][0x268] ;  /* 0x00009a0020087625 */ /* 0x000fc800078e0009 */
[----:B------:R-:W-:-:S05]  /*0370*/  IMAD R5, R32, UR4, R5 ;  /* 0x0000000420057c24 */ /* 0x000fca000f8e0205 */
[----:B------:R-:W-:-:S05]  /*0380*/  IADD3 R9, R9, R5, RZ ;  /* 0x0000000509097210 */ /* 0x000fca0007ffe0ff */
[----:B------:R-:W2:Y:S02]  /*0390*/  LDG.E R8, [R8.64] ;  /* 0x0000001208087981 */ /* 0x000ea4000c1e1900 */
[----:B--2---:R-:W-:-:S04]  /*03a0*/  LOP3.LUT R0, R8, 0x1, RZ, 0xc0, !PT ;  /* 0x0000000108007812 */ /* 0x004fc800078ec0ff */
[----:B------:R-:W-:-:S13]  /*03b0*/  ISETP.NE.U32.AND P1, PT, R0, 0x1, PT ;  /* 0x000000010000780c */ /* 0x000fda0003f25070 */
[----:B------:R-:W-:Y:S05]  /*03c0*/  @P1 BRA `(.L_x_1960) ;  /* 0x0000422000001947 */ /* 0x000fea0003800000 */
[----:B------:R0:W2:Y:S01]  /*03d0*/  LDG.E.64 R24, [R6.64+0x18] ;  /* 0x0000181206187981 */ /* 0x0000a2000c1e1b00 */
[----:B------:R-:W-:Y:S01]  /*03e0*/  MOV R9, c[0x0][0x250] ;  /* 0x0000940000097a02 */ /* 0x000fe20000000f00 */
[C---:B------:R-:W-:Y:S02]  /*03f0*/  IMAD R5, R33.reuse, c[0x0][0x250], RZ ;  /* 0x0000940021057a24 */ /* 0x040fe400078e02ff */
[----:B------:R0:W3:Y:S01]  /*0400*/  LDG.E R34, [R6.64+0x20] ;  /* 0x0000201206227981 */ /* 0x0000e2000c1e1900 */
[----:B------:R-:W-:Y:S01]  /*0410*/  MOV R11, c[0x0][0x1a8] ;  /* 0x00006a00000b7a02 */ /* 0x000fe20000000f00 */
[C---:B------:R-:W-:Y:S02]  /*0420*/  IMAD R13, R32.reuse, UR7, R5 ;  /* 0x00000007200d7c24 */ /* 0x040fe4000f8e0205 */
[C---:B------:R-:W-:Y:S01]  /*0430*/  IMAD.WIDE.U32 R8, R32.reuse, R9, c[0x0][0x230] ;  /* 0x00008c0020087625 */ /* 0x040fe200078e0009 */
[----:B------:R0:W4:Y:S03]  /*0440*/  LDG.E.64 R20, [R6.64+0x10] ;  /* 0x0000101206147981 */ /* 0x000126000c1e1b00 */
[----:B------:R-:W-:Y:S01]  /*0450*/  IMAD R5, R33, c[0x0][0x1a8], RZ ;  /* 0x00006a0021057a24 */ /* 0x000fe200078e02ff */
[----:B------:R-:W-:Y:S01]  /*0460*/  IADD3 R13, R9, R13, RZ ;  /* 0x0000000d090d7210 */ /* 0x000fe20007ffe0ff */
[C---:B------:R-:W-:Y:S01]  /*0470*/  IMAD.WIDE.U32 R10, R32.reuse, R11, c[0x0][0x188] ;  /* 0x00006200200a7625 */ /* 0x040fe200078e000b */
[----:B------:R-:W-:Y:S01]  /*0480*/  MOV R12, R8 ;  /* 0x00000008000c7202 */ /* 0x000fe20000000f00 */
[----:B------:R0:W4:Y:S02]  /*0490*/  LDG.E.64 R22, [R6.64+0x8] ;  /* 0x0000081206167981 */ /* 0x000124000c1e1b00 */
[----:B------:R-:W-:-:S02]  /*04a0*/  IMAD R5, R32, UR5, R5 ;  /* 0x0000000520057c24 */ /* 0x000fc4000f8e0205 */
[----:B------:R-:W4:Y:S03]  /*04b0*/  LDG.E R35, [R12.64] ;  /* 0x000000120c237981 */ /* 0x000f26000c1e1900 */
[----:B------:R-:W-:Y:S01]  /*04c0*/  IADD3 R11, R11, R5, RZ ;  /* 0x000000050b0b7210 */ /* 0x000fe20007ffe0ff */
[----:B------:R0:W4:Y:S04]  /*04d0*/  LDG.E R8, [R6.64+-0xc] ;  /* 0xfffff41206087981 */ /* 0x000128000c1e1900 */
[----:B------:R1:W4:Y:S04]  /*04e0*/  LDG.E R36, [R10.64] ;  /* 0x000000120a247981 */ /* 0x000328000c1e1900 */
[----:B------:R1:W4:Y:S04]  /*04f0*/  LDG.E R37, [R10.64+0x4] ;  /* 0x000004120a257981 */ /* 0x000328000c1e1900 */
[----:B------:R1:W4:Y:S04]  /*0500*/  LDG.E R38, [R10.64+0x8] ;  /* 0x000008120a267981 */ /* 0x000328000c1e1900 */
[----:B0-----:R-:W4:Y:S01]  /*0510*/  LDG.E.64 R6, [R6.64+-0x8] ;  /* 0xfffff81206067981 */ /* 0x001f22000c1e1b00 */
[----:B--2---:R-:W-:-:S04]  /*0520*/  IABS R29, R24 ;  /* 0x00000018001d7213 */ /* 0x004fc80000000000 */
[----:B------:R-:W0:Y:S01]  /*0530*/  I2F.RP R0, R29 ;  /* 0x0000001d00007306 */ /* 0x000e220000209400 */
[----:B------:R-:W-:Y:S02]  /*0540*/  IABS R43, R25 ;  /* 0x00000019002b7213 */ /* 0x000fe40000000000 */
[----:B---3--:R-:W-:-:S05]  /*0550*/  IABS R45, R34 ;  /* 0x00000022002d7213 */ /* 0x008fca0000000000 */
[----:B------:R-:W2:Y:S08]  /*0560*/  I2F.RP R2, R43 ;  /* 0x0000002b00027306 */ /* 0x000eb00000209400 */
[----:B-1----:R-:W1:Y:S01]  /*0570*/  I2F.RP R10, R45 ;  /* 0x0000002d000a7306 */ /* 0x002e620000209400 */
[----:B----4-:R-:W-:-:S07]  /*0580*/  FADD R9, R35, c[0x0][0x2a8] ;  /* 0x0000aa0023097621 */ /* 0x010fce0000000000 */
[----:B0-----:R-:W0:Y:S01]  /*0590*/  MUFU.RCP R0, R0 ;  /* 0x0000000000007308 */ /* 0x001e220000001000 */
[----:B------:R-:W-:-:S07]  /*05a0*/  FADD R9, R9, c[0x0][0x2a4] ;  /* 0x0000a90009097621 */ /* 0x000fce0000000000 */
[----:B--2---:R-:W2:Y:S01]  /*05b0*/  MUFU.RCP R2, R2 ;  /* 0x0000000200027308 */ /* 0x004ea20000001000 */
[----:B------:R-:W-:-:S07]  /*05c0*/  FADD R5, -R9, R36 ;  /* 0x0000002409057221 */ /* 0x000fce0000000100 */
[----:B-1----:R-:W1:Y:S01]  /*05d0*/  MUFU.RCP R10, R10 ;  /* 0x0000000a000a7308 */ /* 0x002e620000001000 */
[----:B0-----:R-:W-:Y:S01]  /*05e0*/  IADD3 R12, R0, 0xffffffe, RZ ;  /* 0x0ffffffe000c7810 */ /* 0x001fe20007ffe0ff */
[----:B------:R-:W-:-:S06]  /*05f0*/  FMUL R5, R8, R5 ;  /* 0x0000000508057220 */ /* 0x000fcc0000400000 */
[----:B------:R-:W0:Y:S01]  /*0600*/  F2I.FTZ.U32.TRUNC.NTZ R13, R12 ;  /* 0x0000000c000d7305 */ /* 0x000e22000021f000 */
[----:B--2---:R-:W-:-:S07]  /*0610*/  IADD3 R14, R2, 0xffffffe, RZ ;  /* 0x0ffffffe020e7810 */ /* 0x004fce0007ffe0ff */
[----:B------:R-:W2:Y:S01]  /*0620*/  F2I.TRUNC.NTZ R39, R5 ;  /* 0x0000000500277305 */ /* 0x000ea2000020f100 */
[----:B-1----:R-:W-:Y:S01]  /*0630*/  IADD3 R11, R10, 0xffffffe, RZ ;  /* 0x0ffffffe0a0b7810 */ /* 0x002fe20007ffe0ff */
[----:B------:R-:W-:-:S06]  /*0640*/  FADD R17, -R9, R37 ;  /* 0x0000002509117221 */ /* 0x000fcc0000000100 */
[----:B------:R-:W1:Y:S01]  /*0650*/  F2I.FTZ.U32.TRUNC.NTZ R15, R14 ;  /* 0x0000000e000f7305 */ /* 0x000e62000021f000 */
[----:B------:R-:W-:Y:S01]  /*0660*/  FMUL R17, R8, R17 ;  /* 0x0000001108117220 */ /* 0x000fe20000400000 */
[----:B0-----:R-:W-:Y:S01]  /*0670*/  IADD3 R2, RZ, -R13, RZ ;  /* 0x8000000dff027210 */ /* 0x001fe20007ffe0ff */
[----:B------:R-:W-:Y:S01]  /*0680*/  FADD R19, -R9, R38 ;  /* 0x0000002609137221 */ /* 0x000fe20000000100 */
[----:B------:R-:W-:-:S04]  /*0690*/  MOV R12, RZ ;  /* 0x000000ff000c7202 */ /* 0x000fc80000000f00 */
[----:B------:R-:W0:Y:S01]  /*06a0*/  F2I.FTZ.U32.TRUNC.NTZ R11, R11 ;  /* 0x0000000b000b7305 */ /* 0x000e22000021f000 */
[----:B--2---:R-:W-:Y:S01]  /*06b0*/  IADD3 R0, R39, 0x100000, RZ ;  /* 0x0010000027007810 */ /* 0x004fe20007ffe0ff */
[----:B------:R-:W-:Y:S01]  /*06c0*/  FMUL R19, R8, R19 ;  /* 0x0000001308137220 */ /* 0x000fe20000400000 */
[----:B------:R-:W-:-:S05]  /*06d0*/  IMAD R5, R2, R29, RZ ;  /* 0x0000001d02057224 */ /* 0x000fca00078e02ff */
[----:B------:R-:W2:Y:S01]  /*06e0*/  F2I.TRUNC.NTZ R40, R17 ;  /* 0x0000001100287305 */ /* 0x000ea2000020f100 */
[----:B------:R-:W-:Y:S01]  /*06f0*/  IMNMX R2, RZ, R0, !PT ;  /* 0x00000000ff027217 */ /* 0x000fe20007800200 */
[----:B-1----:R-:W-:Y:S01]  /*0700*/  IMAD.MOV R10, RZ, RZ, -R15 ;  /* 0x000000ffff0a7224 */ /* 0x002fe200078e0a0f */
[----:B------:R-:W-:Y:S01]  /*0710*/  IABS R0, R24 ;  /* 0x0000001800007213 */ /* 0x000fe20000000000 */
[----:B------:R-:W-:Y:S01]  /*0720*/  IMAD.HI.U32 R12, R13, R5, R12 ;  /* 0x000000050d0c7227 */ /* 0x000fe200078e000c */
[----:B------:R-:W-:-:S03]  /*0730*/  IABS R5, R2 ;  /* 0x0000000200057213 */ /* 0x000fc60000000000 */
[----:B------:R-:W1:Y:S01]  /*0740*/  F2I.TRUNC.NTZ R41, R19 ;  /* 0x0000001300297305 */ /* 0x000e62000020f100 */
[----:B------:R-:W-:Y:S01]  /*0750*/  MOV R14, RZ ;  /* 0x000000ff000e7202 */ /* 0x000fe20000000f00 */
[----:B------:R-:W-:Y:S01]  /*0760*/  IMAD R13, R10, R43, RZ ;  /* 0x0000002b0a0d7224 */ /* 0x000fe200078e02ff */
[----:B------:R-:W-:Y:S01]  /*0770*/  IADD3 R10, RZ, -R0, RZ ;  /* 0x80000000ff0a7210 */ /* 0x000fe20007ffe0ff */
[----:B------:R-:W-:Y:S01]  /*0780*/  IMAD.HI.U32 R12, R12, R5, RZ ;  /* 0x000000050c0c7227 */ /* 0x000fe200078e00ff */
[----:B0-----:R-:W-:-:S03]  /*0790*/  IADD3 R18, RZ, -R11, RZ ;  /* 0x8000000bff127210 */ /* 0x001fc60007ffe0ff */
[----:B------:R-:W-:Y:S01]  /*07a0*/  IMAD.HI.U32 R14, R15, R13, R14 ;  /* 0x0000000d0f0e7227 */ /* 0x000fe200078e000e */
[----:B------:R-:W-:Y:S02]  /*07b0*/  IABS R13, R25 ;  /* 0x00000019000d7213 */ /* 0x000fe40000000000 */
[----:B--2---:R-:W-:Y:S01]  /*07c0*/  IADD3 R0, R40, 0x100000, RZ ;  /* 0x0010000028007810 */ /* 0x004fe20007ffe0ff */
[----:B------:R-:W-:Y:S01]  /*07d0*/  IMAD R12, R12, R10, R5 ;  /* 0x0000000a0c0c7224 */ /* 0x000fe200078e0205 */
[----:B------:R-:W-:Y:S01]  /*07e0*/  IADD3 R16, RZ, -R13, RZ ;  /* 0x8000000dff107210 */ /* 0x000fe20007ffe0ff */
[----:B------:R-:W-:Y:S01]  /*07f0*/  IMAD R13, R18, R45, RZ ;  /* 0x0000002d120d7224 */ /* 0x000fe200078e02ff */
[----:B------:R-:W-:Y:S02]  /*0800*/  MOV R10, RZ ;  /* 0x000000ff000a7202 */ /* 0x000fe40000000f00 */
[----:B------:R-:W-:Y:S02]  /*0810*/  IMNMX R15, RZ, R0, !PT ;  /* 0x00000000ff0f7217 */ /* 0x000fe40007800200 */
[----:B-1----:R-:W-:Y:S01]  /*0820*/  IADD3 R0, R41, 0x100000, RZ ;  /* 0x0010000029007810 */ /* 0x002fe20007ffe0ff */
[----:B------:R-:W-:Y:S01]  /*0830*/  IMAD.HI.U32 R10, R11, R13, R10 ;  /* 0x0000000d0b0a7227 */ /* 0x000fe200078e000a */
[----:B------:R-:W-:-:S02]  /*0840*/  IABS R5, R15 ;  /* 0x0000000f00057213 */ /* 0x000fc40000000000 */
[----:B------:R-:W-:Y:S02]  /*0850*/  IABS R13, R34 ;  /* 0x00000022000d7213 */ /* 0x000fe40000000000 */
[----:B------:R-:W-:Y:S01]  /*0860*/  IMNMX R18, RZ, R0, !PT ;  /* 0x00000000ff127217 */ /* 0x000fe20007800200 */
[----:B------:R-:W-:Y:S01]  /*0870*/  IMAD.HI.U32 R14, R14, R5, RZ ;  /* 0x000000050e0e7227 */ /* 0x000fe200078e00ff */
[----:B------:R-:W-:Y:S02]  /*0880*/  MOV R0, R16 ;  /* 0x0000001000007202 */ /* 0x000fe40000000f00 */
[----:B------:R-:W-:Y:S01]  /*0890*/  IABS R11, R18 ;  /* 0x00000012000b7213 */ /* 0x000fe20000000000 */
[----:B------:R-:W-:Y:S02]  /*08a0*/  IMAD.MOV R13, RZ, RZ, -R13 ;  /* 0x000000ffff0d7224 */ /* 0x000fe400078e0a0d */
[----:B------:R-:W-:Y:S01]  /*08b0*/  IMAD R14, R14, R0, R5 ;  /* 0x000000000e0e7224 */ /* 0x000fe200078e0205 */
[----:B------:R-:W-:Y:S01]  /*08c0*/  ISETP.GT.U32.AND P1, PT, R29, R12, PT ;  /* 0x0000000c1d00720c */ /* 0x000fe20003f24070 */
[----:B------:R-:W-:Y:S01]  /*08d0*/  IMAD.HI.U32 R10, R10, R11, RZ ;  /* 0x0000000b0a0a7227 */ /* 0x000fe200078e00ff */
[----:B------:R-:W-:-:S05]  /*08e0*/  MOV R0, R13 ;  /* 0x0000000d00007202 */ /* 0x000fca0000000f00 */
[----:B------:R-:W-:Y:S01]  /*08f0*/  IMAD R0, R10, R0, R11 ;  /* 0x000000000a007224 */ /* 0x000fe200078e020b */
[----:B------:R-:W-:-:S04]  /*0900*/  ISETP.GT.U32.AND P2, PT, R43, R14, PT ;  /* 0x0000000e2b00720c */ /* 0x000fc80003f44070 */
[----:B------:R-:W-:Y:S02]  /*0910*/  ISETP.GT.U32.AND P3, PT, R45, R0, PT ;  /* 0x000000002d00720c */ /* 0x000fe40003f64070 */
[----:B------:R-:W-:-:S04]  /*0920*/  @!P1 IADD3 R12, R12, -R29, RZ ;  /* 0x8000001d0c0c9210 */ /* 0x000fc80007ffe0ff */
[----:B------:R-:W-:-:S03]  /*0930*/  ISETP.GT.U32.AND P4, PT, R29, R12, PT ;  /* 0x0000000c1d00720c */ /* 0x000fc60003f84070 */
[----:B------:R-:W-:Y:S02]  /*0940*/  @!P2 IADD3 R14, R14, -R43, RZ ;  /* 0x8000002b0e0ea210 */ /* 0x000fe40007ffe0ff */
[----:B------:R-:W-:Y:S02]  /*0950*/  ISETP.GE.AND P2, PT, R2, RZ, PT ;  /* 0x000000ff0200720c */ /* 0x000fe40003f46270 */
[----:B------:R-:W-:Y:S02]  /*0960*/  @!P3 IADD3 R0, R0, -R45, RZ ;  /* 0x8000002d0000b210 */ /* 0x000fe40007ffe0ff */
[----:B------:R-:W-:Y:S02]  /*0970*/  ISETP.GT.U32.AND P5, PT, R43, R14, PT ;  /* 0x0000000e2b00720c */ /* 0x000fe40003fa4070 */
[----:B------:R-:W-:Y:S02]  /*0980*/  ISETP.GT.U32.AND P3, PT, R45, R0, PT ;  /* 0x000000002d00720c */ /* 0x000fe40003f64070 */
[----:B------:R-:W-:-:S02]  /*0990*/  ISETP.NE.U32.AND P1, PT, RZ, c[0x0][0x428], PT ;  /* 0x00010a00ff007a0c */ /* 0x000fc40003f25070 */
[----:B------:R-:W-:Y:S01]  /*09a0*/  @!P4 IADD3 R12, R12, -R29, RZ ;  /* 0x8000001d0c0cc210 */ /* 0x000fe20007ffe0ff */
[----:B------:R-:W-:Y:S01]  /*09b0*/  IMAD R5, R33, c[0x0][0x218], RZ ;  /* 0x0000860021057a24 */ /* 0x000fe200078e02ff */
[----:B------:R-:W-:Y:S02]  /*09c0*/  MOV R11, c[0x0][0x218] ;  /* 0x00008600000b7a02 */ /* 0x000fe40000000f00 */
[----:B------:R-:W-:Y:S02]  /*09d0*/  ISETP.NE.AND.EX P1, PT, RZ, c[0x0][0x42c], PT, P1 ;  /* 0x00010b00ff007a0c */ /* 0x000fe40003f25310 */
[----:B------:R-:W-:Y:S02]  /*09e0*/  ISETP.GE.AND P4, PT, R15, RZ, PT ;  /* 0x000000ff0f00720c */ /* 0x000fe40003f86270 */
[----:B------:R-:W-:Y:S01]  /*09f0*/  @!P2 IADD3 R12, -R12, RZ, RZ ;  /* 0x000000ff0c0ca210 */ /* 0x000fe20007ffe1ff */
[----:B------:R-:W-:Y:S01]  /*0a00*/  IMAD R5, R32, UR8, R5 ;  /* 0x0000000820057c24 */ /* 0x000fe2000f8e0205 */
[----:B------:R-:W-:Y:S01]  /*0a10*/  ISETP.NE.AND P6, PT, R24, RZ, PT ;  /* 0x000000ff1800720c */ /* 0x000fe20003fc5270 */
[----:B------:R-:W-:Y:S01]  /*0a20*/  IMAD.WIDE.U32 R10, R32, R11, c[0x0][0x1f8] ;  /* 0x00007e00200a7625 */ /* 0x000fe200078e000b */
[----:B------:R-:W-:-:S02]  /*0a30*/  ISETP.NE.AND P2, PT, R25, RZ, PT ;  /* 0x000000ff1900720c */ /* 0x000fc40003f45270 */
[----:B------:R-:W-:Y:S02]  /*0a40*/  @!P5 IADD3 R14, R14, -R43, RZ ;  /* 0x8000002b0e0ed210 */ /* 0x000fe40007ffe0ff */
[----:B------:R-:W-:Y:S02]  /*0a50*/  ISETP.GE.AND P5, PT, R18, RZ, PT ;  /* 0x000000ff1200720c */ /* 0x000fe40003fa6270 */
[----:B------:R-:W-:Y:S02]  /*0a60*/  @!P3 IADD3 R0, R0, -R45, RZ ;  /* 0x8000002d0000b210 */ /* 0x000fe40007ffe0ff */
[----:B------:R-:W-:Y:S02]  /*0a70*/  ISETP.NE.AND P3, PT, R34, RZ, PT ;  /* 0x000000ff2200720c */ /* 0x000fe40003f65270 */
[----:B------:R-:W-:Y:S01]  /*0a80*/  IADD3 R17, R11, R5, RZ ;  /* 0x000000050b117210 */ /* 0x000fe20007ffe0ff */
[----:B------:R-:W-:Y:S01]  /*0a90*/  IMAD R5, R33, c[0x0][0x1e0], RZ ;  /* 0x0000780021057a24 */ /* 0x000fe200078e02ff */
[----:B------:R-:W-:-:S02]  /*0aa0*/  MOV R11, c[0x0][0x1e0] ;  /* 0x00007800000b7a02 */ /* 0x000fc40000000f00 */
[----:B------:R-:W-:Y:S01]  /*0ab0*/  MOV R19, R14 ;  /* 0x0000000e00137202 */ /* 0x000fe20000000f00 */
[----:B------:R-:W-:Y:S01]  /*0ac0*/  IMAD.MOV.U32 R16, RZ, RZ, R10 ;  /* 0x000000ffff107224 */ /* 0x000fe200078e000a */
[----:B------:R-:W-:Y:S01]  /*0ad0*/  @P1 MOV R15, c[0x0][0x448] ;  /* 0x00011200000f1a02 */ /* 0x000fe20000000f00 */
[C---:B------:R-:W-:Y:S01]  /*0ae0*/  IMAD R5, R32.reuse, UR6, R5 ;  /* 0x0000000620057c24 */ /* 0x040fe2000f8e0205 */
[----:B------:R-:W-:Y:S01]  /*0af0*/  @!P4 IADD3 R19, -R19, RZ, RZ ;  /* 0x000000ff1313c210 */ /* 0x000fe20007ffe1ff */
[C---:B------:R-:W-:Y:S01]  /*0b00*/  IMAD.WIDE.U32 R10, R32.reuse, R11, c[0x0][0x1c0] ;  /* 0x00007000200a7625 */ /* 0x040fe200078e000b */
[----:B------:R-:W-:Y:S01]  /*0b10*/  @!P6 LOP3.LUT R12, RZ, R24, RZ, 0x33, !PT ;  /* 0x00000018ff0ce212 */ /* 0x000fe200078e33ff */
[----:B------:R0:W5:Y:S01]  /*0b20*/  LDG.E R42, [R16.64] ;  /* 0x00000012102a7981 */ /* 0x000162000c1e1900 */
[----:B------:R-:W-:Y:S01]  /*0b30*/  @!P2 LOP3.LUT R19, RZ, R25, RZ, 0x33, !PT ;  /* 0x00000019ff13a212 */ /* 0x000fe200078e33ff */
[----:B------:R-:W-:Y:S01]  /*0b40*/  @P1 IMAD R13, R33, c[0x0][0x448], RZ ;  /* 0x00011200210d1a24 */ /* 0x000fe200078e02ff */
[----:B------:R-:W-:Y:S01]  /*0b50*/  IADD3 R11, R11, R5, RZ ;  /* 0x000000050b0b7210 */ /* 0x000fe20007ffe0ff */
[----:B------:R-:W-:Y:S01]  /*0b60*/  @!P5 IMAD.MOV R0, RZ, RZ, -R0 ;  /* 0x000000ffff00d224 */ /* 0x000fe200078e0a00 */
[----:B------:R-:W-:Y:S01]  /*0b70*/  @!P3 LOP3.LUT R0, RZ, R34, RZ, 0x33, !PT ;  /* 0x00000022ff00b212 */ /* 0x000fe200078e33ff */
[----:B------:R-:W-:-:S02]  /*0b80*/  @P1 IMAD R13, R32, UR9, R13 ;  /* 0x00000009200d1c24 */ /* 0x000fc4000f8e020d */
[----:B------:R-:W-:Y:S01]  /*0b90*/  @P1 IMAD.WIDE.U32 R14, R32, R15, c[0x0][0x428] ;  /* 0x00010a00200e1625 */ /* 0x000fe200078e000f */
[----:B------:R0:W5:Y:S03]  /*0ba0*/  LDG.E R43, [R10.64] ;  /* 0x000000120a2b7981 */ /* 0x000166000c1e1900 */
[C---:B------:R-:W-:Y:S02]  /*0bb0*/  IMAD R2, R24.reuse, R19, R12 ;  /* 0x0000001318027224 */ /* 0x040fe400078e020c */
[----:B------:R-:W-:Y:S01]  /*0bc0*/  IMAD R5, R24, R25, RZ ;  /* 0x0000001918057224 */ /* 0x000fe200078e02ff */
[----:B------:R-:W-:Y:S01]  /*0bd0*/  @P1 IADD3 R15, R15, R13, RZ ;  /* 0x0000000d0f0f1210 */ /* 0x000fe20007ffe0ff */
[----:B------:R0:W5:Y:S02]  /*0be0*/  LDG.E R45, [R10.64+0x4] ;  /* 0x000004120a2d7981 */ /* 0x000164000c1e1900 */
[----:B------:R-:W-:-:S02]  /*0bf0*/  IMAD R5, R0, R5, R2 ;  /* 0x0000000500057224 */ /* 0x000fc400078e0202 */
[----:B------:R-:W2:Y:S02]  /*0c00*/  @P1 LDG.E R0, [R14.64] ;  /* 0x000000120e001981 */ /* 0x000ea4000c1e1900 */
[C---:B------:R-:W-:Y:S02]  /*0c10*/  IMAD.WIDE R72, R5.reuse, 0x4, R20 ;  /* 0x0000000405487825 */ /* 0x040fe400078e0214 */
[----:B------:R-:W3:Y:S02]  /*0c20*/  @P1 LDG.E R2, [R14.64+0x4] ;  /* 0x000004120e021981 */ /* 0x000ee4000c1e1900 */
[----:B------:R-:W-:Y:S02]  /*0c30*/  IMAD.WIDE R12, R5, 0x4, R22 ;  /* 0x00000004050c7825 */ /* 0x000fe400078e0216 */
[----:B------:R-:W4:Y:S04]  /*0c40*/  @P1 LDG.E R18, [R14.64+0x8] ;  /* 0x000008120e121981 */ /* 0x000f28000c1e1900 */
[----:B------:R0:W5:Y:S04]  /*0c50*/  LDG.E R44, [R10.64+0x8] ;  /* 0x000008120a2c7981 */ /* 0x000168000c1e1900 */
[----:B------:R0:W5:Y:S04]  /*0c60*/  LD.E R75, [R12.64] ;  /* 0x000000120c4b7980 */ /* 0x000168000c101900 */
[----:B------:R0:W5:Y:S01]  /*0c70*/  LD.E R72, [R72.64] ;  /* 0x0000001248487980 */ /* 0x000162000c101900 */
[----:B------:R-:W-:Y:S01]  /*0c80*/  ISETP.NE.U32.AND P2, PT, R6, RZ, PT ;  /* 0x000000ff0600720c */ /* 0x000fe20003f45070 */
[----:B------:R-:W-:Y:S01]  /*0c90*/  CS2R R46, SRZ ;  /* 0x00000000002e7805 */ /* 0x000fe2000001ff00 */
[----:B------:R-:W-:Y:S01]  /*0ca0*/  CS2R R48, SRZ ;  /* 0x0000000000307805 */ /* 0x000fe2000001ff00 */
[----:B------:R-:W-:Y:S01]  /*0cb0*/  CS2R R50, SRZ ;  /* 0x0000000000327805 */ /* 0x000fe2000001ff00 */
[----:B------:R-:W-:Y:S01]  /*0cc0*/  ISETP.NE.AND.EX P2, PT, R7, RZ, PT, P2 ;  /* 0x000000ff0700720c */ /* 0x000fe20003f45320 */
[----:B--2---:R-:W-:Y:S01]  /*0cd0*/  @P1 FADD R5, RZ, R0 ;  /* 0x00000000ff051221 */ /* 0x004fe20000000000 */
[----:B---3--:R-:W-:Y:S01]  /*0ce0*/  @P1 FADD R2, RZ, R2 ;  /* 0x00000002ff021221 */ /* 0x008fe20000000000 */
[----:B----4-:R-:W-:Y:S01]  /*0cf0*/  @P1 FADD R0, RZ, R18 ;  /* 0x00000012ff001221 */ /* 0x010fe20000000000 */
[----:B------:R-:W-:Y:S08]  /*0d00*/  @P1 BRA `(.L_x_1961) ;  /* 0x0000011000001947 */ /* 0x000ff00003800000 */
[----:B0-----:R-:W-:Y:S02]  /*0d10*/  ISETP.NE.U32.AND P1, PT, RZ, c[0x0][0x2c0], PT ;  /* 0x0000b000ff007a0c */ /* 0x001fe40003f25070 */
        /* <DEDUP_REMOVED lines=16> */
.L_x_1961:
[----:B0-----:R-:W-:Y:S01]  /*0e20*/  CS2R R52, SRZ ;  /* 0x0000000000347805 */ /* 0x001fe2000001ff00 */
[----:B------:R-:W-:Y:S05]  /*0e30*/  @!P2 BRA `(.L_x_1962) ;  /* 0x000031f00000a947 */ /* 0x000fea0003800000 */
[C---:B------:R-:W-:Y:S01]  /*0e40*/  FADD R7, R9.reuse, R36 ;  /* 0x0000002409077221 */ /* 0x040fe20000000000 */
[C---:B------:R-:W-:Y:S01]  /*0e50*/  FADD R11, R9.reuse, R37 ;  /* 0x00000025090b7221 */ /* 0x040fe20000000000 */
[----:B------:R-:W-:Y:S01]  /*0e60*/  FADD R9, R9, R38 ;  /* 0x0000002609097221 */ /* 0x000fe20000000000 */
[----:B------:R-:W-:Y:S01]  /*0e70*/  IADD3 R54, R24, -0x1, R39 ;  /* 0xffffffff18367810 */ /* 0x000fe20007ffe027 */
[C---:B------:R-:W-:Y:S01]  /*0e80*/  FMUL R7, R8.reuse, R7 ;  /* 0x0000000708077220 */ /* 0x040fe20000400000 */
[C---:B------:R-:W-:Y:S01]  /*0e90*/  FMUL R11, R8.reuse, R11 ;  /* 0x0000000b080b7220 */ /* 0x040fe20000400000 */
[----:B------:R-:W-:Y:S01]  /*0ea0*/  FMUL R9, R8, R9 ;  /* 0x0000000908097220 */ /* 0x000fe20000400000 */
[----:B------:R-:W-:Y:S01]  /*0eb0*/  IADD3 R6, R25, -0x1, R40 ;  /* 0xffffffff19067810 */ /* 0x000fe20007ffe028 */
[----:B------:R-:W-:Y:S01]  /*0ec0*/  BSSY B0, `(.L_x_1962) ;  /* 0x0000316000007945 */ /* 0x000fe20003800000 */
[----:B------:R-:W-:Y:S01]  /*0ed0*/  IADD3 R56, R34, -0x1, R41 ;  /* 0xffffffff22387810 */ /* 0x000fe20007ffe029 */
[----:B------:R-:W0:Y:S01]  /*0ee0*/  F2I.TRUNC.NTZ R7, R7 ;  /* 0x0000000700077305 */ /* 0x000e22000020f100 */
[----:B------:R-:W-:Y:S01]  /*0ef0*/  FFMA R0, R0, c[0x0][0x2b0], RZ ;  /* 0x0000ac0000007a23 */ /* 0x000fe200000000ff */
[----:B------:R-:W-:Y:S01]  /*0f00*/  FFMA R2, R2, c[0x0][0x2b0], RZ ;  /* 0x0000ac0002027a23 */ /* 0x000fe200000000ff */
[----:B------:R-:W-:Y:S01]  /*0f10*/  FFMA R5, R5, c[0x0][0x2b0], RZ ;  /* 0x0000ac0005057a23 */ /* 0x000fe200000000ff */
[----:B------:R-:W-:Y:S01]  /*0f20*/  IMAD.MOV.U32 R62, RZ, RZ, RZ ;  /* 0x000000ffff3e7224 */ /* 0x000fe200078e00ff */
[----:B------:R-:W-:Y:S01]  /*0f30*/  MOV R63, R40 ;  /* 0x00000028003f7202 */ /* 0x000fe20000000f00 */
[----:B------:R-:W-:Y:S01]  /*0f40*/  CS2R R66, SRZ ;  /* 0x0000000000427805 */ /* 0x000fe2000001ff00 */
[----:B------:R-:W-:Y:S01]  /*0f50*/  MOV R64, R39 ;  /* 0x0000002700407202 */ /* 0x000fe20000000f00 */
[----:B------:R-:W1:Y:S01]  /*0f60*/  F2I.TRUNC.NTZ R11, R11 ;  /* 0x0000000b000b7305 */ /* 0x000e62000020f100 */
[----:B------:R-:W-:Y:S01]  /*0f70*/  MOV R65, RZ ;  /* 0x000000ff00417202 */ /* 0x000fe20000000f00 */
[----:B------:R-:W-:Y:S01]  /*0f80*/  CS2R R68, SRZ ;  /* 0x0000000000447805 */ /* 0x000fe2000001ff00 */
[----:B------:R-:W-:Y:S01]  /*0f90*/  CS2R R70, SRZ ;  /* 0x0000000000467805 */ /* 0x000fe2000001ff00 */
[----:B------:R-:W-:Y:S01]  /*0fa0*/  MOV R73, RZ ;  /* 0x000000ff00497202 */ /* 0x000fe20000000f00 */
[----:B------:R-:W-:Y:S01]  /*0fb0*/  CS2R R12, SRZ ;  /* 0x00000000000c7805 */ /* 0x000fe2000001ff00 */
[----:B------:R-:W-:Y:S01]  /*0fc0*/  MOV R14, RZ ;  /* 0x000000ff000e7202 */ /* 0x000fe20000000f00 */
[----:B------:R-:W-:Y:S01]  /*0fd0*/  CS2R R52, SRZ ;  /* 0x0000000000347805 */ /* 0x000fe2000001ff00 */
[----:B------:R-:W2:Y:S01]  /*0fe0*/  F2I.TRUNC.NTZ R9, R9 ;  /* 0x0000000900097305 */ /* 0x000ea2000020f100 */
[----:B0-----:R-:W-:Y:S01]  /*0ff0*/  IMNMX R54, R7, R54, PT ;  /* 0x0000003607367217 */ /* 0x001fe20003800200 */
[----:B------:R-:W-:Y:S01]  /*1000*/  CS2R R50, SRZ ;  /* 0x0000000000327805 */ /* 0x000fe2000001ff00 */
[----:B------:R-:W-:Y:S01]  /*1010*/  CS2R R48, SRZ ;  /* 0x0000000000307805 */ /* 0x000fe2000001ff00 */
[----:B------:R-:W-:Y:S01]  /*1020*/  CS2R R46, SRZ ;  /* 0x00000000002e7805 */ /* 0x000fe2000001ff00 */
[----:B-1----:R-:W-:-:S02]  /*1030*/  IMNMX R55, R11, R6, PT ;  /* 0x000000060b377217 */ /* 0x002fc40003800200 */
[----:B------:R-:W-:Y:S01]  /*1040*/  CS2R R6, SRZ ;  /* 0x0000000000067805 */ /* 0x000fe2000001ff00 */
[----:B------:R-:W-:Y:S01]  /*1050*/  CS2R R10, SRZ ;  /* 0x00000000000a7805 */ /* 0x000fe2000001ff00 */
[----:B--2---:R-:W-:Y:S02]  /*1060*/  IMNMX R56, R9, R56, PT ;  /* 0x0000003809387217 */ /* 0x004fe40003800200 */
[----:B------:R-:W-:Y:S02]  /*1070*/  CS2R R8, SRZ ;  /* 0x0000000000087805 */ /* 0x000fe4000001ff00 */
.L_x_2039:
[----:B-----5:R-:W-:Y:S01]  /*1080*/  ISETP.GE.AND P1, PT, R75, R72, PT ;  /* 0x000000484b00720c */ /* 0x020fe20003f26270 */
[----:B------:R-:W-:Y:S01]  /*1090*/  YIELD ;  /* 0x0000000000007946 */ /* 0x000fe20003800000 */
[----:B------:R-:W-:Y:S11]  /*10a0*/  BSSY B3, `(.L_x_1963) ;  /* 0x0000067000037945 */ /* 0x000ff60003800000 */
[----:B0-----:R-:W-:Y:S05]  /*10b0*/  @!P1 BRA `(.L_x_1964) ;  /* 0x0000065000009947 */ /* 0x001fea0003800000 */
[----:B------:R-:W-:Y:S01]  /*10c0*/  BSSY B4, `(.L_x_1964) ;  /* 0x0000064000047945 */ /* 0x000fe20003800000 */
[----:B------:R-:W-:-:S02]  /*10d0*/  ISETP.NE.AND P1, PT, R34, RZ, PT ;  /* 0x000000ff2200720c */ /* 0x000fc40003f25270 */
[----:B------:R-:W-:Y:S02]  /*10e0*/  LOP3.LUT R15, RZ, R34, RZ, 0x33, !PT ;  /* 0x00000022ff0f7212 */ /* 0x000fe400078e33ff */
.L_x_1966:
[CC--:B------:R-:W-:Y:S02]  /*10f0*/  ISETP.GE.AND P2, PT, R64.reuse, R54.reuse, PT ;  /* 0x000000364000720c */ /* 0x0c0fe40003f46270 */
[----:B------:R-:W-:Y:S02]  /*1100*/  IADD3 R16, R63, 0x1, RZ ;  /* 0x000000013f107810 */ /* 0x000fe40007ffe0ff */
[----:B------:R-:W-:Y:S02]  /*1110*/  IADD3 R79, R41, 0x1, RZ ;  /* 0x00000001294f7810 */ /* 0x000fe40007ffe0ff */
[C---:B------:R-:W-:Y:S02]  /*1120*/  ISETP.GE.AND P3, PT, R64.reuse, R54, PT ;  /* 0x000000364000720c */ /* 0x040fe40003f66270 */
[----:B------:R-:W-:-:S04]  /*1130*/  IADD3 R64, R64, 0x1, RZ ;  /* 0x0000000140407810 */ /* 0x000fc80007ffe0ff */
[----:B------:R-:W-:Y:S02]  /*1140*/  SEL R64, R64, R39, !P3 ;  /* 0x0000002740407207 */ /* 0x000fe40005800000 */
[----:B------:R-:W-:-:S04]  /*1150*/  @!P2 IADD3 R16, R63, RZ, RZ ;  /* 0x000000ff3f10a210 */ /* 0x000fc80007ffe0ff */
[----:B------:R-:W-:-:S04]  /*1160*/  ISETP.GT.AND P2, PT, R16, R55, PT ;  /* 0x000000371000720c */ /* 0x000fc80003f44270 */
[----:B------:R-:W-:-:S09]  /*1170*/  SEL R63, R40, R16, P2 ;  /* 0x00000010283f7207 */ /* 0x000fd20001000000 */
[----:B------:R-:W-:-:S04]  /*1180*/  @!P2 IADD3 R79, R41, RZ, RZ ;  /* 0x000000ff294fa210 */ /* 0x000fc80007ffe0ff */
[----:B------:R-:W-:-:S13]  /*1190*/  ISETP.GT.AND P4, PT, R79, R56, PT ;  /* 0x000000384f00720c */ /* 0x000fda0003f84270 */
[----:B------:R-:W-:Y:S01]  /*11a0*/  @P4 BREAK B4 ;  /* 0x0000000000044942 */ /* 0x000fe20003800000 */
[----:B------:R-:W-:Y:S01]  /*11b0*/  @P4 BREAK B3 ;  /* 0x0000000000034942 */ /* 0x000fe20003800000 */
[----:B------:R-:W-:Y:S05]  /*11c0*/  @P4 BRA `(.L_x_1965) ;  /* 0x00002e5000004947 */ /* 0x000fea0003800000 */
[----:B------:R-:W-:Y:S02]  /*11d0*/  IABS R72, R25 ;  /* 0x0000001900487213 */ /* 0x000fe40000000000 */
[----:B------:R-:W-:Y:S02]  /*11e0*/  IABS R75, R24 ;  /* 0x00000018004b7213 */ /* 0x000fe40000000000 */
[----:B------:R-:W-:Y:S01]  /*11f0*/  IABS R74, R34 ;  /* 0x00000022004a7213 */ /* 0x000fe20000000000 */
[----:B------:R-:W0:Y:S08]  /*1200*/  I2F.RP R76, R72 ;  /* 0x00000048004c7306 */ /* 0x000e300000209400 */
[----:B------:R-:W1:Y:S08]  /*1210*/  I2F.RP R41, R75 ;  /* 0x0000004b00297306 */ /* 0x000e700000209400 */
[----:B------:R-:W2:Y:S08]  /*1220*/  I2F.RP R78, R74 ;  /* 0x0000004a004e7306 */ /* 0x000eb00000209400 */
[----:B0-----:R-:W0:Y:S08]  /*1230*/  MUFU.RCP R76, R76 ;  /* 0x0000004c004c7308 */ /* 0x001e300000001000 */
[----:B-1----:R-:W1:Y:S08]  /*1240*/  MUFU.RCP R41, R41 ;  /* 0x0000002900297308 */ /* 0x002e700000001000 */
[----:B--2---:R-:W2:Y:S01]  /*1250*/  MUFU.RCP R78, R78 ;  /* 0x0000004e004e7308 */ /* 0x004ea20000001000 */
[----:B0-----:R-:W-:-:S02]  /*1260*/  IADD3 R16, R76, 0xffffffe, RZ ;  /* 0x0ffffffe4c107810 */ /* 0x001fc40007ffe0ff */
[----:B-1----:R-:W-:-:S05]  /*1270*/  IADD3 R28, R41, 0xffffffe, RZ ;  /* 0x0ffffffe291c7810 */ /* 0x002fca0007ffe0ff */
[----:B------:R0:W1:Y:S01]  /*1280*/  F2I.FTZ.U32.TRUNC.NTZ R17, R16 ;  /* 0x0000001000117305 */ /* 0x000062000021f000 */
[----:B--2---:R-:W-:-:S07]  /*1290*/  IADD3 R18, R78, 0xffffffe, RZ ;  /* 0x0ffffffe4e127810 */ /* 0x004fce0007ffe0ff */
[----:B------:R2:W3:Y:S01]  /*12a0*/  F2I.FTZ.U32.TRUNC.NTZ R29, R28 ;  /* 0x0000001c001d7305 */ /* 0x0004e2000021f000 */
[----:B0-----:R-:W-:-:S07]  /*12b0*/  MOV R16, RZ ;  /* 0x000000ff00107202 */ /* 0x001fce0000000f00 */
[----:B------:R0:W4:Y:S01]  /*12c0*/  F2I.FTZ.U32.TRUNC.NTZ R19, R18 ;  /* 0x0000001200137305 */ /* 0x000122000021f000 */
[----:B-1----:R-:W-:Y:S01]  /*12d0*/  IMAD.MOV R81, RZ, RZ, -R17 ;  /* 0x000000ffff517224 */ /* 0x002fe200078e0a11 */
[----:B--2---:R-:W-:-:S03]  /*12e0*/  MOV R28, RZ ;  /* 0x000000ff001c7202 */ /* 0x004fc60000000f00 */
[----:B------:R-:W-:Y:S01]  /*12f0*/  IMAD R81, R81, R72, RZ ;  /* 0x0000004851517224 */ /* 0x000fe200078e02ff */
[----:B---3--:R-:W-:-:S03]  /*1300*/  IADD3 R76, RZ, -R29, RZ ;  /* 0x8000001dff4c7210 */ /* 0x008fc60007ffe0ff */
[----:B------:R-:W-:Y:S01]  /*1310*/  IMAD.HI.U32 R80, R17, R81, R16 ;  /* 0x0000005111507227 */ /* 0x000fe200078e0010 */
[----:B0-----:R-:W-:Y:S02]  /*1320*/  MOV R18, RZ ;  /* 0x000000ff00127202 */ /* 0x001fe40000000f00 */
[----:B------:R-:W-:Y:S01]  /*1330*/  IADD3 R17, R63, 0x100000, RZ ;  /* 0x001000003f117810 */ /* 0x000fe20007ffe0ff */
[----:B------:R-:W-:Y:S01]  /*1340*/  IMAD R41, R76, R75, RZ ;  /* 0x0000004b4c297224 */ /* 0x000fe200078e02ff */
[----:B------:R-:W-:Y:S02]  /*1350*/  IABS R16, R25 ;  /* 0x0000001900107213 */ /* 0x000fe40000000000 */
[----:B----4-:R-:W-:Y:S01]  /*1360*/  IADD3 R83, RZ, -R19, RZ ;  /* 0x80000013ff537210 */ /* 0x010fe20007ffe0ff */
[----:B------:R-:W-:Y:S01]  /*1370*/  IMAD.HI.U32 R81, R29, R41, R28 ;  /* 0x000000291d517227 */ /* 0x000fe200078e001c */
[----:B------:R-:W-:Y:S02]  /*1380*/  MOV R41, R79 ;  /* 0x0000004f00297202 */ /* 0x000fe40000000f00 */
[----:B------:R-:W-:Y:S01]  /*1390*/  IMNMX R78, RZ, R17, !PT ;  /* 0x00000011ff4e7217 */ /* 0x000fe20007800200 */
[----:B------:R-:W-:Y:S01]  /*13a0*/  IMAD R83, R83, R74, RZ ;  /* 0x0000004a53537224 */ /* 0x000fe200078e02ff */
[----:B------:R-:W-:-:S02]  /*13b0*/  IADD3 R82, RZ, -R16, RZ ;  /* 0x80000010ff527210 */ /* 0x000fc40007ffe0ff */
[----:B------:R-:W-:Y:S01]  /*13c0*/  IADD3 R16, R64, 0x100000, RZ ;  /* 0x0010000040107810 */ /* 0x000fe20007ffe0ff */
[----:B------:R-:W-:Y:S01]  /*13d0*/  IMAD.HI.U32 R84, R19, R83, R18 ;  /* 0x0000005313547227 */ /* 0x000fe200078e0012 */
[----:B------:R-:W-:Y:S02]  /*13e0*/  IADD3 R18, R41, 0x100000, RZ ;  /* 0x0010000029127810 */ /* 0x000fe40007ffe0ff */
[----:B------:R-:W-:Y:S02]  /*13f0*/  IABS R19, R24 ;  /* 0x0000001800137213 */ /* 0x000fe40000000000 */
[----:B------:R-:W-:Y:S02]  /*1400*/  IMNMX R79, RZ, R18, !PT ;  /* 0x00000012ff4f7217 */ /* 0x000fe40007800200 */
[----:B------:R-:W-:Y:S02]  /*1410*/  IABS R18, R78 ;  /* 0x0000004e00127213 */ /* 0x000fe40000000000 */
[----:B------:R-:W-:-:S02]  /*1420*/  IMNMX R16, RZ, R16, !PT ;  /* 0x00000010ff107217 */ /* 0x000fc40007800200 */
[----:B------:R-:W-:Y:S02]  /*1430*/  IADD3 R17, RZ, -R19, RZ ;  /* 0x80000013ff117210 */ /* 0x000fe40007ffe0ff */
[----:B------:R-:W-:Y:S02]  /*1440*/  MOV R19, R18 ;  /* 0x0000001200137202 */ /* 0x000fe40000000f00 */
[----:B------:R-:W-:Y:S02]  /*1450*/  IABS R28, R34 ;  /* 0x00000022001c7213 */ /* 0x000fe40000000000 */
[----:B------:R-:W-:Y:S01]  /*1460*/  IABS R29, R79 ;  /* 0x0000004f001d7213 */ /* 0x000fe20000000000 */
[----:B------:R-:W-:Y:S01]  /*1470*/  IMAD.HI.U32 R18, R80, R19, RZ ;  /* 0x0000001350127227 */ /* 0x000fe200078e00ff */
[----:B------:R-:W-:Y:S02]  /*1480*/  IABS R76, R16 ;  /* 0x00000010004c7213 */ /* 0x000fe40000000000 */
[----:B------:R-:W-:Y:S01]  /*1490*/  MOV R80, R17 ;  /* 0x0000001100507202 */ /* 0x000fe20000000f00 */
[----:B------:R-:W-:Y:S01]  /*14a0*/  IMAD.MOV R83, RZ, RZ, -R28 ;  /* 0x000000ffff537224 */ /* 0x000fe200078e0a1c */
[----:B------:R-:W-:Y:S01]  /*14b0*/  ISETP.GE.AND P5, PT, R79, RZ, PT ;  /* 0x000000ff4f00720c */ /* 0x000fe20003fa6270 */
[----:B------:R-:W-:-:S04]  /*14c0*/  IMAD.HI.U32 R28, R84, R29, RZ ;  /* 0x0000001d541c7227 */ /* 0x000fc800078e00ff */
[----:B------:R-:W-:-:S04]  /*14d0*/  IMAD.HI.U32 R17, R81, R76, RZ ;  /* 0x0000004c51117227 */ /* 0x000fc800078e00ff */
[----:B------:R-:W-:Y:S02]  /*14e0*/  IMAD R19, R18, R82, R19 ;  /* 0x0000005212137224 */ /* 0x000fe400078e0213 */
[----:B------:R-:W-:Y:S02]  /*14f0*/  IMAD R29, R28, R83, R29 ;  /* 0x000000531c1d7224 */ /* 0x000fe400078e021d */
[----:B------:R-:W-:Y:S01]  /*1500*/  IMAD R18, R17, R80, R76 ;  /* 0x0000005011127224 */ /* 0x000fe200078e024c */
[----:B------:R-:W-:Y:S01]  /*1510*/  ISETP.GT.U32.AND P3, PT, R72, R19, PT ;  /* 0x000000134800720c */ /* 0x000fe20003f64070 */
[----:B------:R-:W-:Y:S01]  /*1520*/  IMAD R17, R24, R25, RZ ;  /* 0x0000001918117224 */ /* 0x000fe200078e02ff */
[----:B------:R-:W-:Y:S02]  /*1530*/  ISETP.GT.U32.AND P4, PT, R74, R29, PT ;  /* 0x0000001d4a00720c */ /* 0x000fe40003f84070 */
[----:B------:R-:W-:-:S09]  /*1540*/  ISETP.GT.U32.AND P2, PT, R75, R18, PT ;  /* 0x000000124b00720c */ /* 0x000fd20003f44070 */
[----:B------:R-:W-:Y:S02]  /*1550*/  @!P3 IADD3 R19, R19, -R72, RZ ;  /* 0x800000481313b210 */ /* 0x000fe40007ffe0ff */
[----:B------:R-:W-:Y:S02]  /*1560*/  @!P4 IADD3 R29, R29, -R74, RZ ;  /* 0x8000004a1d1dc210 */ /* 0x000fe40007ffe0ff */
[----:B------:R-:W-:Y:S02]  /*1570*/  @!P2 IADD3 R18, R18, -R75, RZ ;  /* 0x8000004b1212a210 */ /* 0x000fe40007ffe0ff */
[----:B------:R-:W-:Y:S02]  /*1580*/  ISETP.GT.U32.AND P6, PT, R72, R19, PT ;  /* 0x000000134800720c */ /* 0x000fe40003fc4070 */
[----:B------:R-:W-:Y:S02]  /*1590*/  ISETP.GT.U32.AND P2, PT, R74, R29, PT ;  /* 0x0000001d4a00720c */ /* 0x000fe40003f44070 */
[----:B------:R-:W-:-:S02]  /*15a0*/  ISETP.GT.U32.AND P3, PT, R75, R18, PT ;  /* 0x000000124b00720c */ /* 0x000fc40003f64070 */
[----:B------:R-:W-:-:S07]  /*15b0*/  ISETP.GE.AND P4, PT, R78, RZ, PT ;  /* 0x000000ff4e00720c */ /* 0x000fce0003f86270 */
[----:B------:R-:W-:Y:S02]  /*15c0*/  @!P6 IADD3 R19, R19, -R72, RZ ;  /* 0x800000481313e210 */ /* 0x000fe40007ffe0ff */
[----:B------:R-:W-:Y:S01]  /*15d0*/  ISETP.GE.AND P6, PT, R16, RZ, PT ;  /* 0x000000ff1000720c */ /* 0x000fe20003fc6270 */
[----:B------:R-:W-:Y:S01]  /*15e0*/  @!P2 IMAD.IADD R29, R29, 0x1, -R74 ;  /* 0x000000011d1da824 */ /* 0x000fe200078e0a4a */
[----:B------:R-:W-:Y:S02]  /*15f0*/  @!P3 IADD3 R18, R18, -R75, RZ ;  /* 0x8000004b1212b210 */ /* 0x000fe40007ffe0ff */
[----:B------:R-:W-:Y:S02]  /*1600*/  ISETP.NE.AND P3, PT, R25, RZ, PT ;  /* 0x000000ff1900720c */ /* 0x000fe40003f65270 */
[----:B------:R-:W-:Y:S02]  /*1610*/  ISETP.NE.AND P2, PT, R24, RZ, PT ;  /* 0x000000ff1800720c */ /* 0x000fe40003f45270 */
[----:B------:R-:W-:-:S02]  /*1620*/  @!P4 IADD3 R19, -R19, RZ, RZ ;  /* 0x000000ff1313c210 */ /* 0x000fc40007ffe1ff */
[----:B------:R-:W-:-:S03]  /*1630*/  @!P5 IADD3 R29, -R29, RZ, RZ ;  /* 0x000000ff1d1dd210 */ /* 0x000fc60007ffe1ff */
[----:B------:R-:W-:Y:S02]  /*1640*/  @!P6 IADD3 R18, -R18, RZ, RZ ;  /* 0x000000ff1212e210 */ /* 0x000fe40007ffe1ff */
[----:B------:R-:W-:Y:S02]  /*1650*/  SEL R29, R15, R29, !P1 ;  /* 0x0000001d0f1d7207 */ /* 0x000fe40004800000 */
[----:B------:R-:W-:Y:S02]  /*1660*/  @!P3 LOP3.LUT R19, RZ, R25, RZ, 0x33, !PT ;  /* 0x00000019ff13b212 */ /* 0x000fe400078e33ff */
[----:B------:R-:W-:-:S05]  /*1670*/  @!P2 LOP3.LUT R18, RZ, R24, RZ, 0x33, !PT ;  /* 0x00000018ff12a212 */ /* 0x000fca00078e33ff */
[----:B------:R-:W-:-:S04]  /*1680*/  IMAD R16, R24, R19, R18 ;  /* 0x0000001318107224 */ /* 0x000fc800078e0212 */
[----:B------:R-:W-:-:S04]  /*1690*/  IMAD R29, R17, R29, R16 ;  /* 0x0000001d111d7224 */ /* 0x000fc800078e0210 */
[----:B------:R-:W-:-:S04]  /*16a0*/  IMAD.WIDE R16, R29, 0x4, R22 ;  /* 0x000000041d107825 */ /* 0x000fc800078e0216 */
[----:B------:R-:W-:Y:S01]  /*16b0*/  IMAD.WIDE R18, R29, 0x4, R20 ;  /* 0x000000041d127825 */ /* 0x000fe200078e0214 */
[----:B------:R-:W2:Y:S04]  /*16c0*/  LD.E R75, [R16.64] ;  /* 0x00000012104b7980 */ /* 0x000ea8000c101900 */
[----:B------:R-:W2:Y:S02]  /*16d0*/  LD.E R72, [R18.64] ;  /* 0x0000001212487980 */ /* 0x000ea4000c101900 */
[----:B--2---:R-:W-:-:S13]  /*16e0*/  ISETP.GE.AND P2, PT, R75, R72, PT ;  /* 0x000000484b00720c */ /* 0x004fda0003f46270 */
[----:B------:R-:W-:Y:S05]  /*16f0*/  @P2 BRA `(.L_x_1966) ;  /* 0xfffff9f000002947 */ /* 0x000fea000383ffff */
[----:B------:R-:W-:Y:S05]  /*1700*/  BSYNC B4 ;  /* 0x0000000000047941 */ /* 0x000fea0003800000 */
.L_x_1964:
[----:B------:R-:W-:Y:S05]  /*1710*/  BSYNC B3 ;  /* 0x0000000000037941 */ /* 0x000fea0003800000 */
.L_x_1963:
[----:B------:R-:W-:-:S05]  /*1720*/  IMAD.WIDE R16, R75, 0x4, R26 ;  /* 0x000000044b107825 */ /* 0x000fca00078e021a */
[----:B------:R-:W2:Y:S01]  /*1730*/  LD.E R79, [R16.64] ;  /* 0x00000012104f7980 */ /* 0x000ea2000c101900 */
[----:B------:R-:W-:Y:S02]  /*1740*/  MOV R18, c[0x0][0x288] ;  /* 0x0000a20000127a02 */ /* 0x000fe40000000f00 */
[----:B--2---:R-:W-:-:S03]  /*1750*/  SHF.R.S32.HI R74, RZ, 0x1f, R79 ;  /* 0x0000001fff4a7819 */ /* 0x004fc6000001144f */
[----:B------:R-:W-:-:S04]  /*1760*/  IMAD.WIDE.U32 R18, R79, R18, c[0x0][0x268] ;  /* 0x00009a004f127625 */ /* 0x000fc800078e0012 */
[----:B------:R-:W-:-:S04]  /*1770*/  IMAD R28, R74, c[0x0][0x288], RZ ;  /* 0x0000a2004a1c7a24 */ /* 0x000fc800078e02ff */
[----:B------:R-:W-:-:S05]  /*1780*/  IMAD R15, R79, UR4, R28 ;  /* 0x000000044f0f7c24 */ /* 0x000fca000f8e021c */
[----:B------:R-:W-:-:S05]  /*1790*/  IADD3 R19, R19, R15, RZ ;  /* 0x0000000f13137210 */ /* 0x000fca0007ffe0ff */
[----:B------:R-:W2:Y:S01]  /*17a0*/  LDG.E R18, [R18.64] ;  /* 0x0000001212127981 */ /* 0x000ea2000c1e1900 */
[----:B------:R-:W-:Y:S01]  /*17b0*/  BSSY B3, `(.L_x_1967) ;  /* 0x00000c4000037945 */ /* 0x000fe20003800000 */
[----:B--2---:R-:W-:-:S04]  /*17c0*/  LOP3.LUT R15, R18, 0x1, RZ, 0xc0, !PT ;  /* 0x00000001120f7812 */ /* 0x004fc800078ec0ff */
[----:B------:R-:W-:-:S04]  /*17d0*/  ISETP.NE.U32.AND P1, PT, R15, 0x1, PT ;  /* 0x000000010f00780c */ /* 0x000fc80003f25070 */
[----:B------:R-:W-:-:S13]  /*17e0*/  ISETP.NE.AND P1, PT, R79, R32, !P1 ;  /* 0x000000204f00720c */ /* 0x000fda0004f25270 */
[----:B------:R-:W-:Y:S05]  /*17f0*/  @!P1 BRA `(.L_x_1968) ;  /* 0x00000bf000009947 */ /* 0x000fea0003800000 */
[----:B------:R-:W-:Y:S01]  /*1800*/  MOV R16, c[0x0][0x1a8] ;  /* 0x00006a0000107a02 */ /* 0x000fe20000000f00 */
[----:B------:R-:W-:-:S04]  /*1810*/  IMAD R14, R74, c[0x0][0x1a8], RZ ;  /* 0x00006a004a0e7a24 */ /* 0x000fc800078e02ff */
[C---:B------:R-:W-:Y:S02]  /*1820*/  IMAD R11, R79.reuse, UR5, R14 ;  /* 0x000000054f0b7c24 */ /* 0x040fe4000f8e020e */
[----:B------:R-:W-:-:S04]  /*1830*/  IMAD.WIDE.U32 R16, R79, R16, c[0x0][0x188] ;  /* 0x000062004f107625 */ /* 0x000fc800078e0010 */
[----:B------:R-:W-:-:S05]  /*1840*/  IMAD.IADD R17, R17, 0x1, R11 ;  /* 0x0000000111117824 */ /* 0x000fca00078e020b */
[----:B------:R-:W2:Y:S04]  /*1850*/  LDG.E R14, [R16.64+0x4] ;  /* 0x00000412100e7981 */ /* 0x000ea8000c1e1900 */
[----:B------:R-:W3:Y:S04]  /*1860*/  LDG.E R11, [R16.64] ;  /* 0x00000012100b7981 */ /* 0x000ee8000c1e1900 */
[----:B------:R-:W4:Y:S01]  /*1870*/  LDG.E R15, [R16.64+0x8] ;  /* 0x00000812100f7981 */ /* 0x000f22000c1e1900 */
[----:B------:R-:W-:Y:S01]  /*1880*/  BSSY B4, `(.L_x_1969) ;  /* 0x0000014000047945 */ /* 0x000fe20003800000 */
[----:B--2---:R-:W-:Y:S01]  /*1890*/  FADD R13, R37, -R14 ;  /* 0x8000000e250d7221 */ /* 0x004fe20000000000 */
[----:B---3--:R-:W-:-:S03]  /*18a0*/  FADD R11, R36, -R11 ;  /* 0x8000000b240b7221 */ /* 0x008fc60000000000 */
[----:B------:R-:W-:Y:S01]  /*18b0*/  FMUL R18, R13, R13 ;  /* 0x0000000d0d127220 */ /* 0x000fe20000400000 */
[----:B----4-:R-:W-:-:S03]  /*18c0*/  FADD R14, R38, -R15 ;  /* 0x8000000f260e7221 */ /* 0x010fc60000000000 */
        /* <DEDUP_REMOVED lines=8> */
[----:B------:R-:W-:Y:S05]  /*1950*/  CALL.REL.NOINC `($__internal_35_$__cuda_sm20_sqrt_rn_f32_slowpath) ;  /* 0x0000308000007944 */ /* 0x000fea0003c00000 */
[----:B------:R-:W-:Y:S01]  /*1960*/  MOV R58, R18 ;  /* 0x00000012003a7202 */ /* 0x000fe20000000f00 */
[----:B------:R-:W-:Y:S05]  /*1970*/  BRA `(.L_x_1971) ;  /* 0x0000004000007947 */ /* 0x000fea0003800000 */
.L_x_1970:
[----:B01----:R-:W-:Y:S01]  /*1980*/  FMUL.FTZ R58, R19, R18 ;  /* 0x00000012133a7220 */ /* 0x003fe20000410000 */
[----:B------:R-:W-:-:S03]  /*1990*/  FMUL.FTZ R16, R18, 0.5 ;  /* 0x3f00000012107820 */ /* 0x000fc60000410000 */
[----:B------:R-:W-:-:S04]  /*19a0*/  FFMA R15, -R58, R58, R19 ;  /* 0x0000003a3a0f7223 */ /* 0x000fc80000000113 */
[----:B------:R-:W-:Y:S02]  /*19b0*/  FFMA R58, R15, R16, R58 ;  /* 0x000000100f3a7223 */ /* 0x000fe4000000003a */
.L_x_1971:
[----:B------:R-:W-:Y:S05]  /*19c0*/  BSYNC B4 ;  /* 0x0000000000047941 */ /* 0x000fea0003800000 */
.L_x_1969:
[C---:B------:R-:W-:Y:S01]  /*19d0*/  IMAD R16, R74.reuse, c[0x0][0x250], RZ ;  /* 0x000094004a107a24 */ /* 0x040fe200078e02ff */
[----:B------:R-:W-:Y:S01]  /*19e0*/  MOV R28, c[0x0][0x250] ;  /* 0x00009400001c7a02 */ /* 0x000fe20000000f00 */
[----:B------:R-:W-:Y:S01]  /*19f0*/  IMAD R18, R74, c[0x0][0x218], RZ ;  /* 0x000086004a127a24 */ /* 0x000fe200078e02ff */
[----:B------:R-:W-:Y:S01]  /*1a00*/  MOV R76, c[0x0][0x218] ;  /* 0x00008600004c7a02 */ /* 0x000fe20000000f00 */
[C---:B------:R-:W-:Y:S02]  /*1a10*/  IMAD R15, R79.reuse, UR7, R16 ;  /* 0x000000074f0f7c24 */ /* 0x040fe4000f8e0210 */
[C---:B------:R-:W-:Y:S02]  /*1a20*/  IMAD R29, R79.reuse, UR8, R18 ;  /* 0x000000084f1d7c24 */ /* 0x040fe4000f8e0212 */
[----:B------:R-:W-:-:S04]  /*1a30*/  IMAD.WIDE.U32 R18, R79, R28, c[0x0][0x230] ;  /* 0x00008c004f127625 */ /* 0x000fc800078e001c */
[----:B------:R-:W-:Y:S01]  /*1a40*/  IMAD.WIDE.U32 R16, R79, R76, c[0x0][0x1f8] ;  /* 0x00007e004f107625 */ /* 0x000fe200078e004c */
[----:B------:R-:W-:-:S04]  /*1a50*/  IADD3 R19, R19, R15, RZ ;  /* 0x0000000f13137210 */ /* 0x000fc80007ffe0ff */
[----:B------:R-:W-:Y:S01]  /*1a60*/  IADD3 R17, R17, R29, RZ ;  /* 0x0000001d11117210 */ /* 0x000fe20007ffe0ff */
[----:B------:R-:W2:Y:S05]  /*1a70*/  LDG.E R15, [R18.64] ;  /* 0x00000012120f7981 */ /* 0x000eaa000c1e1900 */
[----:B------:R-:W3:Y:S01]  /*1a80*/  LDG.E R17, [R16.64] ;  /* 0x0000001210117981 */ /* 0x000ee2000c1e1900 */
[----:B------:R-:W-:-:S04]  /*1a90*/  FADD R76, -R35, R58 ;  /* 0x0000003a234c7221 */ /* 0x000fc80000000100 */
[----:B--2---:R-:W-:Y:S01]  /*1aa0*/  FADD R76, R76, -R15 ;  /* 0x8000000f4c4c7221 */ /* 0x004fe20000000000 */
[C---:B---3--:R-:W-:Y:S01]  /*1ab0*/  FSETP.GT.AND P0, PT, R42.reuse, -R17, PT ;  /* 0x800000112a00720b */ /* 0x048fe20003f04000 */
[----:B------:R-:W-:-:S03]  /*1ac0*/  FADD R77, R42, R17 ;  /* 0x000000112a4d7221 */ /* 0x000fc60000000000 */
[----:B------:R-:W-:-:S13]  /*1ad0*/  FSETP.LE.AND P0, PT, R76, c[0x0][0x2a4], P0 ;  /* 0x0000a9004c007a0b */ /* 0x000fda0000703000 */
        /* <DEDUP_REMOVED lines=17> */
[----:B--2---:R-:W-:Y:S01]  /*1bf0*/  FADD R71, R43, -R4 ;  /* 0x800000042b477221 */ /* 0x004fe20000000000 */
[----:B---3--:R-:W-:Y:S01]  /*1c00*/  FADD R73, R45, -R8 ;  /* 0x800000082d497221 */ /* 0x008fe20000000000 */
[----:B----4-:R-:W-:Y:S01]  /*1c10*/  FADD R70, R44, -R3 ;  /* 0x800000032c467221 */ /* 0x010fe20000000000 */
[----:B-1----:R-:W-:Y:S05]  /*1c20*/  @!P2 BRA `(.L_x_1973) ;  /* 0x000000500000a947 */ /* 0x002fea0003800000 */
[----:B------:R-:W-:Y:S02]  /*1c30*/  MOV R18, R11 ;  /* 0x0000000b00127202 */ /* 0x000fe40000000f00 */
[----:B------:R-:W-:Y:S02]  /*1c40*/  MOV R19, R58 ;  /* 0x0000003a00137202 */ /* 0x000fe40000000f00 */
[----:B------:R-:W-:Y:S02]  /*1c50*/  MOV R78, 0x1c70 ;  /* 0x00001c70004e7802 */ /* 0x000fe40000000f00 */
[----:B------:R-:W-:Y:S05]  /*1c60*/  CALL.REL.NOINC `($__internal_36_$__cuda_sm3x_div_rn_noftz_f32_slowpath) ;  /* 0x00002ed000007944 */ /* 0x000fea0003c00000 */
[----:B------:R-:W-:Y:S02]  /*1c70*/  MOV R10, R86 ;  /* 0x00000056000a7202 */ /* 0x000fe40000000f00 */
.L_x_1973:
[----:B------:R-:W-:Y:S05]  /*1c80*/  BSYNC B6 ;  /* 0x0000000000067941 */ /* 0x000fea0003800000 */
.L_x_1972:
        /* <DEDUP_REMOVED lines=12> */
[----:B------:R-:W-:Y:S05]  /*1d50*/  CALL.REL.NOINC `($__internal_36_$__cuda_sm3x_div_rn_noftz_f32_slowpath) ;  /* 0x00002de000007944 */ /* 0x000fea0003c00000 */
[----:B------:R-:W-:Y:S02]  /*1d60*/  MOV R12, R86 ;  /* 0x00000056000c7202 */ /* 0x000fe40000000f00 */
.L_x_1975:
[----:B------:R-:W-:Y:S05]  /*1d70*/  BSYNC B6 ;  /* 0x0000000000067941 */ /* 0x000fea0003800000 */
.L_x_1974:
        /* <DEDUP_REMOVED lines=13> */
[----:B------:R-:W-:Y:S02]  /*1e50*/  IMAD.MOV.U32 R9, RZ, RZ, R86 ;  /* 0x000000ffff097224 */ /* 0x000fe400078e0056 */
.L_x_1977:
[----:B------:R-:W-:Y:S05]  /*1e60*/  BSYNC B6 ;  /* 0x0000000000067941 */ /* 0x000fea0003800000 */
.L_x_1976:
[----:B------:R-:W-:Y:S01]  /*1e70*/  FMUL R4, R73, R12 ;  /* 0x0000000c49047220 */ /* 0x000fe20000400000 */
[----:B------:R-:W-:Y:S03]  /*1e80*/  BSSY B4, `(.L_x_1978) ;  /* 0x0000016000047945 */ /* 0x000fe60003800000 */
[----:B------:R-:W-:-:S04]  /*1e90*/  FFMA R3, R71, R10, R4 ;  /* 0x0000000a47037223 */ /* 0x000fc80000000004 */
[----:B------:R-:W-:-:S04]  /*1ea0*/  FFMA R3, R70, R9, R3 ;  /* 0x0000000946037223 */ /* 0x000fc80000000003 */
[-C--:B------:R-:W-:Y:S01]  /*1eb0*/  FFMA R7, -R12, R3.reuse, R45 ;  /* 0x000000030c077223 */ /* 0x080fe2000000012d */
[----:B------:R-:W-:Y:S01]  /*1ec0*/  FFMA R6, -R10, R3, R43 ;  /* 0x000000030a067223 */ /* 0x000fe2000000012b */
[----:B------:R-:W-:Y:S02]  /*1ed0*/  FFMA R8, R3, -R9, R44 ;  /* 0x8000000903087223 */ /* 0x000fe4000000002c */
        /* <DEDUP_REMOVED lines=12> */
.L_x_1979:
[----:B01----:R-:W-:Y:S01]  /*1fa0*/  FMUL.FTZ R57, R4, R17 ;  /* 0x0000001104397220 */ /* 0x003fe20000410000 */
[----:B------:R-:W-:-:S03]  /*1fb0*/  FMUL.FTZ R16, R17, 0.5 ;  /* 0x3f00000011107820 */ /* 0x000fc60000410000 */
[----:B------:R-:W-:-:S04]  /*1fc0*/  FFMA R4, -R57, R57, R4 ;  /* 0x0000003939047223 */ /* 0x000fc80000000104 */
[----:B------:R-:W-:Y:S02]  /*1fd0*/  FFMA R57, R4, R16, R57 ;  /* 0x0000001004397223 */ /* 0x000fe40000000039 */
.L_x_1980:
[----:B------:R-:W-:Y:S05]  /*1fe0*/  BSYNC B4 ;  /* 0x0000000000047941 */ /* 0x000fea0003800000 */
.L_x_1978:
[----:B------:R-:W-:Y:S01]  /*1ff0*/  FSETP.GT.AND P3, PT, R57, RZ, PT ;  /* 0x000000ff3900720b */ /* 0x000fe20003f64000 */
[----:B------:R-:W-:Y:S01]  /*2000*/  FADD R60, RZ, -R57 ;  /* 0x80000039ff3c7221 */ /* 0x000fe20000000000 */
[----:B------:R-:W-:Y:S01]  /*2010*/  FMUL R59, R76, c[0x0][0x2a0] ;  /* 0x0000a8004c3b7a20 */ /* 0x000fe20000400000 */
[----:B------:R-:W-:Y:S01]  /*2020*/  BSSY B6, `(.L_x_1981) ;  /* 0x0000034000067945 */ /* 0x000fe20003800000 */
[----:B------:R-:W-:Y:S01]  /*2030*/  CS2R R68, SRZ ;  /* 0x0000000000447805 */ /* 0x000fe2000001ff00 */
[----:B------:R-:W-:Y:S01]  /*2040*/  FMUL R60, R60, c[0x0][0x2ac] ;  /* 0x0000ab003c3c7a20 */ /* 0x000fe20000400000 */
[----:B------:R-:W-:-:S04]  /*2050*/  MOV R66, RZ ;  /* 0x000000ff00427202 */ /* 0x000fc80000000f00 */
[----:B------:R-:W-:-:S04]  /*2060*/  FSETP.GT.AND P2, PT, R59, R60, PT ;  /* 0x0000003c3b00720b */ /* 0x000fc80003f44000 */
[----:B------:R-:W-:Y:S01]  /*2070*/  FSEL R4, R59, R60, P2 ;  /* 0x0000003c3b047208 */ /* 0x000fe20001000000 */
        /* <DEDUP_REMOVED lines=15> */
.L_x_1984:
[----:B------:R-:W-:Y:S05]  /*2170*/  BSYNC B7 ;  /* 0x0000000000077941 */ /* 0x000fea0003800000 */
.L_x_1983:
        /* <DEDUP_REMOVED lines=14> */
.L_x_1986:
[----:B------:R-:W-:Y:S05]  /*2260*/  BSYNC B7 ;  /* 0x0000000000077941 */ /* 0x000fea0003800000 */
.L_x_1985:
        /* <DEDUP_REMOVED lines=14> */
.L_x_1987:
[----:B------:R-:W-:Y:S05]  /*2350*/  BSYNC B7 ;  /* 0x0000000000077941 */ /* 0x000fea0003800000 */
.L_x_1982:
[----:B------:R-:W-:Y:S05]  /*2360*/  BSYNC B6 ;  /* 0x0000000000067941 */ /* 0x000fea0003800000 */
.L_x_1981:
[----:B------:R-:W-:-:S04]  /*2370*/  FADD R16, -R35, R58 ;  /* 0x0000003a23107221 */ /* 0x000fc80000000100 */
[----:B------:R-:W-:-:S04]  /*2380*/  FADD R61, R16, -R15 ;  /* 0x8000000f103d7221 */ /* 0x000fc80000000000 */
[-C--:B------:R-:W-:Y:S01]  /*2390*/  FMUL R62, R10, R61.reuse ;  /* 0x0000003d0a3e7220 */ /* 0x080fe20000400000 */
[-C--:B------:R-:W-:Y:S01]  /*23a0*/  FMUL R65, R12, R61.reuse ;  /* 0x0000003d0c417220 */ /* 0x080fe20000400000 */
[----:B------:R-:W-:Y:S02]  /*23b0*/  FMUL R67, R9, R61 ;  /* 0x0000003d09437220 */ /* 0x000fe40000400000 */
[-C--:B------:R-:W-:Y:S01]  /*23c0*/  FFMA R62, R69, R4.reuse, -R62 ;  /* 0x00000004453e7223 */ /* 0x080fe2000000083e */
[-C--:B------:R-:W-:Y:S01]  /*23d0*/  FFMA R65, R66, R4.reuse, -R65 ;  /* 0x0000000442417223 */ /* 0x080fe20000000841 */
[----:B------:R-:W-:Y:S02]  /*23e0*/  FFMA R67, R68, R4, -R67 ;  /* 0x0000000444437223 */ /* 0x000fe40000000843 */
.L_x_1968:
[----:B------:R-:W-:Y:S05]  /*23f0*/  BSYNC B3 ;  /* 0x0000000000037941 */ /* 0x000fea0003800000 */
.L_x_1967:
[----:B------:R-:W-:Y:S01]  /*2400*/  BSSY B6, `(.L_x_1988) ;  /* 0x00001c0000067945 */ /* 0x000fe20003800000 */
[----:B------:R-:W-:Y:S01]  /*2410*/  IADD3 R75, R75, 0x1, RZ ;  /* 0x000000014b4b7810 */ /* 0x000fe20007ffe0ff */
[----:B------:R-:W-:Y:S01]  /*2420*/  FADD R5, RZ, R5 ;  /* 0x00000005ff057221 */ /* 0x000fe20000000000 */
[----:B------:R-:W-:Y:S01]  /*2430*/  FADD R2, RZ, R2 ;  /* 0x00000002ff027221 */ /* 0x000fe20000000000 */
[----:B------:R-:W-:Y:S01]  /*2440*/  FADD R0, RZ, R0 ;  /* 0x00000000ff007221 */ /* 0x000fe20000000000 */
[----:B------:R-:W-:Y:S05]  /*2450*/  @!P1 BRA `(.L_x_1989) ;  /* 0x00001ba000009947 */ /* 0x000fea0003800000 */
[----:B------:R-:W-:Y:S01]  /*2460*/  BSSY B3, `(.L_x_1990) ;  /* 0x000013c000037945 */ /* 0x000fe20003800000 */
[----:B------:R-:W-:Y:S01]  /*2470*/  CS2R R80, SRZ ;  /* 0x0000000000507805 */ /* 0x000fe2000001ff00 */
[----:B------:R-:W-:Y:S01]  /*2480*/  MOV R76, RZ ;  /* 0x000000ff004c7202 */ /* 0x000fe20000000f00 */
[----:B------:R-:W-:Y:S01]  /*2490*/  CS2R R28, SRZ ;  /* 0x00000000001c7805 */ /* 0x000fe2000001ff00 */
[----:B------:R-:W-:Y:S01]  /*24a0*/  MOV R16, RZ ;  /* 0x000000ff00107202 */ /* 0x000fe20000000f00 */
[----:B------:R-:W-:Y:S05]  /*24b0*/  @!P0 BRA `(.L_x_1991) ;  /* 0x0000136000008947 */ /* 0x000fea0003800000 */
[----:B------:R-:W0:Y:S01]  /*24c0*/  MUFU.RCP R16, R77 ;  /* 0x0000004d00107308 */ /* 0x000e220000001000 */
[----:B------:R-:W-:Y:S07]  /*24d0*/  BSSY B7, `(.L_x_1992) ;  /* 0x0000010000077945 */ /* 0x000fee0003800000 */
[----:B------:R-:W1:Y:S01]  /*24e0*/  FCHK P1, R5, R77 ;  /* 0x0000004d05007302 */ /* 0x000e620000020000 */
[----:B0-----:R-:W-:-:S04]  /*24f0*/  FFMA R15, -R77, R16, 1 ;  /* 0x3f8000004d0f7423 */ /* 0x001fc80000000110 */
[----:B------:R-:W-:Y:S01]  /*2500*/  FFMA R16, R16, R15, R16 ;  /* 0x0000000f10107223 */ /* 0x000fe20000000010 */
[----:B------:R-:W-:-:S03]  /*2510*/  FMUL R15, R62, R5 ;  /* 0x000000053e0f7220 */ /* 0x000fc60000400000 */
[----:B------:R-:W-:Y:S01]  /*2520*/  FFMA R17, R5, R16, RZ ;  /* 0x0000001005117223 */ /* 0x000fe200000000ff */
[----:B------:R-:W-:-:S03]  /*2530*/  FFMA R15, R2, R65, R15 ;  /* 0x00000041020f7223 */ /* 0x000fc6000000000f */
[----:B------:R-:W-:Y:S01]  /*2540*/  FFMA R18, -R77, R17, R5 ;  /* 0x000000114d127223 */ /* 0x000fe20000000105 */
[----:B------:R-:W-:-:S03]  /*2550*/  FFMA R15, R0, R67, R15 ;  /* 0x00000043000f7223 */ /* 0x000fc6000000000f */
[----:B------:R-:W-:Y:S01]  /*2560*/  FFMA R76, R16, R18, R17 ;  /* 0x00000012104c7223 */ /* 0x000fe20000000011 */
[----:B-1----:R-:W-:Y:S05]  /*2570*/  @!P1 BRA `(.L_x_1993) ;  /* 0x0000005000009947 */ /* 0x002fea0003800000 */
[----:B------:R-:W-:Y:S02]  /*2580*/  MOV R18, R5 ;  /* 0x0000000500127202 */ /* 0x000fe40000000f00 */
[----:B------:R-:W-:Y:S02]  /*2590*/  MOV R19, R77 ;  /* 0x0000004d00137202 */ /* 0x000fe40000000f00 */
[----:B------:R-:W-:Y:S02]  /*25a0*/  MOV R78, 0x25c0 ;  /* 0x000025c0004e7802 */ /* 0x000fe40000000f00 */
[----:B------:R-:W-:Y:S05]  /*25b0*/  CALL.REL.NOINC `($__internal_36_$__cuda_sm3x_div_rn_noftz_f32_slowpath) ;  /* 0x0000258000007944 */ /* 0x000fea0003c00000 */
[----:B------:R-:W-:Y:S02]  /*25c0*/  MOV R76, R86 ;  /* 0x00000056004c7202 */ /* 0x000fe40000000f00 */
.L_x_1993:
[----:B------:R-:W-:Y:S05]  /*25d0*/  BSYNC B7 ;  /* 0x0000000000077941 */ /* 0x000fea0003800000 */
.L_x_1992:
        /* <DEDUP_REMOVED lines=10> */
[----:B------:R-:W-:Y:S01]  /*2680*/  IMAD.MOV.U32 R18, RZ, RZ, R2 ;  /* 0x000000ffff127224 */ /* 0x000fe200078e0002 */
[----:B------:R-:W-:Y:S02]  /*2690*/  MOV R19, R77 ;  /* 0x0000004d00137202 */ /* 0x000fe40000000f00 */
[----:B------:R-:W-:Y:S02]  /*26a0*/  MOV R78, 0x26c0 ;  /* 0x000026c0004e7802 */ /* 0x000fe40000000f00 */
[----:B------:R-:W-:Y:S05]  /*26b0*/  CALL.REL.NOINC `($__internal_36_$__cuda_sm3x_div_rn_noftz_f32_slowpath) ;  /* 0x0000248000007944 */ /* 0x000fea0003c00000 */
[----:B------:R-:W-:Y:S02]  /*26c0*/  MOV R17, R86 ;  /* 0x0000005600117202 */ /* 0x000fe40000000f00 */
.L_x_1995:
[----:B------:R-:W-:Y:S05]  /*26d0*/  BSYNC B7 ;  /* 0x0000000000077941 */ /* 0x000fea0003800000 */
.L_x_1994:
        /* <DEDUP_REMOVED lines=15> */
.L_x_1997:
[----:B------:R-:W-:Y:S05]  /*27d0*/  BSYNC B7 ;  /* 0x0000000000077941 */ /* 0x000fea0003800000 */
.L_x_1996:
[----:B------:R-:W-:Y:S01]  /*27e0*/  FMUL R29, R7, R7 ;  /* 0x00000007071d7220 */ /* 0x000fe20000400000 */
[-C--:B------:R-:W-:Y:S01]  /*27f0*/  FMUL R16, R66, R17.reuse ;  /* 0x0000001142107220 */ /* 0x080fe20000400000 */
[----:B------:R-:W-:Y:S01]  /*2800*/  FADD R19, RZ, R19 ;  /* 0x00000013ff137221 */ /* 0x000fe20000000000 */
[----:B------:R-:W-:Y:S01]  /*2810*/  BSSY B4, `(.L_x_1998) ;  /* 0x0000014000047945 */ /* 0x000fe20003800000 */
[----:B------:R-:W-:Y:S01]  /*2820*/  FFMA R29, R6, R6, R29 ;  /* 0x00000006061d7223 */ /* 0x000fe2000000001d */
[C---:B------:R-:W-:Y:S01]  /*2830*/  FFMA R80, R4.reuse, R76, RZ ;  /* 0x0000004c04507223 */ /* 0x040fe200000000ff */
[C---:B------:R-:W-:Y:S01]  /*2840*/  FFMA R83, R4.reuse, R17, RZ ;  /* 0x0000001104537223 */ /* 0x040fe200000000ff */
[----:B------:R-:W-:Y:S01]  /*2850*/  FFMA R81, R4, R19, RZ ;  /* 0x0000001304517223 */ /* 0x000fe200000000ff */
[----:B------:R-:W-:Y:S01]  /*2860*/  FFMA R85, R8, R8, R29 ;  /* 0x0000000808557223 */ /* 0x000fe2000000001d */
[----:B------:R-:W-:-:S03]  /*2870*/  FFMA R29, R69, R76, R16 ;  /* 0x0000004c451d7223 */ /* 0x000fc60000000010 */
[----:B------:R0:W1:Y:S01]  /*2880*/  MUFU.RSQ R28, R85 ;  /* 0x00000055001c7308 */ /* 0x0000620000001400 */
[----:B------:R-:W-:Y:S01]  /*2890*/  IADD3 R18, R85, -0xd000000, RZ ;  /* 0xf300000055127810 */ /* 0x000fe20007ffe0ff */
[----:B------:R-:W-:-:S03]  /*28a0*/  FFMA R78, R68, R19, R29 ;  /* 0x00000013444e7223 */ /* 0x000fc6000000001d */
[----:B------:R-:W-:-:S13]  /*28b0*/  ISETP.GT.U32.AND P1, PT, R18, 0x727fffff, PT ;  /* 0x727fffff1200780c */ /* 0x000fda0003f24070 */
[----:B------:R-:W-:Y:S05]  /*28c0*/  @!P1 BRA `(.L_x_1999) ;  /* 0x0000004000009947 */ /* 0x000fea0003800000 */
[----:B01----:R-:W-:Y:S02]  /*28d0*/  MOV R16, R85 ;  /* 0x0000005500107202 */ /* 0x003fe40000000f00 */
[----:B------:R-:W-:Y:S02]  /*28e0*/  MOV R84, 0x2900 ;  /* 0x0000290000547802 */ /* 0x000fe40000000f00 */
[----:B------:R-:W-:Y:S05]  /*28f0*/  CALL.REL.NOINC `($__internal_35_$__cuda_sm20_sqrt_rn_f32_slowpath) ;  /* 0x000020e000007944 */ /* 0x000fea0003c00000 */
[----:B------:R-:W-:Y:S05]  /*2900*/  BRA `(.L_x_2000) ;  /* 0x0000004000007947 */ /* 0x000fea0003800000 */
.L_x_1999:
[----:B01----:R-:W-:Y:S01]  /*2910*/  FMUL.FTZ R18, R85, R28 ;  /* 0x0000001c55127220 */ /* 0x003fe20000410000 */
[----:B------:R-:W-:-:S03]  /*2920*/  FMUL.FTZ R16, R28, 0.5 ;  /* 0x3f0000001c107820 */ /* 0x000fc60000410000 */
[----:B------:R-:W-:-:S04]  /*2930*/  FFMA R29, -R18, R18, R85 ;  /* 0x00000012121d7223 */ /* 0x000fc80000000155 */
[----:B------:R-:W-:Y:S02]  /*2940*/  FFMA R18, R29, R16, R18 ;  /* 0x000000101d127223 */ /* 0x000fe40000000012 */
.L_x_2000:
[----:B------:R-:W-:Y:S05]  /*2950*/  BSYNC B4 ;  /* 0x0000000000047941 */ /* 0x000fea0003800000 */
.L_x_1998:
        /* <DEDUP_REMOVED lines=10> */
[----:B------:R-:W-:Y:S02]  /*2a00*/  MOV R84, 0x2a20 ;  /* 0x00002a2000547802 */ /* 0x000fe40000000f00 */
[----:B------:R-:W-:Y:S05]  /*2a10*/  CALL.REL.NOINC `($__internal_34_$__cuda_sm20_rcp_rn_f32_slowpath) ;  /* 0x00001c6000007944 */ /* 0x000fea0003c00000 */
[----:B------:R-:W-:Y:S05]  /*2a20*/  BRA `(.L_x_2005) ;  /* 0x0000004000007947 */ /* 0x000fea0003800000 */
.L_x_2004:
[----:B------:R-:W0:Y:S02]  /*2a30*/  MUFU.RCP R29, R18 ;  /* 0x00000012001d7308 */ /* 0x000e240000001000 */
[----:B0-----:R-:W-:-:S04]  /*2a40*/  FFMA R16, R29, R18, -1 ;  /* 0xbf8000001d107423 */ /* 0x001fc80000000012 */
[----:B------:R-:W-:-:S04]  /*2a50*/  FADD.FTZ R16, -R16, -RZ ;  /* 0x800000ff10107221 */ /* 0x000fc80000010100 */
[----:B------:R-:W-:Y:S02]  /*2a60*/  FFMA R16, R29, R16, R29 ;  /* 0x000000101d107223 */ /* 0x000fe4000000001d */
.L_x_2005:
[----:B------:R-:W-:Y:S05]  /*2a70*/  BSYNC B5 ;  /* 0x0000000000057941 */ /* 0x000fea0003800000 */
.L_x_2003:
[----:B0-----:R-:W-:-:S04]  /*2a80*/  FMUL R18, R66, R83 ;  /* 0x0000005342127220 */ /* 0x001fc80000400000 */
[----:B------:R-:W-:-:S04]  /*2a90*/  FFMA R29, R69, R80, R18 ;  /* 0x00000050451d7223 */ /* 0x000fc80000000012 */
[----:B------:R-:W-:-:S04]  /*2aa0*/  FFMA R29, R68, R81, R29 ;  /* 0x00000051441d7223 */ /* 0x000fc8000000001d */
[-C--:B------:R-:W-:Y:S01]  /*2ab0*/  FMUL R85, R69, R29.reuse ;  /* 0x0000001d45557220 */ /* 0x080fe20000400000 */
[-C--:B------:R-:W-:Y:S01]  /*2ac0*/  FMUL R87, R66, R29.reuse ;  /* 0x0000001d42577220 */ /* 0x080fe20000400000 */
        /* <DEDUP_REMOVED lines=10> */
.L_x_2002:
[----:B------:R-:W-:Y:S05]  /*2b70*/  BSYNC B4 ;  /* 0x0000000000047941 */ /* 0x000fea0003800000 */
.L_x_2001:
[----:B------:R-:W-:Y:S01]  /*2b80*/  FSETP.GT.AND P2, PT, R57, RZ, PT ;  /* 0x000000ff3900720b */ /* 0x000fe20003f44000 */
[----:B------:R-:W-:Y:S01]  /*2b90*/  FADD R78, RZ, R78 ;  /* 0x0000004eff4e7221 */ /* 0x000fe20000000000 */
[----:B------:R-:W-:Y:S01]  /*2ba0*/  FSETP.GT.AND P1, PT, R59, R60, PT ;  /* 0x0000003c3b00720b */ /* 0x000fe20003f24000 */
[----:B------:R-:W-:Y:S01]  /*2bb0*/  BSSY B7, `(.L_x_2006) ;  /* 0x0000039000077945 */ /* 0x000fe20003800000 */
[----:B------:R-:W-:Y:S01]  /*2bc0*/  FADD R29, RZ, -R76 ;  /* 0x8000004cff1d7221 */ /* 0x000fe20000000000 */
[----:B------:R-:W-:Y:S01]  /*2bd0*/  FADD R83, RZ, -R17 ;  /* 0x80000011ff537221 */ /* 0x000fe20000000000 */
[C---:B------:R-:W-:Y:S01]  /*2be0*/  FSEL R18, R78.reuse, RZ, !P1 ;  /* 0x000000ff4e127208 */ /* 0x040fe20004800000 */
[----:B------:R-:W-:Y:S01]  /*2bf0*/  FADD R28, RZ, -R19 ;  /* 0x80000013ff1c7221 */ /* 0x000fe20000000000 */
[----:B------:R-:W-:-:S03]  /*2c00*/  FSEL R16, R78, RZ, P1 ;  /* 0x000000ff4e107208 */ /* 0x000fc60000800000 */
[----:B------:R-:W-:Y:S02]  /*2c10*/  FFMA R18, R18, c[0x0][0x2ac], RZ ;  /* 0x0000ab0012127a23 */ /* 0x000fe400000000ff */
[----:B------:R-:W-:Y:S05]  /*2c20*/  @!P2 BRA `(.L_x_2007) ;  /* 0x000003100000a947 */ /* 0x000fea0003800000 */
[----:B------:R-:W0:Y:S01]  /*2c30*/  MUFU.RCP R76, R57 ;  /* 0x00000039004c7308 */ /* 0x000e220000001000 */
[----:B------:R-:W-:Y:S01]  /*2c40*/  BSSY B8, `(.L_x_2008) ;  /* 0x000000e000087945 */ /* 0x000fe20003800000 */
[----:B------:R-:W-:-:S06]  /*2c50*/  FADD R81, RZ, -R18 ;  /* 0x80000012ff517221 */ /* 0x000fcc0000000000 */
[----:B------:R-:W1:Y:S01]  /*2c60*/  FCHK P1, R6, R57 ;  /* 0x0000003906007302 */ /* 0x000e620000020000 */
[----:B0-----:R-:W-:-:S04]  /*2c70*/  FFMA R17, -R57, R76, 1 ;  /* 0x3f80000039117423 */ /* 0x001fc8000000014c */
[----:B------:R-:W-:-:S04]  /*2c80*/  FFMA R17, R76, R17, R76 ;  /* 0x000000114c117223 */ /* 0x000fc8000000004c */
[----:B------:R-:W-:-:S04]  /*2c90*/  FFMA R76, R6, R17, RZ ;  /* 0x00000011064c7223 */ /* 0x000fc800000000ff */
[----:B------:R-:W-:-:S04]  /*2ca0*/  FFMA R19, -R57, R76, R6 ;  /* 0x0000004c39137223 */ /* 0x000fc80000000106 */
[----:B------:R-:W-:Y:S01]  /*2cb0*/  FFMA R17, R17, R19, R76 ;  /* 0x0000001311117223 */ /* 0x000fe2000000004c */
[----:B-1----:R-:W-:Y:S05]  /*2cc0*/  @!P1 BRA `(.L_x_2009) ;  /* 0x0000005000009947 */ /* 0x002fea0003800000 */
[----:B------:R-:W-:Y:S01]  /*2cd0*/  MOV R18, R6 ;  /* 0x0000000600127202 */ /* 0x000fe20000000f00 */
[----:B------:R-:W-:Y:S01]  /*2ce0*/  IMAD.MOV.U32 R19, RZ, RZ, R57 ;  /* 0x000000ffff137224 */ /* 0x000fe200078e0039 */
[----:B------:R-:W-:Y:S02]  /*2cf0*/  MOV R78, 0x2d10 ;  /* 0x00002d10004e7802 */ /* 0x000fe40000000f00 */
[----:B------:R-:W-:Y:S05]  /*2d00*/  CALL.REL.NOINC `($__internal_36_$__cuda_sm3x_div_rn_noftz_f32_slowpath) ;  /* 0x00001e3000007944 */ /* 0x000fea0003c00000 */
[----:B------:R-:W-:Y:S02]  /*2d10*/  MOV R17, R86 ;  /* 0x0000005600117202 */ /* 0x000fe40000000f00 */
.L_x_2009:
[----:B------:R-:W-:Y:S05]  /*2d20*/  BSYNC B8 ;  /* 0x0000000000087941 */ /* 0x000fea0003800000 */
.L_x_2008:
        /* <DEDUP_REMOVED lines=14> */
.L_x_2011:
[----:B------:R-:W-:Y:S05]  /*2e10*/  BSYNC B8 ;  /* 0x0000000000087941 */ /* 0x000fea0003800000 */
.L_x_2010:
        /* <DEDUP_REMOVED lines=14> */
.L_x_2013:
[----:B------:R-:W-:Y:S05]  /*2f00*/  BSYNC B8 ;  /* 0x0000000000087941 */ /* 0x000fea0003800000 */
.L_x_2012:
[C---:B------:R-:W-:Y:S01]  /*2f10*/  FFMA R84, R81.reuse, R17, R84 ;  /* 0x0000001151547223 */ /* 0x040fe20000000054 */
[C---:B------:R-:W-:Y:S01]  /*2f20*/  FFMA R85, R81.reuse, R76, R85 ;  /* 0x0000004c51557223 */ /* 0x040fe20000000055 */
[----:B------:R-:W-:Y:S02]  /*2f30*/  FFMA R82, R81, R19, R82 ;  /* 0x0000001351527223 */ /* 0x000fe40000000052 */
.L_x_2007:
[----:B------:R-:W-:Y:S05]  /*2f40*/  BSYNC B7 ;  /* 0x0000000000077941 */ /* 0x000fea0003800000 */
.L_x_2006:
[--C-:B------:R-:W-:Y:S01]  /*2f50*/  FADD R17, RZ, -R85.reuse ;  /* 0x80000055ff117221 */ /* 0x100fe20000000000 */
[----:B------:R-:W-:Y:S01]  /*2f60*/  FADD R19, RZ, -R84 ;  /* 0x80000054ff137221 */ /* 0x000fe20000000000 */
[--C-:B------:R-:W-:Y:S01]  /*2f70*/  FADD R18, RZ, -R82.reuse ;  /* 0x80000052ff127221 */ /* 0x100fe20000000000 */
[----:B------:R-:W-:Y:S01]  /*2f80*/  ISETP.NE.U32.AND P1, PT, RZ, c[0x0][0x330], PT ;  /* 0x0000cc00ff007a0c */ /* 0x000fe20003f25070 */
[C---:B------:R-:W-:Y:S01]  /*2f90*/  FMUL R81, R12.reuse, R17 ;  /* 0x000000110c517220 */ /* 0x040fe20000400000 */
[----:B------:R-:W-:Y:S01]  /*2fa0*/  FMUL R78, R12, R83 ;  /* 0x000000530c4e7220 */ /* 0x000fe20000400000 */
[----:B------:R-:W-:Y:S01]  /*2fb0*/  FADD R82, R49, R82 ;  /* 0x0000005231527221 */ /* 0x000fe20000000000 */
[----:B------:R-:W-:Y:S01]  /*2fc0*/  FADD R80, R50, R85 ;  /* 0x0000005532507221 */ /* 0x000fe20000000000 */
[-C--:B------:R-:W-:Y:S01]  /*2fd0*/  FFMA R76, R10, R19.reuse, R81 ;  /* 0x000000130a4c7223 */ /* 0x080fe20000000051 */
[----:B------:R-:W-:Y:S01]  /*2fe0*/  FFMA R49, R16, c[0x0][0x2a0], RZ ;  /* 0x0000a80010317a23 */ /* 0x000fe200000000ff */
[C---:B------:R-:W-:Y:S01]  /*2ff0*/  FFMA R16, R3.reuse, R19, RZ ;  /* 0x0000001303107223 */ /* 0x040fe200000000ff */
[----:B------:R-:W-:Y:S01]  /*3000*/  FFMA R50, R3, R17, RZ ;  /* 0x0000001103327223 */ /* 0x000fe200000000ff */
[-C--:B------:R-:W-:Y:S01]  /*3010*/  FFMA R76, R9, R18.reuse, R76 ;  /* 0x00000012094c7223 */ /* 0x080fe2000000004c */
[----:B------:R-:W-:Y:S01]  /*3020*/  ISETP.NE.AND.EX P1, PT, RZ, c[0x0][0x334], PT, P1 ;  /* 0x0000cd00ff007a0c */ /* 0x000fe20003f25310 */
[----:B------:R-:W-:Y:S01]  /*3030*/  FADD R87, R51, R84 ;  /* 0x0000005433577221 */ /* 0x000fe20000000000 */
[----:B------:R-:W-:Y:S01]  /*3040*/  FFMA R17, R3, R18, RZ ;  /* 0x0000001203117223 */ /* 0x000fe200000000ff */
[----:B------:R-:W-:Y:S01]  /*3050*/  FADD R19, RZ, R76 ;  /* 0x0000004cff137221 */ /* 0x000fe20000000000 */
[----:B------:R-:W-:-:S03]  /*3060*/  FFMA R51, R10, R29, R78 ;  /* 0x0000001d0a337223 */ /* 0x000fc6000000004e */
[-C--:B------:R-:W-:Y:S01]  /*3070*/  FFMA R16, R71, R19.reuse, R16 ;  /* 0x0000001347107223 */ /* 0x080fe20000000010 */
[-C--:B------:R-:W-:Y:S01]  /*3080*/  FFMA R17, R70, R19.reuse, R17 ;  /* 0x0000001346117223 */ /* 0x080fe20000000011 */
[-C--:B------:R-:W-:Y:S01]  /*3090*/  FFMA R78, R9, R28.reuse, R51 ;  /* 0x0000001c094e7223 */ /* 0x080fe20000000033 */
[----:B------:R-:W-:Y:S01]  /*30a0*/  FFMA R50, R73, R19, R50 ;  /* 0x0000001349327223 */ /* 0x000fe20000000032 */
[C---:B------:R-:W-:Y:S01]  /*30b0*/  FFMA R29, R61.reuse, R29, R16 ;  /* 0x0000001d3d1d7223 */ /* 0x040fe20000000010 */
[----:B------:R-:W-:Y:S01]  /*30c0*/  FFMA R81, R61, R28, R17 ;  /* 0x0000001c3d517223 */ /* 0x000fe20000000011 */
[----:B------:R-:W-:Y:S01]  /*30d0*/  FADD R49, R49, R78 ;  /* 0x0000004e31317221 */ /* 0x000fe20000000000 */
[-C--:B------:R-:W-:Y:S01]  /*30e0*/  FFMA R16, R10, R19.reuse, RZ ;  /* 0x000000130a107223 */ /* 0x080fe200000000ff */
[-C--:B------:R-:W-:Y:S01]  /*30f0*/  FFMA R17, R12, R19.reuse, RZ ;  /* 0x000000130c117223 */ /* 0x080fe200000000ff */
[----:B------:R-:W-:Y:S01]  /*3100*/  FFMA R19, R9, R19, RZ ;  /* 0x0000001309137223 */ /* 0x000fe200000000ff */
[----:B------:R-:W-:Y:S01]  /*3110*/  FFMA R83, R61, R83, R50 ;  /* 0x000000533d537223 */ /* 0x000fe20000000032 */
[----:B------:R-:W-:Y:S01]  /*3120*/  FADD R28, RZ, R49 ;  /* 0x00000031ff1c7221 */ /* 0x000fe20000000000 */
[----:B------:R-:W-:Y:S01]  /*3130*/  FADD R51, R16, R87 ;  /* 0x0000005710337221 */ /* 0x000fe20000000000 */
[----:B------:R-:W-:Y:S01]  /*3140*/  FADD R85, RZ, -R16 ;  /* 0x80000010ff557221 */ /* 0x000fe20000000000 */
[----:B------:R-:W-:Y:S01]  /*3150*/  FADD R50, R17, R80 ;  /* 0x0000005011327221 */ /* 0x000fe20000000000 */
[----:B------:R-:W-:Y:S01]  /*3160*/  FADD R49, R19, R82 ;  /* 0x0000005213317221 */ /* 0x000fe20000000000 */
[----:B------:R-:W-:Y:S01]  /*3170*/  FADD R87, RZ, -R17 ;  /* 0x80000011ff577221 */ /* 0x000fe20000000000 */
[----:B------:R-:W-:Y:S01]  /*3180*/  FADD R89, RZ, -R19 ;  /* 0x80000013ff597221 */ /* 0x000fe20000000000 */
[----:B------:R-:W-:Y:S05]  /*3190*/  @!P1 BRA `(.L_x_2014) ;  /* 0x0000009000009947 */ /* 0x000fea0003800000 */
[----:B------:R-:W-:Y:S01]  /*31a0*/  IMAD R16, R74, c[0x0][0x350], RZ ;  /* 0x0000d4004a107a24 */ /* 0x000fe200078e02ff */
[----:B------:R-:W-:-:S03]  /*31b0*/  MOV R18, c[0x0][0x350] ;  /* 0x0000d40000127a02 */ /* 0x000fc60000000f00 */
[C---:B------:R-:W-:Y:S02]  /*31c0*/  IMAD R19, R79.reuse, UR14, R16 ;  /* 0x0000000e4f137c24 */ /* 0x040fe4000f8e0210 */
[----:B------:R-:W-:-:S04]  /*31d0*/  IMAD.WIDE.U32 R16, R79, R18, c[0x0][0x330] ;  /* 0x0000cc004f107625 */ /* 0x000fc800078e0012 */
[----:B------:R-:W-:-:S05]  /*31e0*/  IMAD.IADD R17, R17, 0x1, R19 ;  /* 0x0000000111117824 */ /* 0x000fca00078e0213 */
[----:B------:R0:W-:Y:S04]  /*31f0*/  RED.E.ADD.F32.FTZ.RN.STRONG.GPU [R16.64], R85 ;  /* 0x000000551000798e */ /* 0x0001e8000c10e792 */
[----:B------:R0:W-:Y:S04]  /*3200*/  RED.E.ADD.F32.FTZ.RN.STRONG.GPU [R16.64+0x4], R87 ;  /* 0x000004571000798e */ /* 0x0001e8000c10e792 */
[----:B------:R0:W-:Y:S01]  /*3210*/  RED.E.ADD.F32.FTZ.RN.STRONG.GPU [R16.64+0x8], R89 ;  /* 0x000008591000798e */ /* 0x0001e2000c10e792 */
[----:B------:R-:W-:Y:S05]  /*3220*/  BRA `(.L_x_2015) ;  /* 0x000000b000007947 */ /* 0x000fea0003800000 */
.L_x_2014:
        /* <DEDUP_REMOVED lines=11> */
.L_x_2015:
[----:B0-----:R-:W-:Y:S01]  /*32e0*/  FMUL R85, R58, R58 ;  /* 0x0000003a3a557220 */ /* 0x001fe20000400000 */
[----:B------:R-:W-:Y:S01]  /*32f0*/  FMUL R16, R13, R83 ;  /* 0x000000530d107220 */ /* 0x000fe20000400000 */
[----:B------:R-:W-:Y:S02]  /*3300*/  BSSY B7, `(.L_x_2016) ;  /* 0x000000f000077945 */ /* 0x000fe40003800000 */
[----:B------:R-:W0:Y:S01]  /*3310*/  MUFU.RCP R19, R85 ;  /* 0x0000005500137308 */ /* 0x000e220000001000 */
[----:B------:R-:W-:-:S04]  /*3320*/  FFMA R17, R11, R29, R16 ;  /* 0x0000001d0b117223 */ /* 0x000fc80000000010 */
        /* <DEDUP_REMOVED lines=10> */
[----:B------:R-:W-:Y:S05]  /*33d0*/  CALL.REL.NOINC `($__internal_36_$__cuda_sm3x_div_rn_noftz_f32_slowpath) ;  /* 0x0000176000007944 */ /* 0x000fea0003c00000 */
[----:B------:R-:W-:Y:S02]  /*33e0*/  MOV R17, R86 ;  /* 0x0000005600117202 */ /* 0x000fe40000000f00 */
.L_x_2017:
[----:B------:R-:W-:Y:S05]  /*33f0*/  BSYNC B7 ;  /* 0x0000000000077941 */ /* 0x000fea0003800000 */
.L_x_2016:
        /* <DEDUP_REMOVED lines=14> */
.L_x_2019:
[----:B------:R-:W-:Y:S05]  /*34e0*/  BSYNC B7 ;  /* 0x0000000000077941 */ /* 0x000fea0003800000 */
.L_x_2018:
        /* <DEDUP_REMOVED lines=15> */
.L_x_2021:
[----:B------:R-:W-:Y:S05]  /*35e0*/  BSYNC B7 ;  /* 0x0000000000077941 */ /* 0x000fea0003800000 */
.L_x_2020:
        /* <DEDUP_REMOVED lines=15> */
.L_x_2023:
[----:B------:R-:W-:Y:S05]  /*36e0*/  BSYNC B7 ;  /* 0x0000000000077941 */ /* 0x000fea0003800000 */
.L_x_2022:
[----:B------:R-:W-:Y:S01]  /*36f0*/  FMUL R82, R77, R77 ;  /* 0x0000004d4d527220 */ /* 0x000fe20000400000 */
[----:B------:R-:W-:Y:S01]  /*3700*/  BSSY B7, `(.L_x_2024) ;  /* 0x0000010000077945 */ /* 0x000fe20003800000 */
[----:B------:R-:W-:Y:S01]  /*3710*/  FADD R81, RZ, R16 ;  /* 0x00000010ff517221 */ /* 0x000fe20000000000 */
[----:B------:R-:W-:Y:S01]  /*3720*/  FADD R80, RZ, -R17 ;  /* 0x80000011ff507221 */ /* 0x000fe20000000000 */
        /* <DEDUP_REMOVED lines=13> */
.L_x_2025:
[----:B------:R-:W-:Y:S05]  /*3800*/  BSYNC B7 ;  /* 0x0000000000077941 */ /* 0x000fea0003800000 */
.L_x_2024:
[----:B------:R-:W-:Y:S02]  /*3810*/  FADD R16, RZ, -R16 ;  /* 0x80000010ff107221 */ /* 0x000fe40000000000 */
.L_x_1991:
[----:B------:R-:W-:Y:S05]  /*3820*/  BSYNC B3 ;  /* 0x0000000000037941 */ /* 0x000fea0003800000 */
.L_x_1990:
[----:B------:R-:W-:Y:S01]  /*3830*/  ISETP.NE.U32.AND P1, PT, RZ, c[0x0][0x368], PT ;  /* 0x0000da00ff007a0c */ /* 0x000fe20003f25070 */
[--C-:B------:R-:W-:Y:S01]  /*3840*/  FADD R53, R53, R16.reuse ;  /* 0x0000001035357221 */ /* 0x100fe20000000000 */
[----:B------:R-:W-:Y:S02]  /*3850*/  FADD R19, RZ, R16 ;  /* 0x00000010ff137221 */ /* 0x000fe40000000000 */
[----:B------:R-:W-:-:S13]  /*3860*/  ISETP.NE.AND.EX P1, PT, RZ, c[0x0][0x36c], PT, P1 ;  /* 0x0000db00ff007a0c */ /* 0x000fda0003f25310 */
[----:B------:R-:W-:Y:S05]  /*3870*/  @!P1 BRA `(.L_x_2026) ;  /* 0x0000007000009947 */ /* 0x000fea0003800000 */
[----:B------:R-:W-:Y:S01]  /*3880*/  IMAD R16, R74, c[0x0][0x388], RZ ;  /* 0x0000e2004a107a24 */ /* 0x000fe200078e02ff */
[----:B------:R-:W-:-:S03]  /*3890*/  MOV R18, c[0x0][0x388] ;  /* 0x0000e20000127a02 */ /* 0x000fc60000000f00 */
[C---:B------:R-:W-:Y:S02]  /*38a0*/  IMAD R15, R79.reuse, UR11, R16 ;  /* 0x0000000b4f0f7c24 */ /* 0x040fe4000f8e0210 */
[----:B------:R-:W-:-:S04]  /*38b0*/  IMAD.WIDE.U32 R16, R79, R18, c[0x0][0x368] ;  /* 0x0000da004f107625 */ /* 0x000fc800078e0012 */
[----:B------:R-:W-:-:S05]  /*38c0*/  IMAD.IADD R17, R17, 0x1, R15 ;  /* 0x0000000111117824 */ /* 0x000fca00078e020f */
[----:B------:R0:W-:Y:S01]  /*38d0*/  RED.E.ADD.F32.FTZ.RN.STRONG.GPU [R16.64], R19 ;  /* 0x000000131000798e */ /* 0x0001e2000c10e792 */
[----:B------:R-:W-:Y:S05]  /*38e0*/  BRA `(.L_x_2027) ;  /* 0x0000009000007947 */ /* 0x000fea0003800000 */
.L_x_2026:
        /* <DEDUP_REMOVED lines=9> */
.L_x_2027:
[----:B------:R-:W-:Y:S01]  /*3980*/  ISETP.NE.U32.AND P1, PT, RZ, c[0x0][0x3a0], PT ;  /* 0x0000e800ff007a0c */ /* 0x000fe20003f25070 */
[----:B0-----:R-:W-:-:S03]  /*3990*/  FADD R19, RZ, -R28 ;  /* 0x8000001cff137221 */ /* 0x001fc60000000000 */
[----:B------:R-:W-:-:S13]  /*39a0*/  ISETP.NE.AND.EX P1, PT, RZ, c[0x0][0x3a4], PT, P1 ;  /* 0x0000e900ff007a0c */ /* 0x000fda0003f25310 */
        /* <DEDUP_REMOVED lines=8> */
.L_x_2028:
        /* <DEDUP_REMOVED lines=9> */
.L_x_2029:
[----:B------:R-:W-:Y:S01]  /*3ac0*/  FSETP.GT.AND P1, PT, R58, RZ, PT ;  /* 0x000000ff3a00720b */ /* 0x000fe20003f24000 */
[----:B------:R-:W-:Y:S01]  /*3ad0*/  FADD R15, RZ, R28 ;  /* 0x0000001cff0f7221 */ /* 0x000fe20000000000 */
[----:B------:R-:W-:Y:S03]  /*3ae0*/  BSSY B3, `(.L_x_2030) ;  /* 0x0000034000037945 */ /* 0x000fe60003800000 */
[----:B------:R-:W-:Y:S01]  /*3af0*/  FADD R80, R15, R80 ;  /* 0x000000500f507221 */ /* 0x000fe20000000000 */
[----:B------:R-:W-:-:S07]  /*3b00*/  FADD R52, R52, -R15 ;  /* 0x8000000f34347221 */ /* 0x000fce0000000000 */
[----:B------:R-:W-:Y:S05]  /*3b10*/  @!P1 BRA `(.L_x_2031) ;  /* 0x0000030000009947 */ /* 0x000fea0003800000 */
[----:B------:R-:W1:Y:S01]  /*3b20*/  MUFU.RCP R15, R58 ;  /* 0x0000003a000f7308 */ /* 0x000e620000001000 */
[----:B------:R-:W-:Y:S07]  /*3b30*/  BSSY B7, `(.L_x_2032) ;  /* 0x000000d000077945 */ /* 0x000fee0003800000 */
[----:B------:R-:W2:Y:S01]  /*3b40*/  FCHK P1, R11, R58 ;  /* 0x0000003a0b007302 */ /* 0x000ea20000020000 */
[----:B01----:R-:W-:-:S04]  /*3b50*/  FFMA R16, -R58, R15, 1 ;  /* 0x3f8000003a107423 */ /* 0x003fc8000000010f */
[----:B------:R-:W-:-:S04]  /*3b60*/  FFMA R16, R15, R16, R15 ;  /* 0x000000100f107223 */ /* 0x000fc8000000000f */
[----:B------:R-:W-:-:S04]  /*3b70*/  FFMA R15, R11, R16, RZ ;  /* 0x000000100b0f7223 */ /* 0x000fc800000000ff */
[----:B------:R-:W-:-:S04]  /*3b80*/  FFMA R17, -R58, R15, R11 ;  /* 0x0000000f3a117223 */ /* 0x000fc8000000010b */
[----:B------:R-:W-:Y:S01]  /*3b90*/  FFMA R15, R16, R17, R15 ;  /* 0x00000011100f7223 */ /* 0x000fe2000000000f */
[----:B--2---:R-:W-:Y:S05]  /*3ba0*/  @!P1 BRA `(.L_x_2033) ;  /* 0x0000005000009947 */ /* 0x004fea0003800000 */
[----:B------:R-:W-:Y:S02]  /*3bb0*/  MOV R18, R11 ;  /* 0x0000000b00127202 */ /* 0x000fe40000000f00 */
[----:B------:R-:W-:Y:S02]  /*3bc0*/  MOV R19, R58 ;  /* 0x0000003a00137202 */ /* 0x000fe40000000f00 */
[----:B------:R-:W-:Y:S02]  /*3bd0*/  MOV R78, 0x3bf0 ;  /* 0x00003bf0004e7802 */ /* 0x000fe40000000f00 */
[----:B------:R-:W-:Y:S05]  /*3be0*/  CALL.REL.NOINC `($__internal_36_$__cuda_sm3x_div_rn_noftz_f32_slowpath) ;  /* 0x00000f5000007944 */ /* 0x000fea0003c00000 */
[----:B------:R-:W-:Y:S02]  /*3bf0*/  IMAD.MOV.U32 R15, RZ, RZ, R86 ;  /* 0x000000ffff0f7224 */ /* 0x000fe400078e0056 */
.L_x_2033:
[----:B------:R-:W-:Y:S05]  /*3c00*/  BSYNC B7 ;  /* 0x0000000000077941 */ /* 0x000fea0003800000 */
.L_x_2032:
        /* <DEDUP_REMOVED lines=14> */
.L_x_2035:
[----:B------:R-:W-:Y:S05]  /*3cf0*/  BSYNC B7 ;  /* 0x0000000000077941 */ /* 0x000fea0003800000 */
.L_x_2034:
        /* <DEDUP_REMOVED lines=14> */
.L_x_2037:
[----:B------:R-:W-:Y:S05]  /*3de0*/  BSYNC B7 ;  /* 0x0000000000077941 */ /* 0x000fea0003800000 */
.L_x_2036:
[C---:B------:R-:W-:Y:S01]  /*3df0*/  FFMA R29, R80.reuse, R15, R29 ;  /* 0x0000000f501d7223 */ /* 0x040fe2000000001d */
[C---:B------:R-:W-:Y:S01]  /*3e00*/  FFMA R76, R80.reuse, R17, R76 ;  /* 0x00000011504c7223 */ /* 0x040fe2000000004c */
[----:B------:R-:W-:Y:S02]  /*3e10*/  FFMA R81, R80, R16, R81 ;  /* 0x0000001050517223 */ /* 0x000fe40000000051 */
.L_x_2031:
[----:B------:R-:W-:Y:S05]  /*3e20*/  BSYNC B3 ;  /* 0x0000000000037941 */ /* 0x000fea0003800000 */
.L_x_2030:
[----:B------:R-:W-:Y:S01]  /*3e30*/  ISETP.NE.U32.AND P1, PT, RZ, c[0x0][0x2f8], PT ;  /* 0x0000be00ff007a0c */ /* 0x000fe20003f25070 */
[----:B------:R-:W-:Y:S01]  /*3e40*/  FADD R48, R48, R29 ;  /* 0x0000001d30307221 */ /* 0x000fe20000000000 */
[----:B------:R-:W-:Y:S01]  /*3e50*/  FADD R46, R46, R81 ;  /* 0x000000512e2e7221 */ /* 0x000fe20000000000 */
[--C-:B------:R-:W-:Y:S01]  /*3e60*/  FADD R47, R47, R76.reuse ;  /* 0x0000004c2f2f7221 */ /* 0x100fe20000000000 */
[----:B------:R-:W-:Y:S01]  /*3e70*/  ISETP.NE.AND.EX P1, PT, RZ, c[0x0][0x2fc], PT, P1 ;  /* 0x0000bf00ff007a0c */ /* 0x000fe20003f25310 */
[----:B------:R-:W-:Y:S01]  /*3e80*/  FADD R29, RZ, -R29 ;  /* 0x8000001dff1d7221 */ /* 0x000fe20000000000 */
[----:B0-----:R-:W-:Y:S01]  /*3e90*/  FADD R19, RZ, -R76 ;  /* 0x8000004cff137221 */ /* 0x001fe20000000000 */
[----:B------:R-:W-:-:S10]  /*3ea0*/  FADD R81, RZ, -R81 ;  /* 0x80000051ff517221 */ /* 0x000fd40000000000 */
        /* <DEDUP_REMOVED lines=10> */
.L_x_2038:
        /* <DEDUP_REMOVED lines=8> */
[----:B------:R0:W-:Y:S04]  /*3fd0*/  RED.E.ADD.F32.FTZ.RN.STRONG.GPU [R16.64], R29 ;  /* 0x0000001d1000798e */ /* 0x0001e8000c10e792 */
[----:B------:R0:W-:Y:S04]  /*3fe0*/  RED.E.ADD.F32.FTZ.RN.STRONG.GPU [R16.64+0x4], R19 ;  /* 0x000004131000798e */ /* 0x0001e8000c10e792 */
[----:B------:R0:W-:Y:S02]  /*3ff0*/  RED.E.ADD.F32.FTZ.RN.STRONG.GPU [R16.64+0x8], R81 ;  /* 0x000008511000798e */ /* 0x0001e4000c10e792 */
.L_x_1989:
[----:B------:R-:W-:Y:S05]  /*4000*/  BSYNC B6 ;  /* 0x0000000000067941 */ /* 0x000fea0003800000 */
.L_x_1988:
[----:B------:R-:W-:Y:S05]  /*4010*/  BRA `(.L_x_2039) ;  /* 0xffffd06000007947 */ /* 0x000fea000383ffff */
.L_x_1965:
[----:B------:R-:W-:Y:S05]  /*4020*/  BSYNC B0 ;  /* 0x0000000000007941 */ /* 0x000fea0003800000 */
.L_x_1962:
[----:B------:R-:W-:Y:S01]  /*4030*/  ISETP.NE.U32.AND P1, PT, RZ, c[0x0][0x368], PT ;  /* 0x0000da00ff007a0c */ /* 0x000fe20003f25070 */
[----:B------:R-:W-:Y:S01]  /*4040*/  FADD R9, RZ, R52 ;  /* 0x00000034ff097221 */ /* 0x000fe20000000000 */
[----:B------:R-:W-:-:S02]  /*4050*/  FADD R53, RZ, R53 ;  /* 0x00000035ff357221 */ /* 0x000fc40000000000 */
        /* <DEDUP_REMOVED lines=9> */
.L_x_2040:
        /* <DEDUP_REMOVED lines=9> */
.L_x_2041:
        /* <DEDUP_REMOVED lines=10> */
.L_x_2042:
[----:B------:R-:W-:-:S04]  /*4220*/  ISETP.NE.U32.AND P1, PT, RZ, c[0x0][0x238], PT ;  /* 0x00008e00ff007a0c */ /* 0x000fc80003f25070 */
[----:B------:R-:W-:-:S13]  /*4230*/  ISETP.NE.AND.EX P1, PT, RZ, c[0x0][0x23c], PT, P1 ;  /* 0x00008f00ff007a0c */ /* 0x000fda0003f25310 */
[----:B------:R-:W-:Y:S05]  /*4240*/  @!P1 BRA `(.L_x_2043) ;  /* 0x0000006000009947 */ /* 0x000fea0003800000 */
[----:B0-----:R-:W-:Y:S01]  /*4250*/  MOV R7, c[0x0][0x250] ;  /* 0x0000940000077a02 */ /* 0x001fe20000000f00 */
[----:B------:R-:W-:-:S04]  /*4260*/  IMAD R5, R33, c[0x0][0x250], RZ ;  /* 0x0000940021057a24 */ /* 0x000fc800078e02ff */
[C---:B------:R-:W-:Y:S02]  /*4270*/  IMAD R5, R32.reuse, UR7, R5 ;  /* 0x0000000720057c24 */ /* 0x040fe4000f8e0205 */
[----:B------:R-:W-:-:S04]  /*4280*/  IMAD.WIDE.U32 R6, R32, R7, c[0x0][0x238] ;  /* 0x00008e0020067625 */ /* 0x000fc800078e0007 */
[----:B------:R-:W-:-:S05]  /*4290*/  IMAD.IADD R7, R5, 0x1, R7 ;  /* 0x0000000105077824 */ /* 0x000fca00078e0207 */
[----:B------:R0:W-:Y:S02]  /*42a0*/  RED.E.ADD.F32.FTZ.RN.STRONG.GPU [R6.64], R9 ;  /* 0x000000090600798e */ /* 0x0001e4000c10e792 */
.L_x_2043:
        /* <DEDUP_REMOVED lines=15> */
.L_x_2044:
        /* <DEDUP_REMOVED lines=11> */
.L_x_2045:
[----:B------:R-:W-:Y:S01]  /*4450*/  ISETP.NE.U32.AND P1, PT, RZ, c[0x0][0x2f8], PT ;  /* 0x0000be00ff007a0c */ /* 0x000fe20003f25070 */
[----:B------:R-:W-:Y:S01]  /*4460*/  FADD R5, RZ, R48 ;  /* 0x00000030ff057221 */ /* 0x000fe20000000000 */
[----:B------:R-:W-:Y:S01]  /*4470*/  FADD R47, RZ, R47 ;  /* 0x0000002fff2f7221 */ /* 0x000fe20000000000 */
[----:B0-----:R-:W-:Y:S01]  /*4480*/  FADD R9, RZ, R46 ;  /* 0x0000002eff097221 */ /* 0x001fe20000000000 */
        /* <DEDUP_REMOVED lines=11> */
.L_x_2046:
        /* <DEDUP_REMOVED lines=11> */
.L_x_1960:
[----:B------:R-:W-:Y:S05]  /*45f0*/  BSYNC B1 ;  /* 0x0000000000017941 */ /* 0x000fea0003800000 */
.L_x_1959:
[----:B0-----:R-:W-:-:S04]  /*4600*/  IMAD.MOV.U32 R5, RZ, RZ, c[0x0][0x0] ;  /* 0x00000000ff057624 */ /* 0x001fc800078e00ff */
[----:B------:R-:W-:-:S05]  /*4610*/  IMAD.WIDE.U32 R30, R5, c[0x0][0xc], R30 ;  /* 0x00000300051e7a25 */ /* 0x000fca00078e001e */
[----:B------:R-:W-:-:S04]  /*4620*/  ISETP.GE.U32.AND P1, PT, R30, c[0x0][0x178], PT ;  /* 0x00005e001e007a0c */ /* 0x000fc80003f26070 */
[----:B------:R-:W-:-:S13]  /*4630*/  ISETP.GE.U32.AND.EX P1, PT, R31, c[0x0][0x17c], PT, P1 ;  /* 0x00005f001f007a0c */ /* 0x000fda0003f26110 */
[----:B------:R-:W-:Y:S01]  /*4640*/  @P1 CALL.REL.NOINC `(.L_x_2047) ;  /* 0x0000001000001944 */ /* 0x000fe20003c00000 */
[----:B------:R-:W-:Y:S05]  /*4650*/  BRA `(.L_x_2048) ;  /* 0xffffbba000007947 */ /* 0x000fea000383ffff */
.L_x_2047:
[----:B------:R-:W-:Y:S05]  /*4660*/  BSYNC B2 ;  /* 0x0000000000027941 */ /* 0x000fea0003800000 */
.L_x_1958:
[----:B------:R-:W-:Y:S05]  /*4670*/  EXIT ;  /* 0x000000000000794d */ /* 0x000fea0003800000 */
        .weak           $__internal_34_$__cuda_sm20_rcp_rn_f32_slowpath
        .type           $__internal_34_$__cuda_sm20_rcp_rn_f32_slowpath,@function
        .size           $__internal_34_$__cuda_sm20_rcp_rn_f32_slowpath,($__internal_35_$__cuda_sm20_sqrt_rn_f32_slowpath - $__internal_34_$__cuda_sm20_rcp_rn_f32_slowpath)
$__internal_34_$__cuda_sm20_rcp_rn_f32_slowpath:
        /* <DEDUP_REMOVED lines=15> */
.L_x_2050:
        /* <DEDUP_REMOVED lines=11> */
[----:B------:R-:W-:Y:S02]  /*4820*/  MOV R29, 0x3 ;  /* 0x00000003001d7802 */ /* 0x000fe40000000f00 */
[----:B------:R-:W-:Y:S02]  /*4830*/  LOP3.LUT R82, R82, 0x7fffff, RZ, 0xc0, !PT ;  /* 0x007fffff52527812 */ /* 0x000fe400078ec0ff */
[----:B------:R-:W-:Y:S02]  /*4840*/  SHF.L.U32 R29, R29, R88, RZ ;  /* 0x000000581d1d7219 */ /* 0x000fe400000006ff */
[----:B------:R-:W-:Y:S02]  /*4850*/  LOP3.LUT R82, R82, 0x800000, RZ, 0xfc, !PT ;  /* 0x0080000052527812 */ /* 0x000fe400078efcff */
[----:B------:R-:W-:-:S02]  /*4860*/  SEL R28, RZ, 0xffffffff, !P1 ;  /* 0xffffffffff1c7807 */ /* 0x000fc40004800000 */
[----:B------:R-:W-:Y:S02]  /*4870*/  LOP3.LUT R29, R29, R82, RZ, 0xc0, !PT ;  /* 0x000000521d1d7212 */ /* 0x000fe400078ec0ff */
[----:B------:R-:W-:Y:S02]  /*4880*/  IADD3 R85, -R28, RZ, RZ ;  /* 0x000000ff1c557210 */ /* 0x000fe40007ffe1ff */
[-C--:B------:R-:W-:Y:S02]  /*4890*/  SHF.R.U32.HI R29, RZ, R88.reuse, R29 ;  /* 0x00000058ff1d7219 */ /* 0x080fe4000001161d */
[----:B------:R-:W-:Y:S02]  /*48a0*/  LOP3.LUT P2, RZ, R85, R88, R82, 0xf8, !PT ;  /* 0x0000005855ff7212 */ /* 0x000fe4000784f852 */
[C---:B------:R-:W-:Y:S02]  /*48b0*/  LOP3.LUT P1, RZ, R29.reuse, 0x1, RZ, 0xc0, !PT ;  /* 0x000000011dff7812 */ /* 0x040fe4000782c0ff */
[----:B------:R-:W-:-:S02]  /*48c0*/  LOP3.LUT P3, RZ, R29, 0x2, RZ, 0xc0, !PT ;  /* 0x000000021dff7812 */ /* 0x000fc4000786c0ff */
[----:B------:R-:W-:Y:S02]  /*48d0*/  IADD3 R29, R86, -0xfc, RZ ;  /* 0xffffff04561d7810 */ /* 0x000fe40007ffe0ff */
[----:B------:R-:W-:Y:S02]  /*48e0*/  PLOP3.LUT P1, PT, P1, P2, P3, 0xe0, 0x0 ;  /* 0x000000000000781c */ /* 0x000fe40000f25c30 */
        /* <DEDUP_REMOVED lines=9> */
.L_x_2052:
[----:B------:R0:W1:Y:S02]  /*4980*/  MUFU.RCP R28, R18 ;  /* 0x00000012001c7308 */ /* 0x0000640000001000 */
.L_x_2051:
[----:B------:R-:W-:Y:S05]  /*4990*/  BSYNC B7 ;  /* 0x0000000000077941 */ /* 0x000fea0003800000 */
.L_x_2049:
[----:B-1----:R-:W-:Y:S01]  /*49a0*/  MOV R16, R28 ;  /* 0x0000001c00107202 */ /* 0x002fe20000000f00 */
[----:B------:R-:W-:Y:S01]  /*49b0*/  IMAD.MOV.U32 R29, RZ, RZ, 0x0 ;  /* 0x00000000ff1d7424 */ /* 0x000fe200078e00ff */
[----:B------:R-:W-:-:S04]  /*49c0*/  MOV R28, R84 ;  /* 0x00000054001c7202 */ /* 0x000fc80000000f00 */
[----:B------:R-:W-:Y:S05]  /*49d0*/  RET.REL.NODEC R28 `(solve_particle_particle_contacts_cuda_kernel_backward) ;  /* 0xffffb6201c007950 */ /* 0x000fea0003c3ffff */
        .weak           $__internal_35_$__cuda_sm20_sqrt_rn_f32_slowpath
        .type           $__internal_35_$__cuda_sm20_sqrt_rn_f32_slowpath,@function
        .size           $__internal_35_$__cuda_sm20_sqrt_rn_f32_slowpath,($__internal_36_$__cuda_sm3x_div_rn_noftz_f32_slowpath - $__internal_35_$__cuda_sm20_sqrt_rn_f32_slowpath)
$__internal_35_$__cuda_sm20_sqrt_rn_f32_slowpath:
        /* <DEDUP_REMOVED lines=19> */
.L_x_2053:
[----:B------:R-:W-:Y:S02]  /*4b10*/  MOV R28, R84 ;  /* 0x00000054001c7202 */ /* 0x000fe40000000f00 */
[----:B------:R-:W-:-:S04]  /*4b20*/  MOV R29, 0x0 ;  /* 0x00000000001d7802 */ /* 0x000fc80000000f00 */
[----:B------:R-:W-:Y:S05]  /*4b30*/  RET.REL.NODEC R28 `(solve_particle_particle_contacts_cuda_kernel_backward) ;  /* 0xffffb4c01c007950 */ /* 0x000fea0003c3ffff */
        .weak           $__internal_36_$__cuda_sm3x_div_rn_noftz_f32_slowpath
        .type           $__internal_36_$__cuda_sm3x_div_rn_noftz_f32_slowpath,@function
        .size           $__internal_36_$__cuda_sm3x_div_rn_noftz_f32_slowpath,(.L_x_2450 - $__internal_36_$__cuda_sm3x_div_rn_noftz_f32_slowpath)
$__internal_36_$__cuda_sm3x_div_rn_noftz_f32_slowpath:
[----:B------:R-:W-:Y:S01]  /*4b40*/  SHF.R.U32.HI R86, RZ, 0x17, R19 ;  /* 0x00000017ff567819 */ /* 0x000fe20000011613 */
[----:B------:R-:W-:Y:S03]  /*4b50*/  BSSY B4, `(.L_x_2054) ;  /* 0x0000062000047945 */ /* 0x000fe60003800000 */
[----:B------:R-:W-:Y:S02]  /*4b60*/  LOP3.LUT R92, R86, 0xff, RZ, 0xc0, !PT ;  /* 0x000000ff565c7812 */ /* 0x000fe400078ec0ff */
[----:B------:R-:W-:Y:S02]  /*4b70*/  SHF.R.U32.HI R86, RZ, 0x17, R18 ;  /* 0x00000017ff567819 */ /* 0x000fe40000011612 */
[----:B------:R-:W-:Y:S02]  /*4b80*/  IADD3 R88, R92, -0x1, RZ ;  /* 0xffffffff5c587810 */ /* 0x000fe40007ffe0ff */
[----:B------:R-:W-:-:S02]  /*4b90*/  LOP3.LUT R90, R86, 0xff, RZ, 0xc0, !PT ;  /* 0x000000ff565a7812 */ /* 0x000fc400078ec0ff */
[----:B------:R-:W-:Y:S02]  /*4ba0*/  ISETP.GT.U32.AND P2, PT, R88, 0xfd, PT ;  /* 0x000000fd5800780c */ /* 0x000fe40003f44070 */
[----:B------:R-:W-:-:S04]  /*4bb0*/  IADD3 R87, R90, -0x1, RZ ;  /* 0xffffffff5a577810 */ /* 0x000fc80007ffe0ff */
        /* <DEDUP_REMOVED lines=26> */
.L_x_2055:
[----:B------:R-:W-:Y:S01]  /*4d60*/  LEA R88, R92, 0xc0800000, 0x17 ;  /* 0xc08000005c587811 */ /* 0x000fe200078eb8ff */
[----:B------:R-:W-:Y:S04]  /*4d70*/  BSSY B5, `(.L_x_2060) ;  /* 0x0000036000057945 */ /* 0x000fe80003800000 */
[----:B------:R-:W-:Y:S01]  /*4d80*/  IMAD.IADD R88, R19, 0x1, -R88 ;  /* 0x0000000113587824 */ /* 0x000fe200078e0a58 */
[----:B------:R-:W-:-:S03]  /*4d90*/  IADD3 R19, R90, -0x7f, RZ ;  /* 0xffffff815a137810 */ /* 0x000fc60007ffe0ff */
[----:B------:R-:W0:Y:S01]  /*4da0*/  MUFU.RCP R87, R88 ;  /* 0x0000005800577308 */ /* 0x000e220000001000 */
[----:B------:R-:W-:Y:S01]  /*4db0*/  FADD.FTZ R89, -R88, -RZ ;  /* 0x800000ff58597221 */ /* 0x000fe20000010100 */
        /* <DEDUP_REMOVED lines=26> */
[----:B------:R-:W-:Y:S02]  /*4f60*/  ISETP.NE.AND P3, PT, R88, RZ, PT ;  /* 0x000000ff5800720c */ /* 0x000fe40003f65270 */
[----:B------:R-:W-:Y:S02]  /*4f70*/  LOP3.LUT R86, R86, 0x7fffff, RZ, 0xc0, !PT ;  /* 0x007fffff56567812 */ /* 0x000fe400078ec0ff */
[----:B------:R-:W-:Y:S02]  /*4f80*/  FSETP.NEU.FTZ.AND P2, PT, R18, R87, PT ;  /* 0x000000571200720b */ /* 0x000fe40003f5d000 */
[----:B------:R-:W-:Y:S02]  /*4f90*/  LOP3.LUT R86, R86, 0x800000, RZ, 0xfc, !PT ;  /* 0x0080000056567812 */ /* 0x000fe400078efcff */
[----:B------:R-:W-:-:S02]  /*4fa0*/  IADD3 R87, R88, 0x20, RZ ;  /* 0x0000002058577810 */ /* 0x000fc40007ffe0ff */
[----:B------:R-:W-:Y:S02]  /*4fb0*/  ISETP.NE.AND P4, PT, R88, RZ, PT ;  /* 0x000000ff5800720c */ /* 0x000fe40003f85270 */
[----:B------:R-:W-:Y:S02]  /*4fc0*/  SHF.L.U32 R87, R86, R87, RZ ;  /* 0x0000005756577219 */ /* 0x000fe400000006ff */
[----:B------:R-:W-:Y:S02]  /*4fd0*/  IADD3 R18, -R88, RZ, RZ ;  /* 0x000000ff58127210 */ /* 0x000fe40007ffe1ff */
        /* <DEDUP_REMOVED lines=11> */
.L_x_2062:
[----:B------:R-:W-:-:S04]  /*5090*/  LOP3.LUT R19, R19, 0x80000000, RZ, 0xc0, !PT ;  /* 0x8000000013137812 */ /* 0x000fc800078ec0ff */
[----:B------:R-:W-:Y:S01]  /*50a0*/  LOP3.LUT R19, R19, 0x7f800000, RZ, 0xfc, !PT ;  /* 0x7f80000013137812 */ /* 0x000fe200078efcff */
[----:B------:R-:W-:Y:S05]  /*50b0*/  BRA `(.L_x_2063) ;  /* 0x0000001000007947 */ /* 0x000fea0003800000 */
.L_x_2061:
[----:B------:R-:W-:Y:S02]  /*50c0*/  LEA R19, R86, R19, 0x17 ;  /* 0x0000001356137211 */ /* 0x000fe400078eb8ff */
.L_x_2063:
[----:B------:R-:W-:Y:S05]  /*50d0*/  BSYNC B5 ;  /* 0x0000000000057941 */ /* 0x000fea0003800000 */
.L_x_2060:
[----:B------:R-:W-:Y:S05]  /*50e0*/  BRA `(.L_x_2064) ;  /* 0x0000008000007947 */ /* 0x000fea0003800000 */
.L_x_2059:
[----:B------:R-:W-:-:S04]  /*50f0*/  LOP3.LUT R19, R19, 0x80000000, R18, 0x48, !PT ;  /* 0x8000000013137812 */ /* 0x000fc800078e4812 */
[----:B------:R-:W-:Y:S01]  /*5100*/  LOP3.LUT R19, R19, 0x7f800000, RZ, 0xfc, !PT ;  /* 0x7f80000013137812 */ /* 0x000fe200078efcff */
[----:B------:R-:W-:Y:S05]  /*5110*/  BRA `(.L_x_2064) ;  /* 0x0000005000007947 */ /* 0x000fea0003800000 */
.L_x_2058:
[----:B------:R-:W-:Y:S01]  /*5120*/  LOP3.LUT R19, R19, 0x80000000, R18, 0x48, !PT ;  /* 0x8000000013137812 */ /* 0x000fe200078e4812 */
[----:B------:R-:W-:Y:S05]  /*5130*/  BRA `(.L_x_2064) ;  /* 0x0000003000007947 */ /* 0x000fea0003800000 */
.L_x_2057:
[----:B------:R-:W0:Y:S01]  /*5140*/  MUFU.RSQ R19, -QNAN ;  /* 0xffc0000000137908 */ /* 0x000e220000001400 */
[----:B------:R-:W-:Y:S05]  /*5150*/  BRA `(.L_x_2064) ;  /* 0x0000001000007947 */ /* 0x000fea0003800000 */
.L_x_2056:
[----:B------:R-:W-:Y:S02]  /*5160*/  FADD.FTZ R19, R18, R19 ;  /* 0x0000001312137221 */ /* 0x000fe40000010000 */
.L_x_2064:
[----:B------:R-:W-:Y:S05]  /*5170*/  BSYNC B4 ;  /* 0x0000000000047941 */ /* 0x000fea0003800000 */
.L_x_2054:
[----:B0-----:R-:W-:Y:S02]  /*5180*/  MOV R86, R19 ;  /* 0x0000001300567202 */ /* 0x001fe40000000f00 */
[----:B------:R-:W-:Y:S02]  /*5190*/  MOV R18, R78 ;  /* 0x0000004e00127202 */ /* 0x000fe40000000f00 */
[----:B------:R-:W-:-:S04]  /*51a0*/  MOV R19, 0x0 ;  /* 0x0000000000137802 */ /* 0x000fc80000000f00 */
[----:B------:R-:W-:Y:S05]  /*51b0*/  RET.REL.NODEC R18 `(solve_particle_particle_contacts_cuda_kernel_backward) ;  /* 0xffffae4012007950 */ /* 0x000fea0003c3ffff */
.L_x_2065:
        /* <DEDUP_REMOVED lines=12> */
.L_x_2450:


//--------------------- .text.solve_particle_particle_contacts_cuda_kernel_forward --------------------------
	.section	.text.solve_particle_particle_contacts_cuda_kernel_forward,"ax",@progbits
	.sectioninfo	@"SHI_REGISTERS=58"
	.align	128
        .global         solve_particle_particle_contacts_cuda_kernel_forward
        .type           solve_particle_particle_contacts_cuda_kernel_forward,@function
        .size           solve_particle_particle_contacts_cuda_kernel_forward,(.L_x_2452 - solve_particle_particle_contacts_cuda_kernel_forward)
        .other          solve_particle_particle_contacts_cuda_kernel_forward,@"STO_CUDA_ENTRY STV_DEFAULT"
solve_particle_particle_contacts_cuda_kernel_forward:
.text.solve_particle_particle_contacts_cuda_kernel_forward:
[----:B------:R-:W-:Y:S02]  /*0000*/  MOV R1, c[0x0][0x28] ;  /* 0x00000a0000017a02 */ /* 0x000fe40000000f00 */
        /* <DEDUP_REMOVED lines=25> */
.L_x_2100:
[----:B------:R-:W-:Y:S01]  /*01a0*/  MOV R8, c[0x0][0x180] ;  /* 0x0000600000087a02 */ /* 0x000fe20000000f00 */
[----:B------:R-:W-:-:S06]  /*01b0*/  IMAD.MOV.U32 R9, RZ, RZ, c[0x0][0x184] ;  /* 0x00006100ff097624 */ /* 0x000fcc00078e00ff */
[----:B------:R-:W2:Y:S01]  /*01c0*/  LDG.E.64 R8, [R8.64+0x10] ;  /* 0x0000101008087981 */ /* 0x000ea2000c1e1b00 */
[----:B------:R-:W-:Y:S02]  /*01d0*/  MOV R18, 0xffffffff ;  /* 0xffffffff00127802 */ /* 0x000fe40000000f00 */
[----:B--2---:R-:W-:-:S04]  /*01e0*/  ISETP.NE.U32.AND P0, PT, R8, RZ, PT ;  /* 0x000000ff0800720c */ /* 0x004fc80003f05070 */
[----:B------:R-:W-:-:S13]  /*01f0*/  ISETP.NE.AND.EX P0, PT, R9, RZ, PT, P0 ;  /* 0x000000ff0900720c */ /* 0x000fda0003f05300 */
[----:B0-----:R-:W-:-:S04]  /*0200*/  @P0 SHF.R.S64 R3, RZ, 0x1e, R16 ;  /* 0x0000001eff030819 */ /* 0x001fc80000001010 */
[----:B------:R-:W-:-:S04]  /*0210*/  @P0 IADD3 R2, P1, R8, R3, RZ ;  /* 0x0000000308020210 */ /* 0x000fc80007f3e0ff */
[----:B------:R-:W-:-:S05]  /*0220*/  @P0 LEA.HI.X.SX32 R3, R16, R9, 0x2, P1 ;  /* 0x0000000910030211 */ /* 0x000fca00008f16ff */
[----:B------:R-:W2:Y:S01]  /*0230*/  @P0 LDG.E R18, [R2.64] ;  /* 0x0000001002120981 */ /* 0x000ea2000c1e1900 */
[----:B------:R-:W-:Y:S01]  /*0240*/  YIELD ;  /* 0x0000000000007946 */ /* 0x000fe20003800000 */
[----:B------:R-:W-:Y:S02]  /*0250*/  ULDC.64 UR14, c[0x0][0x180] ;  /* 0x00006000000e7ab9 */ /* 0x000fe40000000a00 */
[----:B------:R-:W-:-:S04]  /*0260*/  UIADD3 UR13, UP0, UR14, 0x10, URZ ;  /* 0x000000100e0d7890 */ /* 0x000fc8000ff1e03f */
[----:B------:R-:W-:Y:S02]  /*0270*/  UIADD3.X UR14, URZ, UR15, URZ, UP0, !UPT ;  /* 0x0000000f3f0e7290 */ /* 0x000fe400087fe43f */
[----:B------:R-:W-:-:S04]  /*0280*/  IMAD.U32 R4, RZ, RZ, UR13 ;  /* 0x0000000dff047e24 */ /* 0x000fc8000f8e00ff */
[----:B------:R-:W-:Y:S02]  /*0290*/  MOV R5, UR14 ;  /* 0x0000000e00057c02 */ /* 0x000fe40008000f00 */
[----:B--2---:R-:W-:-:S13]  /*02a0*/  ISETP.NE.AND P0, PT, R18, -0x1, PT ;  /* 0xffffffff1200780c */ /* 0x004fda0003f05270 */
[----:B------:R-:W-:Y:S05]  /*02b0*/  @!P0 EXIT ;  /* 0x000000000000894d */ /* 0x000fea0003800000 */
        /* <DEDUP_REMOVED lines=9> */
[----:B------:R-:W-:Y:S05]  /*0350*/  @P0 EXIT ;  /* 0x000000000000094d */ /* 0x000fea0003800000 */
[----:B------:R-:W2:Y:S01]  /*0360*/  LDG.E.64 R20, [R4.64+-0x8] ;  /* 0xfffff81004147981 */ /* 0x000ea2000c1e1b00 */
[C---:B------:R-:W-:Y:S01]  /*0370*/  IMAD R3, R19.reuse, c[0x0][0x1a8], RZ ;  /* 0x00006a0013037a24 */ /* 0x040fe200078e02ff */
[----:B------:R-:W-:Y:S01]  /*0380*/  MOV R13, c[0x0][0x250] ;  /* 0x00009400000d7a02 */ /* 0x000fe20000000f00 */
[----:B------:R-:W-:Y:S02]  /*0390*/  IMAD R11, R19, c[0x0][0x250], RZ ;  /* 0x00009400130b7a24 */ /* 0x000fe400078e02ff */
[----:B------:R-:W-:Y:S02]  /*03a0*/  IMAD.MOV.U32 R15, RZ, RZ, c[0x0][0x1a8] ;  /* 0x00006a00ff0f7624 */ /* 0x000fe400078e00ff */
[C---:B------:R-:W-:Y:S02]  /*03b0*/  IMAD R7, R18.reuse, UR8, R3 ;  /* 0x0000000812077c24 */ /* 0x040fe4000f8e0203 */
[C---:B------:R-:W-:Y:S02]  /*03c0*/  IMAD R11, R18.reuse, UR10, R11 ;  /* 0x0000000a120b7c24 */ /* 0x040fe4000f8e020b */
[----:B------:R-:W-:-:S04]  /*03d0*/  IMAD.WIDE.U32 R2, R18, R13, c[0x0][0x230] ;  /* 0x00008c0012027625 */ /* 0x000fc800078e000d */
[----:B------:R-:W-:Y:S01]  /*03e0*/  IMAD.WIDE.U32 R14, R18, R15, c[0x0][0x188] ;  /* 0x00006200120e7625 */ /* 0x000fe200078e000f */
[----:B------:R-:W-:-:S03]  /*03f0*/  IADD3 R3, R3, R11, RZ ;  /* 0x0000000b03037210 */ /* 0x000fc60007ffe0ff */
[----:B------:R-:W-:Y:S02]  /*0400*/  IMAD.IADD R15, R15, 0x1, R7 ;  /* 0x000000010f0f7824 */ /* 0x000fe400078e0207 */
[----:B------:R-:W-:Y:S01]  /*0410*/  IMAD.MOV.U32 R22, RZ, RZ, RZ ;  /* 0x000000ffff167224 */ /* 0x000fe200078e00ff */
[----:B--2---:R-:W-:-:S04]  /*0420*/  ISETP.NE.U32.AND P0, PT, R20, RZ, PT ;  /* 0x000000ff1400720c */ /* 0x004fc80003f05070 */
[----:B------:R-:W-:Y:S02]  /*0430*/  ISETP.NE.AND.EX P0, PT, R21, RZ, PT, P0 ;  /* 0x000000ff1500720c */ /* 0x000fe40003f05300 */
[----:B------:R-:W-:-:S11]  /*0440*/  CS2R R20, SRZ ;  /* 0x0000000000147805 */ /* 0x000fd6000001ff00 */
[----:B------:R-:W-:Y:S05]  /*0450*/  @!P0 BRA `(.L_x_2066) ;  /* 0x00001ea000008947 */ /* 0x000fea0003800000 */
[----:B------:R-:W2:Y:S04]  /*0460*/  LDG.E.64 R6, [R4.64+0x18] ;  /* 0x0000181004067981 */ /* 0x000ea8000c1e1b00 */
[----:B------:R-:W3:Y:S04]  /*0470*/  LDG.E R23, [R4.64+0x20] ;  /* 0x0000201004177981 */ /* 0x000ee8000c1e1900 */
[----:B------:R3:W4:Y:S04]  /*0480*/  LDG.E R24, [R2.64] ;  /* 0x0000001002187981 */ /* 0x000728000c1e1900 */
[----:B------:R0:W4:Y:S04]  /*0490*/  LDG.E R25, [R14.64+0x4] ;  /* 0x000004100e197981 */ /* 0x000128000c1e1900 */
[----:B------:R1:W4:Y:S04]  /*04a0*/  LDG.E R0, [R4.64+-0xc] ;  /* 0xfffff41004007981 */ /* 0x000328000c1e1900 */
[----:B------:R0:W4:Y:S04]  /*04b0*/  LDG.E R26, [R14.64] ;  /* 0x000000100e1a7981 */ /* 0x000128000c1e1900 */
[----:B------:R0:W4:Y:S04]  /*04c0*/  LDG.E R27, [R14.64+0x8] ;  /* 0x000008100e1b7981 */ /* 0x000128000c1e1900 */
[----:B------:R1:W4:Y:S04]  /*04d0*/  LDG.E.64 R12, [R4.64+0x10] ;  /* 0x00001010040c7981 */ /* 0x000328000c1e1b00 */
[----:B------:R1:W4:Y:S01]  /*04e0*/  LDG.E.64 R10, [R4.64+0x8] ;  /* 0x00000810040a7981 */ /* 0x000322000c1e1b00 */
[----:B--2---:R-:W-:-:S02]  /*04f0*/  IABS R30, R7 ;  /* 0x00000007001e7213 */ /* 0x004fc40000000000 */
[----:B---3--:R-:W-:Y:S02]  /*0500*/  IABS R3, R23 ;  /* 0x0000001700037213 */ /* 0x008fe40000000000 */
[----:B------:R-:W2:Y:S01]  /*0510*/  I2F.RP R20, R30 ;  /* 0x0000001e00147306 */ /* 0x000ea20000209400 */
[----:B------:R-:W-:-:S07]  /*0520*/  IABS R22, R6 ;  /* 0x0000000600167213 */ /* 0x000fce0000000000 */
[----:B------:R-:W3:Y:S08]  /*0530*/  I2F.RP R31, R3 ;  /* 0x00000003001f7306 */ /* 0x000ef00000209400 */
[----:B------:R-:W0:Y:S08]  /*0540*/  I2F.RP R28, R22 ;  /* 0x00000016001c7306 */ /* 0x000e300000209400 */
[----:B--2---:R-:W1:Y:S08]  /*0550*/  MUFU.RCP R20, R20 ;  /* 0x0000001400147308 */ /* 0x004e700000001000 */
[----:B---3--:R-:W2:Y:S08]  /*0560*/  MUFU.RCP R31, R31 ;  /* 0x0000001f001f7308 */ /* 0x008eb00000001000 */
[----:B0-----:R-:W0:Y:S01]  /*0570*/  MUFU.RCP R28, R28 ;  /* 0x0000001c001c7308 */ /* 0x001e220000001000 */
[----:B-1----:R-:W-:Y:S01]  /*0580*/  IADD3 R4, R20, 0xffffffe, RZ ;  /* 0x0ffffffe14047810 */ /* 0x002fe20007ffe0ff */
[----:B----4-:R-:W-:Y:S01]  /*0590*/  FADD R2, R24, c[0x0][0x2a8] ;  /* 0x0000aa0018027621 */ /* 0x010fe20000000000 */
[----:B--2---:R-:W-:-:S05]  /*05a0*/  IADD3 R21, R31, 0xffffffe, RZ ;  /* 0x0ffffffe1f157810 */ /* 0x004fca0007ffe0ff */
[----:B------:R-:W1:Y:S01]  /*05b0*/  F2I.FTZ.U32.TRUNC.NTZ R5, R4 ;  /* 0x0000000400057305 */ /* 0x000e62000021f000 */
[----:B------:R-:W-:Y:S01]  /*05c0*/  FADD R2, R2, c[0x0][0x2a4] ;  /* 0x0000a90002027621 */ /* 0x000fe20000000000 */
[----:B0-----:R-:W-:-:S06]  /*05d0*/  IADD3 R14, R28, 0xffffffe, RZ ;  /* 0x0ffffffe1c0e7810 */ /* 0x001fcc0007ffe0ff */
[----:B------:R-:W0:Y:S01]  /*05e0*/  F2I.FTZ.U32.TRUNC.NTZ R21, R21 ;  /* 0x0000001500157305 */ /* 0x000e22000021f000 */
[C---:B------:R-:W-:Y:S01]  /*05f0*/  FADD R29, -R2.reuse, R25 ;  /* 0x00000019021d7221 */ /* 0x040fe20000000100 */
[----:B------:R-:W-:-:S03]  /*0600*/  FADD R31, -R2, R27 ;  /* 0x0000001b021f7221 */ /* 0x000fc60000000100 */
[----:B------:R-:W-:-:S03]  /*0610*/  FMUL R28, R0, R29 ;  /* 0x0000001d001c7220 */ /* 0x000fc60000400000 */
[----:B------:R0:W2:Y:S01]  /*0620*/  F2I.FTZ.U32.TRUNC.NTZ R15, R14 ;  /* 0x0000000e000f7305 */ /* 0x0000a2000021f000 */
[----:B------:R-:W-:Y:S01]  /*0630*/  FADD R29, -R2, R26 ;  /* 0x0000001a021d7221 */ /* 0x000fe20000000100 */
[----:B-1----:R-:W-:Y:S01]  /*0640*/  IADD3 R33, RZ, -R5, RZ ;  /* 0x80000005ff217210 */ /* 0x002fe20007ffe0ff */
[C---:B------:R-:W-:Y:S02]  /*0650*/  FMUL R31, R0.reuse, R31 ;  /* 0x0000001f001f7220 */ /* 0x040fe40000400000 */
[----:B------:R-:W-:Y:S01]  /*0660*/  FMUL R29, R0, R29 ;  /* 0x0000001d001d7220 */ /* 0x000fe20000400000 */
[----:B------:R-:W-:Y:S02]  /*0670*/  IMAD.MOV.U32 R4, RZ, RZ, RZ ;  /* 0x000000ffff047224 */ /* 0x000fe400078e00ff */
[----:B------:R-:W1:Y:S01]  /*0680*/  F2I.TRUNC.NTZ R28, R28 ;  /* 0x0000001c001c7305 */ /* 0x000e62000020f100 */
[----:B0-----:R-:W-:Y:S01]  /*0690*/  IADD3 R14, RZ, -R21, RZ ;  /* 0x80000015ff0e7210 */ /* 0x001fe20007ffe0ff */
[----:B------:R-:W-:-:S06]  /*06a0*/  IMAD R33, R33, R30, RZ ;  /* 0x0000001e21217224 */ /* 0x000fcc00078e02ff */
[----:B------:R0:W3:Y:S01]  /*06b0*/  F2I.TRUNC.NTZ R38, R31 ;  /* 0x0000001f00267305 */ /* 0x0000e2000020f100 */
[----:B--2---:R-:W-:Y:S02]  /*06c0*/  IMAD.MOV R35, RZ, RZ, -R15 ;  /* 0x000000ffff237224 */ /* 0x004fe400078e0a0f */
[----:B------:R-:W-:-:S05]  /*06d0*/  IMAD.HI.U32 R5, R5, R33, R4 ;  /* 0x0000002105057227 */ /* 0x000fca00078e0004 */
[----:B------:R-:W2:Y:S01]  /*06e0*/  F2I.TRUNC.NTZ R29, R29 ;  /* 0x0000001d001d7305 */ /* 0x000ea2000020f100 */
[----:B------:R-:W-:Y:S01]  /*06f0*/  IMAD R33, R14, R3, RZ ;  /* 0x000000030e217224 */ /* 0x000fe200078e02ff */
[----:B------:R-:W-:Y:S01]  /*0700*/  MOV R14, RZ ;  /* 0x000000ff000e7202 */ /* 0x000fe20000000f00 */
[----:B------:R-:W-:Y:S02]  /*0710*/  IMAD R35, R35, R22, RZ ;  /* 0x0000001623237224 */ /* 0x000fe400078e02ff */
[----:B------:R-:W-:Y:S02]  /*0720*/  IMAD.MOV.U32 R20, RZ, RZ, RZ ;  /* 0x000000ffff147224 */ /* 0x000fe400078e00ff */
[----:B------:R-:W-:Y:S01]  /*0730*/  IMAD.HI.U32 R15, R15, R35, R14 ;  /* 0x000000230f0f7227 */ /* 0x000fe200078e000e */
[----:B------:R-:W-:Y:S02]  /*0740*/  IABS R14, R7 ;  /* 0x00000007000e7213 */ /* 0x000fe40000000000 */
[----:B-1----:R-:W-:Y:S01]  /*0750*/  IADD3 R4, R28, 0x100000, RZ ;  /* 0x001000001c047810 */ /* 0x002fe20007ffe0ff */
[----:B------:R-:W-:Y:S01]  /*0760*/  IMAD.HI.U32 R21, R21, R33, R20 ;  /* 0x0000002115157227 */ /* 0x000fe200078e0014 */
[----:B0-----:R-:W-:-:S02]  /*0770*/  IADD3 R31, RZ, -R14, RZ ;  /* 0x8000000eff1f7210 */ /* 0x001fc40007ffe0ff */
[----:B---3--:R-:W-:Y:S02]  /*0780*/  IADD3 R20, R38, 0x100000, RZ ;  /* 0x0010000026147810 */ /* 0x008fe40007ffe0ff */
[----:B------:R-:W-:Y:S02]  /*0790*/  IABS R32, R6 ;  /* 0x0000000600207213 */ /* 0x000fe40000000000 */
[----:B--2---:R-:W-:Y:S02]  /*07a0*/  IADD3 R14, R29, 0x100000, RZ ;  /* 0x001000001d0e7810 */ /* 0x004fe40007ffe0ff */
[----:B------:R-:W-:Y:S02]  /*07b0*/  IMNMX R4, RZ, R4, !PT ;  /* 0x00000004ff047217 */ /* 0x000fe40007800200 */
[----:B------:R-:W-:Y:S02]  /*07c0*/  IABS R34, R23 ;  /* 0x0000001700227213 */ /* 0x000fe40000000000 */
[----:B------:R-:W-:Y:S01]  /*07d0*/  IMNMX R20, RZ, R20, !PT ;  /* 0x00000014ff147217 */ /* 0x000fe20007800200 */
[----:B------:R-:W-:Y:S01]  /*07e0*/  IMAD.MOV R33, RZ, RZ, -R32 ;  /* 0x000000ffff217224 */ /* 0x000fe200078e0a20 */
[----:B------:R-:W-:-:S02]  /*07f0*/  IMNMX R14, RZ, R14, !PT ;  /* 0x0000000eff0e7217 */ /* 0x000fc40007800200 */
[----:B------:R-:W-:Y:S02]  /*0800*/  IABS R32, R4 ;  /* 0x0000000400207213 */ /* 0x000fe40000000000 */
[----:B------:R-:W-:Y:S02]  /*0810*/  IADD3 R35, RZ, -R34, RZ ;  /* 0x80000022ff237210 */ /* 0x000fe40007ffe0ff */
[----:B------:R-:W-:Y:S02]  /*0820*/  IABS R36, R20 ;  /* 0x0000001400247213 */ /* 0x000fe40000000000 */
[----:B------:R-:W-:Y:S01]  /*0830*/  IABS R34, R14 ;  /* 0x0000000e00227213 */ /* 0x000fe20000000000 */
[----:B------:R-:W-:-:S04]  /*0840*/  IMAD.HI.U32 R5, R5, R32, RZ ;  /* 0x0000002005057227 */ /* 0x000fc800078e00ff */
[----:B------:R-:W-:-:S04]  /*0850*/  IMAD.HI.U32 R21, R21, R36, RZ ;  /* 0x0000002415157227 */ /* 0x000fc800078e00ff */
[----:B------:R-:W-:-:S04]  /*0860*/  IMAD.HI.U32 R15, R15, R34, RZ ;  /* 0x000000220f0f7227 */ /* 0x000fc800078e00ff */
[----:B------:R-:W-:Y:S02]  /*0870*/  IMAD R5, R5, R31, R32 ;  /* 0x0000001f05057224 */ /* 0x000fe400078e0220 */
[----:B------:R-:W-:Y:S02]  /*0880*/  IMAD R32, R21, R35, R36 ;  /* 0x0000002315207224 */ /* 0x000fe400078e0224 */
[----:B------:R-:W-:Y:S01]  /*0890*/  IMAD R15, R15, R33, R34 ;  /* 0x000000210f0f7224 */ /* 0x000fe200078e0222 */
[----:B------:R-:W-:Y:S02]  /*08a0*/  ISETP.GT.U32.AND P0, PT, R30, R5, PT ;  /* 0x000000051e00720c */ /* 0x000fe40003f04070 */
[----:B------:R-:W-:Y:S02]  /*08b0*/  ISETP.GT.U32.AND P2, PT, R3, R32, PT ;  /* 0x000000200300720c */ /* 0x000fe40003f44070 */
[----:B------:R-:W-:-:S09]  /*08c0*/  ISETP.GT.U32.AND P1, PT, R22, R15, PT ;  /* 0x0000000f1600720c */ /* 0x000fd20003f24070 */
[----:B------:R-:W-:Y:S02]  /*08d0*/  @!P0 IMAD.IADD R5, R5, 0x1, -R30 ;  /* 0x0000000105058824 */ /* 0x000fe400078e0a1e */
[----:B------:R-:W-:Y:S02]  /*08e0*/  @!P2 IMAD.IADD R32, R32, 0x1, -R3 ;  /* 0x000000012020a824 */ /* 0x000fe400078e0a03 */
        /* <DEDUP_REMOVED lines=11> */
[----:B------:R-:W-:-:S02]  /*09a0*/  ISETP.GE.AND P5, PT, R20, RZ, PT ;  /* 0x000000ff1400720c */ /* 0x000fc40003fa6270 */
[----:B------:R-:W-:Y:S01]  /*09b0*/  ISETP.NE.AND P4, PT, R23, RZ, PT ;  /* 0x000000ff1700720c */ /* 0x000fe20003f85270 */
[----:B------:R-:W-:Y:S01]  /*09c0*/  IMAD.MOV.U32 R3, RZ, RZ, R15 ;  /* 0x000000ffff037224 */ /* 0x000fe200078e000f */
[----:B------:R-:W-:-:S04]  /*09d0*/  MOV R20, R5 ;  /* 0x0000000500147202 */ /* 0x000fc80000000f00 */
[----:B------:R-:W-:Y:S01]  /*09e0*/  @!P1 IADD3 R3, -R3, RZ, RZ ;  /* 0x000000ff03039210 */ /* 0x000fe20007ffe1ff */
[----:B------:R-:W-:Y:S01]  /*09f0*/  @!P0 IMAD.MOV R20, RZ, RZ, -R20 ;  /* 0x000000ffff148224 */ /* 0x000fe200078e0a14 */
[----:B------:R-:W-:Y:S02]  /*0a00*/  @!P2 LOP3.LUT R20, RZ, R7, RZ, 0x33, !PT ;  /* 0x00000007ff14a212 */ /* 0x000fe400078e33ff */
[----:B------:R-:W-:Y:S01]  /*0a10*/  @!P3 LOP3.LUT R3, RZ, R6, RZ, 0x33, !PT ;  /* 0x00000006ff03b212 */ /* 0x000fe200078e33ff */
[----:B------:R-:W-:Y:S02]  /*0a20*/  @!P5 IMAD.MOV R32, RZ, RZ, -R32 ;  /* 0x000000ffff20d224 */ /* 0x000fe400078e0a20 */
[----:B------:R-:W-:Y:S02]  /*0a30*/  @!P4 LOP3.LUT R32, RZ, R23, RZ, 0x33, !PT ;  /* 0x00000017ff20c212 */ /* 0x000fe400078e33ff */
[C---:B------:R-:W-:Y:S02]  /*0a40*/  IMAD R20, R6.reuse, R20, R3 ;  /* 0x0000001406147224 */ /* 0x040fe400078e0203 */
[----:B------:R-:W-:-:S04]  /*0a50*/  IMAD R3, R6, R7, RZ ;  /* 0x0000000706037224 */ /* 0x000fc800078e02ff */
[----:B------:R-:W-:-:S04]  /*0a60*/  IMAD R3, R3, R32, R20 ;  /* 0x0000002003037224 */ /* 0x000fc800078e0214 */
[----:B------:R-:W-:-:S06]  /*0a70*/  IMAD.WIDE R40, R3, 0x4, R12 ;  /* 0x0000000403287825 */ /* 0x000fcc00078e020c */
[----:B------:R0:W5:Y:S01]  /*0a80*/  LD.E R40, [R40.64] ;  /* 0x0000001028287980 */ /* 0x000162000c101900 */
[C---:B------:R-:W-:Y:S02]  /*0a90*/  IMAD R31, R19.reuse, c[0x0][0x218], RZ ;  /* 0x00008600131f7a24 */ /* 0x040fe400078e02ff */
[----:B------:R-:W-:Y:S02]  /*0aa0*/  IMAD.MOV.U32 R35, RZ, RZ, c[0x0][0x218] ;  /* 0x00008600ff237624 */ /* 0x000fe400078e00ff */
[----:B------:R-:W-:Y:S02]  /*0ab0*/  IMAD R21, R19, c[0x0][0x1e0], RZ ;  /* 0x0000780013157a24 */ /* 0x000fe400078e02ff */
[C---:B------:R-:W-:Y:S02]  /*0ac0*/  IMAD R33, R18.reuse, UR11, R31 ;  /* 0x0000000b12217c24 */ /* 0x040fe4000f8e021f */
[----:B------:R-:W-:-:S04]  /*0ad0*/  IMAD.WIDE.U32 R14, R18, R35, c[0x0][0x1f8] ;  /* 0x00007e00120e7625 */ /* 0x000fc800078e0023 */
[----:B------:R-:W-:Y:S01]  /*0ae0*/  IMAD R31, R18, UR9, R21 ;  /* 0x00000009121f7c24 */ /* 0x000fe2000f8e0215 */
[----:B------:R-:W-:Y:S02]  /*0af0*/  IADD3 R21, R15, R33, RZ ;  /* 0x000000210f157210 */ /* 0x000fe40007ffe0ff */
[----:B------:R-:W-:Y:S01]  /*0b00*/  MOV R20, R14 ;  /* 0x0000000e00147202 */ /* 0x000fe20000000f00 */
[----:B------:R-:W-:Y:S01]  /*0b10*/  IMAD.WIDE R14, R3, 0x4, R10 ;  /* 0x00000004030e7825 */ /* 0x000fe200078e020a */
[----:B------:R-:W-:-:S03]  /*0b20*/  FADD R3, R2, R25 ;  /* 0x0000001902037221 */ /* 0x000fc60000000000 */
[----:B------:R1:W5:Y:S01]  /*0b30*/  LDG.E R30, [R20.64] ;  /* 0x00000010141e7981 */ /* 0x000362000c1e1900 */
[----:B------:R-:W-:Y:S01]  /*0b40*/  FMUL R22, R0, R3 ;  /* 0x0000000300167220 */ /* 0x000fe20000400000 */
[----:B------:R-:W-:Y:S01]  /*0b50*/  FADD R3, R2, R26 ;  /* 0x0000001a02037221 */ /* 0x000fe20000000000 */
[----:B------:R-:W-:Y:S01]  /*0b60*/  MOV R5, c[0x0][0x1e0] ;  /* 0x0000780000057a02 */ /* 0x000fe20000000f00 */
[----:B------:R2:W5:Y:S02]  /*0b70*/  LD.E R39, [R14.64] ;  /* 0x000000100e277980 */ /* 0x000564000c101900 */
[----:B------:R-:W-:Y:S01]  /*0b80*/  FMUL R3, R0, R3 ;  /* 0x0000000300037220 */ /* 0x000fe20000400000 */
[----:B-1----:R-:W-:-:S04]  /*0b90*/  FADD R21, R2, R27 ;  /* 0x0000001b02157221 */ /* 0x002fc80000000000 */
[----:B------:R-:W-:Y:S01]  /*0ba0*/  FMUL R0, R0, R21 ;  /* 0x0000001500007220 */ /* 0x000fe20000400000 */
[----:B------:R-:W-:Y:S01]  /*0bb0*/  F2I.TRUNC.NTZ R22, R22 ;  /* 0x0000001600167305 */ /* 0x000fe2000020f100 */
[----:B------:R-:W-:-:S07]  /*0bc0*/  IMAD.WIDE.U32 R4, R18, R5, c[0x0][0x1c0] ;  /* 0x0000700012047625 */ /* 0x000fce00078e0005 */
[----:B------:R-:W1:Y:S01]  /*0bd0*/  F2I.TRUNC.NTZ R3, R3 ;  /* 0x0000000300037305 */ /* 0x000e62000020f100 */
[----:B------:R-:W-:Y:S01]  /*0be0*/  IMAD.IADD R5, R5, 0x1, R31 ;  /* 0x0000000105057824 */ /* 0x000fe200078e021f */
[--C-:B------:R-:W-:Y:S02]  /*0bf0*/  IADD3 R2, R6, -0x1, R29.reuse ;  /* 0xffffffff06027810 */ /* 0x100fe40007ffe01d */
[----:B--2---:R-:W-:Y:S02]  /*0c00*/  IADD3 R15, R23, -0x1, R38 ;  /* 0xffffffff170f7810 */ /* 0x004fe40007ffe026 */
[----:B------:R2:W5:Y:S02]  /*0c10*/  LDG.E R31, [R4.64] ;  /* 0x00000010041f7981 */ /* 0x000564000c1e1900 */
[----:B------:R-:W3:Y:S02]  /*0c20*/  F2I.TRUNC.NTZ R0, R0 ;  /* 0x0000000000007305 */ /* 0x000ee4000020f100 */
[----:B------:R2:W5:Y:S04]  /*0c30*/  LDG.E R32, [R4.64+0x4] ;  /* 0x0000041004207981 */ /* 0x000568000c1e1900 */
[----:B------:R2:W5:Y:S01]  /*0c40*/  LDG.E R33, [R4.64+0x8] ;  /* 0x0000081004217981 */ /* 0x000562000c1e1900 */
[----:B------:R-:W-:Y:S01]  /*0c50*/  BSSY B0, `(.L_x_2066) ;  /* 0x000016a000007945 */ /* 0x000fe20003800000 */
[----:B-1----:R-:W-:Y:S01]  /*0c60*/  IMNMX R35, R3, R2, PT ;  /* 0x0000000203237217 */ /* 0x002fe20003800200 */
[----:B------:R-:W-:Y:S01]  /*0c70*/  IMAD.MOV.U32 R20, RZ, RZ, RZ ;  /* 0x000000ffff147224 */ /* 0x000fe200078e00ff */
[----:B------:R-:W-:Y:S01]  /*0c80*/  MOV R21, RZ ;  /* 0x000000ff00157202 */ /* 0x000fe20000000f00 */
[----:B------:R-:W-:Y:S01]  /*0c90*/  IMAD.MOV.U32 R42, RZ, RZ, R29 ;  /* 0x000000ffff2a7224 */ /* 0x000fe200078e001d */
[----:B--2---:R-:W-:-:S02]  /*0ca0*/  IADD3 R5, R7, -0x1, R28 ;  /* 0xffffffff07057810 */ /* 0x004fc40007ffe01c */
[----:B---3--:R-:W-:Y:S02]  /*0cb0*/  IMNMX R36, R0, R15, PT ;  /* 0x0000000f00247217 */ /* 0x008fe40003800200 */
[----:B------:R-:W-:Y:S01]  /*0cc0*/  IMNMX R34, R22, R5, PT ;  /* 0x0000000516227217 */ /* 0x000fe20003800200 */
[----:B------:R-:W-:Y:S01]  /*0cd0*/  IMAD.MOV.U32 R22, RZ, RZ, RZ ;  /* 0x000000ffff167224 */ /* 0x000fe200078e00ff */
[----:B0-----:R-:W-:Y:S02]  /*0ce0*/  MOV R37, R28 ;  /* 0x0000001c00257202 */ /* 0x001fe40000000f00 */
.L_x_2098:
[----:B-----5:R-:W-:Y:S01]  /*0cf0*/  ISETP.GE.AND P0, PT, R39, R40, PT ;  /* 0x000000282700720c */ /* 0x020fe20003f06270 */
[----:B------:R-:W-:-:S12]  /*0d00*/  BSSY B1, `(.L_x_2067) ;  /* 0x0000066000017945 */ /* 0x000fd80003800000 */
[----:B------:R-:W-:Y:S05]  /*0d10*/  @!P0 BRA `(.L_x_2068) ;  /* 0x0000064000008947 */ /* 0x000fea0003800000 */
[----:B------:R-:W-:Y:S01]  /*0d20*/  BSSY B2, `(.L_x_2068) ;  /* 0x0000063000027945 */ /* 0x000fe20003800000 */
[----:B------:R-:W-:Y:S02]  /*0d30*/  ISETP.NE.AND P0, PT, R23, RZ, PT ;  /* 0x000000ff1700720c */ /* 0x000fe40003f05270 */
[----:B------:R-:W-:Y:S02]  /*0d40*/  LOP3.LUT R0, RZ, R23, RZ, 0x33, !PT ;  /* 0x00000017ff007212 */ /* 0x000fe400078e33ff */
.L_x_2070:
[-C--:B------:R-:W-:Y:S02]  /*0d50*/  ISETP.GE.AND P1, PT, R42, R35.reuse, PT ;  /* 0x000000232a00720c */ /* 0x080fe40003f26270 */
        /* <DEDUP_REMOVED lines=8> */
[----:B------:R-:W-:-:S05]  /*0de0*/  @!P1 IMAD.MOV R43, RZ, RZ, R38 ;  /* 0x000000ffff2b9224 */ /* 0x000fca00078e0226 */
[----:B------:R-:W-:-:S13]  /*0df0*/  ISETP.GT.AND P3, PT, R43, R36, PT ;  /* 0x000000242b00720c */ /* 0x000fda0003f64270 */
[----:B------:R-:W-:Y:S01]  /*0e00*/  @P3 BREAK B2 ;  /* 0x0000000000023942 */ /* 0x000fe20003800000 */
[----:B------:R-:W-:Y:S01]  /*0e10*/  @P3 BREAK B1 ;  /* 0x0000000000013942 */ /* 0x000fe20003800000 */
[----:B------:R-:W-:Y:S05]  /*0e20*/  @P3 BRA `(.L_x_2069) ;  /* 0x000014c000003947 */ /* 0x000fea0003800000 */
[----:B------:R-:W-:Y:S02]  /*0e30*/  IABS R41, R7 ;  /* 0x0000000700297213 */ /* 0x000fe40000000000 */
[----:B------:R-:W-:Y:S02]  /*0e40*/  IABS R39, R6 ;  /* 0x0000000600277213 */ /* 0x000fe40000000000 */
[----:B------:R-:W0:Y:S01]  /*0e50*/  I2F.RP R44, R41 ;  /* 0x00000029002c7306 */ /* 0x000e220000209400 */
[----:B------:R-:W-:-:S07]  /*0e60*/  IABS R40, R23 ;  /* 0x0000001700287213 */ /* 0x000fce0000000000 */
[----:B------:R-:W1:Y:S08]  /*0e70*/  I2F.RP R38, R39 ;  /* 0x0000002700267306 */ /* 0x000e700000209400 */
[----:B------:R-:W2:Y:S08]  /*0e80*/  I2F.RP R45, R40 ;  /* 0x00000028002d7306 */ /* 0x000eb00000209400 */
[----:B0-----:R-:W0:Y:S08]  /*0e90*/  MUFU.RCP R44, R44 ;  /* 0x0000002c002c7308 */ /* 0x001e300000001000 */
[----:B-1----:R-:W1:Y:S08]  /*0ea0*/  MUFU.RCP R38, R38 ;  /* 0x0000002600267308 */ /* 0x002e700000001000 */
[----:B--2---:R-:W2:Y:S01]  /*0eb0*/  MUFU.RCP R45, R45 ;  /* 0x0000002d002d7308 */ /* 0x004ea20000001000 */
[----:B0-----:R-:W-:-:S07]  /*0ec0*/  IADD3 R14, R44, 0xffffffe, RZ ;  /* 0x0ffffffe2c0e7810 */ /* 0x001fce0007ffe0ff */
[----:B------:R0:W3:Y:S01]  /*0ed0*/  F2I.FTZ.U32.TRUNC.NTZ R15, R14 ;  /* 0x0000000e000f7305 */ /* 0x0000e2000021f000 */
[----:B-1----:R-:W-:Y:S02]  /*0ee0*/  IADD3 R3, R38, 0xffffffe, RZ ;  /* 0x0ffffffe26037810 */ /* 0x002fe40007ffe0ff */
[----:B--2---:R-:W-:-:S05]  /*0ef0*/  IADD3 R4, R45, 0xffffffe, RZ ;  /* 0x0ffffffe2d047810 */ /* 0x004fca0007ffe0ff */
[----:B------:R-:W1:Y:S01]  /*0f00*/  F2I.FTZ.U32.TRUNC.NTZ R3, R3 ;  /* 0x0000000300037305 */ /* 0x000e62000021f000 */
[----:B0-----:R-:W-:Y:S02]  /*0f10*/  MOV R14, RZ ;  /* 0x000000ff000e7202 */ /* 0x001fe40000000f00 */
[----:B---3--:R-:W-:-:S05]  /*0f20*/  IADD3 R2, RZ, -R15, RZ ;  /* 0x8000000fff027210 */ /* 0x008fca0007ffe0ff */
[----:B------:R0:W2:Y:S01]  /*0f30*/  F2I.FTZ.U32.TRUNC.NTZ R5, R4 ;  /* 0x0000000400057305 */ /* 0x0000a2000021f000 */
[----:B------:R-:W-:Y:S01]  /*0f40*/  IMAD R45, R2, R41, RZ ;  /* 0x00000029022d7224 */ /* 0x000fe200078e02ff */
[----:B------:R-:W-:Y:S01]  /*0f50*/  IADD3 R2, R37, 0x100000, RZ ;  /* 0x0010000025027810 */ /* 0x000fe20007ffe0ff */
[----:B-1----:R-:W-:Y:S01]  /*0f60*/  IMAD.MOV R38, RZ, RZ, -R3 ;  /* 0x000000ffff267224 */ /* 0x002fe200078e0a03 */
[----:B0-----:R-:W-:Y:S01]  /*0f70*/  MOV R4, RZ ;  /* 0x000000ff00047202 */ /* 0x001fe20000000f00 */
[----:B------:R-:W-:Y:S01]  /*0f80*/  IMAD.HI.U32 R45, R15, R45, R14 ;  /* 0x0000002d0f2d7227 */ /* 0x000fe200078e000e */
[----:B------:R-:W-:-:S03]  /*0f90*/  IMNMX R14, RZ, R2, !PT ;  /* 0x00000002ff0e7217 */ /* 0x000fc60007800200 */
[----:B------:R-:W-:Y:S01]  /*0fa0*/  IMAD.MOV.U32 R2, RZ, RZ, R38 ;  /* 0x000000ffff027224 */ /* 0x000fe200078e0026 */
[----:B------:R-:W-:Y:S01]  /*0fb0*/  MOV R38, R43 ;  /* 0x0000002b00267202 */ /* 0x000fe20000000f00 */
[----:B--2---:R-:W-:Y:S01]  /*0fc0*/  IMAD.MOV R47, RZ, RZ, -R5 ;  /* 0x000000ffff2f7224 */ /* 0x004fe200078e0a05 */
[----:B------:R-:W-:-:S03]  /*0fd0*/  IABS R44, R14 ;  /* 0x0000000e002c7213 */ /* 0x000fc60000000000 */
[----:B------:R-:W-:-:S04]  /*0fe0*/  IMAD R15, R47, R40, RZ ;  /* 0x000000282f0f7224 */ /* 0x000fc800078e02ff */
[----:B------:R-:W-:Y:S01]  /*0ff0*/  IMAD.HI.U32 R48, R5, R15, R4 ;  /* 0x0000000f05307227 */ /* 0x000fe200078e0004 */
[----:B------:R-:W-:Y:S02]  /*1000*/  IABS R4, R7 ;  /* 0x0000000700047213 */ /* 0x000fe40000000000 */
[----:B------:R-:W-:Y:S01]  /*1010*/  IADD3 R15, R38, 0x100000, RZ ;  /* 0x00100000260f7810 */ /* 0x000fe20007ffe0ff */
[----:B------:R-:W-:Y:S01]  /*1020*/  IMAD R5, R2, R39, RZ ;  /* 0x0000002702057224 */ /* 0x000fe200078e02ff */
[----:B------:R-:W-:Y:S01]  /*1030*/  MOV R2, RZ ;  /* 0x000000ff00027202 */ /* 0x000fe20000000f00 */
[----:B------:R-:W-:Y:S01]  /*1040*/  IMAD.MOV R4, RZ, RZ, -R4 ;  /* 0x000000ffff047224 */ /* 0x000fe200078e0a04 */
[----:B------:R-:W-:-:S03]  /*1050*/  IMNMX R15, RZ, R15, !PT ;  /* 0x0000000fff0f7217 */ /* 0x000fc60007800200 */
[----:B------:R-:W-:Y:S01]  /*1060*/  IMAD.HI.U32 R43, R3, R5, R2 ;  /* 0x00000005032b7227 */ /* 0x000fe200078e0002 */
[----:B------:R-:W-:Y:S02]  /*1070*/  IADD3 R2, R42, 0x100000, RZ ;  /* 0x001000002a027810 */ /* 0x000fe40007ffe0ff */
[----:B------:R-:W-:Y:S01]  /*1080*/  IABS R5, R15 ;  /* 0x0000000f00057213 */ /* 0x000fe20000000000 */
[----:B------:R-:W-:Y:S01]  /*1090*/  IMAD.HI.U32 R3, R45, R44, RZ ;  /* 0x0000002c2d037227 */ /* 0x000fe200078e00ff */
[----:B------:R-:W-:-:S03]  /*10a0*/  IMNMX R2, RZ, R2, !PT ;  /* 0x00000002ff027217 */ /* 0x000fc60007800200 */
[----:B------:R-:W-:Y:S01]  /*10b0*/  IMAD R44, R3, R4, R44 ;  /* 0x00000004032c7224 */ /* 0x000fe200078e022c */
[----:B------:R-:W-:Y:S02]  /*10c0*/  IABS R4, R23 ;  /* 0x0000001700047213 */ /* 0x000fe40000000000 */
[----:B------:R-:W-:Y:S02]  /*10d0*/  IABS R3, R6 ;  /* 0x0000000600037213 */ /* 0x000fe40000000000 */
[----:B------:R-:W-:Y:S01]  /*10e0*/  IABS R46, R2 ;  /* 0x00000002002e7213 */ /* 0x000fe20000000000 */
[----:B------:R-:W-:Y:S01]  /*10f0*/  IMAD.MOV R47, RZ, RZ, -R4 ;  /* 0x000000ffff2f7224 */ /* 0x000fe200078e0a04 */
[----:B------:R-:W-:Y:S01]  /*1100*/  IADD3 R45, RZ, -R3, RZ ;  /* 0x80000003ff2d7210 */ /* 0x000fe20007ffe0ff */
[----:B------:R-:W-:Y:S01]  /*1110*/  IMAD.HI.U32 R4, R48, R5, RZ ;  /* 0x0000000530047227 */ /* 0x000fe200078e00ff */
[----:B------:R-:W-:-:S03]  /*1120*/  ISETP.GT.U32.AND P2, PT, R41, R44, PT ;  /* 0x0000002c2900720c */ /* 0x000fc60003f44070 */
[----:B------:R-:W-:Y:S02]  /*1130*/  IMAD R5, R4, R47, R5 ;  /* 0x0000002f04057224 */ /* 0x000fe400078e0205 */
[----:B------:R-:W-:-:S03]  /*1140*/  IMAD.HI.U32 R3, R43, R46, RZ ;  /* 0x0000002e2b037227 */ /* 0x000fc600078e00ff */
[----:B------:R-:W-:Y:S01]  /*1150*/  ISETP.GT.U32.AND P3, PT, R40, R5, PT ;  /* 0x000000052800720c */ /* 0x000fe20003f64070 */
[----:B------:R-:W-:Y:S02]  /*1160*/  IMAD R4, R3, R45, R46 ;  /* 0x0000002d03047224 */ /* 0x000fe400078e022e */
[----:B------:R-:W-:Y:S02]  /*1170*/  IMAD R3, R6, R7, RZ ;  /* 0x0000000706037224 */ /* 0x000fe400078e02ff */
[----:B------:R-:W-:Y:S01]  /*1180*/  @!P2 IMAD.IADD R44, R44, 0x1, -R41 ;  /* 0x000000012c2ca824 */ /* 0x000fe200078e0a29 */
[----:B------:R-:W-:Y:S02]  /*1190*/  ISETP.GT.U32.AND P1, PT, R39, R4, PT ;  /* 0x000000042700720c */ /* 0x000fe40003f24070 */
[----:B------:R-:W-:Y:S02]  /*11a0*/  ISETP.GE.AND P2, PT, R2, RZ, PT ;  /* 0x000000ff0200720c */ /* 0x000fe40003f46270 */
[----:B------:R-:W-:-:S03]  /*11b0*/  ISETP.GT.U32.AND P5, PT, R41, R44, PT ;  /* 0x0000002c2900720c */ /* 0x000fc60003fa4070 */
[----:B------:R-:W-:Y:S02]  /*11c0*/  @!P3 IADD3 R5, R5, -R40, RZ ;  /* 0x800000280505b210 */ /* 0x000fe40007ffe0ff */
[----:B------:R-:W-:Y:S02]  /*11d0*/  ISETP.GE.AND P3, PT, R14, RZ, PT ;  /* 0x000000ff0e00720c */ /* 0x000fe40003f66270 */
[----:B------:R-:W-:Y:S02]  /*11e0*/  ISETP.GT.U32.AND P6, PT, R40, R5, PT ;  /* 0x000000052800720c */ /* 0x000fe40003fc4070 */
[----:B------:R-:W-:Y:S01]  /*11f0*/  @!P1 IMAD.IADD R4, R4, 0x1, -R39 ;  /* 0x0000000104049824 */ /* 0x000fe200078e0a27 */
[----:B------:R-:W-:-:S03]  /*1200*/  ISETP.GE.AND P1, PT, R15, RZ, PT ;  /* 0x000000ff0f00720c */ /* 0x000fc60003f26270 */
[----:B------:R-:W-:Y:S02]  /*1210*/  @!P5 IADD3 R44, R44, -R41, RZ ;  /* 0x800000292c2cd210 */ /* 0x000fe40007ffe0ff */
[----:B------:R-:W-:Y:S02]  /*1220*/  ISETP.GT.U32.AND P4, PT, R39, R4, PT ;  /* 0x000000042700720c */ /* 0x000fe40003f84070 */
[----:B------:R-:W-:Y:S01]  /*1230*/  ISETP.NE.AND P5, PT, R6, RZ, PT ;  /* 0x000000ff0600720c */ /* 0x000fe20003fa5270 */
[----:B------:R-:W-:Y:S02]  /*1240*/  @!P3 IMAD.MOV R44, RZ, RZ, -R44 ;  /* 0x000000ffff2cb224 */ /* 0x000fe400078e0a2c */
[----:B------:R-:W-:Y:S01]  /*1250*/  @!P6 IMAD.IADD R5, R5, 0x1, -R40 ;  /* 0x000000010505e824 */ /* 0x000fe200078e0a28 */
[----:B------:R-:W-:-:S03]  /*1260*/  ISETP.NE.AND P6, PT, R7, RZ, PT ;  /* 0x000000ff0700720c */ /* 0x000fc60003fc5270 */
[----:B------:R-:W-:-:S04]  /*1270*/  @!P1 IMAD.MOV R5, RZ, RZ, -R5 ;  /* 0x000000ffff059224 */ /* 0x000fc800078e0a05 */
[----:B------:R-:W-:Y:S02]  /*1280*/  @!P4 IADD3 R4, R4, -R39, RZ ;  /* 0x800000270404c210 */ /* 0x000fe40007ffe0ff */
[----:B------:R-:W-:Y:S02]  /*1290*/  SEL R5, R0, R5, !P0 ;  /* 0x0000000500057207 */ /* 0x000fe40004000000 */
[----:B------:R-:W-:Y:S02]  /*12a0*/  @!P2 IADD3 R4, -R4, RZ, RZ ;  /* 0x000000ff0404a210 */ /* 0x000fe40007ffe1ff */
        /* <DEDUP_REMOVED lines=11> */
.L_x_2068:
[----:B------:R-:W-:Y:S05]  /*1360*/  BSYNC B1 ;  /* 0x0000000000017941 */ /* 0x000fea0003800000 */
.L_x_2067:
[----:B------:R-:W-:-:S05]  /*1370*/  IMAD.WIDE R4, R39, 0x4, R8 ;  /* 0x0000000427047825 */ /* 0x000fca00078e0208 */
[----:B------:R-:W2:Y:S01]  /*1380*/  LD.E R45, [R4.64] ;  /* 0x00000010042d7980 */ /* 0x000ea2000c101900 */
[----:B------:R-:W-:Y:S02]  /*1390*/  MOV R2, c[0x0][0x288] ;  /* 0x0000a20000027a02 */ /* 0x000fe40000000f00 */
[----:B--2---:R-:W-:-:S03]  /*13a0*/  SHF.R.S32.HI R44, RZ, 0x1f, R45 ;  /* 0x0000001fff2c7819 */ /* 0x004fc6000001142d */
[----:B------:R-:W-:-:S04]  /*13b0*/  IMAD.WIDE.U32 R2, R45, R2, c[0x0][0x268] ;  /* 0x00009a002d027625 */ /* 0x000fc800078e0002 */
[----:B------:R-:W-:-:S04]  /*13c0*/  IMAD R0, R44, c[0x0][0x288], RZ ;  /* 0x0000a2002c007a24 */ /* 0x000fc800078e02ff */
[----:B------:R-:W-:-:S04]  /*13d0*/  IMAD R15, R45, UR5, R0 ;  /* 0x000000052d0f7c24 */ /* 0x000fc8000f8e0200 */
[----:B------:R-:W-:-:S05]  /*13e0*/  IMAD.IADD R3, R3, 0x1, R15 ;  /* 0x0000000103037824 */ /* 0x000fca00078e020f */
        /* <DEDUP_REMOVED lines=27> */
[----:B------:R-:W-:Y:S05]  /*15a0*/  CALL.REL.NOINC `($__internal_37_$__cuda_sm20_sqrt_rn_f32_slowpath) ;  /* 0x00000e7000007944 */ /* 0x000fea0003c00000 */
[----:B------:R-:W-:Y:S05]  /*15b0*/  BRA `(.L_x_2075) ;  /* 0x0000004000007947 */ /* 0x000fea0003800000 */
.L_x_2074:
[----:B01----:R-:W-:Y:S01]  /*15c0*/  FMUL.FTZ R43, R46, R15 ;  /* 0x0000000f2e2b7220 */ /* 0x003fe20000410000 */
[----:B------:R-:W-:-:S03]  /*15d0*/  FMUL.FTZ R5, R15, 0.5 ;  /* 0x3f0000000f057820 */ /* 0x000fc60000410000 */
[----:B------:R-:W-:-:S04]  /*15e0*/  FFMA R4, -R43, R43, R46 ;  /* 0x0000002b2b047223 */ /* 0x000fc8000000012e */
[----:B------:R-:W-:Y:S02]  /*15f0*/  FFMA R43, R4, R5, R43 ;  /* 0x00000005042b7223 */ /* 0x000fe4000000002b */
.L_x_2075:
[----:B------:R-:W-:Y:S05]  /*1600*/  BSYNC B2 ;  /* 0x0000000000027941 */ /* 0x000fea0003800000 */
.L_x_2073:
[C---:B------:R-:W-:Y:S01]  /*1610*/  IMAD R4, R44.reuse, c[0x0][0x250], RZ ;  /* 0x000094002c047a24 */ /* 0x040fe200078e02ff */
[----:B------:R-:W-:Y:S01]  /*1620*/  MOV R48, c[0x0][0x218] ;  /* 0x0000860000307a02 */ /* 0x000fe20000000f00 */
[----:B------:R-:W-:Y:S02]  /*1630*/  IMAD R14, R44, c[0x0][0x218], RZ ;  /* 0x000086002c0e7a24 */ /* 0x000fe400078e02ff */
[----:B------:R-:W-:Y:S02]  /*1640*/  IMAD.MOV.U32 R46, RZ, RZ, c[0x0][0x250] ;  /* 0x00009400ff2e7624 */ /* 0x000fe400078e00ff */
[C---:B------:R-:W-:Y:S02]  /*1650*/  IMAD R41, R45.reuse, UR10, R4 ;  /* 0x0000000a2d297c24 */ /* 0x040fe4000f8e0204 */
[C---:B------:R-:W-:Y:S02]  /*1660*/  IMAD R47, R45.reuse, UR11, R14 ;  /* 0x0000000b2d2f7c24 */ /* 0x040fe4000f8e020e */
[----:B------:R-:W-:-:S04]  /*1670*/  IMAD.WIDE.U32 R14, R45, R46, c[0x0][0x230] ;  /* 0x00008c002d0e7625 */ /* 0x000fc800078e002e */
[----:B------:R-:W-:-:S04]  /*1680*/  IMAD.WIDE.U32 R4, R45, R48, c[0x0][0x1f8] ;  /* 0x00007e002d047625 */ /* 0x000fc800078e0030 */
[----:B------:R-:W-:Y:S01]  /*1690*/  IMAD.IADD R15, R15, 0x1, R41 ;  /* 0x000000010f0f7824 */ /* 0x000fe200078e0229 */
[----:B------:R-:W-:-:S04]  /*16a0*/  IADD3 R5, R5, R47, RZ ;  /* 0x0000002f05057210 */ /* 0x000fc80007ffe0ff */
[----:B------:R-:W2:Y:S04]  /*16b0*/  LDG.E R14, [R14.64] ;  /* 0x000000100e0e7981 */ /* 0x000ea8000c1e1900 */
[----:B------:R-:W3:Y:S01]  /*16c0*/  LDG.E R47, [R4.64] ;  /* 0x00000010042f7981 */ /* 0x000ee2000c1e1900 */
[----:B------:R-:W-:-:S04]  /*16d0*/  FADD R41, -R24, R43 ;  /* 0x0000002b18297221 */ /* 0x000fc80000000100 */
[----:B--2---:R-:W-:Y:S01]  /*16e0*/  FADD R41, R41, -R14 ;  /* 0x8000000e29297221 */ /* 0x004fe20000000000 */
[----:B---3--:R-:W-:-:S04]  /*16f0*/  FSETP.GT.AND P0, PT, R30, -R47, PT ;  /* 0x8000002f1e00720b */ /* 0x008fc80003f04000 */
[----:B------:R-:W-:-:S13]  /*1700*/  FSETP.GTU.OR P0, PT, R41, c[0x0][0x2a4], !P0 ;  /* 0x0000a90029007a0b */ /* 0x000fda000470c400 */
[----:B------:R-:W-:Y:S05]  /*1710*/  @P0 BRA `(.L_x_2072) ;  /* 0x00000ba000000947 */ /* 0x000fea0003800000 */
        /* <DEDUP_REMOVED lines=16> */
[----:B------:R-:W-:Y:S01]  /*1820*/  FADD R15, R30, R47 ;  /* 0x0000002f1e0f7221 */ /* 0x000fe20000000000 */
[----:B--2---:R-:W-:Y:S01]  /*1830*/  FADD R45, R31, -R44 ;  /* 0x8000002c1f2d7221 */ /* 0x004fe20000000000 */
[----:B---3--:R-:W-:Y:S01]  /*1840*/  FADD R49, R32, -R49 ;  /* 0x8000003120317221 */ /* 0x008fe20000000000 */
[----:B----4-:R-:W-:Y:S01]  /*1850*/  FADD R47, R33, -R46 ;  /* 0x8000002e212f7221 */ /* 0x010fe20000000000 */
[----:B-1----:R-:W-:Y:S05]  /*1860*/  @!P0 BRA `(.L_x_2077) ;  /* 0x0000004000008947 */ /* 0x002fea0003800000 */
[----:B------:R-:W-:Y:S01]  /*1870*/  IMAD.MOV.U32 R4, RZ, RZ, R43 ;  /* 0x000000ffff047224 */ /* 0x000fe200078e002b */
[----:B------:R-:W-:Y:S02]  /*1880*/  MOV R48, 0x18a0 ;  /* 0x000018a000307802 */ /* 0x000fe40000000f00 */
[----:B------:R-:W-:Y:S05]  /*1890*/  CALL.REL.NOINC `($__internal_38_$__cuda_sm3x_div_rn_noftz_f32_slowpath) ;  /* 0x00000cf000007944 */ /* 0x000fea0003c00000 */
[----:B0-----:R-:W-:Y:S02]  /*18a0*/  MOV R14, R3 ;  /* 0x00000003000e7202 */ /* 0x001fe40000000f00 */
.L_x_2077:
[----:B------:R-:W-:Y:S05]  /*18b0*/  BSYNC B4 ;  /* 0x0000000000047941 */ /* 0x000fea0003800000 */
.L_x_2076:
        /* <DEDUP_REMOVED lines=9> */
[----:B------:R-:W-:Y:S01]  /*1950*/  IMAD.MOV.U32 R3, RZ, RZ, R2 ;  /* 0x000000ffff037224 */ /* 0x000fe200078e0002 */
[----:B------:R-:W-:Y:S02]  /*1960*/  MOV R4, R43 ;  /* 0x0000002b00047202 */ /* 0x000fe40000000f00 */
[----:B------:R-:W-:Y:S02]  /*1970*/  MOV R48, 0x1990 ;  /* 0x0000199000307802 */ /* 0x000fe40000000f00 */
[----:B------:R-:W-:Y:S05]  /*1980*/  CALL.REL.NOINC `($__internal_38_$__cuda_sm3x_div_rn_noftz_f32_slowpath) ;  /* 0x00000c0000007944 */ /* 0x000fea0003c00000 */
[----:B0-----:R-:W-:Y:S02]  /*1990*/  IMAD.MOV.U32 R44, RZ, RZ, R3 ;  /* 0x000000ffff2c7224 */ /* 0x001fe400078e0003 */
.L_x_2079:
[----:B------:R-:W-:Y:S05]  /*19a0*/  BSYNC B4 ;  /* 0x0000000000047941 */ /* 0x000fea0003800000 */
.L_x_2078:
        /* <DEDUP_REMOVED lines=9> */
[----:B------:R-:W-:Y:S01]  /*1a40*/  MOV R3, R0 ;  /* 0x0000000000037202 */ /* 0x000fe20000000f00 */
[----:B------:R-:W-:Y:S01]  /*1a50*/  IMAD.MOV.U32 R4, RZ, RZ, R43 ;  /* 0x000000ffff047224 */ /* 0x000fe200078e002b */
[----:B------:R-:W-:Y:S02]  /*1a60*/  MOV R48, 0x1a80 ;  /* 0x00001a8000307802 */ /* 0x000fe40000000f00 */
[----:B------:R-:W-:Y:S05]  /*1a70*/  CALL.REL.NOINC `($__internal_38_$__cuda_sm3x_div_rn_noftz_f32_slowpath) ;  /* 0x00000b1000007944 */ /* 0x000fea0003c00000 */
[----:B0-----:R-:W-:Y:S02]  /*1a80*/  MOV R46, R3 ;  /* 0x00000003002e7202 */ /* 0x001fe40000000f00 */
.L_x_2081:
[----:B------:R-:W-:Y:S05]  /*1a90*/  BSYNC B4 ;  /* 0x0000000000047941 */ /* 0x000fea0003800000 */
.L_x_2080:
[----:B------:R-:W-:Y:S01]  /*1aa0*/  FMUL R0, R49, R44 ;  /* 0x0000002c31007220 */ /* 0x000fe20000400000 */
[----:B------:R-:W-:Y:S03]  /*1ab0*/  BSSY B2, `(.L_x_2082) ;  /* 0x0000014000027945 */ /* 0x000fe60003800000 */
[----:B------:R-:W-:-:S04]  /*1ac0*/  FFMA R0, R45, R14, R0 ;  /* 0x0000000e2d007223 */ /* 0x000fc80000000000 */
[----:B------:R-:W-:-:S04]  /*1ad0*/  FFMA R47, R47, R46, R0 ;  /* 0x0000002e2f2f7223 */ /* 0x000fc80000000000 */
[C---:B------:R-:W-:Y:S01]  /*1ae0*/  FFMA R0, R47.reuse, -R44, R32 ;  /* 0x8000002c2f007223 */ /* 0x040fe20000000020 */
[C---:B------:R-:W-:Y:S01]  /*1af0*/  FFMA R2, R47.reuse, -R14, R31 ;  /* 0x8000000e2f027223 */ /* 0x040fe2000000001f */
        /* <DEDUP_REMOVED lines=9> */
[----:B------:R-:W-:Y:S05]  /*1b90*/  CALL.REL.NOINC `($__internal_37_$__cuda_sm20_sqrt_rn_f32_slowpath) ;  /* 0x0000088000007944 */ /* 0x000fea0003c00000 */
[----:B------:R-:W-:Y:S05]  /*1ba0*/  BRA `(.L_x_2084) ;  /* 0x0000004000007947 */ /* 0x000fea0003800000 */
.L_x_2083:
[----:B01----:R-:W-:Y:S01]  /*1bb0*/  FMUL.FTZ R43, R4, R5 ;  /* 0x00000005042b7220 */ /* 0x003fe20000410000 */
[----:B------:R-:W-:-:S03]  /*1bc0*/  FMUL.FTZ R5, R5, 0.5 ;  /* 0x3f00000005057820 */ /* 0x000fc60000410000 */
[----:B------:R-:W-:-:S04]  /*1bd0*/  FFMA R4, -R43, R43, R4 ;  /* 0x0000002b2b047223 */ /* 0x000fc80000000104 */
[----:B------:R-:W-:Y:S02]  /*1be0*/  FFMA R43, R4, R5, R43 ;  /* 0x00000005042b7223 */ /* 0x000fe4000000002b */
.L_x_2084:
[----:B------:R-:W-:Y:S05]  /*1bf0*/  BSYNC B2 ;  /* 0x0000000000027941 */ /* 0x000fea0003800000 */
.L_x_2082:
[----:B------:R-:W-:Y:S01]  /*1c00*/  FSETP.GT.AND P0, PT, R43, RZ, PT ;  /* 0x000000ff2b00720b */ /* 0x000fe20003f04000 */
[----:B------:R-:W-:Y:S01]  /*1c10*/  BSSY B4, `(.L_x_2085) ;  /* 0x0000031000047945 */ /* 0x000fe20003800000 */
[----:B------:R-:W-:Y:S01]  /*1c20*/  IMAD.MOV.U32 R4, RZ, RZ, RZ ;  /* 0x000000ffff047224 */ /* 0x000fe200078e00ff */
[----:B------:R-:W-:Y:S01]  /*1c30*/  MOV R47, RZ ;  /* 0x000000ff002f7202 */ /* 0x000fe20000000f00 */
[----:B------:R-:W-:-:S09]  /*1c40*/  IMAD.MOV.U32 R45, RZ, RZ, RZ ;  /* 0x000000ffff2d7224 */ /* 0x000fd200078e00ff */
        /* <DEDUP_REMOVED lines=11> */
[----:B------:R-:W-:Y:S02]  /*1d00*/  MOV R48, 0x1d20 ;  /* 0x00001d2000307802 */ /* 0x000fe40000000f00 */
[----:B------:R-:W-:Y:S05]  /*1d10*/  CALL.REL.NOINC `($__internal_38_$__cuda_sm3x_div_rn_noftz_f32_slowpath) ;  /* 0x0000087000007944 */ /* 0x000fea0003c00000 */
[----:B0-----:R-:W-:Y:S02]  /*1d20*/  IMAD.MOV.U32 R45, RZ, RZ, R3 ;  /* 0x000000ffff2d7224 */ /* 0x001fe400078e0003 */
.L_x_2088:
[----:B------:R-:W-:Y:S05]  /*1d30*/  BSYNC B5 ;  /* 0x0000000000057941 */ /* 0x000fea0003800000 */
.L_x_2087:
        /* <DEDUP_REMOVED lines=12> */
[----:B------:R-:W-:Y:S05]  /*1e00*/  CALL.REL.NOINC `($__internal_38_$__cuda_sm3x_div_rn_noftz_f32_slowpath) ;  /* 0x0000078000007944 */ /* 0x000fea0003c00000 */
[----:B0-----:R-:W-:Y:S02]  /*1e10*/  IMAD.MOV.U32 R47, RZ, RZ, R3 ;  /* 0x000000ffff2f7224 */ /* 0x001fe400078e0003 */
.L_x_2090:
[----:B------:R-:W-:Y:S05]  /*1e20*/  BSYNC B5 ;  /* 0x0000000000057941 */ /* 0x000fea0003800000 */
.L_x_2089:
        /* <DEDUP_REMOVED lines=14> */
.L_x_2091:
[----:B------:R-:W-:Y:S05]  /*1f10*/  BSYNC B5 ;  /* 0x0000000000057941 */ /* 0x000fea0003800000 */
.L_x_2086:
[----:B------:R-:W-:Y:S05]  /*1f20*/  BSYNC B4 ;  /* 0x0000000000047941 */ /* 0x000fea0003800000 */
.L_x_2085:
[----:B------:R-:W-:Y:S01]  /*1f30*/  FADD R43, RZ, -R43 ;  /* 0x8000002bff2b7221 */ /* 0x000fe20000000000 */
[C---:B------:R-:W-:Y:S01]  /*1f40*/  FMUL R0, R41.reuse, c[0x0][0x2a0] ;  /* 0x0000a80029007a20 */ /* 0x040fe20000400000 */
[----:B------:R-:W0:Y:S01]  /*1f50*/  MUFU.RCP R48, R15 ;  /* 0x0000000f00307308 */ /* 0x000e220000001000 */
[----:B------:R-:W-:Y:S01]  /*1f60*/  FMUL R3, R41, R14 ;  /* 0x0000000e29037220 */ /* 0x000fe20000400000 */
[----:B------:R-:W-:Y:S01]  /*1f70*/  FMUL R43, R43, c[0x0][0x2ac] ;  /* 0x0000ab002b2b7a20 */ /* 0x000fe20000400000 */
[----:B------:R-:W-:Y:S01]  /*1f80*/  FMUL R46, R41, R46 ;  /* 0x0000002e292e7220 */ /* 0x000fe20000400000 */
[----:B------:R-:W-:Y:S03]  /*1f90*/  BSSY B4, `(.L_x_2092) ;  /* 0x0000012000047945 */ /* 0x000fe60003800000 */
[----:B------:R-:W-:-:S04]  /*1fa0*/  FSETP.GT.AND P0, PT, R0, R43, PT ;  /* 0x0000002b0000720b */ /* 0x000fc80003f04000 */
[----:B------:R-:W-:-:S05]  /*1fb0*/  FSEL R2, R0, R43, P0 ;  /* 0x0000002b00027208 */ /* 0x000fca0000000000 */
[----:B------:R-:W-:Y:S01]  /*1fc0*/  FFMA R3, R2, R4, -R3 ;  /* 0x0000000402037223 */ /* 0x000fe20000000803 */
[----:B0-----:R-:W-:-:S03]  /*1fd0*/  FFMA R5, -R15, R48, 1 ;  /* 0x3f8000000f057423 */ /* 0x001fc60000000130 */
[----:B------:R-:W0:Y:S01]  /*1fe0*/  FCHK P0, R3, R15 ;  /* 0x0000000f03007302 */ /* 0x000e220000000000 */
[----:B------:R-:W-:Y:S01]  /*1ff0*/  FFMA R48, R48, R5, R48 ;  /* 0x0000000530307223 */ /* 0x000fe20000000030 */
[----:B------:R-:W-:-:S03]  /*2000*/  FMUL R5, R41, R44 ;  /* 0x0000002c29057220 */ /* 0x000fc60000400000 */
[----:B------:R-:W-:Y:S01]  /*2010*/  FFMA R43, R3, R48, RZ ;  /* 0x00000030032b7223 */ /* 0x000fe200000000ff */
[C---:B------:R-:W-:Y:S01]  /*2020*/  FFMA R0, R2.reuse, R47, -R5 ;  /* 0x0000002f02007223 */ /* 0x040fe20000000805 */
[----:B------:R-:W-:Y:S02]  /*2030*/  FFMA R2, R2, R45, -R46 ;  /* 0x0000002d02027223 */ /* 0x000fe4000000082e */
[----:B------:R-:W-:-:S04]  /*2040*/  FFMA R41, -R15, R43, R3 ;  /* 0x0000002b0f297223 */ /* 0x000fc80000000103 */
[----:B------:R-:W-:Y:S01]  /*2050*/  FFMA R41, R48, R41, R43 ;  /* 0x0000002930297223 */ /* 0x000fe2000000002b */
[----:B0-----:R-:W-:Y:S05]  /*2060*/  @!P0 BRA `(.L_x_2093) ;  /* 0x0000004000008947 */ /* 0x001fea0003800000 */
[----:B------:R-:W-:Y:S02]  /*2070*/  MOV R4, R15 ;  /* 0x0000000f00047202 */ /* 0x000fe40000000f00 */
[----:B------:R-:W-:Y:S02]  /*2080*/  MOV R48, 0x20a0 ;  /* 0x000020a000307802 */ /* 0x000fe40000000f00 */
[----:B------:R-:W-:Y:S05]  /*2090*/  CALL.REL.NOINC `($__internal_38_$__cuda_sm3x_div_rn_noftz_f32_slowpath) ;  /* 0x000004f000007944 */ /* 0x000fea0003c00000 */
[----:B0-----:R-:W-:Y:S02]  /*20a0*/  MOV R41, R3 ;  /* 0x0000000300297202 */ /* 0x001fe40000000f00 */
.L_x_2093:
[----:B------:R-:W-:Y:S05]  /*20b0*/  BSYNC B4 ;  /* 0x0000000000047941 */ /* 0x000fea0003800000 */
.L_x_2092:
        /* <DEDUP_REMOVED lines=12> */
[----:B------:R-:W-:Y:S05]  /*2180*/  CALL.REL.NOINC `($__internal_38_$__cuda_sm3x_div_rn_noftz_f32_slowpath) ;  /* 0x0000040000007944 */ /* 0x000fea0003c00000 */
[----:B0-----:R-:W-:Y:S02]  /*2190*/  MOV R14, R3 ;  /* 0x00000003000e7202 */ /* 0x001fe40000000f00 */
.L_x_2095:
[----:B------:R-:W-:Y:S05]  /*21a0*/  BSYNC B4 ;  /* 0x0000000000047941 */ /* 0x000fea0003800000 */
.L_x_2094:
        /* <DEDUP_REMOVED lines=13> */
.L_x_2097:
[----:B------:R-:W-:Y:S05]  /*2280*/  BSYNC B4 ;  /* 0x0000000000047941 */ /* 0x000fea0003800000 */
.L_x_2096:
[----:B------:R-:W-:Y:S01]  /*2290*/  FADD R22, R22, R41 ;  /* 0x0000002916167221 */ /* 0x000fe20000000000 */
[----:B------:R-:W-:Y:S01]  /*22a0*/  FADD R21, R21, R14 ;  /* 0x0000000e15157221 */ /* 0x000fe20000000000 */
[----:B0-----:R-:W-:Y:S02]  /*22b0*/  FADD R20, R20, R3 ;  /* 0x0000000314147221 */ /* 0x001fe40000000000 */
.L_x_2072:
[----:B------:R-:W-:Y:S05]  /*22c0*/  BSYNC B1 ;  /* 0x0000000000017941 */ /* 0x000fea0003800000 */
.L_x_2071:
[----:B------:R-:W-:Y:S01]  /*22d0*/  IADD3 R39, R39, 0x1, RZ ;  /* 0x0000000127277810 */ /* 0x000fe20007ffe0ff */
[----:B------:R-:W-:Y:S05]  /*22e0*/  BRA `(.L_x_2098) ;  /* 0xffffea0000007947 */ /* 0x000fea000383ffff */
.L_x_2069:
[----:B------:R-:W-:Y:S05]  /*22f0*/  BSYNC B0 ;  /* 0x0000000000007941 */ /* 0x000fea0003800000 */
.L_x_2066:
[----:B------:R-:W-:Y:S01]  /*2300*/  IADD3 R16, P0, R16, UR6, RZ ;  /* 0x0000000610107c10 */ /* 0x000fe2000ff1e0ff */
[----:B------:R-:W-:Y:S01]  /*2310*/  IMAD R19, R19, c[0x0][0x2d8], RZ ;  /* 0x0000b60013137a24 */ /* 0x000fe200078e02ff */
[----:B------:R-:W-:Y:S01]  /*2320*/  MOV R3, c[0x0][0x2d8] ;  /* 0x0000b60000037a02 */ /* 0x000fe20000000f00 */
[----:B------:R-:W-:Y:S01]  /*2330*/  FMUL R5, R22, c[0x0][0x2b0] ;  /* 0x0000ac0016057a20 */ /* 0x000fe20000400000 */
[----:B------:R-:W-:Y:S01]  /*2340*/  IADD3.X R17, R17, UR4, RZ, P0, !PT ;  /* 0x0000000411117c10 */ /* 0x000fe200087fe4ff */
[----:B------:R-:W-:Y:S01]  /*2350*/  IMAD R19, R18, UR12, R19 ;  /* 0x0000000c12137c24 */ /* 0x000fe2000f8e0213 */
[----:B------:R-:W-:Y:S01]  /*2360*/  ISETP.GE.U32.AND P0, PT, R16, c[0x0][0x178], PT ;  /* 0x00005e0010007a0c */ /* 0x000fe20003f06070 */
[----:B------:R-:W-:Y:S01]  /*2370*/  IMAD.WIDE.U32 R2, R18, R3, c[0x0][0x2b8] ;  /* 0x0000ae0012027625 */ /* 0x000fe200078e0003 */
[----:B------:R-:W-:Y:S01]  /*2380*/  FMUL R21, R21, c[0x0][0x2b0] ;  /* 0x0000ac0015157a20 */ /* 0x000fe20000400000 */
[----:B------:R-:W-:Y:S01]  /*2390*/  FMUL R7, R20, c[0x0][0x2b0] ;  /* 0x0000ac0014077a20 */ /* 0x000fe20000400000 */
[----:B------:R-:W-:Y:S01]  /*23a0*/  ISETP.GE.U32.AND.EX P0, PT, R17, c[0x0][0x17c], PT, P0 ;  /* 0x00005f0011007a0c */ /* 0x000fe20003f06100 */
[----:B------:R-:W-:-:S05]  /*23b0*/  IMAD.IADD R3, R3, 0x1, R19 ;  /* 0x0000000103037824 */ /* 0x000fca00078e0213 */
[----:B------:R0:W-:Y:S04]  /*23c0*/  RED.E.ADD.F32.FTZ.RN.STRONG.GPU [R2.64], R5 ;  /* 0x000000050200798e */ /* 0x0001e8000c10e790 */
[----:B------:R0:W-:Y:S04]  /*23d0*/  RED.E.ADD.F32.FTZ.RN.STRONG.GPU [R2.64+0x4], R21 ;  /* 0x000004150200798e */ /* 0x0001e8000c10e790 */
[----:B------:R0:W-:Y:S01]  /*23e0*/  RED.E.ADD.F32.FTZ.RN.STRONG.GPU [R2.64+0x8], R7 ;  /* 0x000008070200798e */ /* 0x0001e2000c10e790 */
[----:B------:R-:W-:Y:S01]  /*23f0*/  @P0 CALL.REL.NOINC `(.L_x_2099) ;  /* 0x0000001000000944 */ /* 0x000fe20003c00000 */
[----:B------:R-:W-:Y:S05]  /*2400*/  BRA `(.L_x_2100) ;  /* 0xffffdd9000007947 */ /* 0x000fea000383ffff */
.L_x_2099:
[----:B------:R-:W-:Y:S05]  /*2410*/  EXIT ;  /* 0x000000000000794d */ /* 0x000fea0003800000 */
        .weak           $__internal_37_$__cuda_sm20_sqrt_rn_f32_slowpath
        .type           $__internal_37_$__cuda_sm20_sqrt_rn_f32_slowpath,@function
        .size           $__internal_37_$__cuda_sm20_sqrt_rn_f32_slowpath,($__internal_38_$__cuda_sm3x_div_rn_noftz_f32_slowpath - $__internal_37_$__cuda_sm20_sqrt_rn_f32_slowpath)
$__internal_37_$__cuda_sm20_sqrt_rn_f32_slowpath:
        /* <DEDUP_REMOVED lines=18> */
[----:B------:R-:W-:-:S05]  /*2540*/  @P0 FMUL.FTZ R5, R47, 2.3283064365386962891e-10 ;  /* 0x2f8000002f050820 */ /* 0x000fca0000410000 */
.L_x_2101:
[----:B------:R-:W-:Y:S01]  /*2550*/  MOV R43, R5 ;  /* 0x00000005002b7202 */ /* 0x000fe20000000f00 */
[----:B------:R-:W-:Y:S01]  /*2560*/  IMAD.MOV.U32 R5, RZ, RZ, 0x0 ;  /* 0x00000000ff057424 */ /* 0x000fe200078e00ff */
[----:B------:R-:W-:-:S04]  /*2570*/  MOV R4, R49 ;  /* 0x0000003100047202 */ /* 0x000fc80000000f00 */
[----:B------:R-:W-:Y:S05]  /*2580*/  RET.REL.NODEC R4 `(solve_particle_particle_contacts_cuda_kernel_forward) ;  /* 0xffffda7004007950 */ /* 0x000fea0003c3ffff */
        .weak           $__internal_38_$__cuda_sm3x_div_rn_noftz_f32_slowpath
        .type           $__internal_38_$__cuda_sm3x_div_rn_noftz_f32_slowpath,@function
        .size           $__internal_38_$__cuda_sm3x_div_rn_noftz_f32_slowpath,(.L_x_2452 - $__internal_38_$__cuda_sm3x_div_rn_noftz_f32_slowpath)
$__internal_38_$__cuda_sm3x_div_rn_noftz_f32_slowpath:
        /* <DEDUP_REMOVED lines=34> */
.L_x_2103:
        /* <DEDUP_REMOVED lines=17> */
[----:B------:R-:W-:-:S05]  /*28c0*/  LOP3.LUT R5, R5, 0xff, RZ, 0xc0, !PT ;  /* 0x000000ff05057812 */ /* 0x000fca00078ec0ff */
[----:B------:R-:W-:-:S05]  /*28d0*/  IMAD.IADD R53, R5, 0x1, R50 ;  /* 0x0000000105357824 */ /* 0x000fca00078e0232 */
        /* <DEDUP_REMOVED lines=16> */
[----:B------:R-:W-:Y:S02]  /*29e0*/  IADD3 R5, R53, 0x20, RZ ;  /* 0x0000002035057810 */ /* 0x000fe40007ffe0ff */
[----:B------:R-:W-:-:S02]  /*29f0*/  LOP3.LUT R50, R50, 0x800000, RZ, 0xfc, !PT ;  /* 0x0080000032327812 */ /* 0x000fc400078efcff */
[C---:B------:R-:W-:Y:S02]  /*2a00*/  ISETP.NE.AND P1, PT, R53.reuse, RZ, PT ;  /* 0x000000ff3500720c */ /* 0x040fe40003f25270 */
        /* <DEDUP_REMOVED lines=13> */
.L_x_2110:
[----:B------:R-:W-:-:S04]  /*2ae0*/  LOP3.LUT R3, R3, 0x80000000, RZ, 0xc0, !PT ;  /* 0x8000000003037812 */ /* 0x000fc800078ec0ff */
[----:B------:R-:W-:Y:S01]  /*2af0*/  LOP3.LUT R3, R3, 0x7f800000, RZ, 0xfc, !PT ;  /* 0x7f80000003037812 */ /* 0x000fe200078efcff */
[----:B------:R-:W-:Y:S05]  /*2b00*/  BRA `(.L_x_2111) ;  /* 0x0000001000007947 */ /* 0x000fea0003800000 */
.L_x_2109:
[----:B------:R-:W-:Y:S02]  /*2b10*/  IMAD R3, R50, 0x800000, R3 ;  /* 0x0080000032037824 */ /* 0x000fe400078e0203 */
.L_x_2111:
[----:B------:R-:W-:Y:S05]  /*2b20*/  BSYNC B3 ;  /* 0x0000000000037941 */ /* 0x000fea0003800000 */
.L_x_2108:
[----:B------:R-:W-:Y:S05]  /*2b30*/  BRA `(.L_x_2112) ;  /* 0x0000008000007947 */ /* 0x000fea0003800000 */
.L_x_2107:
[----:B------:R-:W-:-:S04]  /*2b40*/  LOP3.LUT R3, R4, 0x80000000, R3, 0x48, !PT ;  /* 0x8000000004037812 */ /* 0x000fc800078e4803 */
[----:B------:R-:W-:Y:S01]  /*2b50*/  LOP3.LUT R3, R3, 0x7f800000, RZ, 0xfc, !PT ;  /* 0x7f80000003037812 */ /* 0x000fe200078efcff */
[----:B------:R-:W-:Y:S05]  /*2b60*/  BRA `(.L_x_2112) ;  /* 0x0000005000007947 */ /* 0x000fea0003800000 */
.L_x_2106:
[----:B------:R-:W-:Y:S01]  /*2b70*/  LOP3.LUT R3, R4, 0x80000000, R3, 0x48, !PT ;  /* 0x8000000004037812 */ /* 0x000fe200078e4803 */
[----:B------:R-:W-:Y:S05]  /*2b80*/  BRA `(.L_x_2112) ;  /* 0x0000003000007947 */ /* 0x000fea0003800000 */
.L_x_2105:
[----:B------:R-:W0:Y:S01]  /*2b90*/  MUFU.RSQ R3, -QNAN ;  /* 0xffc0000000037908 */ /* 0x000e220000001400 */
[----:B------:R-:W-:Y:S05]  /*2ba0*/  BRA `(.L_x_2112) ;  /* 0x0000001000007947 */ /* 0x000fea0003800000 */
.L_x_2104:
[----:B------:R-:W-:Y:S02]  /*2bb0*/  FADD.FTZ R3, R3, R4 ;  /* 0x0000000403037221 */ /* 0x000fe40000010000 */
.L_x_2112:
[----:B------:R-:W-:Y:S05]  /*2bc0*/  BSYNC B2 ;  /* 0x0000000000027941 */ /* 0x000fea0003800000 */
.L_x_2102:
[----:B------:R-:W-:Y:S02]  /*2bd0*/  MOV R4, R48 ;  /* 0x0000003000047202 */ /* 0x000fe40000000f00 */
[----:B------:R-:W-:-:S04]  /*2be0*/  MOV R5, 0x0 ;  /* 0x0000000000057802 */ /* 0x000fc80000000f00 */
[----:B------:R-:W-:Y:S05]  /*2bf0*/  RET.REL.NODEC R4 `(solve_particle_particle_contacts_cuda_kernel_forward) ;  /* 0xffffd40004007950 */ /* 0x000fea0003c3ffff */
.L_x_2113:
        /* <DEDUP_REMOVED lines=16> */
.L_x_2452:


//--------------------- .text.solve_particle_shape_contacts_cuda_kernel_backward --------------------------
	.section	.text.solve_particle_shape_contacts_cuda_kernel_backward,"ax",@progbits
	.sectioninfo	@"SHI_REGISTERS=101"
	.align	128
        .global         solve_particle_shape_contacts_cuda_kernel_backward
        .type           solve_particle_shape_contacts_cuda_kernel_backward,@function
        .size           solve_particle_shape_contacts_cuda_kernel_backward,(.L_x_2455 - solve_particle_shape_contacts_cuda_kernel_backward)
        .other          solve_particle_shape_contacts_cuda_kernel_backward,@"STO_CUDA_ENTRY STV_DEFAULT"
solve_particle_shape_contacts_cuda_kernel_backward:
.text.solve_particle_shape_contacts_cuda_kernel_backward:
        /* <DEDUP_REMOVED lines=61> */
[----:B------:R-:W-:Y:S02]  /*03d0*/  ULDC.64 UR30, c[0x0][0x118] ;  /* 0x00004600001e7ab9 */ /* 0x000fe40000000a00 */
.L_x_2196:
[----:B------:R-:W-:Y:S02]  /*03e0*/  SHF.R.S32.HI R28, RZ, 0x1f, R22 ;  /* 0x0000001fff1c7819 */ /* 0x000fe40000011416 */
[----:B------:R-:W-:-:S03]  /*03f0*/  MOV R3, c[0x0][0x280] ;  /* 0x0000a00000037a02 */ /* 0x000fc60000000f00 */
        /* <DEDUP_REMOVED lines=10> */
[----:B------:R-:W-:Y:S02]  /*04a0*/  MOV R2, c[0x0][0x508] ;  /* 0x0001420000027a02 */ /* 0x000fe40000000f00 */
[----:B------:R-:W-:-:S05]  /*04b0*/  MOV R3, c[0x0][0x50c] ;  /* 0x0001430000037a02 */ /* 0x000fca0000000f00 */
[----:B------:R-:W2:Y:S02]  /*04c0*/  LDG.E R2, [R2.64] ;  /* 0x0000001e02027981 */ /* 0x000ea4000c1e1900 */
[----:B--2---:R-:W-:-:S04]  /*04d0*/  IMNMX R5, R2, c[0x0][0x658], PT ;  /* 0x0001960002057a17 */ /* 0x004fc80003800200 */
[----:B------:R-:W-:-:S13]  /*04e0*/  ISETP.GT.AND P0, PT, R5, R22, PT ;  /* 0x000000160500720c */ /* 0x000fda0003f04270 */
[----:B------:R-:W-:Y:S05]  /*04f0*/  @!P0 BRA `(.L_x_2116) ;  /* 0x000064c000008947 */ /* 0x000fea0003800000 */
[----:B------:R-:W-:Y:S01]  /*0500*/  IMAD R3, R28, c[0x0][0x598], RZ ;  /* 0x000166001c037a24 */ /* 0x000fe200078e02ff */
[----:B------:R-:W-:-:S03]  /*0510*/  MOV R7, c[0x0][0x598] ;  /* 0x0001660000077a02 */ /* 0x000fc60000000f00 */
[C---:B------:R-:W-:Y:S02]  /*0520*/  IMAD R5, R22.reuse, UR5, R3 ;  /* 0x0000000516057c24 */ /* 0x040fe4000f8e0203 */
[----:B------:R-:W-:-:S05]  /*0530*/  IMAD.WIDE.U32 R2, R22, R7, c[0x0][0x578] ;  /* 0x00015e0016027625 */ /* 0x000fca00078e0007 */
[----:B------:R-:W-:-:S05]  /*0540*/  IADD3 R3, R3, R5, RZ ;  /* 0x0000000503037210 */ /* 0x000fca0007ffe0ff */
[----:B------:R0:W2:Y:S01]  /*0550*/  LDG.E R24, [R2.64] ;  /* 0x0000001e02187981 */ /* 0x0000a2000c1e1900 */
[----:B------:R-:W-:Y:S01]  /*0560*/  IMAD R5, R28, c[0x0][0x560], RZ ;  /* 0x000158001c057a24 */ /* 0x000fe200078e02ff */
[----:B------:R-:W-:-:S03]  /*0570*/  MOV R9, c[0x0][0x560] ;  /* 0x0001580000097a02 */ /* 0x000fc60000000f00 */
[C---:B------:R-:W-:Y:S02]  /*0580*/  IMAD R7, R22.reuse, UR7, R5 ;  /* 0x0000000716077c24 */ /* 0x040fe4000f8e0205 */
[----:B------:R-:W-:-:S05]  /*0590*/  IMAD.WIDE.U32 R4, R22, R9, c[0x0][0x540] ;  /* 0x0001500016047625 */ /* 0x000fca00078e0009 */
[----:B------:R-:W-:-:S05]  /*05a0*/  IADD3 R5, R5, R7, RZ ;  /* 0x0000000705057210 */ /* 0x000fca0007ffe0ff */
[----:B------:R1:W3:Y:S01]  /*05b0*/  LDG.E R29, [R4.64] ;  /* 0x0000001e041d7981 */ /* 0x0002e2000c1e1900 */
[----:B------:R-:W-:Y:S01]  /*05c0*/  MOV R13, c[0x0][0x5d0] ;  /* 0x00017400000d7a02 */ /* 0x000fe20000000f00 */
[C---:B------:R-:W-:Y:S01]  /*05d0*/  IMAD R0, R28.reuse, c[0x0][0x5d0], RZ ;  /* 0x000174001c007a24 */ /* 0x040fe200078e02ff */
[----:B------:R-:W-:Y:S01]  /*05e0*/  MOV R19, c[0x0][0x640] ;  /* 0x0001900000137a02 */ /* 0x000fe20000000f00 */
[C---:B0-----:R-:W-:Y:S01]  /*05f0*/  IMAD R2, R28.reuse, c[0x0][0x640], RZ ;  /* 0x000190001c027a24 */ /* 0x041fe200078e02ff */
[----:B------:R-:W-:Y:S01]  /*0600*/  SHF.R.S32.HI R3, RZ, 0x1f, R13 ;  /* 0x0000001fff037819 */ /* 0x000fe2000001140d */
[----:B------:R-:W-:Y:S01]  /*0610*/  IMAD R6, R28, c[0x0][0x248], RZ ;  /* 0x000092001c067a24 */ /* 0x000fe200078e02ff */
[----:B------:R-:W-:Y:S02]  /*0620*/  SHF.R.S32.HI R7, RZ, 0x1f, R19 ;  /* 0x0000001fff077819 */ /* 0x000fe40000011413 */
[----:B------:R-:W-:Y:S01]  /*0630*/  MOV R21, c[0x0][0x248] ;  /* 0x0000920000157a02 */ /* 0x000fe20000000f00 */
[C---:B------:R-:W-:Y:S01]  /*0640*/  IMAD R11, R22.reuse, R3, R0 ;  /* 0x00000003160b7224 */ /* 0x040fe200078e0200 */
[----:B------:R-:W-:Y:S01]  /*0650*/  MOV R3, c[0x0][0x3d0] ;  /* 0x0000f40000037a02 */ /* 0x000fe20000000f00 */
[C---:B------:R-:W-:Y:S01]  /*0660*/  IMAD R17, R22.reuse, R7, R2 ;  /* 0x0000000716117224 */ /* 0x040fe200078e0202 */
[----:B------:R-:W-:Y:S01]  /*0670*/  SHF.R.S32.HI R9, RZ, 0x1f, R21 ;  /* 0x0000001fff097819 */ /* 0x000fe20000011415 */
[----:B-1----:R-:W-:-:S04]  /*0680*/  IMAD.WIDE.U32 R4, R22, R21, c[0x0][0x228] ;  /* 0x00008a0016047625 */ /* 0x002fc800078e0015 */
[C---:B------:R-:W-:Y:S01]  /*0690*/  IMAD R15, R22.reuse, R9, R6 ;  /* 0x00000009160f7224 */ /* 0x040fe200078e0206 */
[----:B------:R-:W-:Y:S01]  /*06a0*/  MOV R14, R4 ;  /* 0x00000004000e7202 */ /* 0x000fe20000000f00 */
[C---:B------:R-:W-:Y:S01]  /*06b0*/  IMAD.WIDE.U32 R8, R22.reuse, R13, c[0x0][0x5b0] ;  /* 0x00016c0016087625 */ /* 0x040fe200078e000d */
[----:B------:R-:W-:Y:S02]  /*06c0*/  MOV R4, c[0x0][0x1a0] ;  /* 0x0000680000047a02 */ /* 0x000fe40000000f00 */
[----:B------:R-:W-:Y:S01]  /*06d0*/  MOV R6, c[0x0][0x1d8] ;  /* 0x0000760000067a02 */ /* 0x000fe20000000f00 */
[----:B------:R-:W-:Y:S01]  /*06e0*/  IMAD.WIDE.U32 R12, R22, R19, c[0x0][0x620] ;  /* 0x00018800160c7625 */ /* 0x000fe200078e0013 */
[----:B------:R-:W-:Y:S02]  /*06f0*/  SHF.R.S32.HI R32, RZ, 0x1f, R4 ;  /* 0x0000001fff207819 */ /* 0x000fe40000011404 */
[----:B------:R-:W-:Y:S02]  /*0700*/  SHF.R.S32.HI R34, RZ, 0x1f, R6 ;  /* 0x0000001fff227819 */ /* 0x000fe40000011406 */
[----:B------:R-:W-:-:S02]  /*0710*/  IADD3 R9, R9, R11, RZ ;  /* 0x0000000b09097210 */ /* 0x000fc40007ffe0ff */
[----:B------:R-:W-:Y:S02]  /*0720*/  IADD3 R15, R5, R15, RZ ;  /* 0x0000000f050f7210 */ /* 0x000fe40007ffe0ff */
[----:B------:R-:W-:Y:S01]  /*0730*/  IADD3 R13, R13, R17, RZ ;  /* 0x000000110d0d7210 */ /* 0x000fe20007ffe0ff */
[----:B------:R-:W-:Y:S01]  /*0740*/  BSSY B2, `(.L_x_2117) ;  /* 0x000003c000027945 */ /* 0x000fe20003800000 */
[----:B------:R0:W5:Y:S04]  /*0750*/  LDG.E R33, [R8.64] ;  /* 0x0000001e08217981 */ /* 0x000168000c1e1900 */
[----:B------:R1:W5:Y:S01]  /*0760*/  LDG.E R50, [R14.64] ;  /* 0x0000001e0e327981 */ /* 0x000362000c1e1900 */
[----:B------:R-:W-:Y:S01]  /*0770*/  MOV R38, 0x3f800000 ;  /* 0x3f80000000267802 */ /* 0x000fe20000000f00 */
[----:B------:R-:W-:Y:S01]  /*0780*/  CS2R R40, SRZ ;  /* 0x0000000000287805 */ /* 0x000fe2000001ff00 */
[----:B------:R-:W-:Y:S01]  /*0790*/  MOV R39, RZ ;  /* 0x000000ff00277202 */ /* 0x000fe20000000f00 */
[----:B------:R0:W5:Y:S01]  /*07a0*/  LDG.E R35, [R8.64+0x4] ;  /* 0x0000041e08237981 */ /* 0x000162000c1e1900 */
[----:B------:R-:W-:Y:S01]  /*07b0*/  CS2R R42, SRZ ;  /* 0x00000000002a7805 */ /* 0x000fe2000001ff00 */
[----:B------:R-:W-:-:S02]  /*07c0*/  MOV R45, RZ ;  /* 0x000000ff002d7202 */ /* 0x000fc40000000f00 */
[----:B------:R0:W5:Y:S01]  /*07d0*/  LDG.E R36, [R8.64+0x8] ;  /* 0x0000081e08247981 */ /* 0x000162000c1e1900 */
[----:B--2---:R-:W-:Y:S01]  /*07e0*/  SHF.R.S32.HI R10, RZ, 0x1f, R24 ;  /* 0x0000001fff0a7819 */ /* 0x004fe20000011418 */
[----:B------:R-:W-:-:S04]  /*07f0*/  IMAD.WIDE.U32 R2, R24, R3, c[0x0][0x3b0] ;  /* 0x0000ec0018027625 */ /* 0x000fc800078e0003 */
[----:B------:R-:W-:-:S04]  /*0800*/  IMAD R7, R10, c[0x0][0x3d0], RZ ;  /* 0x0000f4000a077a24 */ /* 0x000fc800078e02ff */
[----:B------:R-:W-:-:S05]  /*0810*/  IMAD R7, R24, UR6, R7 ;  /* 0x0000000618077c24 */ /* 0x000fca000f8e0207 */
[----:B------:R-:W-:Y:S02]  /*0820*/  IADD3 R3, R3, R7, RZ ;  /* 0x0000000703037210 */ /* 0x000fe40007ffe0ff */
[----:B---3--:R-:W-:-:S03]  /*0830*/  SHF.R.S32.HI R30, RZ, 0x1f, R29 ;  /* 0x0000001fff1e7819 */ /* 0x008fc6000001141d */
[----:B------:R2:W3:Y:S02]  /*0840*/  LDG.E R31, [R2.64] ;  /* 0x0000001e021f7981 */ /* 0x0004e4000c1e1900 */
[C---:B------:R-:W-:Y:S02]  /*0850*/  IMAD R0, R30.reuse, c[0x0][0x1a0], RZ ;  /* 0x000068001e007a24 */ /* 0x040fe400078e02ff */
[----:B------:R-:W-:Y:S02]  /*0860*/  IMAD R16, R30, c[0x0][0x1d8], RZ ;  /* 0x000076001e107a24 */ /* 0x000fe400078e02ff */
[C---:B------:R-:W-:Y:S01]  /*0870*/  IMAD.WIDE.U32 R4, R29.reuse, R4, c[0x0][0x180] ;  /* 0x000060001d047625 */ /* 0x040fe200078e0004 */
[----:B0-----:R-:W-:Y:S01]  /*0880*/  CS2R R8, SRZ ;  /* 0x0000000000087805 */ /* 0x001fe2000001ff00 */
[----:B--2---:R0:W5:Y:S02]  /*0890*/  LDG.E R2, [R12.64+0x4] ;  /* 0x0000041e0c027981 */ /* 0x004164000c1e1900 */
[----:B------:R-:W-:-:S02]  /*08a0*/  IMAD.WIDE.U32 R6, R29, R6, c[0x0][0x1b8] ;  /* 0x00006e001d067625 */ /* 0x000fc400078e0006 */
[----:B------:R0:W5:Y:S02]  /*08b0*/  LDG.E R3, [R12.64+0x8] ;  /* 0x0000081e0c037981 */ /* 0x000164000c1e1900 */
[C---:B------:R-:W-:Y:S02]  /*08c0*/  IMAD R11, R29.reuse, R32, R0 ;  /* 0x000000201d0b7224 */ /* 0x040fe400078e0200 */
[----:B------:R-:W-:Y:S01]  /*08d0*/  IMAD R17, R29, R34, R16 ;  /* 0x000000221d117224 */ /* 0x000fe200078e0210 */
[----:B------:R0:W5:Y:S02]  /*08e0*/  LDG.E R0, [R12.64] ;  /* 0x0000001e0c007981 */ /* 0x000164000c1e1900 */
[----:B------:R-:W-:Y:S02]  /*08f0*/  IADD3 R5, R5, R11, RZ ;  /* 0x0000000b05057210 */ /* 0x000fe40007ffe0ff */
[----:B------:R-:W-:-:S03]  /*0900*/  IADD3 R7, R7, R17, RZ ;  /* 0x0000001107077210 */ /* 0x000fc60007ffe0ff */
[----:B------:R1:W5:Y:S04]  /*0910*/  LDG.E R44, [R4.64] ;  /* 0x0000001e042c7981 */ /* 0x000368000c1e1900 */
[----:B------:R1:W5:Y:S04]  /*0920*/  LDG.E R47, [R4.64+0x4] ;  /* 0x0000041e042f7981 */ /* 0x000368000c1e1900 */
[----:B------:R1:W5:Y:S04]  /*0930*/  LDG.E R46, [R4.64+0x8] ;  /* 0x0000081e042e7981 */ /* 0x000368000c1e1900 */
[----:B------:R1:W5:Y:S04]  /*0940*/  LDG.E R65, [R6.64] ;  /* 0x0000001e06417981 */ /* 0x000368000c1e1900 */
[----:B------:R1:W5:Y:S04]  /*0950*/  LDG.E R67, [R6.64+0x4] ;  /* 0x0000041e06437981 */ /* 0x000368000c1e1900 */
[----:B------:R1:W5:Y:S01]  /*0960*/  LDG.E R70, [R6.64+0x8] ;  /* 0x0000081e06467981 */ /* 0x000362000c1e1900 */
[----:B0-----:R-:W-:-:S02]  /*0970*/  MOV R12, RZ ;  /* 0x000000ff000c7202 */ /* 0x001fc40000000f00 */
[----:B---3--:R-:W-:-:S04]  /*0980*/  SHF.R.S32.HI R37, RZ, 0x1f, R31 ;  /* 0x0000001fff257819 */ /* 0x008fc8000001141f */
[----:B------:R-:W-:Y:S02]  /*0990*/  ISETP.GE.AND P0, PT, R37, RZ, PT ;  /* 0x000000ff2500720c */ /* 0x000fe40003f06270 */
[----:B------:R-:W-:-:S11]  /*09a0*/  ISETP.GE.AND P2, PT, R31, RZ, PT ;  /* 0x000000ff1f00720c */ /* 0x000fd60003f46270 */
[----:B------:R-:W-:Y:S05]  /*09b0*/  @!P0 BRA `(.L_x_2118) ;  /* 0x0000014000008947 */ /* 0x000fea0003800000 */
[C---:B-1----:R-:W-:Y:S01]  /*09c0*/  IMAD R4, R37.reuse, c[0x0][0x2b8], RZ ;  /* 0x0000ae0025047a24 */ /* 0x042fe200078e02ff */
        /* <DEDUP_REMOVED lines=18> */
[----:B------:R0:W5:Y:S02]  /*0af0*/  LDG.E R8, [R4.64] ;  /* 0x0000001e04087981 */ /* 0x000164000c1e1900 */
.L_x_2118:
[----:B-1----:R-:W-:Y:S05]  /*0b00*/  BSYNC B2 ;  /* 0x0000000000027941 */ /* 0x002fea0003800000 */
.L_x_2117:
[----:B-----5:R-:W-:Y:S01]  /*0b10*/  FSEL R18, R40, RZ, P2 ;  /* 0x000000ff28127208 */ /* 0x020fe20001000000 */
[-C--:B0-----:R-:W-:Y:S01]  /*0b20*/  FMUL R4, R35, R42.reuse ;  /* 0x0000002a23047220 */ /* 0x081fe20000400000 */
[----:B------:R-:W-:Y:S01]  /*0b30*/  FSEL R20, R41, RZ, P2 ;  /* 0x000000ff29147208 */ /* 0x000fe20001000000 */
[----:B------:R-:W-:Y:S01]  /*0b40*/  FADD R11, R38, R38 ;  /* 0x00000026260b7221 */ /* 0x000fe20000000000 */
[----:B------:R-:W-:Y:S01]  /*0b50*/  FSEL R14, R39, RZ, P2 ;  /* 0x000000ff270e7208 */ /* 0x000fe20001000000 */
[----:B------:R-:W-:Y:S01]  /*0b60*/  FMUL R5, R18, R42 ;  /* 0x0000002a12057220 */ /* 0x000fe20000400000 */
[----:B------:R-:W-:Y:S01]  /*0b70*/  FMUL R6, R36, R43 ;  /* 0x0000002b24067220 */ /* 0x000fe20000400000 */
[----:B------:R-:W-:Y:S01]  /*0b80*/  FFMA R11, R11, R38, -1 ;  /* 0xbf8000000b0b7423 */ /* 0x000fe20000000026 */
[----:B------:R-:W-:Y:S01]  /*0b90*/  FMUL R7, R35, R45 ;  /* 0x0000002d23077220 */ /* 0x000fe20000400000 */
[-C--:B------:R-:W-:Y:S01]  /*0ba0*/  FFMA R5, R20, R43.reuse, R5 ;  /* 0x0000002b14057223 */ /* 0x080fe20000000005 */
[----:B------:R-:W-:Y:S01]  /*0bb0*/  FMUL R13, R14, R43 ;  /* 0x0000002b0e0d7220 */ /* 0x000fe20000400000 */
[-C--:B------:R-:W-:Y:S01]  /*0bc0*/  FMUL R16, R33, R42.reuse ;  /* 0x0000002a21107220 */ /* 0x080fe20000400000 */
[-C--:B------:R-:W-:Y:S01]  /*0bd0*/  FFMA R7, R36, R42.reuse, -R7 ;  /* 0x0000002a24077223 */ /* 0x080fe20000000807 */
[-C--:B------:R-:W-:Y:S01]  /*0be0*/  FFMA R5, R14, R45.reuse, R5 ;  /* 0x0000002d0e057223 */ /* 0x080fe20000000005 */
[C---:B------:R-:W-:Y:S01]  /*0bf0*/  FFMA R19, R20.reuse, R45, -R13 ;  /* 0x0000002d14137223 */ /* 0x040fe2000000080d */
[----:B------:R-:W-:Y:S01]  /*0c00*/  FMUL R13, R20, R42 ;  /* 0x0000002a140d7220 */ /* 0x000fe20000400000 */
[----:B------:R-:W-:Y:S01]  /*0c10*/  FMUL R7, R7, R38 ;  /* 0x0000002607077220 */ /* 0x000fe20000400000 */
[----:B------:R-:W-:Y:S01]  /*0c20*/  FADD R26, R5, R5 ;  /* 0x00000005051a7221 */ /* 0x000fe20000000000 */
[-C--:B------:R-:W-:Y:S01]  /*0c30*/  FFMA R5, R33, R43.reuse, R4 ;  /* 0x0000002b21057223 */ /* 0x080fe20000000004 */
[C---:B------:R-:W-:Y:S01]  /*0c40*/  FFMA R25, R18.reuse, R43, -R13 ;  /* 0x0000002b12197223 */ /* 0x040fe2000000080d */
[----:B------:R-:W-:Y:S01]  /*0c50*/  FMUL R13, R18, R45 ;  /* 0x0000002d120d7220 */ /* 0x000fe20000400000 */
[----:B------:R-:W-:Y:S01]  /*0c60*/  FMUL R4, R26, R43 ;  /* 0x0000002b1a047220 */ /* 0x000fe20000400000 */
[-C--:B------:R-:W-:Y:S01]  /*0c70*/  FFMA R5, R36, R45.reuse, R5 ;  /* 0x0000002d24057223 */ /* 0x080fe20000000005 */
[-C--:B------:R-:W-:Y:S01]  /*0c80*/  FMUL R21, R26, R45.reuse ;  /* 0x0000002d1a157220 */ /* 0x080fe20000400000 */
[----:B------:R-:W-:Y:S01]  /*0c90*/  FFMA R17, R14, R42, -R13 ;  /* 0x0000002a0e117223 */ /* 0x000fe2000000080d */
[----:B------:R-:W-:Y:S01]  /*0ca0*/  FFMA R15, R11, R20, R4 ;  /* 0x000000140b0f7223 */ /* 0x000fe20000000004 */
[----:B------:R-:W-:Y:S01]  /*0cb0*/  FADD R4, R5, R5 ;  /* 0x0000000505047221 */ /* 0x000fe20000000000 */
[----:B------:R-:W-:Y:S01]  /*0cc0*/  FFMA R5, R33, R45, -R6 ;  /* 0x0000002d21057223 */ /* 0x000fe20000000806 */
[----:B------:R-:W-:Y:S01]  /*0cd0*/  FFMA R21, R11, R14, R21 ;  /* 0x0000000e0b157223 */ /* 0x000fe20000000015 */
[----:B------:R-:W-:Y:S01]  /*0ce0*/  FFMA R13, R35, R43, -R16 ;  /* 0x0000002b230d7223 */ /* 0x000fe20000000810 */
[----:B------:R-:W-:Y:S01]  /*0cf0*/  FMUL R6, R4, R42 ;  /* 0x0000002a04067220 */ /* 0x000fe20000400000 */
[----:B------:R-:W-:Y:S01]  /*0d00*/  FMUL R5, R5, R38 ;  /* 0x0000002605057220 */ /* 0x000fe20000400000 */
[----:B------:R-:W-:Y:S01]  /*0d10*/  FMUL R20, R26, R42 ;  /* 0x0000002a1a147220 */ /* 0x000fe20000400000 */
[-C--:B------:R-:W-:Y:S01]  /*0d20*/  FMUL R16, R17, R38.reuse ;  /* 0x0000002611107220 */ /* 0x080fe20000400000 */
[----:B------:R-:W-:Y:S01]  /*0d30*/  FFMA R6, R11, R35, R6 ;  /* 0x000000230b067223 */ /* 0x000fe20000000006 */
[----:B------:R-:W-:Y:S01]  /*0d40*/  FMUL R19, R19, R38 ;  /* 0x0000002613137220 */ /* 0x000fe20000400000 */
[----:B------:R-:W-:Y:S01]  /*0d50*/  FFMA R20, R11, R18, R20 ;  /* 0x000000120b147223 */ /* 0x000fe20000000014 */
[----:B------:R-:W-:Y:S01]  /*0d60*/  FFMA R15, R16, 2, R15 ;  /* 0x40000000100f7823 */ /* 0x000fe2000000000f */
[----:B------:R-:W-:Y:S01]  /*0d70*/  FFMA R14, R5, 2, R6 ;  /* 0x40000000050e7823 */ /* 0x000fe20000000006 */
[C---:B------:R-:W-:Y:S01]  /*0d80*/  FMUL R6, R4.reuse, R43 ;  /* 0x0000002b04067220 */ /* 0x040fe20000400000 */
[----:B------:R-:W-:Y:S01]  /*0d90*/  FMUL R5, R4, R45 ;  /* 0x0000002d04057220 */ /* 0x000fe20000400000 */
[----:B------:R-:W-:Y:S01]  /*0da0*/  FMUL R4, R13, R38 ;  /* 0x000000260d047220 */ /* 0x000fe20000400000 */
[----:B------:R-:W-:Y:S01]  /*0db0*/  FADD R14, R14, R9 ;  /* 0x000000090e0e7221 */ /* 0x000fe20000000000 */
[C---:B------:R-:W-:Y:S01]  /*0dc0*/  FFMA R6, R11.reuse, R33, R6 ;  /* 0x000000210b067223 */ /* 0x040fe20000000006 */
[----:B------:R-:W-:Y:S01]  /*0dd0*/  FFMA R5, R11, R36, R5 ;  /* 0x000000240b057223 */ /* 0x000fe20000000005 */
[----:B------:R-:W-:Y:S01]  /*0de0*/  FFMA R20, R19, 2, R20 ;  /* 0x4000000013147823 */ /* 0x000fe20000000014 */
[----:B------:R-:W-:Y:S01]  /*0df0*/  FADD R47, R47, -R14 ;  /* 0x8000000e2f2f7221 */ /* 0x000fe20000000000 */
[----:B------:R-:W-:Y:S01]  /*0e00*/  FFMA R7, R7, 2, R6 ;  /* 0x4000000007077823 */ /* 0x000fe20000000006 */
[----:B------:R-:W-:Y:S01]  /*0e10*/  FFMA R5, R4, 2, R5 ;  /* 0x4000000004057823 */ /* 0x000fe20000000005 */
[----:B------:R-:W-:Y:S01]  /*0e20*/  FMUL R4, R25, R38 ;  /* 0x0000002619047220 */ /* 0x000fe20000400000 */
[----:B------:R-:W-:Y:S01]  /*0e30*/  FMUL R6, R47, R2 ;  /* 0x000000022f067220 */ /* 0x000fe20000400000 */
[----:B------:R-:W-:Y:S01]  /*0e40*/  FADD R7, R7, R8 ;  /* 0x0000000807077221 */ /* 0x000fe20000000000 */
[--C-:B------:R-:W-:Y:S01]  /*0e50*/  FADD R5, R5, R12.reuse ;  /* 0x0000000c05057221 */ /* 0x100fe20000000000 */
[----:B------:R-:W-:Y:S01]  /*0e60*/  FFMA R21, R4, 2, R21 ;  /* 0x4000000004157823 */ /* 0x000fe20000000015 */
[----:B------:R-:W-:Y:S01]  /*0e70*/  FADD R9, R20, R9 ;  /* 0x0000000914097221 */ /* 0x000fe20000000000 */
[----:B------:R-:W-:Y:S01]  /*0e80*/  FADD R49, R44, -R7 ;  /* 0x800000072c317221 */ /* 0x000fe20000000000 */
[----:B------:R-:W-:Y:S01]  /*0e90*/  FADD R44, R46, -R5 ;  /* 0x800000052e2c7221 */ /* 0x000fe20000000000 */
[----:B------:R-:W-:Y:S01]  /*0ea0*/  FADD R12, R21, R12 ;  /* 0x0000000c150c7221 */ /* 0x000fe20000000000 */
[----:B------:R-:W-:Y:S01]  /*0eb0*/  FADD R46, R15, R8 ;  /* 0x000000080f2e7221 */ /* 0x000fe20000000000 */
[----:B------:R-:W-:Y:S01]  /*0ec0*/  FFMA R13, R49, R0, R6 ;  /* 0x00000000310d7223 */ /* 0x000fe20000000006 */
[----:B------:R-:W-:Y:S01]  /*0ed0*/  BSSY B2, `(.L_x_2119) ;  /* 0x000042f000027945 */ /* 0x000fe20003800000 */
[----:B------:R-:W-:Y:S01]  /*0ee0*/  FADD R51, R5, -R12 ;  /* 0x8000000c05337221 */ /* 0x000fe20000000000 */
[----:B------:R-:W-:Y:S01]  /*0ef0*/  FADD R46, R7, -R46 ;  /* 0x8000002e072e7221 */ /* 0x000fe20000000000 */
[----:B------:R-:W-:Y:S01]  /*0f00*/  FFMA R13, R44, R3, R13 ;  /* 0x000000032c0d7223 */ /* 0x000fe2000000000d */
[----:B------:R-:W-:Y:S01]  /*0f10*/  FADD R48, R14, -R9 ;  /* 0x800000090e307221 */ /* 0x000fe20000000000 */
[----:B------:R-:W-:Y:S01]  /*0f20*/  MOV R16, RZ ;  /* 0x000000ff00107202 */ /* 0x000fe20000000f00 */
[----:B------:R-:W-:Y:S01]  /*0f30*/  CS2R R14, SRZ ;  /* 0x00000000000e7805 */ /* 0x000fe2000001ff00 */
[----:B------:R-:W-:Y:S01]  /*0f40*/  FADD R5, R13, -R50 ;  /* 0x800000320d057221 */ /* 0x000fe20000000000 */
[----:B------:R-:W-:Y:S01]  /*0f50*/  MOV R18, RZ ;  /* 0x000000ff00127202 */ /* 0x000fe20000000f00 */
[----:B------:R-:W-:Y:S01]  /*0f60*/  CS2R R6, SRZ ;  /* 0x0000000000067805 */ /* 0x000fe2000001ff00 */
[----:B------:R-:W-:Y:S01]  /*0f70*/  MOV R4, RZ ;  /* 0x000000ff00047202 */ /* 0x000fe20000000f00 */
[----:B------:R-:W-:Y:S01]  /*0f80*/  CS2R R8, SRZ ;  /* 0x0000000000087805 */ /* 0x000fe2000001ff00 */
[----:B------:R-:W-:Y:S01]  /*0f90*/  FSETP.GT.AND P0, PT, R5, c[0x0][0x504], PT ;  /* 0x0001410005007a0b */ /* 0x000fe20003f04000 */
[----:B------:R-:W-:Y:S01]  /*0fa0*/  CS2R R72, SRZ ;  /* 0x0000000000487805 */ /* 0x000fe2000001ff00 */
[----:B------:R-:W-:-:S02]  /*0fb0*/  MOV R12, RZ ;  /* 0x000000ff000c7202 */ /* 0x000fc40000000f00 */
[----:B------:R-:W-:Y:S02]  /*0fc0*/  MOV R71, RZ ;  /* 0x000000ff00477202 */ /* 0x000fe40000000f00 */
[----:B------:R-:W-:-:S07]  /*0fd0*/  MOV R21, RZ ;  /* 0x000000ff00157202 */ /* 0x000fce0000000f00 */
[----:B------:R-:W-:Y:S05]  /*0fe0*/  @P0 BRA `(.L_x_2120) ;  /* 0x000041d000000947 */ /* 0x000fea0003800000 */
[----:B------:R-:W-:Y:S01]  /*0ff0*/  @P2 MOV R6, c[0x0][0x2f0] ;  /* 0x0000bc0000062a02 */ /* 0x000fe20000000f00 */
[----:B------:R-:W-:Y:S01]  /*1000*/  @P2 IMAD R4, R37, c[0x0][0x2f0], RZ ;  /* 0x0000bc0025042a24 */ /* 0x000fe200078e02ff */
[----:B------:R-:W-:Y:S01]  /*1010*/  MOV R15, c[0x0][0x608] ;  /* 0x00018200000f7a02 */ /* 0x000fe20000000f00 */
[----:B------:R-:W-:Y:S01]  /*1020*/  CS2R R52, SRZ ;  /* 0x0000000000347805 */ /* 0x000fe2000001ff00 */
[----:B------:R-:W-:Y:S01]  /*1030*/  MOV R50, RZ ;  /* 0x000000ff00327202 */ /* 0x000fe20000000f00 */
[C---:B------:R-:W-:Y:S01]  /*1040*/  @P2 IMAD R9, R31.reuse, UR11, R4 ;  /* 0x0000000b1f092c24 */ /* 0x040fe2000f8e0204 */
[----:B------:R-:W-:Y:S01]  /*1050*/  SHF.R.S32.HI R13, RZ, 0x1f, R15 ;  /* 0x0000001fff0d7819 */ /* 0x000fe2000001140f */
[----:B------:R-:W-:-:S04]  /*1060*/  @P2 IMAD.WIDE.U32 R6, R31, R6, c[0x0][0x2d0] ;  /* 0x0000b4001f062625 */ /* 0x000fc800078e0006 */
[----:B------:R-:W-:Y:S01]  /*1070*/  IMAD R4, R28, c[0x0][0x608], RZ ;  /* 0x000182001c047a24 */ /* 0x000fe200078e02ff */
[----:B------:R-:W-:Y:S01]  /*1080*/  @P2 IADD3 R7, R7, R9, RZ ;  /* 0x0000000907072210 */ /* 0x000fe20007ffe0ff */
[----:B------:R-:W-:-:S04]  /*1090*/  IMAD.WIDE.U32 R8, R22, R15, c[0x0][0x5e8] ;  /* 0x00017a0016087625 */ /* 0x000fc800078e000f */
[----:B------:R-:W-:Y:S01]  /*10a0*/  IMAD R13, R22, R13, R4 ;  /* 0x0000000d160d7224 */ /* 0x000fe200078e0204 */
[----:B------:R0:W2:Y:S04]  /*10b0*/  @P2 LDG.E R53, [R6.64+0x8] ;  /* 0x0000081e06352981 */ /* 0x0000a8000c1e1900 */
[----:B------:R-:W-:Y:S01]  /*10c0*/  IADD3 R9, R9, R13, RZ ;  /* 0x0000000d09097210 */ /* 0x000fe20007ffe0ff */
[----:B------:R0:W3:Y:S01]  /*10d0*/  @P2 LDG.E R50, [R6.64] ;  /* 0x0000001e06322981 */ /* 0x0000e2000c1e1900 */
[----:B------:R-:W-:-:S03]  /*10e0*/  CS2R R12, SRZ ;  /* 0x00000000000c7805 */ /* 0x000fc6000001ff00 */
[----:B------:R1:W4:Y:S04]  /*10f0*/  LDG.E R54, [R8.64+0x4] ;  /* 0x0000041e08367981 */ /* 0x000328000c1e1900 */
[----:B------:R1:W4:Y:S04]  /*1100*/  LDG.E R56, [R8.64] ;  /* 0x0000001e08387981 */ /* 0x000328000c1e1900 */
[----:B------:R0:W4:Y:S04]  /*1110*/  @P2 LDG.E R52, [R6.64+0x4] ;  /* 0x0000041e06342981 */ /* 0x000128000c1e1900 */
[----:B------:R1:W4:Y:S04]  /*1120*/  LDG.E R58, [R8.64+0x8] ;  /* 0x0000081e083a7981 */ /* 0x000328000c1e1900 */
[----:B------:R0:W4:Y:S04]  /*1130*/  @P2 LDG.E R12, [R6.64+0xc] ;  /* 0x00000c1e060c2981 */ /* 0x000128000c1e1900 */
[----:B------:R0:W4:Y:S01]  /*1140*/  @P2 LDG.E R13, [R6.64+0x10] ;  /* 0x0000101e060d2981 */ /* 0x000122000c1e1900 */
[----:B------:R-:W-:-:S06]  /*1150*/  MOV R14, RZ ;  /* 0x000000ff000e7202 */ /* 0x000fcc0000000f00 */
[----:B------:R0:W4:Y:S01]  /*1160*/  @P2 LDG.E R14, [R6.64+0x14] ;  /* 0x0000141e060e2981 */ /* 0x000122000c1e1900 */
[----:B------:R-:W-:Y:S01]  /*1170*/  ULDC UR29, c[0x0][0x4b0] ;  /* 0x00012c00001d7ab9 */ /* 0x000fe20000000800 */
[----:B------:R-:W-:Y:S01]  /*1180*/  MOV R16, c[0x0][0x210] ;  /* 0x0000840000107a02 */ /* 0x000fe20000000f00 */
[----:B------:R-:W-:Y:S01]  /*1190*/  USHF.R.S32.HI UR29, URZ, 0x1f, UR29 ;  /* 0x0000001f3f1d7899 */ /* 0x000fe2000801141d */
[----:B------:R-:W-:Y:S02]  /*11a0*/  IMAD R4, R30, c[0x0][0x210], RZ ;  /* 0x000084001e047a24 */ /* 0x000fe400078e02ff */
[----:B------:R-:W-:-:S03]  /*11b0*/  SHF.R.S32.HI R60, RZ, 0x1f, R16 ;  /* 0x0000001fff3c7819 */ /* 0x000fc60000011410 */
[C---:B------:R-:W-:Y:S02]  /*11c0*/  IMAD R15, R24.reuse, UR29, RZ ;  /* 0x0000001d180f7c24 */ /* 0x040fe4000f8e02ff */
[----:B------:R-:W-:-:S04]  /*11d0*/  IMAD.WIDE.U32 R24, R24, c[0x0][0x4b0], RZ ;  /* 0x00012c0018187a25 */ /* 0x000fc800078e00ff */
[----:B------:R-:W-:Y:S02]  /*11e0*/  IMAD R15, R10, c[0x0][0x4b0], R15 ;  /* 0x00012c000a0f7a24 */ /* 0x000fe400078e020f */
[----:B-1----:R-:W-:-:S04]  /*11f0*/  IMAD.WIDE.U32 R8, R29, R16, c[0x0][0x1f0] ;  /* 0x00007c001d087625 */ /* 0x002fc800078e0010 */
[----:B------:R-:W-:Y:S01]  /*1200*/  IMAD R17, R29, R60, R4 ;  /* 0x0000003c1d117224 */ /* 0x000fe200078e0204 */
[----:B0-----:R-:W-:Y:S02]  /*1210*/  IADD3 R6, P0, R24, c[0x0][0x490], RZ ;  /* 0x0001240018067a10 */ /* 0x001fe40007f1e0ff */
[----:B------:R-:W-:Y:S02]  /*1220*/  IADD3 R55, R25, R15, RZ ;  /* 0x0000000f19377210 */ /* 0x000fe40007ffe0ff */
[----:B------:R-:W-:Y:S02]  /*1230*/  IADD3 R9, R9, R17, RZ ;  /* 0x0000001109097210 */ /* 0x000fe40007ffe0ff */
[----:B------:R-:W-:-:S03]  /*1240*/  IADD3.X R7, R55, c[0x0][0x494], RZ, P0, !PT ;  /* 0x0001250037077a10 */ /* 0x000fc600007fe4ff */
[----:B------:R0:W5:Y:S04]  /*1250*/  LDG.E R86, [R8.64] ;  /* 0x0000001e08567981 */ /* 0x000168000c1e1900 */
[----:B------:R1:W5:Y:S01]  /*1260*/  LDG.E R10, [R6.64] ;  /* 0x0000001e060a7981 */ /* 0x000362000c1e1900 */
[----:B------:R-:W-:Y:S01]  /*1270*/  BSSY B3, `(.L_x_2121) ;  /* 0x0000074000037945 */ /* 0x000fe20003800000 */
        /* <DEDUP_REMOVED lines=12> */
[----:B--2---:R-:W-:Y:S01]  /*1340*/  FMUL R4, R48, R53 ;  /* 0x0000003530047220 */ /* 0x004fe20000400000 */
[----:B---3--:R-:W-:Y:S01]  /*1350*/  FMUL R17, R51, R50 ;  /* 0x0000003233117220 */ /* 0x008fe20000400000 */
[----:B----4-:R-:W-:-:S04]  /*1360*/  FMUL R19, R54, R42 ;  /* 0x0000002a36137220 */ /* 0x010fc80000400000 */
[----:B------:R-:W-:Y:S01]  /*1370*/  FFMA R19, R56, R43, R19 ;  /* 0x0000002b38137223 */ /* 0x000fe20000000013 */
[----:B------:R-:W-:Y:S01]  /*1380*/  FFMA R15, R51, R52, -R4 ;  /* 0x00000034330f7223 */ /* 0x000fe20000000804 */
[----:B------:R-:W-:Y:S02]  /*1390*/  FFMA R4, R46, R53, -R17 ;  /* 0x000000352e047223 */ /* 0x000fe40000000811 */
[C---:B------:R-:W-:Y:S01]  /*13a0*/  FFMA R19, R58.reuse, R45, R19 ;  /* 0x0000002d3a137223 */ /* 0x040fe20000000013 */
[----:B0-----:R-:W-:Y:S01]  /*13b0*/  FMUL R9, R58, R43 ;  /* 0x0000002b3a097220 */ /* 0x001fe20000400000 */
[----:B------:R-:W-:Y:S01]  /*13c0*/  FADD R12, R15, R12 ;  /* 0x0000000c0f0c7221 */ /* 0x000fe20000000000 */
[-C--:B------:R-:W-:Y:S01]  /*13d0*/  FMUL R15, R56, R42.reuse ;  /* 0x0000002a380f7220 */ /* 0x080fe20000400000 */
[----:B-1----:R-:W-:Y:S01]  /*13e0*/  FMUL R7, R54, R45 ;  /* 0x0000002d36077220 */ /* 0x002fe20000400000 */
[----:B------:R-:W-:Y:S01]  /*13f0*/  FADD R13, R4, R13 ;  /* 0x0000000d040d7221 */ /* 0x000fe20000000000 */
[----:B------:R-:W-:Y:S01]  /*1400*/  FADD R4, R19, R19 ;  /* 0x0000001313047221 */ /* 0x000fe20000000000 */
[----:B------:R-:W-:Y:S01]  /*1410*/  FFMA R21, R54, R43, -R15 ;  /* 0x0000002b36157223 */ /* 0x000fe2000000080f */
[----:B------:R-:W-:Y:S01]  /*1420*/  FFMA R15, R56, R45, -R9 ;  /* 0x0000002d380f7223 */ /* 0x000fe20000000809 */
[-C--:B------:R-:W-:Y:S01]  /*1430*/  FFMA R7, R58, R42.reuse, -R7 ;  /* 0x0000002a3a077223 */ /* 0x080fe20000000807 */
[C---:B------:R-:W-:Y:S01]  /*1440*/  FMUL R6, R4.reuse, R43 ;  /* 0x0000002b04067220 */ /* 0x040fe20000400000 */
[C---:B------:R-:W-:Y:S01]  /*1450*/  FMUL R9, R4.reuse, R42 ;  /* 0x0000002a04097220 */ /* 0x040fe20000400000 */
[----:B------:R-:W-:Y:S01]  /*1460*/  FMUL R19, R4, R45 ;  /* 0x0000002d04137220 */ /* 0x000fe20000400000 */
[----:B------:R-:W-:Y:S01]  /*1470*/  FMUL R17, R46, R52 ;  /* 0x000000342e117220 */ /* 0x000fe20000400000 */
[-C--:B------:R-:W-:Y:S01]  /*1480*/  FMUL R8, R21, R38.reuse ;  /* 0x0000002615087220 */ /* 0x080fe20000400000 */
[-C--:B------:R-:W-:Y:S01]  /*1490*/  FMUL R7, R7, R38.reuse ;  /* 0x0000002607077220 */ /* 0x080fe20000400000 */
[----:B------:R-:W-:Y:S01]  /*14a0*/  FMUL R16, R15, R38 ;  /* 0x000000260f107220 */ /* 0x000fe20000400000 */
[C---:B------:R-:W-:Y:S01]  /*14b0*/  FFMA R6, R11.reuse, R56, R6 ;  /* 0x000000380b067223 */ /* 0x040fe20000000006 */
[C---:B------:R-:W-:Y:S01]  /*14c0*/  FFMA R9, R11.reuse, R54, R9 ;  /* 0x000000360b097223 */ /* 0x040fe20000000009 */
[----:B------:R-:W-:Y:S01]  /*14d0*/  FFMA R19, R11, R58, R19 ;  /* 0x0000003a0b137223 */ /* 0x000fe20000000013 */
[----:B------:R-:W-:Y:S01]  /*14e0*/  FFMA R17, R48, R50, -R17 ;  /* 0x0000003230117223 */ /* 0x000fe20000000811 */
[----:B------:R-:W-:Y:S01]  /*14f0*/  FFMA R15, R7, 2, R6 ;  /* 0x40000000070f7823 */ /* 0x000fe20000000006 */
[----:B------:R-:W-:Y:S01]  /*1500*/  FFMA R16, R16, 2, R9 ;  /* 0x4000000010107823 */ /* 0x000fe20000000009 */
[----:B------:R-:W-:Y:S01]  /*1510*/  FFMA R19, R8, 2, R19 ;  /* 0x4000000008137823 */ /* 0x000fe20000000013 */
[----:B------:R-:W-:Y:S01]  /*1520*/  FADD R14, R17, R14 ;  /* 0x0000000e110e7221 */ /* 0x000fe20000000000 */
[----:B------:R-:W-:Y:S01]  /*1530*/  CS2R R8, SRZ ;  /* 0x0000000000087805 */ /* 0x000fe2000001ff00 */
[----:B------:R-:W-:Y:S01]  /*1540*/  CS2R R6, SRZ ;  /* 0x0000000000067805 */ /* 0x000fe2000001ff00 */
[----:B------:R-:W-:Y:S01]  /*1550*/  MOV R4, RZ ;  /* 0x000000ff00047202 */ /* 0x000fe20000000f00 */
[----:B------:R-:W-:Y:S05]  /*1560*/  @!P2 BRA `(.L_x_2122) ;  /* 0x000004400000a947 */ /* 0x000fea0003800000 */
[----:B------:R-:W-:Y:S01]  /*1570*/  MOV R6, c[0x0][0x398] ;  /* 0x0000e60000067a02 */ /* 0x000fe20000000f00 */
[----:B------:R-:W-:-:S04]  /*1580*/  IMAD R4, R37, c[0x0][0x398], RZ ;  /* 0x0000e60025047a24 */ /* 0x000fc800078e02ff */
[C---:B------:R-:W-:Y:S02]  /*1590*/  IMAD R9, R31.reuse, UR13, R4 ;  /* 0x0000000d1f097c24 */ /* 0x040fe4000f8e0204 */
[----:B------:R-:W-:-:S05]  /*15a0*/  IMAD.WIDE.U32 R6, R31, R6, c[0x0][0x378] ;  /* 0x0000de001f067625 */ /* 0x000fca00078e0006 */
[----:B------:R-:W-:-:S05]  /*15b0*/  IADD3 R7, R7, R9, RZ ;  /* 0x0000000907077210 */ /* 0x000fca0007ffe0ff */
[----:B------:R0:W2:Y:S01]  /*15c0*/  LDG.E R83, [R6.64+0x10] ;  /* 0x0000101e06537981 */ /* 0x0000a2000c1e1900 */
[----:B------:R-:W-:Y:S01]  /*15d0*/  MOV R8, c[0x0][0x360] ;  /* 0x0000d80000087a02 */ /* 0x000fe20000000f00 */
[----:B------:R-:W-:Y:S02]  /*15e0*/  IMAD R4, R37, c[0x0][0x360], RZ ;  /* 0x0000d80025047a24 */ /* 0x000fe400078e02ff */
[----:B------:R0:W3:Y:S04]  /*15f0*/  LDG.E R75, [R6.64+0x4] ;  /* 0x0000041e064b7981 */ /* 0x0000e8000c1e1900 */
[----:B------:R0:W4:Y:S04]  /*1600*/  LDG.E R81, [R6.64+0xc] ;  /* 0x00000c1e06517981 */ /* 0x000128000c1e1900 */
[----:B------:R0:W4:Y:S04]  /*1610*/  LDG.E R79, [R6.64+0x1c] ;  /* 0x00001c1e064f7981 */ /* 0x000128000c1e1900 */
[----:B------:R0:W4:Y:S04]  /*1620*/  LDG.E R80, [R6.64] ;  /* 0x0000001e06507981 */ /* 0x000128000c1e1900 */
[----:B------:R0:W4:Y:S01]  /*1630*/  LDG.E R82, [R6.64+0x14] ;  /* 0x0000141e06527981 */ /* 0x000122000c1e1900 */
[----:B------:R-:W-:-:S03]  /*1640*/  IMAD R17, R31, UR14, R4 ;  /* 0x0000000e1f117c24 */ /* 0x000fc6000f8e0204 */
[----:B------:R0:W4:Y:S01]  /*1650*/  LDG.E R77, [R6.64+0x18] ;  /* 0x0000181e064d7981 */ /* 0x000122000c1e1900 */
[----:B------:R-:W-:-:S03]  /*1660*/  IMAD.WIDE.U32 R8, R31, R8, c[0x0][0x340] ;  /* 0x0000d0001f087625 */ /* 0x000fc600078e0008 */
[----:B------:R0:W4:Y:S04]  /*1670*/  LDG.E R76, [R6.64+0x8] ;  /* 0x0000081e064c7981 */ /* 0x000128000c1e1900 */
[----:B------:R0:W4:Y:S01]  /*1680*/  LDG.E R78, [R6.64+0x20] ;  /* 0x0000201e064e7981 */ /* 0x000122000c1e1900 */
[----:B------:R-:W-:-:S05]  /*1690*/  IADD3 R9, R9, R17, RZ ;  /* 0x0000001109097210 */ /* 0x000fca0007ffe0ff */
[----:B------:R1:W4:Y:S01]  /*16a0*/  LDG.E R20, [R8.64] ;  /* 0x0000001e08147981 */ /* 0x000322000c1e1900 */
[-C--:B------:R-:W-:Y:S01]  /*16b0*/  FMUL R64, R46, R3.reuse ;  /* 0x000000032e407220 */ /* 0x080fe20000400000 */
[C---:B------:R-:W-:Y:S01]  /*16c0*/  FMUL R17, R51.reuse, R2 ;  /* 0x0000000233117220 */ /* 0x040fe20000400000 */
[C---:B------:R-:W-:Y:S01]  /*16d0*/  FMUL R21, R48.reuse, R0 ;  /* 0x0000000030157220 */ /* 0x040fe20000400000 */
[----:B------:R-:W-:Y:S01]  /*16e0*/  MOV R57, R38 ;  /* 0x0000002600397202 */ /* 0x000fe20000000f00 */
[----:B------:R-:W-:Y:S01]  /*16f0*/  FFMA R64, R51, R0, -R64 ;  /* 0x0000000033407223 */ /* 0x000fe20000000840 */
[----:B------:R-:W-:Y:S01]  /*1700*/  FFMA R66, R48, R3, -R17 ;  /* 0x0000000330427223 */ /* 0x000fe20000000811 */
[----:B------:R-:W-:Y:S01]  /*1710*/  FFMA R62, R46, R2, -R21 ;  /* 0x000000022e3e7223 */ /* 0x000fe20000000815 */
[-C--:B------:R-:W-:Y:S01]  /*1720*/  MOV R59, R45.reuse ;  /* 0x0000002d003b7202 */ /* 0x080fe20000000f00 */
[CC--:B------:R-:W-:Y:S01]  /*1730*/  FMUL R17, R64.reuse, R42.reuse ;  /* 0x0000002a40117220 */ /* 0x0c0fe20000400000 */
[----:B0-----:R-:W-:Y:S01]  /*1740*/  FMUL R7, R64, R45 ;  /* 0x0000002d40077220 */ /* 0x001fe20000400000 */
[CC--:B-1----:R-:W-:Y:S01]  /*1750*/  FMUL R9, R66.reuse, R42.reuse ;  /* 0x0000002a42097220 */ /* 0x0c2fe20000400000 */
[-C--:B------:R-:W-:Y:S01]  /*1760*/  MOV R61, R42.reuse ;  /* 0x0000002a003d7202 */ /* 0x080fe20000000f00 */
[-C--:B------:R-:W-:Y:S01]  /*1770*/  FFMA R4, R66, R43.reuse, R17 ;  /* 0x0000002b42047223 */ /* 0x080fe20000000011 */
[CC--:B------:R-:W-:Y:S01]  /*1780*/  FMUL R17, R62.reuse, R43.reuse ;  /* 0x0000002b3e117220 */ /* 0x0c0fe20000400000 */
[----:B------:R-:W-:Y:S01]  /*1790*/  FFMA R7, R62, R42, -R7 ;  /* 0x0000002a3e077223 */ /* 0x000fe20000000807 */
[----:B------:R-:W-:Y:S01]  /*17a0*/  FFMA R21, R64, R43, -R9 ;  /* 0x0000002b40157223 */ /* 0x000fe20000000809 */
[-C--:B------:R-:W-:Y:S01]  /*17b0*/  FFMA R4, R62, R45.reuse, R4 ;  /* 0x0000002d3e047223 */ /* 0x080fe20000000004 */
[----:B------:R-:W-:Y:S01]  /*17c0*/  FFMA R17, R66, R45, -R17 ;  /* 0x0000002d42117223 */ /* 0x000fe20000000811 */
[-C--:B------:R-:W-:Y:S01]  /*17d0*/  FMUL R6, R7, R38.reuse ;  /* 0x0000002607067220 */ /* 0x080fe20000400000 */
[----:B------:R-:W-:Y:S01]  /*17e0*/  MOV R68, R43 ;  /* 0x0000002b00447202 */ /* 0x000fe20000000f00 */
[----:B------:R-:W-:Y:S01]  /*17f0*/  FADD R4, R4, R4 ;  /* 0x0000000404047221 */ /* 0x000fe20000000000 */
[-C--:B------:R-:W-:Y:S01]  /*1800*/  FMUL R18, R17, R38.reuse ;  /* 0x0000002611127220 */ /* 0x080fe20000400000 */
[----:B------:R-:W-:-:S02]  /*1810*/  FFMA R6, R7, R38, R6 ;  /* 0x0000002607067223 */ /* 0x000fc40000000006 */
[C---:B------:R-:W-:Y:S01]  /*1820*/  FMUL R8, R4.reuse, R42 ;  /* 0x0000002a04087220 */ /* 0x040fe20000400000 */
[-C--:B------:R-:W-:Y:S01]  /*1830*/  FFMA R17, R17, R38.reuse, R18 ;  /* 0x0000002611117223 */ /* 0x080fe20000000012 */
[C---:B------:R-:W-:Y:S01]  /*1840*/  FMUL R7, R4.reuse, R43 ;  /* 0x0000002b04077220 */ /* 0x040fe20000400000 */
[----:B------:R-:W-:Y:S01]  /*1850*/  FMUL R18, R21, R38 ;  /* 0x0000002615127220 */ /* 0x000fe20000400000 */
[C---:B------:R-:W-:Y:S01]  /*1860*/  FFMA R8, R11.reuse, R64, R8 ;  /* 0x000000400b087223 */ /* 0x040fe20000000008 */
[----:B------:R-:W-:Y:S01]  /*1870*/  FMUL R9, R4, R45 ;  /* 0x0000002d04097220 */ /* 0x000fe20000400000 */
[----:B------:R-:W-:Y:S01]  /*1880*/  FFMA R7, R11, R66, R7 ;  /* 0x000000420b077223 */ /* 0x000fe20000000007 */
[----:B------:R-:W-:Y:S01]  /*1890*/  FFMA R18, R21, R38, R18 ;  /* 0x0000002615127223 */ /* 0x000fe20000000012 */
[----:B------:R-:W-:Y:S01]  /*18a0*/  FADD R8, R8, -R17 ;  /* 0x8000001108087221 */ /* 0x000fe20000000000 */
[----:B------:R-:W-:Y:S01]  /*18b0*/  FFMA R9, R11, R62, R9 ;  /* 0x0000003e0b097223 */ /* 0x000fe20000000009 */
[----:B------:R-:W-:-:S03]  /*18c0*/  FADD R7, R7, -R6 ;  /* 0x8000000607077221 */ /* 0x000fc60000000000 */
[----:B------:R-:W-:Y:S01]  /*18d0*/  FADD R9, R9, -R18 ;  /* 0x8000001209097221 */ /* 0x000fe20000000000 */
[C---:B--2---:R-:W-:Y:S01]  /*18e0*/  FMUL R4, R8.reuse, R83 ;  /* 0x0000005308047220 */ /* 0x044fe20000400000 */
[----:B---3--:R-:W-:-:S03]  /*18f0*/  FMUL R11, R8, R75 ;  /* 0x0000004b080b7220 */ /* 0x008fc60000400000 */
[C---:B----4-:R-:W-:Y:S01]  /*1900*/  FFMA R74, R7.reuse, R81, R4 ;  /* 0x00000051074a7223 */ /* 0x050fe20000000004 */
[----:B------:R-:W-:Y:S01]  /*1910*/  FMUL R4, R8, R79 ;  /* 0x0000004f08047220 */ /* 0x000fe20000400000 */
[----:B------:R-:W-:Y:S02]  /*1920*/  FFMA R11, R7, R80, R11 ;  /* 0x00000050070b7223 */ /* 0x000fe4000000000b */
[----:B------:R-:W-:Y:S01]  /*1930*/  FFMA R74, R9, R82, R74 ;  /* 0x00000052094a7223 */ /* 0x000fe2000000004a */
[----:B------:R-:W-:-:S03]  /*1940*/  FFMA R17, R7, R77, R4 ;  /* 0x0000004d07117223 */ /* 0x000fc60000000004 */
[----:B------:R-:W-:Y:S01]  /*1950*/  FMUL R18, R8, R74 ;  /* 0x0000004a08127220 */ /* 0x000fe20000400000 */
[C---:B------:R-:W-:Y:S01]  /*1960*/  FFMA R4, R9.reuse, R76, R11 ;  /* 0x0000004c09047223 */ /* 0x040fe2000000000b */
[----:B------:R-:W-:-:S03]  /*1970*/  FFMA R6, R9, R78, R17 ;  /* 0x0000004e09067223 */ /* 0x000fc60000000011 */
[----:B------:R-:W-:-:S04]  /*1980*/  FFMA R11, R7, R4, R18 ;  /* 0x00000004070b7223 */ /* 0x000fc80000000012 */
[----:B------:R-:W-:-:S04]  /*1990*/  FFMA R11, R9, R6, R11 ;  /* 0x00000006090b7223 */ /* 0x000fc8000000000b */
[----:B------:R-:W-:Y:S02]  /*19a0*/  FADD R63, R11, R20 ;  /* 0x000000140b3f7221 */ /* 0x000fe40000000000 */
.L_x_2122:
[----:B------:R-:W-:Y:S05]  /*19b0*/  BSYNC B3 ;  /* 0x0000000000037941 */ /* 0x000fea0003800000 */
.L_x_2121:
[----:B------:R-:W-:Y:S01]  /*19c0*/  FSEL R11, R63, RZ, P2 ;  /* 0x000000ff3f0b7208 */ /* 0x000fe20001000000 */
[----:B------:R-:W-:Y:S01]  /*19d0*/  FADD R16, R13, R16 ;  /* 0x000000100d107221 */ /* 0x000fe20000000000 */
[----:B------:R-:W-:Y:S01]  /*19e0*/  FADD R12, R12, R15 ;  /* 0x0000000f0c0c7221 */ /* 0x000fe20000000000 */
[----:B------:R-:W-:Y:S01]  /*19f0*/  FADD R19, R14, R19 ;  /* 0x000000130e137221 */ /* 0x000fe20000000000 */
[----:B-----5:R-:W-:Y:S01]  /*1a00*/  FADD R10, R10, c[0x0][0x500] ;  /* 0x000140000a0a7621 */ /* 0x020fe20000000000 */
[----:B------:R-:W-:Y:S01]  /*1a10*/  FADD R86, R86, R11 ;  /* 0x0000000b56567221 */ /* 0x000fe20000000000 */
[----:B------:R-:W-:Y:S01]  /*1a20*/  FADD R67, R67, -R16 ;  /* 0x8000001043437221 */ /* 0x000fe20000000000 */
[----:B------:R-:W-:Y:S01]  /*1a30*/  FADD R65, R65, -R12 ;  /* 0x8000000c41417221 */ /* 0x000fe20000000000 */
[----:B------:R-:W-:Y:S01]  /*1a40*/  FADD R70, R70, -R19 ;  /* 0x8000001346467221 */ /* 0x000fe20000000000 */
[----:B------:R-:W-:Y:S01]  /*1a50*/  BSSY B3, `(.L_x_2123) ;  /* 0x00001aa000037945 */ /* 0x000fe20003800000 */
[----:B------:R-:W-:Y:S01]  /*1a60*/  FSETP.NEU.AND P0, PT, R86, RZ, PT ;  /* 0x000000ff5600720b */ /* 0x000fe20003f0d000 */
[----:B------:R-:W-:Y:S01]  /*1a70*/  FMUL R11, R2, R67 ;  /* 0x00000043020b7220 */ /* 0x000fe20000400000 */
[----:B------:R-:W-:Y:S01]  /*1a80*/  FMUL R14, R10, 0.5 ;  /* 0x3f0000000a0e7820 */ /* 0x000fe20000400000 */
[----:B------:R-:W-:Y:S01]  /*1a90*/  MOV R84, RZ ;  /* 0x000000ff00547202 */ /* 0x000fe20000000f00 */
[----:B------:R-:W-:Y:S01]  /*1aa0*/  CS2R R20, SRZ ;  /* 0x0000000000147805 */ /* 0x000fe2000001ff00 */
[----:B------:R-:W-:Y:S01]  /*1ab0*/  FFMA R12, R0, R65, R11 ;  /* 0x00000041000c7223 */ /* 0x000fe2000000000b */
[----:B------:R-:W-:Y:S01]  /*1ac0*/  CS2R R16, SRZ ;  /* 0x0000000000107805 */ /* 0x000fe2000001ff00 */
[----:B------:R-:W-:Y:S01]  /*1ad0*/  CS2R R18, SRZ ;  /* 0x0000000000127805 */ /* 0x000fe2000001ff00 */
[----:B------:R-:W-:Y:S01]  /*1ae0*/  MOV R71, RZ ;  /* 0x000000ff00477202 */ /* 0x000fe20000000f00 */
[----:B------:R-:W-:Y:S01]  /*1af0*/  FFMA R69, R3, R70, R12 ;  /* 0x0000004603457223 */ /* 0x000fe2000000000c */
[----:B------:R-:W-:Y:S01]  /*1b00*/  CS2R R72, SRZ ;  /* 0x0000000000487805 */ /* 0x000fe2000001ff00 */
[----:B------:R-:W-:-:S02]  /*1b10*/  MOV R13, RZ ;  /* 0x000000ff000d7202 */ /* 0x000fc40000000f00 */
[----:B------:R-:W-:Y:S01]  /*1b20*/  MOV R15, RZ ;  /* 0x000000ff000f7202 */ /* 0x000fe20000000f00 */
[-C--:B------:R-:W-:Y:S01]  /*1b30*/  FFMA R12, -R0, R69.reuse, R65 ;  /* 0x00000045000c7223 */ /* 0x080fe20000000141 */
[----:B------:R-:W-:Y:S01]  /*1b40*/  MOV R26, RZ ;  /* 0x000000ff001a7202 */ /* 0x000fe20000000f00 */
[-C--:B------:R-:W-:Y:S01]  /*1b50*/  FFMA R11, -R2, R69.reuse, R67 ;  /* 0x00000045020b7223 */ /* 0x080fe20000000143 */
[----:B------:R-:W-:Y:S01]  /*1b60*/  FFMA R10, -R3, R69, R70 ;  /* 0x00000045030a7223 */ /* 0x000fe20000000146 */
[----:B------:R-:W-:Y:S05]  /*1b70*/  @!P0 BRA `(.L_x_2124) ;  /* 0x0000197000008947 */ /* 0x000fea0003800000 */
[----:B------:R-:W-:Y:S01]  /*1b80*/  FMUL R13, R11, R11 ;  /* 0x0000000b0b0d7220 */ /* 0x000fe20000400000 */
[----:B------:R-:W-:Y:S01]  /*1b90*/  BSSY B4, `(.L_x_2125) ;  /* 0x0000010000047945 */ /* 0x000fe20003800000 */
[----:B------:R-:W-:Y:S02]  /*1ba0*/  FMUL R26, R5, R14 ;  /* 0x0000000e051a7220 */ /* 0x000fe40000400000 */
[----:B------:R-:W-:-:S04]  /*1bb0*/  FFMA R13, R12, R12, R13 ;  /* 0x0000000c0c0d7223 */ /* 0x000fc8000000000d */
[----:B------:R-:W-:-:S04]  /*1bc0*/  FFMA R15, R10, R10, R13 ;  /* 0x0000000a0a0f7223 */ /* 0x000fc8000000000d */
[----:B------:R0:W1:Y:S01]  /*1bd0*/  MUFU.RSQ R16, R15 ;  /* 0x0000000f00107308 */ /* 0x0000620000001400 */
[----:B------:R-:W-:-:S04]  /*1be0*/  IADD3 R13, R15, -0xd000000, RZ ;  /* 0xf30000000f0d7810 */ /* 0x000fc80007ffe0ff */
[----:B------:R-:W-:-:S13]  /*1bf0*/  ISETP.GT.U32.AND P0, PT, R13, 0x727fffff, PT ;  /* 0x727fffff0d00780c */ /* 0x000fda0003f04070 */
[----:B------:R-:W-:Y:S05]  /*1c00*/  @!P0 BRA `(.L_x_2126) ;  /* 0x0000004000008947 */ /* 0x000fea0003800000 */
[----:B01----:R-:W-:Y:S02]  /*1c10*/  MOV R20, 0x1c30 ;  /* 0x00001c3000147802 */ /* 0x003fe40000000f00 */
[----:B------:R-:W-:Y:S05]  /*1c20*/  CALL.REL.NOINC `($__internal_40_$__cuda_sm20_sqrt_rn_f32_slowpath) ;  /* 0x0000517000007944 */ /* 0x000fea0003c00000 */
[----:B------:R-:W-:Y:S01]  /*1c30*/  MOV R87, R15 ;  /* 0x0000000f00577202 */ /* 0x000fe20000000f00 */
[----:B------:R-:W-:Y:S05]  /*1c40*/  BRA `(.L_x_2127) ;  /* 0x0000004000007947 */ /* 0x000fea0003800000 */
.L_x_2126:
[----:B01----:R-:W-:Y:S01]  /*1c50*/  FMUL.FTZ R87, R15, R16 ;  /* 0x000000100f577220 */ /* 0x003fe20000410000 */
[----:B------:R-:W-:-:S03]  /*1c60*/  FMUL.FTZ R13, R16, 0.5 ;  /* 0x3f000000100d7820 */ /* 0x000fc60000410000 */
[----:B------:R-:W-:-:S04]  /*1c70*/  FFMA R16, -R87, R87, R15 ;  /* 0x0000005757107223 */ /* 0x000fc8000000010f */
[----:B------:R-:W-:Y:S02]  /*1c80*/  FFMA R87, R16, R13, R87 ;  /* 0x0000000d10577223 */ /* 0x000fe40000000057 */
.L_x_2127:
[----:B------:R-:W-:Y:S05]  /*1c90*/  BSYNC B4 ;  /* 0x0000000000047941 */ /* 0x000fea0003800000 */
.L_x_2125:
[----:B------:R-:W-:Y:S01]  /*1ca0*/  FSETP.GT.AND P0, PT, R87, RZ, PT ;  /* 0x000000ff5700720b */ /* 0x000fe20003f04000 */
[----:B------:R-:W-:Y:S01]  /*1cb0*/  FADD R13, RZ, -R87 ;  /* 0x80000057ff0d7221 */ /* 0x000fe20000000000 */
[----:B------:R-:W-:Y:S01]  /*1cc0*/  BSSY B6, `(.L_x_2128) ;  /* 0x0000036000067945 */ /* 0x000fe20003800000 */
[----:B------:R-:W-:Y:S02]  /*1cd0*/  MOV R18, RZ ;  /* 0x000000ff00127202 */ /* 0x000fe40000000f00 */
[----:B------:R-:W-:Y:S01]  /*1ce0*/  FMUL R13, R13, c[0x0][0x65c] ;  /* 0x000197000d0d7a20 */ /* 0x000fe20000400000 */
[----:B------:R-:W-:Y:S02]  /*1cf0*/  MOV R90, RZ ;  /* 0x000000ff005a7202 */ /* 0x000fe40000000f00 */
[----:B------:R-:W-:Y:S02]  /*1d00*/  MOV R85, RZ ;  /* 0x000000ff00557202 */ /* 0x000fe40000000f00 */
[----:B------:R-:W-:-:S02]  /*1d10*/  FSETP.GT.AND P3, PT, R26, R13, PT ;  /* 0x0000000d1a00720b */ /* 0x000fc40003f64000 */
[----:B------:R-:W-:Y:S02]  /*1d20*/  MOV R88, RZ ;  /* 0x000000ff00587202 */ /* 0x000fe40000000f00 */
[----:B------:R-:W-:Y:S01]  /*1d30*/  FSEL R13, R26, R13, P3 ;  /* 0x0000000d1a0d7208 */ /* 0x000fe20001800000 */
        /* <DEDUP_REMOVED lines=13> */
[----:B------:R-:W-:Y:S05]  /*1e10*/  CALL.REL.NOINC `($__internal_41_$__cuda_sm3x_div_rn_noftz_f32_slowpath) ;  /* 0x000050e000007944 */ /* 0x000fea0003c00000 */
[----:B0-----:R-:W-:Y:S02]  /*1e20*/  MOV R88, R19 ;  /* 0x0000001300587202 */ /* 0x001fe40000000f00 */
.L_x_2131:
[----:B------:R-:W-:Y:S05]  /*1e30*/  BSYNC B7 ;  /* 0x0000000000077941 */ /* 0x000fea0003800000 */
.L_x_2130:
        /* <DEDUP_REMOVED lines=14> */
.L_x_2133:
[----:B------:R-:W-:Y:S05]  /*1f20*/  BSYNC B7 ;  /* 0x0000000000077941 */ /* 0x000fea0003800000 */
.L_x_2132:
        /* <DEDUP_REMOVED lines=14> */
.L_x_2134:
[----:B------:R-:W-:Y:S05]  /*2010*/  BSYNC B7 ;  /* 0x0000000000077941 */ /* 0x000fea0003800000 */
.L_x_2129:
[----:B------:R-:W-:Y:S05]  /*2020*/  BSYNC B6 ;  /* 0x0000000000067941 */ /* 0x000fea0003800000 */
.L_x_2128:
[-C--:B------:R-:W-:Y:S01]  /*2030*/  FMUL R16, R0, R5.reuse ;  /* 0x0000000500107220 */ /* 0x080fe20000400000 */
[-C--:B------:R-:W-:Y:S01]  /*2040*/  FMUL R26, R2, R5.reuse ;  /* 0x00000005021a7220 */ /* 0x080fe20000400000 */
[----:B------:R-:W-:Y:S01]  /*2050*/  FMUL R17, R3, R5 ;  /* 0x0000000503117220 */ /* 0x000fe20000400000 */
[----:B------:R-:W-:Y:S01]  /*2060*/  BSSY B6, `(.L_x_2135) ;  /* 0x000007c000067945 */ /* 0x000fe20003800000 */
[C---:B------:R-:W-:Y:S01]  /*2070*/  FFMA R15, R13.reuse, R90, -R16 ;  /* 0x0000005a0d0f7223 */ /* 0x040fe20000000810 */
[----:B------:R-:W-:Y:S01]  /*2080*/  MOV R19, RZ ;  /* 0x000000ff00137202 */ /* 0x000fe20000000f00 */
[----:B------:R-:W-:Y:S01]  /*2090*/  CS2R R72, SRZ ;  /* 0x0000000000487805 */ /* 0x000fe2000001ff00 */
[----:B------:R-:W-:Y:S01]  /*20a0*/  MOV R20, RZ ;  /* 0x000000ff00147202 */ /* 0x000fe20000000f00 */
[C---:B------:R-:W-:Y:S01]  /*20b0*/  FFMA R16, R13.reuse, R85, -R26 ;  /* 0x000000550d107223 */ /* 0x040fe2000000081a */
[----:B------:R-:W-:Y:S01]  /*20c0*/  MOV R71, RZ ;  /* 0x000000ff00477202 */ /* 0x000fe20000000f00 */
[----:B------:R-:W-:Y:S01]  /*20d0*/  FFMA R17, R13, R88, -R17 ;  /* 0x000000580d117223 */ /* 0x000fe20000000811 */
        /* <DEDUP_REMOVED lines=15> */
[----:B--2---:R-:W-:Y:S01]  /*21d0*/  FADD R72, RZ, -R72 ;  /* 0x80000048ff487221 */ /* 0x004fe20000000000 */
[----:B---3--:R-:W-:Y:S01]  /*21e0*/  FADD R73, RZ, -R73 ;  /* 0x80000049ff497221 */ /* 0x008fe20000000000 */
[----:B----4-:R-:W-:Y:S01]  /*21f0*/  FADD R89, RZ, -R89 ;  /* 0x80000059ff597221 */ /* 0x010fe20000000000 */
[----:B-----5:R-:W-:Y:S01]  /*2200*/  FADD R26, RZ, -R26 ;  /* 0x8000001aff1a7221 */ /* 0x020fe20000000000 */
[----:B------:R-:W-:Y:S01]  /*2210*/  FADD R27, RZ, -R27 ;  /* 0x8000001bff1b7221 */ /* 0x000fe20000000000 */
[----:B------:R-:W-:Y:S01]  /*2220*/  FADD R71, RZ, -R71 ;  /* 0x80000047ff477221 */ /* 0x000fe20000000000 */
[----:B------:R-:W-:Y:S05]  /*2230*/  BRA `(.L_x_2138) ;  /* 0x0000017000007947 */ /* 0x000fea0003800000 */
.L_x_2137:
        /* <DEDUP_REMOVED lines=14> */
[----:B------:R-:W-:-:S02]  /*2320*/  MOV R89, RZ ;  /* 0x000000ff00597202 */ /* 0x000fc40000000f00 */
[----:B------:R-:W-:Y:S01]  /*2330*/  MOV R71, RZ ;  /* 0x000000ff00477202 */ /* 0x000fe20000000f00 */
[----:B--2---:R-:W-:Y:S02]  /*2340*/  @P0 FADD R72, RZ, -R26 ;  /* 0x8000001aff480221 */ /* 0x004fe40000000000 */
[----:B------:R-:W-:Y:S01]  /*2350*/  CS2R R26, SRZ ;  /* 0x00000000001a7805 */ /* 0x000fe2000001ff00 */
[----:B---3--:R-:W-:Y:S01]  /*2360*/  @P0 FADD R73, RZ, -R20 ;  /* 0x80000014ff490221 */ /* 0x008fe20000000000 */
[----:B----4-:R-:W-:Y:S01]  /*2370*/  @P0 FADD R89, RZ, -R21 ;  /* 0x80000015ff590221 */ /* 0x010fe20000000000 */
[----:B-----5:R-:W-:Y:S01]  /*2380*/  @P0 FADD R26, RZ, -R91 ;  /* 0x8000005bff1a0221 */ /* 0x020fe20000000000 */
[----:B------:R-:W-:Y:S01]  /*2390*/  @P0 FADD R27, RZ, -R92 ;  /* 0x8000005cff1b0221 */ /* 0x000fe20000000000 */
[----:B------:R-:W-:Y:S01]  /*23a0*/  @P0 FADD R71, RZ, -R93 ;  /* 0x8000005dff470221 */ /* 0x000fe20000000000 */
.L_x_2138:
        /* <DEDUP_REMOVED lines=12> */
[----:B------:R-:W-:Y:S05]  /*2470*/  CALL.REL.NOINC `($__internal_41_$__cuda_sm3x_div_rn_noftz_f32_slowpath) ;  /* 0x00004a8000007944 */ /* 0x000fea0003c00000 */
[----:B0-----:R-:W-:Y:S02]  /*2480*/  MOV R18, R19 ;  /* 0x0000001300127202 */ /* 0x001fe40000000f00 */
.L_x_2140:
[----:B------:R-:W-:Y:S05]  /*2490*/  BSYNC B7 ;  /* 0x0000000000077941 */ /* 0x000fea0003800000 */
.L_x_2139:
[----:B------:R-:W0:Y:S01]  /*24a0*/  MUFU.RCP R19, R86 ;  /* 0x0000005600137308 */ /* 0x000e220000001000 */
[----:B------:R-:W-:Y:S01]  /*24b0*/  BSSY B7, `(.L_x_2141) ;  /* 0x000000e000077945 */ /* 0x000fe20003800000 */
[----:B------:R-:W-:-:S06]  /*24c0*/  FMUL R18, R18, c[0x0][0x660] ;  /* 0x0001980012127a20 */ /* 0x000fcc0000400000 */
        /* <DEDUP_REMOVED lines=12> */
.L_x_2142:
[----:B------:R-:W-:Y:S05]  /*2590*/  BSYNC B7 ;  /* 0x0000000000077941 */ /* 0x000fea0003800000 */
.L_x_2141:
        /* <DEDUP_REMOVED lines=14> */
.L_x_2144:
[----:B------:R-:W-:Y:S05]  /*2680*/  BSYNC B7 ;  /* 0x0000000000077941 */ /* 0x000fea0003800000 */
.L_x_2143:
[----:B------:R-:W-:Y:S01]  /*2690*/  FADD R89, RZ, R89 ;  /* 0x00000059ff597221 */ /* 0x000fe20000000000 */
[----:B0-----:R-:W-:Y:S01]  /*26a0*/  FMUL R19, R19, c[0x0][0x660] ;  /* 0x0001980013137a20 */ /* 0x001fe20000400000 */
[----:B------:R-:W-:Y:S01]  /*26b0*/  FADD R73, RZ, R73 ;  /* 0x00000049ff497221 */ /* 0x000fe20000000000 */
[----:B------:R-:W-:Y:S01]  /*26c0*/  FADD R72, RZ, R72 ;  /* 0x00000048ff487221 */ /* 0x000fe20000000000 */
[----:B------:R-:W-:Y:S01]  /*26d0*/  FMUL R92, R18, R89 ;  /* 0x00000059125c7220 */ /* 0x000fe20000400000 */
[----:B------:R-:W-:Y:S01]  /*26e0*/  FADD R71, RZ, R71 ;  /* 0x00000047ff477221 */ /* 0x000fe20000000000 */
[-C--:B------:R-:W-:Y:S01]  /*26f0*/  FMUL R20, R19, R73.reuse ;  /* 0x0000004913147220 */ /* 0x080fe20000400000 */
[-C--:B------:R-:W-:Y:S01]  /*2700*/  FMUL R93, R51, R72.reuse ;  /* 0x00000048335d7220 */ /* 0x080fe20000400000 */
[-C--:B------:R-:W-:Y:S01]  /*2710*/  FFMA R92, R19, R72.reuse, -R92 ;  /* 0x00000048135c7223 */ /* 0x080fe2000000085c */
[----:B------:R-:W-:Y:S01]  /*2720*/  FMUL R19, R46, R73 ;  /* 0x000000492e137220 */ /* 0x000fe20000400000 */
[CC--:B------:R-:W-:Y:S01]  /*2730*/  FFMA R21, R91.reuse, R89.reuse, -R20 ;  /* 0x000000595b157223 */ /* 0x0c0fe20000000814 */
[C---:B------:R-:W-:Y:S01]  /*2740*/  FMUL R20, R48.reuse, R89 ;  /* 0x0000005930147220 */ /* 0x040fe20000400000 */
[-C--:B------:R-:W-:Y:S01]  /*2750*/  FMUL R91, R91, R72.reuse ;  /* 0x000000485b5b7220 */ /* 0x080fe20000400000 */
[----:B------:R-:W-:Y:S01]  /*2760*/  FFMA R72, R48, R72, -R19 ;  /* 0x0000004830487223 */ /* 0x000fe20000000813 */
[----:B------:R-:W-:Y:S01]  /*2770*/  FADD R19, RZ, R26 ;  /* 0x0000001aff137221 */ /* 0x000fe20000000000 */
[----:B------:R-:W-:Y:S01]  /*2780*/  FFMA R20, R51, R73, -R20 ;  /* 0x0000004933147223 */ /* 0x000fe20000000814 */
[----:B------:R-:W-:Y:S01]  /*2790*/  FFMA R93, R46, R89, -R93 ;  /* 0x000000592e5d7223 */ /* 0x000fe2000000085d */
[----:B------:R-:W-:Y:S01]  /*27a0*/  FADD R26, RZ, R27 ;  /* 0x0000001bff1a7221 */ /* 0x000fe20000000000 */
[----:B------:R-:W-:Y:S01]  /*27b0*/  FFMA R91, R18, R73, -R91 ;  /* 0x00000049125b7223 */ /* 0x000fe2000000085b */
[----:B------:R-:W-:Y:S01]  /*27c0*/  FADD R20, R20, R19 ;  /* 0x0000001314147221 */ /* 0x000fe20000000000 */
[----:B------:R-:W-:Y:S01]  /*27d0*/  FADD R18, R72, R71 ;  /* 0x0000004748127221 */ /* 0x000fe20000000000 */
[----:B------:R-:W-:Y:S01]  /*27e0*/  FADD R19, R93, R26 ;  /* 0x0000001a5d137221 */ /* 0x000fe20000000000 */
[----:B------:R-:W-:Y:S01]  /*27f0*/  FADD R73, RZ, R21 ;  /* 0x00000015ff497221 */ /* 0x000fe20000000000 */
[----:B------:R-:W-:Y:S01]  /*2800*/  FADD R72, RZ, R92 ;  /* 0x0000005cff487221 */ /* 0x000fe20000000000 */
[----:B------:R-:W-:-:S02]  /*2810*/  FADD R71, RZ, R91 ;  /* 0x0000005bff477221 */ /* 0x000fc40000000000 */
.L_x_2136:
[----:B------:R-:W-:Y:S05]  /*2820*/  BSYNC B6 ;  /* 0x0000000000067941 */ /* 0x000fea0003800000 */
.L_x_2135:
        /* <DEDUP_REMOVED lines=15> */
.L_x_2145:
        /* <DEDUP_REMOVED lines=13> */
[----:B----4-:R-:W-:-:S02]  /*29f0*/  FADD R18, R18, R89 ;  /* 0x0000005912127221 */ /* 0x010fc40000000000 */
.L_x_2146:
[----:B------:R-:W-:Y:S01]  /*2a00*/  FMUL R92, R86, R86 ;  /* 0x00000056565c7220 */ /* 0x000fe20000400000 */
[----:B------:R-:W-:Y:S01]  /*2a10*/  FFMA R91, R19, c[0x0][0x660], RZ ;  /* 0x00019800135b7a23 */ /* 0x000fe200000000ff */
[----:B------:R-:W-:Y:S01]  /*2a20*/  FFMA R27, R20, c[0x0][0x660], RZ ;  /* 0x00019800141b7a23 */ /* 0x000fe200000000ff */
[----:B------:R-:W-:Y:S01]  /*2a30*/  FFMA R89, R18, c[0x0][0x660], RZ ;  /* 0x0001980012597a23 */ /* 0x000fe200000000ff */
[----:B------:R-:W0:Y:S01]  /*2a40*/  MUFU.RCP R21, R92 ;  /* 0x0000005c00157308 */ /* 0x000e220000001000 */
[----:B------:R-:W-:Y:S01]  /*2a50*/  FMUL R16, R16, R91 ;  /* 0x0000005b10107220 */ /* 0x000fe20000400000 */
[----:B------:R-:W-:Y:S03]  /*2a60*/  BSSY B6, `(.L_x_2147) ;  /* 0x000000f000067945 */ /* 0x000fe60003800000 */
[----:B------:R-:W-:-:S04]  /*2a70*/  FFMA R16, R15, R27, R16 ;  /* 0x0000001b0f107223 */ /* 0x000fc80000000010 */
[----:B------:R-:W-:Y:S01]  /*2a80*/  FFMA R19, R17, R89, R16 ;  /* 0x0000005911137223 */ /* 0x000fe20000000010 */
[----:B------:R-:W-:-:S03]  /*2a90*/  MOV R17, RZ ;  /* 0x000000ff00117202 */ /* 0x000fc60000000f00 */
        /* <DEDUP_REMOVED lines=9> */
[----:B------:R-:W-:Y:S05]  /*2b30*/  CALL.REL.NOINC `($__internal_41_$__cuda_sm3x_div_rn_noftz_f32_slowpath) ;  /* 0x000043c000007944 */ /* 0x000fea0003c00000 */
[----:B0-----:R-:W-:Y:S02]  /*2b40*/  MOV R26, R19 ;  /* 0x00000013001a7202 */ /* 0x001fe40000000f00 */
.L_x_2148:
[----:B------:R-:W-:Y:S05]  /*2b50*/  BSYNC B6 ;  /* 0x0000000000067941 */ /* 0x000fea0003800000 */
.L_x_2147:
        /* <DEDUP_REMOVED lines=14> */
.L_x_2150:
[----:B------:R-:W-:Y:S05]  /*2c40*/  BSYNC B6 ;  /* 0x0000000000067941 */ /* 0x000fea0003800000 */
.L_x_2149:
        /* <DEDUP_REMOVED lines=15> */
.L_x_2152:
[----:B------:R-:W-:Y:S05]  /*2d40*/  BSYNC B6 ;  /* 0x0000000000067941 */ /* 0x000fea0003800000 */
.L_x_2151:
        /* <DEDUP_REMOVED lines=15> */
.L_x_2154:
[----:B------:R-:W-:Y:S05]  /*2e40*/  BSYNC B6 ;  /* 0x0000000000067941 */ /* 0x000fea0003800000 */
.L_x_2153:
[----:B------:R-:W-:Y:S01]  /*2e50*/  FSETP.GT.AND P0, PT, R87, RZ, PT ;  /* 0x000000ff5700720b */ /* 0x000fe20003f04000 */
[----:B------:R-:W-:Y:S01]  /*2e60*/  FMUL R18, R16, R85 ;  /* 0x0000005510127220 */ /* 0x000fe20000400000 */
[----:B------:R-:W-:Y:S01]  /*2e70*/  FADD R86, RZ, R15 ;  /* 0x0000000fff567221 */ /* 0x000fe20000000000 */
[----:B------:R-:W-:Y:S01]  /*2e80*/  BSSY B4, `(.L_x_2155) ;  /* 0x0000027000047945 */ /* 0x000fe20003800000 */
[----:B------:R-:W-:Y:S01]  /*2e90*/  FFMA R21, R13, R27, RZ ;  /* 0x0000001b0d157223 */ /* 0x000fe200000000ff */
[----:B------:R-:W-:Y:S01]  /*2ea0*/  FFMA R91, R27, R90, R18 ;  /* 0x0000005a1b5b7223 */ /* 0x000fe20000000012 */
[C---:B------:R-:W-:Y:S01]  /*2eb0*/  FFMA R20, R13.reuse, R16, RZ ;  /* 0x000000100d147223 */ /* 0x040fe200000000ff */
[----:B------:R-:W-:Y:S01]  /*2ec0*/  MOV R15, RZ ;  /* 0x000000ff000f7202 */ /* 0x000fe20000000f00 */
[----:B------:R-:W-:Y:S01]  /*2ed0*/  FFMA R89, R13, R86, RZ ;  /* 0x000000560d597223 */ /* 0x000fe200000000ff */
[----:B------:R-:W-:Y:S01]  /*2ee0*/  MOV R18, RZ ;  /* 0x000000ff00127202 */ /* 0x000fe20000000f00 */
[----:B------:R-:W-:-:S03]  /*2ef0*/  FFMA R91, R86, R88, R91 ;  /* 0x00000058565b7223 */ /* 0x000fc6000000005b */
[----:B------:R-:W-:Y:S05]  /*2f00*/  @!P0 BRA `(.L_x_2156) ;  /* 0x000001e000008947 */ /* 0x000fea0003800000 */
[----:B------:R-:W-:Y:S01]  /*2f10*/  IADD3 R13, R87, 0x1800000, RZ ;  /* 0x01800000570d7810 */ /* 0x000fe20007ffe0ff */
[----:B------:R-:W-:Y:S03]  /*2f20*/  BSSY B5, `(.L_x_2157) ;  /* 0x000000d000057945 */ /* 0x000fe60003800000 */
[----:B------:R-:W-:-:S04]  /*2f30*/  LOP3.LUT R13, R13, 0x7f800000, RZ, 0xc0, !PT ;  /* 0x7f8000000d0d7812 */ /* 0x000fc800078ec0ff */
[----:B------:R-:W-:-:S13]  /*2f40*/  ISETP.GT.U32.AND P0, PT, R13, 0x1ffffff, PT ;  /* 0x01ffffff0d00780c */ /* 0x000fda0003f04070 */
[----:B------:R-:W-:Y:S05]  /*2f50*/  @P0 BRA `(.L_x_2158) ;  /* 0x0000005000000947 */ /* 0x000fea0003800000 */
[----:B------:R-:W-:Y:S02]  /*2f60*/  MOV R15, R87 ;  /* 0x00000057000f7202 */ /* 0x000fe40000000f00 */
[----:B------:R-:W-:Y:S02]  /*2f70*/  MOV R93, 0x2f90 ;  /* 0x00002f90005d7802 */ /* 0x000fe40000000f00 */
[----:B------:R-:W-:Y:S05]  /*2f80*/  CALL.REL.NOINC `($__internal_39_$__cuda_sm20_rcp_rn_f32_slowpath) ;  /* 0x00003ac000007944 */ /* 0x000fea0003c00000 */
[----:B-1----:R-:W-:Y:S01]  /*2f90*/  MOV R18, R17 ;  /* 0x0000001100127202 */ /* 0x002fe20000000f00 */
[----:B------:R-:W-:Y:S05]  /*2fa0*/  BRA `(.L_x_2159) ;  /* 0x0000004000007947 */ /* 0x000fea0003800000 */
.L_x_2158:
[----:B------:R-:W0:Y:S02]  /*2fb0*/  MUFU.RCP R18, R87 ;  /* 0x0000005700127308 */ /* 0x000e240000001000 */
[----:B0-----:R-:W-:-:S04]  /*2fc0*/  FFMA R13, R18, R87, -1 ;  /* 0xbf800000120d7423 */ /* 0x001fc80000000057 */
[----:B------:R-:W-:-:S04]  /*2fd0*/  FADD.FTZ R13, -R13, -RZ ;  /* 0x800000ff0d0d7221 */ /* 0x000fc80000010100 */
[----:B------:R-:W-:Y:S02]  /*2fe0*/  FFMA R18, R18, R13, R18 ;  /* 0x0000000d12127223 */ /* 0x000fe40000000012 */
.L_x_2159:
[----:B------:R-:W-:Y:S05]  /*2ff0*/  BSYNC B5 ;  /* 0x0000000000057941 */ /* 0x000fea0003800000 */
.L_x_2157:
[----:B------:R-:W-:-:S04]  /*3000*/  FMUL R92, R20, R85 ;  /* 0x00000055145c7220 */ /* 0x000fc80000400000 */
[----:B------:R-:W-:-:S04]  /*3010*/  FFMA R92, R21, R90, R92 ;  /* 0x0000005a155c7223 */ /* 0x000fc8000000005c */
[----:B------:R-:W-:-:S04]  /*3020*/  FFMA R13, R89, R88, R92 ;  /* 0x00000058590d7223 */ /* 0x000fc8000000005c */
[C---:B0-----:R-:W-:Y:S01]  /*3030*/  FMUL R15, R13.reuse, R90 ;  /* 0x0000005a0d0f7220 */ /* 0x041fe20000400000 */
        /* <DEDUP_REMOVED lines=11> */
.L_x_2156:
[----:B------:R-:W-:Y:S05]  /*30f0*/  BSYNC B4 ;  /* 0x0000000000047941 */ /* 0x000fea0003800000 */
.L_x_2155:
[----:B------:R-:W-:Y:S01]  /*3100*/  FSETP.GT.AND P0, PT, R87, RZ, PT ;  /* 0x000000ff5700720b */ /* 0x000fe20003f04000 */
[----:B------:R-:W-:Y:S01]  /*3110*/  FADD R91, RZ, R91 ;  /* 0x0000005bff5b7221 */ /* 0x000fe20000000000 */
[----:B------:R-:W-:Y:S04]  /*3120*/  BSSY B6, `(.L_x_2160) ;  /* 0x0000036000067945 */ /* 0x000fe80003800000 */
[C---:B------:R-:W-:Y:S02]  /*3130*/  FSEL R13, R91.reuse, RZ, !P3 ;  /* 0x000000ff5b0d7208 */ /* 0x040fe40005800000 */
[----:B------:R-:W-:-:S03]  /*3140*/  FSEL R85, R91, RZ, P3 ;  /* 0x000000ff5b557208 */ /* 0x000fc60001800000 */
[----:B------:R-:W-:Y:S02]  /*3150*/  FFMA R13, R13, c[0x0][0x65c], RZ ;  /* 0x000197000d0d7a23 */ /* 0x000fe400000000ff */
[----:B------:R-:W-:Y:S05]  /*3160*/  @!P0 BRA `(.L_x_2161) ;  /* 0x0000031000008947 */ /* 0x000fea0003800000 */
[----:B------:R-:W0:Y:S01]  /*3170*/  MUFU.RCP R20, R87 ;  /* 0x0000005700147308 */ /* 0x000e220000001000 */
[----:B------:R-:W-:Y:S01]  /*3180*/  BSSY B7, `(.L_x_2162) ;  /* 0x000000e000077945 */ /* 0x000fe20003800000 */
[----:B------:R-:W-:-:S06]  /*3190*/  FADD R13, RZ, -R13 ;  /* 0x8000000dff0d7221 */ /* 0x000fcc0000000000 */
        /* <DEDUP_REMOVED lines=12> */
.L_x_2163:
[----:B------:R-:W-:Y:S05]  /*3260*/  BSYNC B7 ;  /* 0x0000000000077941 */ /* 0x000fea0003800000 */
.L_x_2162:
        /* <DEDUP_REMOVED lines=14> */
.L_x_2165:
[----:B------:R-:W-:Y:S05]  /*3350*/  BSYNC B7 ;  /* 0x0000000000077941 */ /* 0x000fea0003800000 */
.L_x_2164:
        /* <DEDUP_REMOVED lines=14> */
.L_x_2167:
[----:B------:R-:W-:Y:S05]  /*3440*/  BSYNC B7 ;  /* 0x0000000000077941 */ /* 0x000fea0003800000 */
.L_x_2166:
[C---:B------:R-:W-:Y:S01]  /*3450*/  FFMA R18, R13.reuse, R88, R18 ;  /* 0x000000580d127223 */ /* 0x040fe20000000012 */
[C---:B------:R-:W-:Y:S01]  /*3460*/  FFMA R15, R13.reuse, R12, R15 ;  /* 0x0000000c0d0f7223 */ /* 0x040fe2000000000f */
[----:B------:R-:W-:Y:S02]  /*3470*/  FFMA R17, R13, R20, R17 ;  /* 0x000000140d117223 */ /* 0x000fe40000000011 */
.L_x_2161:
[----:B------:R-:W-:Y:S05]  /*3480*/  BSYNC B6 ;  /* 0x0000000000067941 */ /* 0x000fea0003800000 */
.L_x_2160:
[----:B------:R-:W-:Y:S01]  /*3490*/  FADD R19, RZ, -R27 ;  /* 0x8000001bff137221 */ /* 0x000fe20000000000 */
[----:B------:R-:W-:Y:S01]  /*34a0*/  FADD R16, RZ, -R16 ;  /* 0x80000010ff107221 */ /* 0x000fe20000000000 */
[----:B------:R-:W-:Y:S01]  /*34b0*/  FADD R20, RZ, -R86 ;  /* 0x80000056ff147221 */ /* 0x000fe20000000000 */
[----:B------:R-:W-:Y:S01]  /*34c0*/  FADD R26, RZ, -R26 ;  /* 0x8000001aff1a7221 */ /* 0x000fe20000000000 */
[-C--:B------:R-:W-:Y:S01]  /*34d0*/  FFMA R21, R14, R85.reuse, RZ ;  /* 0x000000550e157223 */ /* 0x080fe200000000ff */
[----:B------:R-:W-:-:S02]  /*34e0*/  FFMA R13, R5, R85, RZ ;  /* 0x00000055050d7223 */ /* 0x000fc400000000ff */
.L_x_2124:
[----:B------:R-:W-:Y:S05]  /*34f0*/  BSYNC B3 ;  /* 0x0000000000037941 */ /* 0x000fea0003800000 */
.L_x_2123:
[----:B------:R-:W-:Y:S01]  /*3500*/  BSSY B3, `(.L_x_2168) ;  /* 0x00000d0000037945 */ /* 0x000fe20003800000 */
[----:B------:R-:W-:Y:S01]  /*3510*/  FADD R11, RZ, R26 ;  /* 0x0000001aff0b7221 */ /* 0x000fe20000000000 */
[----:B------:R-:W-:-:S02]  /*3520*/  MOV R86, RZ ;  /* 0x000000ff00567202 */ /* 0x000fc40000000f00 */
[----:B------:R-:W-:Y:S02]  /*3530*/  MOV R88, RZ ;  /* 0x000000ff00587202 */ /* 0x000fe40000000f00 */
[----:B------:R-:W-:Y:S02]  /*3540*/  MOV R14, RZ ;  /* 0x000000ff000e7202 */ /* 0x000fe40000000f00 */
[----:B------:R-:W-:Y:S02]  /*3550*/  MOV R26, RZ ;  /* 0x000000ff001a7202 */ /* 0x000fe40000000f00 */
[----:B------:R-:W-:Y:S02]  /*3560*/  MOV R10, RZ ;  /* 0x000000ff000a7202 */ /* 0x000fe40000000f00 */
[----:B------:R-:W-:Y:S01]  /*3570*/  MOV R12, RZ ;  /* 0x000000ff000c7202 */ /* 0x000fe20000000f00 */
[----:B------:R-:W-:Y:S05]  /*3580*/  @!P2 BRA `(.L_x_2169) ;  /* 0x00000c700000a947 */ /* 0x000fea0003800000 */
[----:B------:R-:W-:Y:S01]  /*3590*/  ISETP.NE.U32.AND P0, PT, RZ, c[0x0][0x898], PT ;  /* 0x00022600ff007a0c */ /* 0x000fe20003f05070 */
[C---:B------:R-:W-:Y:S01]  /*35a0*/  FFMA R12, R11.reuse, R8, RZ ;  /* 0x000000080b0c7223 */ /* 0x040fe200000000ff */
[C---:B------:R-:W-:Y:S01]  /*35b0*/  FFMA R10, R11.reuse, R7, RZ ;  /* 0x000000070b0a7223 */ /* 0x040fe200000000ff */
[C---:B------:R-:W-:Y:S01]  /*35c0*/  FFMA R14, R11.reuse, R9, RZ ;  /* 0x000000090b0e7223 */ /* 0x040fe200000000ff */
[----:B------:R-:W-:Y:S01]  /*35d0*/  ISETP.NE.AND.EX P0, PT, RZ, c[0x0][0x89c], PT, P0 ;  /* 0x00022700ff007a0c */ /* 0x000fe20003f05300 */
[C---:B------:R-:W-:Y:S01]  /*35e0*/  FMUL R81, R12.reuse, R81 ;  /* 0x000000510c517220 */ /* 0x040fe20000400000 */
[C---:B------:R-:W-:Y:S01]  /*35f0*/  FMUL R26, R12.reuse, R83 ;  /* 0x000000530c1a7220 */ /* 0x040fe20000400000 */
[----:B------:R-:W-:Y:S01]  /*3600*/  FMUL R27, R12, R82 ;  /* 0x000000520c1b7220 */ /* 0x000fe20000400000 */
[C---:B------:R-:W-:Y:S01]  /*3610*/  FFMA R74, R11.reuse, R74, RZ ;  /* 0x0000004a0b4a7223 */ /* 0x040fe200000000ff */
[C---:B------:R-:W-:Y:S01]  /*3620*/  FFMA R81, R10.reuse, R80, R81 ;  /* 0x000000500a517223 */ /* 0x040fe20000000051 */
[C---:B------:R-:W-:Y:S01]  /*3630*/  FFMA R26, R10.reuse, R75, R26 ;  /* 0x0000004b0a1a7223 */ /* 0x040fe2000000001a */
[----:B------:R-:W-:Y:S01]  /*3640*/  FFMA R27, R10, R76, R27 ;  /* 0x0000004c0a1b7223 */ /* 0x000fe2000000001b */
[C---:B------:R-:W-:Y:S01]  /*3650*/  FFMA R4, R11.reuse, R4, RZ ;  /* 0x000000040b047223 */ /* 0x040fe200000000ff */
[C---:B------:R-:W-:Y:S01]  /*3660*/  FFMA R81, R14.reuse, R77, R81 ;  /* 0x0000004d0e517223 */ /* 0x040fe20000000051 */
[C---:B------:R-:W-:Y:S01]  /*3670*/  FFMA R79, R14.reuse, R79, R26 ;  /* 0x0000004f0e4f7223 */ /* 0x040fe2000000001a */
[----:B------:R-:W-:Y:S01]  /*3680*/  FFMA R27, R14, R78, R27 ;  /* 0x0000004e0e1b7223 */ /* 0x000fe2000000001b */
[----:B------:R-:W-:Y:S01]  /*3690*/  FFMA R6, R11, R6, RZ ;  /* 0x000000060b067223 */ /* 0x000fe200000000ff */
[CC--:B------:R-:W-:Y:S01]  /*36a0*/  FFMA R87, R12.reuse, R8.reuse, RZ ;  /* 0x000000080c577223 */ /* 0x0c0fe200000000ff */
[-C--:B------:R-:W-:Y:S01]  /*36b0*/  FFMA R89, R12, R9.reuse, RZ ;  /* 0x000000090c597223 */ /* 0x080fe200000000ff */
[-C--:B------:R-:W-:Y:S01]  /*36c0*/  FFMA R77, R10, R8.reuse, RZ ;  /* 0x000000080a4d7223 */ /* 0x080fe200000000ff */
[----:B------:R-:W-:Y:S01]  /*36d0*/  FFMA R93, R14, R8, RZ ;  /* 0x000000080e5d7223 */ /* 0x000fe200000000ff */
[-C--:B------:R-:W-:Y:S01]  /*36e0*/  FFMA R83, R10, R9.reuse, RZ ;  /* 0x000000090a537223 */ /* 0x080fe200000000ff */
[----:B------:R-:W-:Y:S01]  /*36f0*/  FFMA R95, R14, R9, RZ ;  /* 0x000000090e5f7223 */ /* 0x000fe200000000ff */
[-C--:B------:R-:W-:Y:S01]  /*3700*/  FFMA R85, R12, R7.reuse, RZ ;  /* 0x000000070c557223 */ /* 0x080fe200000000ff */
[-C--:B------:R-:W-:Y:S01]  /*3710*/  FFMA R75, R10, R7.reuse, RZ ;  /* 0x000000070a4b7223 */ /* 0x080fe200000000ff */
[----:B------:R-:W-:Y:S01]  /*3720*/  FFMA R91, R14, R7, RZ ;  /* 0x000000070e5b7223 */ /* 0x000fe200000000ff */
[----:B------:R-:W-:Y:S01]  /*3730*/  FADD R4, R4, R81 ;  /* 0x0000005104047221 */ /* 0x000fe20000000000 */
[----:B------:R-:W-:Y:S01]  /*3740*/  FADD R8, R74, R79 ;  /* 0x0000004f4a087221 */ /* 0x000fe20000000000 */
[----:B------:R-:W-:Y:S01]  /*3750*/  FADD R9, R6, R27 ;  /* 0x0000001b06097221 */ /* 0x000fe20000000000 */
        /* <DEDUP_REMOVED lines=8> */
.L_x_2170:
        /* <DEDUP_REMOVED lines=9> */
.L_x_2171:
        /* <DEDUP_REMOVED lines=18> */
.L_x_2172:
        /* <DEDUP_REMOVED lines=17> */
.L_x_2173:
[CC--:B0-----:R-:W-:Y:S01]  /*3aa0*/  FMUL R7, R68.reuse, R62.reuse ;  /* 0x0000003e44077220 */ /* 0x0c1fe20000400000 */
[-C--:B------:R-:W-:Y:S01]  /*3ab0*/  FMUL R10, R61, R62.reuse ;  /* 0x0000003e3d0a7220 */ /* 0x080fe20000400000 */
[----:B------:R-:W-:Y:S01]  /*3ac0*/  FMUL R14, R59, R62 ;  /* 0x0000003e3b0e7220 */ /* 0x000fe20000400000 */
[C---:B------:R-:W-:Y:S01]  /*3ad0*/  FMUL R27, R68.reuse, R64 ;  /* 0x00000040441b7220 */ /* 0x040fe20000400000 */
[CC--:B------:R-:W-:Y:S01]  /*3ae0*/  FFMA R6, R68.reuse, R62.reuse, R7 ;  /* 0x0000003e44067223 */ /* 0x0c0fe20000000007 */
[-C--:B------:R-:W-:Y:S01]  /*3af0*/  FFMA R10, R61, R62.reuse, R10 ;  /* 0x0000003e3d0a7223 */ /* 0x080fe2000000000a */
[----:B------:R-:W-:Y:S01]  /*3b00*/  FMUL R62, R57, R62 ;  /* 0x0000003e393e7220 */ /* 0x000fe20000400000 */
[----:B------:R-:W-:Y:S01]  /*3b10*/  FMUL R26, R61, R66 ;  /* 0x000000423d1a7220 */ /* 0x000fe20000400000 */
[C---:B------:R-:W-:Y:S01]  /*3b20*/  FMUL R12, R59.reuse, R64 ;  /* 0x000000403b0c7220 */ /* 0x040fe20000400000 */
[C---:B------:R-:W-:Y:S01]  /*3b30*/  FMUL R7, R59.reuse, R66 ;  /* 0x000000423b077220 */ /* 0x040fe20000400000 */
[----:B------:R-:W-:Y:S01]  /*3b40*/  FMUL R76, R59, R57 ;  /* 0x000000393b4c7220 */ /* 0x000fe20000400000 */
[CC--:B------:R-:W-:Y:S01]  /*3b50*/  FMUL R75, R68.reuse, R59.reuse ;  /* 0x0000003b444b7220 */ /* 0x0c0fe20000400000 */
[-C--:B------:R-:W-:Y:S01]  /*3b60*/  FMUL R80, R61, R59.reuse ;  /* 0x0000003b3d507220 */ /* 0x080fe20000400000 */
[----:B------:R-:W-:Y:S01]  /*3b70*/  FMUL R82, R59, R59 ;  /* 0x0000003b3b527220 */ /* 0x000fe20000400000 */
[C---:B------:R-:W-:Y:S01]  /*3b80*/  FMUL R79, R68.reuse, R61 ;  /* 0x0000003d444f7220 */ /* 0x040fe20000400000 */
[----:B------:R-:W-:Y:S01]  /*3b90*/  FFMA R74, R68, R64, R27 ;  /* 0x00000040444a7223 */ /* 0x000fe2000000001b */
[----:B------:R-:W-:Y:S01]  /*3ba0*/  FFMA R26, R61, R66, R26 ;  /* 0x000000423d1a7223 */ /* 0x000fe2000000001a */
[----:B------:R-:W-:Y:S01]  /*3bb0*/  FADD R27, R62, R62 ;  /* 0x0000003e3e1b7221 */ /* 0x000fe20000000000 */
[C---:B------:R-:W-:Y:S01]  /*3bc0*/  FFMA R77, R59.reuse, R64, R12 ;  /* 0x000000403b4d7223 */ /* 0x040fe2000000000c */
[C---:B------:R-:W-:Y:S01]  /*3bd0*/  FFMA R12, R59.reuse, R66, R7 ;  /* 0x000000423b0c7223 */ /* 0x040fe20000000007 */
[----:B------:R-:W-:Y:S01]  /*3be0*/  FFMA R76, R59, R57, R76 ;  /* 0x000000393b4c7223 */ /* 0x000fe2000000004c */
[CC--:B------:R-:W-:Y:S01]  /*3bf0*/  FFMA R78, R68.reuse, R59.reuse, R75 ;  /* 0x0000003b444e7223 */ /* 0x0c0fe2000000004b */
[-C--:B------:R-:W-:Y:S01]  /*3c00*/  FFMA R89, R61, R59.reuse, R80 ;  /* 0x0000003b3d597223 */ /* 0x080fe20000000050 */
[----:B------:R-:W-:Y:S01]  /*3c10*/  FFMA R93, R59, R59, R82 ;  /* 0x0000003b3b5d7223 */ /* 0x000fe20000000052 */
[----:B------:R-:W-:Y:S01]  /*3c20*/  FFMA R59, R68, R61, R79 ;  /* 0x0000003d443b7223 */ /* 0x000fe2000000004f */
[C---:B------:R-:W-:Y:S01]  /*3c30*/  FADD R79, R27.reuse, R26 ;  /* 0x0000001a1b4f7221 */ /* 0x040fe20000000000 */
[--C-:B------:R-:W-:Y:S01]  /*3c40*/  FADD R27, R27, -R74.reuse ;  /* 0x8000004a1b1b7221 */ /* 0x100fe20000000000 */
[----:B------:R-:W-:Y:S01]  /*3c50*/  FADD R85, R26, -R74 ;  /* 0x8000004a1a557221 */ /* 0x000fe20000000000 */
[C---:B------:R-:W-:Y:S01]  /*3c60*/  FMUL R26, R61.reuse, R57 ;  /* 0x000000393d1a7220 */ /* 0x040fe20000400000 */
[C---:B------:R-:W-:Y:S01]  /*3c70*/  FMUL R74, R61.reuse, R61 ;  /* 0x0000003d3d4a7220 */ /* 0x040fe20000400000 */
[CC--:B------:R-:W-:Y:S01]  /*3c80*/  FMUL R81, R68.reuse, R57.reuse ;  /* 0x0000003944517220 */ /* 0x0c0fe20000400000 */
[----:B------:R-:W-:Y:S01]  /*3c90*/  FMUL R83, R68, R68 ;  /* 0x0000004444537220 */ /* 0x000fe20000400000 */
[C---:B------:R-:W-:Y:S01]  /*3ca0*/  FFMA R75, R61.reuse, R57, R26 ;  /* 0x000000393d4b7223 */ /* 0x040fe2000000001a */
[C---:B------:R-:W-:Y:S01]  /*3cb0*/  FFMA R87, R61.reuse, R61, R74 ;  /* 0x0000003d3d577223 */ /* 0x040fe2000000004a */
[C-C-:B------:R-:W-:Y:S01]  /*3cc0*/  FADD R7, R76.reuse, -R59.reuse ;  /* 0x8000003b4c077221 */ /* 0x140fe20000000000 */
[----:B------:R-:W-:Y:S01]  /*3cd0*/  FMUL R74, R61, R64 ;  /* 0x000000403d4a7220 */ /* 0x000fe20000400000 */
[----:B------:R-:W-:Y:S01]  /*3ce0*/  FADD R59, R76, R59 ;  /* 0x0000003b4c3b7221 */ /* 0x000fe20000000000 */
[CC--:B------:R-:W-:Y:S01]  /*3cf0*/  FFMA R76, R68.reuse, R57.reuse, R81 ;  /* 0x00000039444c7223 */ /* 0x0c0fe20000000051 */
[C---:B------:R-:W-:Y:S01]  /*3d00*/  FFMA R83, R68.reuse, R68, R83 ;  /* 0x0000004444537223 */ /* 0x040fe20000000053 */
[----:B------:R-:W-:Y:S01]  /*3d10*/  FMUL R26, R68, R66 ;  /* 0x00000042441a7220 */ /* 0x000fe20000400000 */
[C-C-:B------:R-:W-:Y:S01]  /*3d20*/  FADD R68, R75.reuse, R78.reuse ;  /* 0x0000004e4b447221 */ /* 0x140fe20000000000 */
[----:B------:R-:W-:Y:S01]  /*3d30*/  FADD R91, R75, -R78 ;  /* 0x8000004e4b5b7221 */ /* 0x000fe20000000000 */
[----:B------:R-:W-:Y:S01]  /*3d40*/  FADD R75, R74, R74 ;  /* 0x0000004a4a4b7221 */ /* 0x000fe20000000000 */
[C---:B------:R-:W-:Y:S01]  /*3d50*/  FMUL R61, R57.reuse, R64 ;  /* 0x00000040393d7220 */ /* 0x040fe20000400000 */
[C---:B------:R-:W-:Y:S01]  /*3d60*/  FMUL R66, R57.reuse, R66 ;  /* 0x0000004239427220 */ /* 0x040fe20000400000 */
[----:B------:R-:W-:Y:S01]  /*3d70*/  FMUL R64, R57, R57 ;  /* 0x0000003939407220 */ /* 0x000fe20000400000 */
[----:B------:R-:W-:Y:S01]  /*3d80*/  FADD R57, R26, R26 ;  /* 0x0000001a1a397221 */ /* 0x000fe20000000000 */
[----:B------:R-:W-:Y:S01]  /*3d90*/  FFMA R75, R14, 2, R75 ;  /* 0x400000000e4b7823 */ /* 0x000fe2000000004b */
[----:B------:R-:W-:Y:S01]  /*3da0*/  FADD R80, R76, -R89 ;  /* 0x800000594c507221 */ /* 0x000fe20000000000 */
[----:B------:R-:W-:Y:S01]  /*3db0*/  FFMA R78, R64, 2, R83 ;  /* 0x40000000404e7823 */ /* 0x000fe20000000053 */
[--C-:B------:R-:W-:Y:S01]  /*3dc0*/  FFMA R81, R14, 2, R57.reuse ;  /* 0x400000000e517823 */ /* 0x100fe20000000039 */
[----:B------:R-:W-:Y:S01]  /*3dd0*/  FFMA R57, R74, 2, R57 ;  /* 0x400000004a397823 */ /* 0x000fe20000000039 */
[----:B------:R-:W-:Y:S01]  /*3de0*/  FFMA R26, R26, 4, R75 ;  /* 0x408000001a1a7823 */ /* 0x000fe2000000004b */
[----:B------:R-:W-:Y:S01]  /*3df0*/  FADD R75, R66, R66 ;  /* 0x00000042424b7221 */ /* 0x000fe20000000000 */
[C---:B------:R-:W-:Y:S01]  /*3e00*/  FFMA R87, R64.reuse, 2, R87 ;  /* 0x4000000040577823 */ /* 0x040fe20000000057 */
[----:B------:R-:W-:Y:S01]  /*3e10*/  FFMA R93, R64, 2, R93 ;  /* 0x40000000405d7823 */ /* 0x000fe2000000005d */
[----:B------:R-:W-:Y:S01]  /*3e20*/  FFMA R64, R14, 4, R57 ;  /* 0x408000000e407823 */ /* 0x000fe20000000039 */
[--C-:B------:R-:W-:Y:S01]  /*3e30*/  FADD R14, R75, R77.reuse ;  /* 0x0000004d4b0e7221 */ /* 0x100fe20000000000 */
[----:B------:R-:W-:Y:S01]  /*3e40*/  FFMA R83, R66, 4, R77 ;  /* 0x4080000042537823 */ /* 0x000fe2000000004d */
[C---:B------:R-:W-:Y:S01]  /*3e50*/  FADD R57, R61.reuse, R61 ;  /* 0x0000003d3d397221 */ /* 0x040fe20000000000 */
[----:B------:R-:W-:Y:S01]  /*3e60*/  FFMA R77, R61, 4, R6 ;  /* 0x408000003d4d7823 */ /* 0x000fe20000000006 */
[----:B------:R-:W-:Y:S01]  /*3e70*/  FFMA R81, R74, 4, R81 ;  /* 0x408000004a517823 */ /* 0x000fe20000000051 */
[----:B------:R-:W-:Y:S01]  /*3e80*/  FMUL R61, R9, R14 ;  /* 0x0000000e093d7220 */ /* 0x000fe20000400000 */
[----:B------:R-:W-:Y:S01]  /*3e90*/  FADD R66, R75, -R10 ;  /* 0x8000000a4b427221 */ /* 0x000fe20000000000 */
[----:B------:R-:W-:Y:S01]  /*3ea0*/  FADD R78, R78, -1 ;  /* 0xbf8000004e4e7421 */ /* 0x000fe20000000000 */
[----:B------:R-:W-:Y:S01]  /*3eb0*/  FADD R87, R87, -1 ;  /* 0xbf80000057577421 */ /* 0x000fe20000000000 */
[----:B------:R-:W-:Y:S01]  /*3ec0*/  FFMA R61, R8, R81, R61 ;  /* 0x00000051083d7223 */ /* 0x000fe2000000003d */
[----:B------:R-:W-:Y:S01]  /*3ed0*/  FMUL R81, R9, R68 ;  /* 0x0000004409517220 */ /* 0x000fe20000400000 */
[----:B------:R-:W-:Y:S01]  /*3ee0*/  FADD R75, R57, R6 ;  /* 0x00000006394b7221 */ /* 0x000fe20000000000 */
[----:B------:R-:W-:Y:S01]  /*3ef0*/  FMUL R6, R4, R91 ;  /* 0x0000005b04067220 */ /* 0x000fe20000400000 */
[----:B------:R-:W-:Y:S01]  /*3f00*/  FADD R93, R93, -1 ;  /* 0xbf8000005d5d7421 */ /* 0x000fe20000000000 */
[----:B------:R-:W-:Y:S01]  /*3f10*/  FADD R83, -R10, R83 ;  /* 0x000000530a537221 */ /* 0x000fe20000000100 */
[----:B------:R-:W-:Y:S01]  /*3f20*/  FADD R77, -R12, R77 ;  /* 0x0000004d0c4d7221 */ /* 0x000fe20000000100 */
[----:B------:R-:W-:Y:S01]  /*3f30*/  FFMA R78, R4, R78, R81 ;  /* 0x0000004e044e7223 */ /* 0x000fe20000000051 */
[C---:B------:R-:W-:Y:S01]  /*3f40*/  FMUL R10, R8.reuse, R87 ;  /* 0x00000057080a7220 */ /* 0x040fe20000400000 */
[----:B------:R-:W-:Y:S01]  /*3f50*/  FFMA R93, R9, R93, -R6 ;  /* 0x0000005d095d7223 */ /* 0x000fe20000000806 */
[C---:B------:R-:W-:Y:S01]  /*3f60*/  FMUL R79, R8.reuse, R79 ;  /* 0x0000004f084f7220 */ /* 0x040fe20000400000 */
[----:B------:R-:W-:Y:S01]  /*3f70*/  FMUL R6, R8, R77 ;  /* 0x0000004d08067220 */ /* 0x000fe20000400000 */
[----:B------:R-:W-:Y:S01]  /*3f80*/  FADD R76, R76, R89 ;  /* 0x000000594c4c7221 */ /* 0x000fe20000000000 */
[----:B------:R-:W-:Y:S01]  /*3f90*/  FFMA R10, R4, R59, R10 ;  /* 0x0000003b040a7223 */ /* 0x000fe2000000000a */
[----:B------:R-:W-:Y:S01]  /*3fa0*/  FFMA R7, R8, -R7, R78 ;  /* 0x8000000708077223 */ /* 0x000fe2000000004e */
[----:B------:R-:W-:Y:S01]  /*3fb0*/  FADD R57, R57, -R12 ;  /* 0x8000000c39397221 */ /* 0x000fe20000000000 */
[----:B------:R-:W-:Y:S01]  /*3fc0*/  FFMA R85, R62, 4, R85 ;  /* 0x408000003e557823 */ /* 0x000fe20000000055 */
[C---:B------:R-:W-:Y:S01]  /*3fd0*/  FFMA R26, R4.reuse, R26, R79 ;  /* 0x0000001a041a7223 */ /* 0x040fe2000000004f */
[C---:B------:R-:W-:Y:S01]  /*3fe0*/  FMUL R64, R9.reuse, R64 ;  /* 0x0000004009407220 */ /* 0x040fe20000400000 */
[----:B------:R-:W-:Y:S01]  /*3ff0*/  FFMA R6, R4, R83, R6 ;  /* 0x0000005304067223 */ /* 0x000fe20000000006 */
[----:B------:R-:W-:Y:S01]  /*4000*/  FFMA R76, R8, R76, R93 ;  /* 0x0000004c084c7223 */ /* 0x000fe2000000005d */
[C---:B------:R-:W-:Y:S01]  /*4010*/  FFMA R10, R9.reuse, -R80, R10 ;  /* 0x80000050090a7223 */ /* 0x040fe2000000000a */
[----:B------:R-:W-:Y:S01]  /*4020*/  FADD R7, RZ, R7 ;  /* 0x00000007ff077221 */ /* 0x000fe20000000000 */
[C---:B------:R-:W-:Y:S01]  /*4030*/  FFMA R27, R4.reuse, -R27, R61 ;  /* 0x8000001b041b7223 */ /* 0x040fe2000000003d */
[----:B------:R-:W-:Y:S01]  /*4040*/  FFMA R75, R4, R75, R64 ;  /* 0x0000004b044b7223 */ /* 0x000fe20000000040 */
[C---:B------:R-:W-:Y:S01]  /*4050*/  FFMA R26, R9.reuse, -R57, R26 ;  /* 0x80000039091a7223 */ /* 0x040fe2000000001a */
[----:B------:R-:W-:Y:S01]  /*4060*/  FFMA R6, R9, R85, R6 ;  /* 0x0000005509067223 */ /* 0x000fe20000000006 */
[----:B------:R-:W-:Y:S01]  /*4070*/  FADD R57, RZ, R76 ;  /* 0x0000004cff397221 */ /* 0x000fe20000000000 */
[----:B------:R-:W-:Y:S01]  /*4080*/  FADD R10, RZ, R10 ;  /* 0x0000000aff0a7221 */ /* 0x000fe20000000000 */
[-C--:B------:R-:W-:Y:S01]  /*4090*/  FMUL R9, R2, R7.reuse ;  /* 0x0000000702097220 */ /* 0x080fe20000400000 */
[----:B------:R-:W-:Y:S01]  /*40a0*/  FMUL R61, R51, R7 ;  /* 0x00000007333d7220 */ /* 0x000fe20000400000 */
[----:B------:R-:W-:Y:S01]  /*40b0*/  FFMA R66, R8, -R66, R75 ;  /* 0x8000004208427223 */ /* 0x000fe2000000004b */
[CC--:B------:R-:W-:Y:S01]  /*40c0*/  FMUL R4, R0.reuse, R57.reuse ;  /* 0x0000003900047220 */ /* 0x0c0fe20000400000 */
[-C--:B------:R-:W-:Y:S01]  /*40d0*/  FFMA R8, R0, R10.reuse, -R9 ;  /* 0x0000000a00087223 */ /* 0x080fe20000000809 */
[-C--:B------:R-:W-:Y:S01]  /*40e0*/  FFMA R86, R46, R57.reuse, -R61 ;  /* 0x000000392e567223 */ /* 0x080fe2000000083d */
[----:B------:R-:W-:Y:S01]  /*40f0*/  FMUL R12, R48, R57 ;  /* 0x00000039300c7220 */ /* 0x000fe20000400000 */
[CC--:B------:R-:W-:Y:S01]  /*4100*/  FMUL R9, R3.reuse, R10.reuse ;  /* 0x0000000a03097220 */ /* 0x0c0fe20000400000 */
[-C--:B------:R-:W-:Y:S01]  /*4110*/  FMUL R61, R46, R10.reuse ;  /* 0x0000000a2e3d7220 */ /* 0x080fe20000400000 */
[----:B------:R-:W-:Y:S01]  /*4120*/  FFMA R59, R3, R7, -R4 ;  /* 0x00000007033b7223 */ /* 0x000fe20000000804 */
[----:B------:R-:W-:Y:S01]  /*4130*/  FFMA R88, R51, R10, -R12 ;  /* 0x0000000a33587223 */ /* 0x000fe2000000080c */
[----:B------:R-:W-:Y:S01]  /*4140*/  FFMA R4, R2, R57, -R9 ;  /* 0x0000003902047223 */ /* 0x000fe20000000809 */
[----:B------:R-:W-:Y:S01]  /*4150*/  FFMA R61, R48, R7, -R61 ;  /* 0x00000007303d7223 */ /* 0x000fe2000000083d */
[----:B------:R-:W-:Y:S01]  /*4160*/  FADD R12, RZ, R26 ;  /* 0x0000001aff0c7221 */ /* 0x000fe20000000000 */
        /* <DEDUP_REMOVED lines=8> */
[----:B------:R-:W-:-:S02]  /*41f0*/  FADD R84, RZ, R61 ;  /* 0x0000003dff547221 */ /* 0x000fc40000000000 */
.L_x_2169:
[----:B------:R-:W-:Y:S05]  /*4200*/  BSYNC B3 ;  /* 0x0000000000037941 */ /* 0x000fea0003800000 */
.L_x_2168:
        /* <DEDUP_REMOVED lines=10> */
.L_x_2174:
        /* <DEDUP_REMOVED lines=9> */
.L_x_2175:
[----:B------:R-:W-:Y:S01]  /*4340*/  FADD R9, RZ, -R15 ;  /* 0x8000000fff097221 */ /* 0x000fe20000000000 */
[----:B------:R-:W-:Y:S01]  /*4350*/  FMUL R66, R58, R38 ;  /* 0x000000263a427220 */ /* 0x000fe20000400000 */
[----:B0-----:R-:W-:Y:S01]  /*4360*/  FMUL R6, R56, R42 ;  /* 0x0000002a38067220 */ /* 0x001fe20000400000 */
[----:B------:R-:W-:Y:S01]  /*4370*/  FMUL R4, R54, R43 ;  /* 0x0000002b36047220 */ /* 0x000fe20000400000 */
[----:B------:R-:W-:Y:S01]  /*4380*/  FADD R7, RZ, -R18 ;  /* 0x80000012ff077221 */ /* 0x000fe20000000000 */
[-C--:B------:R-:W-:Y:S01]  /*4390*/  FMUL R11, R2, R9.reuse ;  /* 0x00000009020b7220 */ /* 0x080fe20000400000 */
[----:B------:R-:W-:Y:S01]  /*43a0*/  FFMA R62, R69, R9, R86 ;  /* 0x00000009453e7223 */ /* 0x000fe20000000056 */
[----:B------:R-:W-:Y:S01]  /*43b0*/  FMUL R60, R43, R38 ;  /* 0x000000262b3c7220 */ /* 0x000fe20000400000 */
[----:B------:R-:W-:Y:S01]  /*43c0*/  FMUL R68, R45, R42 ;  /* 0x0000002a2d447220 */ /* 0x000fe20000400000 */
[----:B------:R-:W-:Y:S01]  /*43d0*/  FADD R6, R6, R6 ;  /* 0x0000000606067221 */ /* 0x000fe20000000000 */
[----:B------:R-:W-:Y:S01]  /*43e0*/  FADD R9, R66, R66 ;  /* 0x0000004242097221 */ /* 0x000fe20000000000 */
[----:B------:R-:W-:Y:S01]  /*43f0*/  FADD R75, R4, R4 ;  /* 0x00000004044b7221 */ /* 0x000fe20000000000 */
[-C--:B------:R-:W-:Y:S01]  /*4400*/  FFMA R64, R69, R7.reuse, R88 ;  /* 0x0000000745407223 */ /* 0x080fe20000000058 */
[----:B------:R-:W-:Y:S01]  /*4410*/  FFMA R76, R0, R7, R11 ;  /* 0x00000007004c7223 */ /* 0x000fe2000000000b */
[-C--:B------:R-:W-:Y:S01]  /*4420*/  FMUL R8, R45, R38.reuse ;  /* 0x000000262d087220 */ /* 0x080fe20000400000 */
[-C--:B------:R-:W-:Y:S01]  /*4430*/  FMUL R7, R42, R43.reuse ;  /* 0x0000002b2a077220 */ /* 0x080fe20000400000 */
[----:B------:R-:W-:Y:S01]  /*4440*/  FFMA R60, R43, R38, R60 ;  /* 0x000000262b3c7223 */ /* 0x000fe2000000003c */
[----:B------:R-:W-:Y:S01]  /*4450*/  FFMA R59, R45, R42, R68 ;  /* 0x0000002a2d3b7223 */ /* 0x000fe20000000044 */
[C---:B------:R-:W-:Y:S01]  /*4460*/  FADD R4, -R9.reuse, R6 ;  /* 0x0000000609047221 */ /* 0x040fe20000000100 */
[--C-:B------:R-:W-:Y:S01]  /*4470*/  FADD R9, R9, R75.reuse ;  /* 0x0000004b09097221 */ /* 0x100fe20000000000 */
[----:B------:R-:W-:Y:S01]  /*4480*/  FADD R75, -R6, R75 ;  /* 0x0000004b064b7221 */ /* 0x000fe20000000100 */
[----:B------:R-:W-:Y:S01]  /*4490*/  FFMA R8, R45, R38, R8 ;  /* 0x000000262d087223 */ /* 0x000fe20000000008 */
[-C--:B------:R-:W-:Y:S01]  /*44a0*/  FFMA R7, R42, R43.reuse, R7 ;  /* 0x0000002b2a077223 */ /* 0x080fe20000000007 */
[C-C-:B------:R-:W-:Y:S01]  /*44b0*/  FADD R27, R60.reuse, R59.reuse ;  /* 0x0000003b3c1b7221 */ /* 0x140fe20000000000 */
[----:B------:R-:W-:Y:S01]  /*44c0*/  FMUL R6, R43, R43 ;  /* 0x0000002b2b067220 */ /* 0x000fe20000400000 */
[----:B------:R-:W-:Y:S01]  /*44d0*/  FADD R59, R60, -R59 ;  /* 0x8000003b3c3b7221 */ /* 0x000fe20000000000 */
[----:B------:R-:W-:Y:S01]  /*44e0*/  FMUL R79, R42, R42 ;  /* 0x0000002a2a4f7220 */ /* 0x000fe20000400000 */
[----:B------:R-:W-:Y:S01]  /*44f0*/  FMUL R60, R45, R45 ;  /* 0x0000002d2d3c7220 */ /* 0x000fe20000400000 */
[C-C-:B------:R-:W-:Y:S01]  /*4500*/  FADD R11, R8.reuse, R7.reuse ;  /* 0x00000007080b7221 */ /* 0x140fe20000000000 */
[----:B------:R-:W-:Y:S01]  /*4510*/  FADD R57, R8, -R7 ;  /* 0x8000000708397221 */ /* 0x000fe20000000000 */
[-C--:B------:R-:W-:Y:S01]  /*4520*/  FMUL R61, R38, R38.reuse ;  /* 0x00000026263d7220 */ /* 0x080fe20000400000 */
[-C--:B------:R-:W-:Y:S01]  /*4530*/  FFMA R6, R43, R43.reuse, R6 ;  /* 0x0000002b2b067223 */ /* 0x080fe20000000006 */
[C---:B------:R-:W-:Y:S01]  /*4540*/  FMUL R7, R42.reuse, R38 ;  /* 0x000000262a077220 */ /* 0x040fe20000400000 */
[C---:B------:R-:W-:Y:S01]  /*4550*/  FFMA R8, R42.reuse, R42, R79 ;  /* 0x0000002a2a087223 */ /* 0x040fe2000000004f */
[C---:B------:R-:W-:Y:S01]  /*4560*/  FMUL R68, R45.reuse, R43 ;  /* 0x0000002b2d447220 */ /* 0x040fe20000400000 */
[----:B------:R-:W-:Y:S01]  /*4570*/  FFMA R74, R45, R45, R60 ;  /* 0x0000002d2d4a7223 */ /* 0x000fe2000000003c */
[C---:B------:R-:W-:Y:S01]  /*4580*/  FFMA R60, R61.reuse, 2, R6 ;  /* 0x400000003d3c7823 */ /* 0x040fe20000000006 */
[----:B------:R-:W-:Y:S01]  /*4590*/  FFMA R8, R61, 2, R8 ;  /* 0x400000003d087823 */ /* 0x000fe20000000008 */
[----:B------:R-:W-:Y:S01]  /*45a0*/  FFMA R6, R42, R38, R7 ;  /* 0x000000262a067223 */ /* 0x000fe20000000007 */
[----:B------:R-:W-:Y:S01]  /*45b0*/  FFMA R81, R45, R43, R68 ;  /* 0x0000002b2d517223 */ /* 0x000fe20000000044 */
[----:B------:R-:W-:Y:S01]  /*45c0*/  FFMA R61, R61, 2, R74 ;  /* 0x400000003d3d7823 */ /* 0x000fe2000000004a */
[----:B------:R-:W-:Y:S01]  /*45d0*/  FMUL R74, R58, R45 ;  /* 0x0000002d3a4a7220 */ /* 0x000fe20000400000 */
[----:B------:R-:W-:Y:S01]  /*45e0*/  FMUL R80, R54, R42 ;  /* 0x0000002a36507220 */ /* 0x000fe20000400000 */
[----:B------:R-:W-:Y:S01]  /*45f0*/  FADD R7, R6, -R81 ;  /* 0x8000005106077221 */ /* 0x000fe20000000000 */
[----:B------:R-:W-:Y:S01]  /*4600*/  FADD R77, RZ, -R17 ;  /* 0x80000011ff4d7221 */ /* 0x000fe20000000000 */
[----:B------:R-:W-:Y:S01]  /*4610*/  FMUL R79, R2, R16 ;  /* 0x00000010024f7220 */ /* 0x000fe20000400000 */
[----:B------:R-:W-:Y:S01]  /*4620*/  FADD R6, R6, R81 ;  /* 0x0000005106067221 */ /* 0x000fe20000000000 */
[----:B------:R-:W-:Y:S01]  /*4630*/  FADD R81, R80, R80 ;  /* 0x0000005050517221 */ /* 0x000fe20000000000 */
[----:B------:R-:W-:Y:S01]  /*4640*/  FADD R83, R74, R74 ;  /* 0x0000004a4a537221 */ /* 0x000fe20000000000 */
[----:B------:R-:W-:Y:S01]  /*4650*/  FMUL R68, R56, R43 ;  /* 0x0000002b38447220 */ /* 0x000fe20000400000 */
[----:B------:R-:W-:Y:S01]  /*4660*/  FFMA R69, R69, R77, R84 ;  /* 0x0000004d45457223 */ /* 0x000fe20000000054 */
[----:B------:R-:W-:Y:S01]  /*4670*/  FFMA R79, R0, R19, R79 ;  /* 0x00000013004f7223 */ /* 0x000fe2000000004f */
[----:B------:R-:W-:Y:S01]  /*4680*/  FFMA R76, R3, R77, R76 ;  /* 0x0000004d034c7223 */ /* 0x000fe2000000004c */
[--C-:B------:R-:W-:Y:S01]  /*4690*/  FADD R77, R81, R83.reuse ;  /* 0x00000053514d7221 */ /* 0x100fe20000000000 */
[C---:B------:R-:W-:Y:S01]  /*46a0*/  FFMA R83, R68.reuse, 2, R83 ;  /* 0x4000000044537823 */ /* 0x040fe20000000053 */
[C---:B------:R-:W-:Y:S01]  /*46b0*/  FFMA R81, R68.reuse, 2, R81 ;  /* 0x4000000044517823 */ /* 0x040fe20000000051 */
[----:B------:R-:W-:Y:S01]  /*46c0*/  FFMA R78, R3, R20, R79 ;  /* 0x00000014034e7223 */ /* 0x000fe2000000004f */
[----:B------:R-:W-:Y:S01]  /*46d0*/  FFMA R79, R68, 4, R77 ;  /* 0x40800000444f7823 */ /* 0x000fe2000000004d */
[----:B------:R-:W-:Y:S01]  /*46e0*/  FFMA R68, R80, 4, R83 ;  /* 0x4080000050447823 */ /* 0x000fe20000000053 */
[----:B------:R-:W-:Y:S01]  /*46f0*/  FFMA R80, R74, 4, R81 ;  /* 0x408000004a507823 */ /* 0x000fe20000000051 */
[----:B------:R-:W-:Y:S01]  /*4700*/  FMUL R74, R54, R38 ;  /* 0x00000026364a7220 */ /* 0x000fe20000400000 */
[----:B------:R-:W-:Y:S01]  /*4710*/  FADD R21, R78, R21 ;  /* 0x000000154e157221 */ /* 0x000fe20000000000 */
[----:B------:R-:W-:Y:S01]  /*4720*/  FMUL R85, R54, R45 ;  /* 0x0000002d36557220 */ /* 0x000fe20000400000 */
[----:B------:R-:W-:Y:S01]  /*4730*/  FMUL R78, R58, R43 ;  /* 0x0000002b3a4e7220 */ /* 0x000fe20000400000 */
[----:B------:R-:W-:Y:S01]  /*4740*/  FMUL R54, R56, R45 ;  /* 0x0000002d38367220 */ /* 0x000fe20000400000 */
[----:B------:R-:W-:Y:S01]  /*4750*/  FMUL R81, R74, 4 ;  /* 0x408000004a517820 */ /* 0x000fe20000400000 */
[----:B------:R-:W-:Y:S01]  /*4760*/  FMUL R58, R58, R42 ;  /* 0x0000002a3a3a7220 */ /* 0x000fe20000400000 */
[----:B------:R-:W-:Y:S01]  /*4770*/  FADD R78, R78, R78 ;  /* 0x0000004e4e4e7221 */ /* 0x000fe20000000000 */
[----:B------:R-:W-:Y:S01]  /*4780*/  FMUL R56, R56, R38 ;  /* 0x0000002638387220 */ /* 0x000fe20000400000 */
[----:B------:R-:W-:Y:S01]  /*4790*/  FFMA R81, R54, 2, R81 ;  /* 0x4000000036517823 */ /* 0x000fe20000000051 */
[----:B------:R-:W-:Y:S01]  /*47a0*/  FADD R77, R74, R74 ;  /* 0x0000004a4a4d7221 */ /* 0x000fe20000000000 */
[----:B------:R-:W-:Y:S01]  /*47b0*/  FADD R83, R58, R58 ;  /* 0x0000003a3a537221 */ /* 0x000fe20000000000 */
[----:B------:R-:W-:Y:S01]  /*47c0*/  FADD R58, R56, R56 ;  /* 0x00000038383a7221 */ /* 0x000fe20000000000 */
[----:B------:R-:W-:Y:S01]  /*47d0*/  FADD R84, -R78, R81 ;  /* 0x000000514e547221 */ /* 0x000fe20000000100 */
[----:B------:R-:W-:Y:S01]  /*47e0*/  FFMA R74, R54, 2, R77 ;  /* 0x40000000364a7823 */ /* 0x000fe2000000004d */
[----:B------:R-:W-:Y:S01]  /*47f0*/  FADD R82, R77, -R78 ;  /* 0x8000004e4d527221 */ /* 0x000fe20000000000 */
[----:B------:R-:W-:Y:S01]  /*4800*/  FADD R81, R85, R85 ;  /* 0x0000005555517221 */ /* 0x000fe20000000000 */
[----:B------:R-:W-:Y:S01]  /*4810*/  FFMA R56, R56, 4, R83 ;  /* 0x4080000038387823 */ /* 0x000fe20000000053 */
[----:B------:R-:W-:Y:S01]  /*4820*/  FADD R77, RZ, R76 ;  /* 0x0000004cff4d7221 */ /* 0x000fe20000000000 */
[----:B------:R-:W-:Y:S01]  /*4830*/  FADD R15, RZ, R15 ;  /* 0x0000000fff0f7221 */ /* 0x000fe20000000000 */
[----:B------:R-:W-:Y:S01]  /*4840*/  FADD R76, R58, -R81 ;  /* 0x800000513a4c7221 */ /* 0x000fe20000000000 */
[----:B------:R-:W-:Y:S01]  /*4850*/  FADD R81, -R81, R56 ;  /* 0x0000003851517221 */ /* 0x000fe20000000100 */
[-C--:B------:R-:W-:Y:S01]  /*4860*/  FFMA R64, R65, R77.reuse, R64 ;  /* 0x0000004d41407223 */ /* 0x080fe20000000040 */
[----:B------:R-:W-:Y:S01]  /*4870*/  FADD R65, RZ, R18 ;  /* 0x00000012ff417221 */ /* 0x000fe20000000000 */
[-C--:B------:R-:W-:Y:S01]  /*4880*/  FFMA R56, R2, R77.reuse, R15 ;  /* 0x0000004d02387223 */ /* 0x080fe2000000000f */
[----:B------:R-:W-:Y:S01]  /*4890*/  FADD R18, RZ, R17 ;  /* 0x00000011ff127221 */ /* 0x000fe20000000000 */
[----:B------:R-:W-:Y:S01]  /*48a0*/  FADD R78, R58, R83 ;  /* 0x000000533a4e7221 */ /* 0x000fe20000000000 */
[-C--:B------:R-:W-:Y:S01]  /*48b0*/  FFMA R65, R0, R77.reuse, R65 ;  /* 0x0000004d00417223 */ /* 0x080fe20000000041 */
[----:B------:R-:W-:Y:S01]  /*48c0*/  FADD R15, RZ, -R56 ;  /* 0x80000038ff0f7221 */ /* 0x000fe20000000000 */
[----:B------:R-:W-:Y:S01]  /*48d0*/  FFMA R58, R3, R77, R18 ;  /* 0x0000004d033a7223 */ /* 0x000fe20000000012 */
[----:B------:R-:W-:Y:S01]  /*48e0*/  FFMA R18, R5, R19, R64 ;  /* 0x0000001305127223 */ /* 0x000fe20000000040 */
[----:B------:R-:W-:Y:S01]  /*48f0*/  FADD R54, RZ, -R65 ;  /* 0x80000041ff367221 */ /* 0x000fe20000000000 */
[----:B------:R-:W-:Y:S01]  /*4900*/  FADD R19, RZ, R15 ;  /* 0x0000000fff137221 */ /* 0x000fe20000000000 */
[-C--:B------:R-:W-:Y:S01]  /*4910*/  FFMA R62, R67, R77.reuse, R62 ;  /* 0x0000004d433e7223 */ /* 0x080fe2000000003e */
[----:B------:R-:W-:Y:S01]  /*4920*/  FADD R17, RZ, -R58 ;  /* 0x8000003aff117221 */ /* 0x000fe20000000000 */
[----:B------:R-:W-:Y:S01]  /*4930*/  FADD R54, RZ, R54 ;  /* 0x00000036ff367221 */ /* 0x000fe20000000000 */
[----:B------:R-:W-:Y:S01]  /*4940*/  FMUL R67, R19, R84 ;  /* 0x0000005413437220 */ /* 0x000fe20000400000 */
[----:B------:R-:W-:Y:S01]  /*4950*/  ISETP.NE.U32.AND P0, PT, RZ, c[0x0][0xb40], PT ;  /* 0x0002d000ff007a0c */ /* 0x000fe20003f05070 */
[----:B------:R-:W-:Y:S01]  /*4960*/  FFMA R70, R70, R77, R69 ;  /* 0x0000004d46467223 */ /* 0x000fe20000000045 */
[----:B------:R-:W-:Y:S01]  /*4970*/  FADD R17, RZ, R17 ;  /* 0x00000011ff117221 */ /* 0x000fe20000000000 */
[----:B------:R-:W-:Y:S01]  /*4980*/  FFMA R64, R54, R81, R67 ;  /* 0x0000005136407223 */ /* 0x000fe20000000043 */
[----:B------:R-:W-:Y:S01]  /*4990*/  FADD R67, R60, -1 ;  /* 0xbf8000003c437421 */ /* 0x000fe20000000000 */
[----:B------:R-:W-:Y:S01]  /*49a0*/  FFMA R75, R66, 4, R75 ;  /* 0x40800000424b7823 */ /* 0x000fe2000000004b */
[----:B------:R-:W-:Y:S01]  /*49b0*/  ISETP.NE.AND.EX P0, PT, RZ, c[0x0][0xb44], PT, P0 ;  /* 0x0002d100ff007a0c */ /* 0x000fe20003f05300 */
[----:B------:R-:W-:Y:S01]  /*49c0*/  FFMA R16, R5, R16, R62 ;  /* 0x0000001005107223 */ /* 0x000fe2000000003e */
[C---:B------:R-:W-:Y:S01]  /*49d0*/  FMUL R66, R54.reuse, R57 ;  /* 0x0000003936427220 */ /* 0x040fe20000400000 */
[C---:B------:R-:W-:Y:S01]  /*49e0*/  FMUL R62, R54.reuse, R79 ;  /* 0x0000004f363e7220 */ /* 0x040fe20000400000 */
[----:B------:R-:W-:Y:S01]  /*49f0*/  FMUL R80, R17, R80 ;  /* 0x0000005011507220 */ /* 0x000fe20000400000 */
[----:B------:R-:W-:Y:S01]  /*4a00*/  FFMA R15, R5, R20, R70 ;  /* 0x00000014050f7223 */ /* 0x000fe20000000046 */
[----:B------:R-:W-:Y:S01]  /*4a10*/  FADD R61, R61, -1 ;  /* 0xbf8000003d3d7421 */ /* 0x000fe20000000000 */
[C---:B------:R-:W-:Y:S01]  /*4a20*/  FMUL R20, R54.reuse, R9 ;  /* 0x0000000936147220 */ /* 0x040fe20000400000 */
[----:B------:R-:W-:Y:S01]  /*4a30*/  FMUL R60, R54, R67 ;  /* 0x00000043363c7220 */ /* 0x000fe20000400000 */
[----:B------:R-:W-:Y:S01]  /*4a40*/  FMUL R70, R19, R59 ;  /* 0x0000003b13467220 */ /* 0x000fe20000400000 */
[C---:B------:R-:W-:Y:S01]  /*4a50*/  FFMA R66, R17.reuse, R27, -R66 ;  /* 0x0000001b11427223 */ /* 0x040fe20000000842 */
[----:B------:R-:W-:Y:S01]  /*4a60*/  FFMA R62, R17, R74, R62 ;  /* 0x0000004a113e7223 */ /* 0x000fe2000000003e */
[C---:B------:R-:W-:Y:S01]  /*4a70*/  FFMA R5, R19.reuse, R78, R80 ;  /* 0x0000004e13057223 */ /* 0x040fe20000000050 */
[----:B------:R-:W-:Y:S01]  /*4a80*/  FADD R27, R8, -1 ;  /* 0xbf800000081b7421 */ /* 0x000fe20000000000 */
[C---:B------:R-:W-:Y:S01]  /*4a90*/  FFMA R20, R19.reuse, R68, R20 ;  /* 0x0000004413147223 */ /* 0x040fe20000000014 */
[----:B------:R-:W-:Y:S01]  /*4aa0*/  FFMA R60, R19, R11, R60 ;  /* 0x0000000b133c7223 */ /* 0x000fe2000000003c */
[----:B------:R-:W-:Y:S01]  /*4ab0*/  FFMA R61, R17, R61, -R70 ;  /* 0x0000003d113d7223 */ /* 0x000fe20000000846 */
[C---:B------:R-:W-:Y:S01]  /*4ac0*/  FFMA R11, R54.reuse, -R82, R5 ;  /* 0x80000052360b7223 */ /* 0x040fe20000000005 */
[C---:B------:R-:W-:Y:S01]  /*4ad0*/  FFMA R9, R19.reuse, R4, R62 ;  /* 0x0000000413097223 */ /* 0x040fe2000000003e */
[----:B------:R-:W-:Y:S01]  /*4ae0*/  FFMA R27, R19, R27, R66 ;  /* 0x0000001b131b7223 */ /* 0x000fe20000000042 */
[C---:B------:R-:W-:Y:S01]  /*4af0*/  FFMA R5, R17.reuse, -R76, R20 ;  /* 0x8000004c11057223 */ /* 0x040fe20000000014 */
[C---:B------:R-:W-:Y:S01]  /*4b00*/  FFMA R75, R17.reuse, R75, R64 ;  /* 0x0000004b114b7223 */ /* 0x040fe20000000040 */
[----:B------:R-:W-:Y:S01]  /*4b10*/  FFMA R60, R17, -R7, R60 ;  /* 0x80000007113c7223 */ /* 0x000fe2000000003c */
[----:B------:R-:W-:Y:S01]  /*4b20*/  FFMA R61, R54, R6, R61 ;  /* 0x00000006363d7223 */ /* 0x000fe2000000003d */
[----:B------:R-:W-:Y:S01]  /*4b30*/  FADD R9, R9, R12 ;  /* 0x0000000c09097221 */ /* 0x000fe20000000000 */
        /* <DEDUP_REMOVED lines=21> */
.L_x_2176:
        /* <DEDUP_REMOVED lines=12> */
.L_x_2177:
[----:B0-----:R-:W-:Y:S01]  /*4d50*/  FMUL R10, R46, R17 ;  /* 0x000000112e0a7220 */ /* 0x001fe20000400000 */
[----:B------:R-:W-:Y:S01]  /*4d60*/  FMUL R5, R51, R19 ;  /* 0x0000001333057220 */ /* 0x000fe20000400000 */
[----:B------:R-:W-:Y:S01]  /*4d70*/  FMUL R20, R19, R53 ;  /* 0x0000003513147220 */ /* 0x000fe20000400000 */
[----:B------:R-:W-:Y:S01]  /*4d80*/  FMUL R11, R17, R50 ;  /* 0x00000032110b7220 */ /* 0x000fe20000400000 */
[----:B------:R-:W-:Y:S01]  /*4d90*/  FFMA R51, R51, R54, -R10 ;  /* 0x0000003633337223 */ /* 0x000fe2000000080a */
[----:B------:R-:W-:Y:S01]  /*4da0*/  FMUL R10, R54, R52 ;  /* 0x00000034360a7220 */ /* 0x000fe20000400000 */
[C---:B------:R-:W-:Y:S01]  /*4db0*/  FFMA R26, R48.reuse, R17, -R5 ;  /* 0x00000011301a7223 */ /* 0x040fe20000000805 */
[----:B------:R-:W-:Y:S01]  /*4dc0*/  FMUL R5, R48, R54 ;  /* 0x0000003630057220 */ /* 0x000fe20000400000 */
[----:B------:R-:W-:Y:S01]  /*4dd0*/  FFMA R20, R17, R52, -R20 ;  /* 0x0000003411147223 */ /* 0x000fe20000000814 */
[----:B------:R-:W-:Y:S01]  /*4de0*/  FFMA R11, R54, R53, -R11 ;  /* 0x00000035360b7223 */ /* 0x000fe2000000080b */
[----:B------:R-:W-:Y:S01]  /*4df0*/  FFMA R10, R19, R50, -R10 ;  /* 0x00000032130a7223 */ /* 0x000fe2000000080a */
[----:B------:R-:W-:Y:S01]  /*4e00*/  BSSY B3, `(.L_x_2178) ;  /* 0x0000034000037945 */ /* 0x000fe20003800000 */
[----:B------:R-:W-:Y:S01]  /*4e10*/  FFMA R46, R46, R19, -R5 ;  /* 0x000000132e2e7223 */ /* 0x000fe20000000805 */
[----:B------:R-:W-:Y:S01]  /*4e20*/  FADD R73, -R20, R73 ;  /* 0x0000004914497221 */ /* 0x000fe20000000100 */
[----:B------:R-:W-:Y:S01]  /*4e30*/  FADD R72, -R11, R72 ;  /* 0x000000480b487221 */ /* 0x000fe20000000100 */
[----:B------:R-:W-:Y:S01]  /*4e40*/  FADD R71, -R10, R71 ;  /* 0x000000470a477221 */ /* 0x000fe20000000100 */
[----:B------:R-:W-:Y:S05]  /*4e50*/  @!P2 BRA `(.L_x_2179) ;  /* 0x000002e00000a947 */ /* 0x000fea0003800000 */
[----:B------:R-:W-:Y:S01]  /*4e60*/  ISETP.NE.U32.AND P0, PT, RZ, c[0x0][0x828], PT ;  /* 0x00020a00ff007a0c */ /* 0x000fe20003f05070 */
[----:B------:R-:W-:Y:S01]  /*4e70*/  CS2R R10, SRZ ;  /* 0x00000000000a7805 */ /* 0x000fe2000001ff00 */
[----:B------:R-:W-:-:S02]  /*4e80*/  MOV R5, RZ ;  /* 0x000000ff00057202 */ /* 0x000fc40000000f00 */
[----:B------:R-:W-:Y:S02]  /*4e90*/  ISETP.NE.AND.EX P0, PT, RZ, c[0x0][0x82c], PT, P0 ;  /* 0x00020b00ff007a0c */ /* 0x000fe40003f05300 */
[----:B------:R-:W-:Y:S02]  /*4ea0*/  @P2 MOV R5, R17 ;  /* 0x0000001100052202 */ /* 0x000fe40000000f00 */
[----:B------:R-:W-:Y:S02]  /*4eb0*/  @P2 MOV R10, R19 ;  /* 0x00000013000a2202 */ /* 0x000fe40000000f00 */
[----:B------:R-:W-:Y:S01]  /*4ec0*/  MOV R17, RZ ;  /* 0x000000ff00117202 */ /* 0x000fe20000000f00 */
[----:B------:R-:W-:Y:S01]  /*4ed0*/  @P2 FADD R17, RZ, R46 ;  /* 0x0000002eff112221 */ /* 0x000fe20000000000 */
[----:B------:R-:W-:Y:S01]  /*4ee0*/  MOV R19, RZ ;  /* 0x000000ff00137202 */ /* 0x000fe20000000f00 */
[----:B------:R-:W-:Y:S01]  /*4ef0*/  @P2 FADD R19, RZ, R51 ;  /* 0x00000033ff132221 */ /* 0x000fe20000000000 */
[----:B------:R-:W-:Y:S01]  /*4f00*/  MOV R20, RZ ;  /* 0x000000ff00147202 */ /* 0x000fe20000000f00 */
[----:B------:R-:W-:Y:S01]  /*4f10*/  @P2 FADD R20, RZ, R26 ;  /* 0x0000001aff142221 */ /* 0x000fe20000000000 */
[----:B------:R-:W-:Y:S01]  /*4f20*/  @P2 MOV R11, R54 ;  /* 0x00000036000b2202 */ /* 0x000fe20000000f00 */
[----:B------:R-:W-:Y:S01]  /*4f30*/  FADD R27, RZ, R17 ;  /* 0x00000011ff1b7221 */ /* 0x000fe20000000000 */
[----:B------:R-:W-:Y:S01]  /*4f40*/  FADD R57, RZ, R5 ;  /* 0x00000005ff397221 */ /* 0x000fe20000000000 */
[----:B------:R-:W-:Y:S01]  /*4f50*/  FADD R53, RZ, R10 ;  /* 0x0000000aff357221 */ /* 0x000fe20000000000 */
[----:B------:R-:W-:Y:S01]  /*4f60*/  FADD R19, RZ, R19 ;  /* 0x00000013ff137221 */ /* 0x000fe20000000000 */
[----:B------:R-:W-:Y:S01]  /*4f70*/  FADD R51, RZ, R11 ;  /* 0x0000000bff337221 */ /* 0x000fe20000000000 */
[----:B------:R-:W-:Y:S01]  /*4f80*/  FADD R17, RZ, R20 ;  /* 0x00000014ff117221 */ /* 0x000fe20000000000 */
        /* <DEDUP_REMOVED lines=13> */
.L_x_2180:
        /* <DEDUP_REMOVED lines=14> */
.L_x_2179:
[----:B------:R-:W-:Y:S05]  /*5140*/  BSYNC B3 ;  /* 0x0000000000037941 */ /* 0x000fea0003800000 */
.L_x_2178:
[----:B------:R-:W-:-:S04]  /*5150*/  ISETP.NE.U32.AND P0, PT, RZ, c[0x0][0x498], PT ;  /* 0x00012600ff007a0c */ /* 0x000fc80003f05070 */
[----:B------:R-:W-:-:S13]  /*5160*/  ISETP.NE.AND.EX P0, PT, RZ, c[0x0][0x49c], PT, P0 ;  /* 0x00012700ff007a0c */ /* 0x000fda0003f05300 */
[----:B------:R-:W-:Y:S05]  /*5170*/  @!P0 BRA `(.L_x_2120) ;  /* 0x0000004000008947 */ /* 0x000fea0003800000 */
[----:B------:R-:W-:Y:S01]  /*5180*/  IADD3 R24, P0, R24, c[0x0][0x498], RZ ;  /* 0x0001260018187a10 */ /* 0x000fe20007f1e0ff */
[----:B------:R-:W-:-:S03]  /*5190*/  FFMA R13, R13, 0.5, RZ ;  /* 0x3f0000000d0d7823 */ /* 0x000fc600000000ff */
[----:B------:R-:W-:-:S05]  /*51a0*/  IADD3.X R25, R55, c[0x0][0x49c], RZ, P0, !PT ;  /* 0x0001270037197a10 */ /* 0x000fca00007fe4ff */
[----:B------:R1:W-:Y:S04]  /*51b0*/  RED.E.ADD.F32.FTZ.RN.STRONG.GPU [R24.64], R13 ;  /* 0x0000000d1800798e */ /* 0x0003e8000c10e79e */
.L_x_2120:
[----:B------:R-:W-:Y:S05]  /*51c0*/  BSYNC B2 ;  /* 0x0000000000027941 */ /* 0x000fea0003800000 */
.L_x_2119:
[----:B------:R-:W-:Y:S01]  /*51d0*/  ISETP.NE.U32.AND P0, PT, RZ, c[0x0][0x780], PT ;  /* 0x0001e000ff007a0c */ /* 0x000fe20003f05070 */
[----:B-1----:R-:W-:-:S03]  /*51e0*/  FADD R13, RZ, -R21 ;  /* 0x80000015ff0d7221 */ /* 0x002fc60000000000 */
        /* <DEDUP_REMOVED lines=10> */
.L_x_2181:
        /* <DEDUP_REMOVED lines=10> */
.L_x_2182:
[----:B------:R-:W-:Y:S01]  /*5330*/  ISETP.NE.U32.AND P0, PT, RZ, c[0x0][0xb78], PT ;  /* 0x0002de00ff007a0c */ /* 0x000fe20003f05070 */
[----:B------:R-:W-:-:S03]  /*5340*/  FADD R21, RZ, R21 ;  /* 0x00000015ff157221 */ /* 0x000fc60000000000 */
[----:B------:R-:W-:Y:S01]  /*5350*/  ISETP.NE.AND.EX P0, PT, RZ, c[0x0][0xb7c], PT, P0 ;  /* 0x0002df00ff007a0c */ /* 0x000fe20003f05300 */
[-C--:B------:R-:W-:Y:S01]  /*5360*/  FFMA R18, R49, R21.reuse, R18 ;  /* 0x0000001531127223 */ /* 0x080fe20000000012 */
[-C--:B------:R-:W-:Y:S01]  /*5370*/  FFMA R16, R47, R21.reuse, R16 ;  /* 0x000000152f107223 */ /* 0x080fe20000000010 */
[-C--:B------:R-:W-:Y:S01]  /*5380*/  FFMA R15, R44, R21.reuse, R15 ;  /* 0x000000152c0f7223 */ /* 0x080fe2000000000f */
[-C--:B------:R-:W-:Y:S01]  /*5390*/  FFMA R0, R0, R21.reuse, RZ ;  /* 0x0000001500007223 */ /* 0x080fe200000000ff */
[-C--:B------:R-:W-:Y:S01]  /*53a0*/  FFMA R2, R2, R21.reuse, RZ ;  /* 0x0000001502027223 */ /* 0x080fe200000000ff */
[----:B------:R-:W-:Y:S01]  /*53b0*/  FFMA R3, R3, R21, RZ ;  /* 0x0000001503037223 */ /* 0x000fe200000000ff */
[----:B0-----:R-:W-:Y:S01]  /*53c0*/  FADD R13, RZ, R18 ;  /* 0x00000012ff0d7221 */ /* 0x001fe20000000000 */
[----:B------:R-:W-:Y:S01]  /*53d0*/  FADD R17, RZ, R16 ;  /* 0x00000010ff117221 */ /* 0x000fe20000000000 */
[----:B------:R-:W-:-:S04]  /*53e0*/  FADD R15, RZ, R15 ;  /* 0x0000000fff0f7221 */ /* 0x000fc80000000000 */
        /* <DEDUP_REMOVED lines=11> */
.L_x_2183:
        /* <DEDUP_REMOVED lines=12> */
.L_x_2184:
[----:B------:R-:W-:Y:S01]  /*5560*/  ISETP.GE.AND P0, PT, R31, RZ, PT ;  /* 0x000000ff1f00720c */ /* 0x000fe20003f06270 */
[C---:B------:R-:W-:Y:S01]  /*5570*/  FMUL R18, R36.reuse, R42 ;  /* 0x0000002a24127220 */ /* 0x040fe20000400000 */
[C---:B------:R-:W-:Y:S01]  /*5580*/  FMUL R20, R36.reuse, R45 ;  /* 0x0000002d24147220 */ /* 0x040fe20000400000 */
[C---:B------:R-:W-:Y:S01]  /*5590*/  FMUL R52, R36.reuse, R43 ;  /* 0x0000002b24347220 */ /* 0x040fe20000400000 */
[----:B------:R-:W-:Y:S01]  /*55a0*/  FMUL R47, R36, R38 ;  /* 0x00000026242f7220 */ /* 0x000fe20000400000 */
[C---:B------:R-:W-:Y:S01]  /*55b0*/  FMUL R53, R35.reuse, R45 ;  /* 0x0000002d23357220 */ /* 0x040fe20000400000 */
[CC--:B0-----:R-:W-:Y:S01]  /*55c0*/  FMUL R10, R35.reuse, R43.reuse ;  /* 0x0000002b230a7220 */ /* 0x0c1fe20000400000 */
[C---:B------:R-:W-:Y:S01]  /*55d0*/  FMUL R57, R35.reuse, R42 ;  /* 0x0000002a23397220 */ /* 0x040fe20000400000 */
[----:B------:R-:W-:Y:S01]  /*55e0*/  FMUL R24, R35, R38 ;  /* 0x0000002623187220 */ /* 0x000fe20000400000 */
[C---:B------:R-:W-:Y:S01]  /*55f0*/  FMUL R16, R33.reuse, R42 ;  /* 0x0000002a21107220 */ /* 0x040fe20000400000 */
[C---:B------:R-:W-:Y:S01]  /*5600*/  FMUL R19, R33.reuse, R43 ;  /* 0x0000002b21137220 */ /* 0x040fe20000400000 */
[C---:B------:R-:W-:Y:S01]  /*5610*/  FMUL R21, R33.reuse, R45 ;  /* 0x0000002d21157220 */ /* 0x040fe20000400000 */
[----:B------:R-:W-:Y:S01]  /*5620*/  FMUL R25, R33, R38 ;  /* 0x0000002621197220 */ /* 0x000fe20000400000 */
[-C--:B------:R-:W-:Y:S01]  /*5630*/  FMUL R36, R43, R43.reuse ;  /* 0x0000002b2b247220 */ /* 0x080fe20000400000 */
[-C--:B------:R-:W-:Y:S01]  /*5640*/  FMUL R27, R45, R42.reuse ;  /* 0x0000002a2d1b7220 */ /* 0x080fe20000400000 */
[----:B------:R-:W-:Y:S01]  /*5650*/  FSEL R5, R41, RZ, P0 ;  /* 0x000000ff29057208 */ /* 0x000fe20000000000 */
[C---:B------:R-:W-:Y:S01]  /*5660*/  FMUL R35, R42.reuse, R42 ;  /* 0x0000002a2a237220 */ /* 0x040fe20000400000 */
[----:B------:R-:W-:Y:S01]  /*5670*/  FSEL R13, R39, RZ, P0 ;  /* 0x000000ff270d7208 */ /* 0x000fe20000000000 */
[-C--:B------:R-:W-:Y:S01]  /*5680*/  FMUL R15, R42, R43.reuse ;  /* 0x0000002b2a0f7220 */ /* 0x080fe20000400000 */
[----:B------:R-:W-:Y:S01]  /*5690*/  FMUL R44, R45, R43 ;  /* 0x0000002b2d2c7220 */ /* 0x000fe20000400000 */
[-C--:B------:R-:W-:Y:S01]  /*56a0*/  FMUL R26, R43, R38.reuse ;  /* 0x000000262b1a7220 */ /* 0x080fe20000400000 */
[----:B------:R-:W-:Y:S01]  /*56b0*/  FSEL R33, R40, RZ, P0 ;  /* 0x000000ff28217208 */ /* 0x000fe20000000000 */
[C---:B------:R-:W-:Y:S01]  /*56c0*/  FMUL R46, R45.reuse, R45 ;  /* 0x0000002d2d2e7220 */ /* 0x040fe20000400000 */
[CC--:B------:R-:W-:Y:S01]  /*56d0*/  FMUL R17, R42.reuse, R38.reuse ;  /* 0x000000262a117220 */ /* 0x0c0fe20000400000 */
[----:B------:R-:W-:Y:S01]  /*56e0*/  FMUL R11, R45, R38 ;  /* 0x000000262d0b7220 */ /* 0x000fe20000400000 */
[-C--:B------:R-:W-:Y:S01]  /*56f0*/  FFMA R49, R43, R43.reuse, R36 ;  /* 0x0000002b2b317223 */ /* 0x080fe20000000024 */
[CC--:B------:R-:W-:Y:S01]  /*5700*/  FFMA R55, R45.reuse, R42.reuse, R27 ;  /* 0x0000002a2d377223 */ /* 0x0c0fe2000000001b */
[C---:B------:R-:W-:Y:S01]  /*5710*/  FFMA R61, R42.reuse, R42, R35 ;  /* 0x0000002a2a3d7223 */ /* 0x040fe20000000023 */
[CC--:B------:R-:W-:Y:S01]  /*5720*/  FFMA R51, R42.reuse, R43.reuse, R15 ;  /* 0x0000002b2a337223 */ /* 0x0c0fe2000000000f */
[-C--:B------:R-:W-:Y:S01]  /*5730*/  FFMA R59, R45, R43.reuse, R44 ;  /* 0x0000002b2d3b7223 */ /* 0x080fe2000000002c */
[----:B------:R-:W-:Y:S01]  /*5740*/  FFMA R54, R43, R38, R26 ;  /* 0x000000262b367223 */ /* 0x000fe2000000001a */
[-C--:B------:R-:W-:Y:S01]  /*5750*/  FMUL R27, R13, R43.reuse ;  /* 0x0000002b0d1b7220 */ /* 0x080fe20000400000 */
[----:B------:R-:W-:Y:S01]  /*5760*/  FMUL R36, R5, R43 ;  /* 0x0000002b05247220 */ /* 0x000fe20000400000 */
[-C--:B------:R-:W-:Y:S01]  /*5770*/  FFMA R65, R45, R45.reuse, R46 ;  /* 0x0000002d2d417223 */ /* 0x080fe2000000002e */
[C---:B------:R-:W-:Y:S01]  /*5780*/  FMUL R35, R13.reuse, R45 ;  /* 0x0000002d0d237220 */ /* 0x040fe20000400000 */
[-C--:B------:R-:W-:Y:S01]  /*5790*/  FMUL R26, R13, R42.reuse ;  /* 0x0000002a0d1a7220 */ /* 0x080fe20000400000 */
[C---:B------:R-:W-:Y:S01]  /*57a0*/  FMUL R43, R33.reuse, R43 ;  /* 0x0000002b212b7220 */ /* 0x040fe20000400000 */
[C---:B------:R-:W-:Y:S01]  /*57b0*/  FMUL R41, R33.reuse, R42 ;  /* 0x0000002a21297220 */ /* 0x040fe20000400000 */
[-C--:B------:R-:W-:Y:S01]  /*57c0*/  FMUL R39, R33, R45.reuse ;  /* 0x0000002d21277220 */ /* 0x080fe20000400000 */
[-C--:B------:R-:W-:Y:S01]  /*57d0*/  FFMA R48, R42, R38.reuse, R17 ;  /* 0x000000262a307223 */ /* 0x080fe20000000011 */
[-C--:B------:R-:W-:Y:S01]  /*57e0*/  FFMA R46, R45, R38.reuse, R11 ;  /* 0x000000262d2e7223 */ /* 0x080fe2000000000b */
[-C--:B------:R-:W-:Y:S01]  /*57f0*/  FMUL R13, R13, R38.reuse ;  /* 0x000000260d0d7220 */ /* 0x080fe20000400000 */
[-C--:B------:R-:W-:Y:S01]  /*5800*/  FMUL R33, R33, R38.reuse ;  /* 0x0000002621217220 */ /* 0x080fe20000400000 */
[CC--:B------:R-:W-:Y:S01]  /*5810*/  FMUL R40, R5.reuse, R38.reuse ;  /* 0x0000002605287220 */ /* 0x0c0fe20000400000 */
[----:B------:R-:W-:Y:S01]  /*5820*/  FMUL R38, R38, R38 ;  /* 0x0000002626267220 */ /* 0x000fe20000400000 */
[C---:B------:R-:W-:Y:S01]  /*5830*/  FMUL R42, R5.reuse, R42 ;  /* 0x0000002a052a7220 */ /* 0x040fe20000400000 */
[----:B------:R-:W-:Y:S01]  /*5840*/  FMUL R45, R5, R45 ;  /* 0x0000002d052d7220 */ /* 0x000fe20000400000 */
[----:B------:R-:W-:Y:S01]  /*5850*/  FADD R16, R16, R16 ;  /* 0x0000001010107221 */ /* 0x000fe20000000000 */
[----:B------:R-:W-:Y:S01]  /*5860*/  FADD R11, R10, R10 ;  /* 0x0000000a0a0b7221 */ /* 0x000fe20000000000 */
[----:B------:R-:W-:Y:S01]  /*5870*/  FADD R5, R47, R47 ;  /* 0x0000002f2f057221 */ /* 0x000fe20000000000 */
[C---:B------:R-:W-:Y:S01]  /*5880*/  FFMA R15, R38.reuse, 2, R61 ;  /* 0x40000000260f7823 */ /* 0x040fe2000000003d */
[C---:B------:R-:W-:Y:S01]  /*5890*/  FFMA R17, R38.reuse, 2, R49 ;  /* 0x4000000026117823 */ /* 0x040fe20000000031 */
[----:B------:R-:W-:Y:S01]  /*58a0*/  FFMA R65, R38, 2, R65 ;  /* 0x4000000026417823 */ /* 0x000fe20000000041 */
[----:B------:R-:W-:Y:S01]  /*58b0*/  FADD R38, R57, R57 ;  /* 0x0000003939267221 */ /* 0x000fe20000000000 */
[----:B------:R-:W-:Y:S01]  /*58c0*/  FADD R44, R20, R20 ;  /* 0x00000014142c7221 */ /* 0x000fe20000000000 */
[----:B------:R-:W-:Y:S01]  /*58d0*/  FADD R10, -R5, R16 ;  /* 0x00000010050a7221 */ /* 0x000fe20000000100 */
[----:B------:R-:W-:Y:S01]  /*58e0*/  FADD R50, -R16, R11 ;  /* 0x0000000b10327221 */ /* 0x000fe20000000100 */
[C-C-:B------:R-:W-:Y:S01]  /*58f0*/  FADD R16, R46.reuse, R51.reuse ;  /* 0x000000332e107221 */ /* 0x140fe20000000000 */
[----:B------:R-:W-:Y:S01]  /*5900*/  FADD R61, R46, -R51 ;  /* 0x800000332e3d7221 */ /* 0x000fe20000000000 */
[----:B------:R-:W-:Y:S01]  /*5910*/  FADD R46, R38, R44 ;  /* 0x0000002c262e7221 */ /* 0x000fe20000000000 */
[C---:B------:R-:W-:Y:S01]  /*5920*/  FFMA R51, R19.reuse, 2, R38 ;  /* 0x4000000013337823 */ /* 0x040fe20000000026 */
[C-C-:B------:R-:W-:Y:S01]  /*5930*/  FADD R66, R54.reuse, R55.reuse ;  /* 0x0000003736427221 */ /* 0x140fe20000000000 */
[----:B------:R-:W-:Y:S01]  /*5940*/  FADD R68, R54, -R55 ;  /* 0x8000003736447221 */ /* 0x000fe20000000000 */
[C---:B------:R-:W-:Y:S01]  /*5950*/  FFMA R44, R19.reuse, 2, R44 ;  /* 0x40000000132c7823 */ /* 0x040fe2000000002c */
[----:B------:R-:W-:Y:S01]  /*5960*/  FFMA R55, R19, 4, R46 ;  /* 0x4080000013377823 */ /* 0x000fe2000000002e */
[----:B------:R-:W-:Y:S01]  /*5970*/  FFMA R60, R20, 4, R51 ;  /* 0x40800000143c7823 */ /* 0x000fe20000000033 */
[----:B------:R-:W-:Y:S01]  /*5980*/  FADD R38, R18, R18 ;  /* 0x0000001212267221 */ /* 0x000fe20000000000 */
[----:B------:R-:W-:Y:S01]  /*5990*/  FADD R20, R53, R53 ;  /* 0x0000003535147221 */ /* 0x000fe20000000000 */
[----:B------:R-:W-:Y:S01]  /*59a0*/  FADD R19, R25, R25 ;  /* 0x0000001919137221 */ /* 0x000fe20000000000 */
[C---:B------:R-:W-:Y:S01]  /*59b0*/  FADD R18, R24.reuse, R24 ;  /* 0x0000001818127221 */ /* 0x040fe20000000000 */
[----:B------:R-:W-:Y:S01]  /*59c0*/  FADD R49, R5, R11 ;  /* 0x0000000b05317221 */ /* 0x000fe20000000000 */
[----:B------:R-:W-:Y:S01]  /*59d0*/  FMUL R24, R24, 4 ;  /* 0x4080000018187820 */ /* 0x000fe20000400000 */
[C-C-:B------:R-:W-:Y:S01]  /*59e0*/  FADD R5, R48.reuse, -R59.reuse ;  /* 0x8000003b30057221 */ /* 0x140fe20000000000 */
[----:B------:R-:W-:Y:S01]  /*59f0*/  FADD R11, R48, R59 ;  /* 0x0000003b300b7221 */ /* 0x000fe20000000000 */
[----:B------:R-:W-:Y:S01]  /*5a00*/  FFMA R48, R57, 4, R44 ;  /* 0x4080000039307823 */ /* 0x000fe2000000002c */
[C---:B------:R-:W-:Y:S01]  /*5a10*/  FADD R58, R19.reuse, R38 ;  /* 0x00000026133a7221 */ /* 0x040fe20000000000 */
[----:B------:R-:W-:Y:S01]  /*5a20*/  FADD R56, R19, -R20 ;  /* 0x8000001413387221 */ /* 0x000fe20000000000 */
[----:B------:R-:W-:Y:S01]  /*5a30*/  FADD R44, R43, R43 ;  /* 0x0000002b2b2c7221 */ /* 0x000fe20000000000 */
[----:B------:R-:W-:Y:S01]  /*5a40*/  FADD R51, R52, R52 ;  /* 0x0000003434337221 */ /* 0x000fe20000000000 */
[----:B------:R-:W-:Y:S01]  /*5a50*/  FFMA R24, R21, 2, R24 ;  /* 0x4000000015187823 */ /* 0x000fe20000000018 */
[----:B------:R-:W-:Y:S01]  /*5a60*/  FADD R19, RZ, -R2 ;  /* 0x80000002ff137221 */ /* 0x000fe20000000000 */
[----:B------:R-:W-:Y:S01]  /*5a70*/  FADD R43, R42, R42 ;  /* 0x0000002a2a2b7221 */ /* 0x000fe20000000000 */
[----:B------:R-:W-:Y:S01]  /*5a80*/  FFMA R25, R25, 4, R38 ;  /* 0x4080000019197823 */ /* 0x000fe20000000026 */
[----:B------:R-:W-:Y:S01]  /*5a90*/  FADD R42, R13, R13 ;  /* 0x0000000d0d2a7221 */ /* 0x000fe20000000000 */
[----:B------:R-:W-:Y:S01]  /*5aa0*/  FADD R38, RZ, -R0 ;  /* 0x80000000ff267221 */ /* 0x000fe20000000000 */
[----:B------:R-:W-:Y:S01]  /*5ab0*/  FFMA R52, R21, 2, R18 ;  /* 0x4000000015347823 */ /* 0x000fe20000000012 */
[----:B------:R-:W-:Y:S01]  /*5ac0*/  FADD R21, R18, -R51 ;  /* 0x8000003312157221 */ /* 0x000fe20000000000 */
[----:B------:R-:W-:Y:S01]  /*5ad0*/  FADD R62, -R51, R24 ;  /* 0x00000018333e7221 */ /* 0x000fe20000000100 */
[----:B------:R-:W-:Y:S01]  /*5ae0*/  FADD R57, R19, R72 ;  /* 0x0000004813397221 */ /* 0x000fe20000000000 */
[C---:B------:R-:W-:Y:S01]  /*5af0*/  FADD R19, -R42.reuse, R43 ;  /* 0x0000002b2a137221 */ /* 0x040fe20000000100 */
[--C-:B------:R-:W-:Y:S01]  /*5b00*/  FADD R51, R42, R44.reuse ;  /* 0x0000002c2a337221 */ /* 0x100fe20000000000 */
[----:B------:R-:W-:Y:S01]  /*5b10*/  FADD R59, -R20, R25 ;  /* 0x00000019143b7221 */ /* 0x000fe20000000100 */
[----:B------:R-:W-:Y:S01]  /*5b20*/  FADD R18, RZ, -R3 ;  /* 0x80000003ff127221 */ /* 0x000fe20000000000 */
[--C-:B------:R-:W-:Y:S01]  /*5b30*/  FADD R38, R38, R73.reuse ;  /* 0x0000004926267221 */ /* 0x100fe20000000000 */
[----:B------:R-:W-:Y:S01]  /*5b40*/  FADD R46, -R43, R44 ;  /* 0x0000002c2b2e7221 */ /* 0x000fe20000000100 */
[----:B------:R-:W-:Y:S01]  /*5b50*/  FADD R42, R36, R36 ;  /* 0x00000024242a7221 */ /* 0x000fe20000000000 */
[----:B------:R-:W-:Y:S01]  /*5b60*/  FADD R20, RZ, -R73 ;  /* 0x80000049ff147221 */ /* 0x000fe20000000000 */
[----:B------:R-:W-:Y:S01]  /*5b70*/  FADD R43, R41, R41 ;  /* 0x00000029292b7221 */ /* 0x000fe20000000000 */
[----:B------:R-:W-:Y:S01]  /*5b80*/  FFMA R24, R47, 4, R50 ;  /* 0x408000002f187823 */ /* 0x000fe20000000032 */
[--C-:B------:R-:W-:Y:S01]  /*5b90*/  FADD R25, R18, R71.reuse ;  /* 0x0000004712197221 */ /* 0x100fe20000000000 */
[----:B------:R-:W-:Y:S01]  /*5ba0*/  FMUL R50, R38, R49 ;  /* 0x0000003126327220 */ /* 0x000fe20000400000 */
[----:B------:R-:W-:Y:S01]  /*5bb0*/  FFMA R42, R35, 2, R42 ;  /* 0x40000000232a7823 */ /* 0x000fe2000000002a */
[----:B------:R-:W-:Y:S01]  /*5bc0*/  FADD R18, RZ, -R71 ;  /* 0x80000047ff127221 */ /* 0x000fe20000000000 */
[----:B------:R-:W-:Y:S01]  /*5bd0*/  FMUL R47, R61, R20 ;  /* 0x000000143d2f7220 */ /* 0x000fe20000400000 */
[----:B------:R-:W-:Y:S01]  /*5be0*/  FFMA R44, R36, 2, R43 ;  /* 0x40000000242c7823 */ /* 0x000fe2000000002b */
[----:B------:R-:W-:Y:S01]  /*5bf0*/  FFMA R54, R57, R48, R50 ;  /* 0x0000003039367223 */ /* 0x000fe20000000032 */
[----:B------:R-:W-:Y:S01]  /*5c00*/  FFMA R42, R41, 4, R42 ;  /* 0x40800000292a7823 */ /* 0x000fe2000000002a */
[----:B------:R-:W-:Y:S01]  /*5c10*/  FFMA R48, R66, R18, -R47 ;  /* 0x0000001242307223 */ /* 0x000fe2000000082f */
[C---:B------:R-:W-:Y:S01]  /*5c20*/  FFMA R41, R35.reuse, 4, R44 ;  /* 0x4080000023297823 */ /* 0x040fe2000000002c */
[----:B------:R-:W-:Y:S01]  /*5c30*/  FFMA R47, R35, 2, R43 ;  /* 0x40000000232f7823 */ /* 0x000fe2000000002b */
[----:B------:R-:W-:Y:S01]  /*5c40*/  FADD R44, R39, R39 ;  /* 0x00000027272c7221 */ /* 0x000fe20000000000 */
[C---:B------:R-:W-:Y:S01]  /*5c50*/  FMUL R39, R40.reuse, 4 ;  /* 0x4080000028277820 */ /* 0x040fe20000400000 */
[----:B------:R-:W-:Y:S01]  /*5c60*/  FADD R35, R40, R40 ;  /* 0x0000002828237221 */ /* 0x000fe20000000000 */
[----:B------:R-:W-:Y:S01]  /*5c70*/  FFMA R47, R36, 4, R47 ;  /* 0x40800000242f7823 */ /* 0x000fe2000000002f */
[C---:B------:R-:W-:Y:S01]  /*5c80*/  FADD R36, R33.reuse, R33 ;  /* 0x0000002121247221 */ /* 0x040fe20000000000 */
[C---:B------:R-:W-:Y:S01]  /*5c90*/  FFMA R39, R26.reuse, 2, R39 ;  /* 0x400000001a277823 */ /* 0x040fe20000000027 */
[----:B------:R-:W-:Y:S01]  /*5ca0*/  FMUL R40, R33, 4 ;  /* 0x4080000021287820 */ /* 0x000fe20000400000 */
[----:B------:R-:W-:Y:S01]  /*5cb0*/  FADD R33, R17, -1 ;  /* 0xbf80000011217421 */ /* 0x000fe20000000000 */
[----:B------:R-:W-:Y:S01]  /*5cc0*/  FFMA R26, R26, 2, R35 ;  /* 0x400000001a1a7823 */ /* 0x000fe20000000023 */
[----:B------:R-:W-:Y:S01]  /*5cd0*/  FADD R35, R35, -R44 ;  /* 0x8000002c23237221 */ /* 0x000fe20000000000 */
[----:B------:R-:W-:Y:S01]  /*5ce0*/  FADD R39, -R44, R39 ;  /* 0x000000272c277221 */ /* 0x000fe20000000100 */
[----:B------:R-:W-:Y:S01]  /*5cf0*/  FFMA R46, R13, 4, R46 ;  /* 0x408000000d2e7823 */ /* 0x000fe2000000002e */
[----:B------:R-:W-:Y:S01]  /*5d00*/  FMUL R64, R61, R38 ;  /* 0x000000263d407220 */ /* 0x000fe20000400000 */
[----:B------:R-:W-:Y:S01]  /*5d10*/  FADD R49, RZ, -R72 ;  /* 0x80000048ff317221 */ /* 0x000fe20000000000 */
[C---:B------:R-:W-:Y:S01]  /*5d20*/  FMUL R13, R33.reuse, R20 ;  /* 0x00000014210d7220 */ /* 0x040fe20000400000 */
[-C--:B------:R-:W-:Y:S01]  /*5d30*/  FMUL R44, R33, R38.reuse ;  /* 0x00000026212c7220 */ /* 0x080fe20000400000 */
[----:B------:R-:W-:Y:S01]  /*5d40*/  FMUL R55, R55, R38 ;  /* 0x0000002637377220 */ /* 0x000fe20000400000 */
[----:B------:R-:W-:Y:S01]  /*5d50*/  FADD R27, R27, R27 ;  /* 0x0000001b1b1b7221 */ /* 0x000fe20000000000 */
[----:B------:R-:W-:Y:S01]  /*5d60*/  FFMA R40, R45, 2, R40 ;  /* 0x400000002d287823 */ /* 0x000fe20000000028 */
[----:B------:R-:W-:Y:S01]  /*5d70*/  FFMA R54, R25, -R56, R54 ;  /* 0x8000003819367223 */ /* 0x000fe20000000036 */
[----:B------:R-:W-:Y:S01]  /*5d80*/  FADD R33, R15, -1 ;  /* 0xbf8000000f217421 */ /* 0x000fe20000000000 */
[----:B------:R-:W-:Y:S01]  /*5d90*/  FFMA R64, R66, R25, -R64 ;  /* 0x0000001942407223 */ /* 0x000fe20000000840 */
[C---:B------:R-:W-:Y:S01]  /*5da0*/  FFMA R15, R16.reuse, R49, R13 ;  /* 0x00000031100f7223 */ /* 0x040fe2000000000d */
[----:B------:R-:W-:Y:S01]  /*5db0*/  FFMA R56, R16, R57, R44 ;  /* 0x0000003910387223 */ /* 0x000fe2000000002c */
[----:B------:R-:W-:Y:S01]  /*5dc0*/  FADD R70, R65, -1 ;  /* 0xbf80000041467421 */ /* 0x000fe20000000000 */
[C---:B------:R-:W-:Y:S01]  /*5dd0*/  FMUL R53, R68.reuse, R49 ;  /* 0x0000003144357220 */ /* 0x040fe20000400000 */
[----:B------:R-:W-:Y:S01]  /*5de0*/  FMUL R66, R68, R57 ;  /* 0x0000003944427220 */ /* 0x000fe20000400000 */
[----:B------:R-:W-:Y:S01]  /*5df0*/  FFMA R45, R45, 2, R36 ;  /* 0x400000002d2d7823 */ /* 0x000fe20000000024 */
[----:B------:R-:W-:Y:S01]  /*5e00*/  FFMA R55, R52, R25, R55 ;  /* 0x0000001934377223 */ /* 0x000fe20000000037 */
[----:B------:R-:W-:Y:S01]  /*5e10*/  FADD R16, RZ, R49 ;  /* 0x00000031ff107221 */ /* 0x000fe20000000000 */
[----:B------:R-:W-:Y:S01]  /*5e20*/  FADD R36, R36, -R27 ;  /* 0x8000001b24247221 */ /* 0x000fe20000000000 */
[----:B------:R-:W-:Y:S01]  /*5e30*/  FADD R40, -R27, R40 ;  /* 0x000000281b287221 */ /* 0x000fe20000000100 */
[----:B------:R-:W-:Y:S01]  /*5e40*/  FMUL R27, R57, R62 ;  /* 0x0000003e391b7220 */ /* 0x000fe20000400000 */
[C---:B------:R-:W-:Y:S01]  /*5e50*/  FFMA R48, R33.reuse, R49, R48 ;  /* 0x0000003121307223 */ /* 0x040fe20000000030 */
[----:B------:R-:W-:Y:S01]  /*5e60*/  FFMA R64, R33, R57, R64 ;  /* 0x0000003921407223 */ /* 0x000fe20000000040 */
[----:B------:R-:W-:Y:S01]  /*5e70*/  FADD R13, RZ, R20 ;  /* 0x00000014ff0d7221 */ /* 0x000fe20000000000 */
[C---:B------:R-:W-:Y:S01]  /*5e80*/  FFMA R50, R70.reuse, R18, -R53 ;  /* 0x0000001246327223 */ /* 0x040fe20000000835 */
[----:B------:R-:W-:Y:S01]  /*5e90*/  FFMA R43, R70, R25, -R66 ;  /* 0x00000019462b7223 */ /* 0x000fe20000000842 */
[----:B------:R-:W-:Y:S01]  /*5ea0*/  FADD R33, R16, R57 ;  /* 0x0000003910217221 */ /* 0x000fe20000000000 */
[----:B------:R-:W-:Y:S01]  /*5eb0*/  FFMA R44, R10, R57, R55 ;  /* 0x000000390a2c7223 */ /* 0x000fe20000000037 */
[----:B------:R-:W-:Y:S01]  /*5ec0*/  FMUL R10, R20, R51 ;  /* 0x00000033140a7220 */ /* 0x000fe20000400000 */
[----:B------:R-:W-:Y:S01]  /*5ed0*/  FADD R16, RZ, R18 ;  /* 0x00000012ff107221 */ /* 0x000fe20000000000 */
[----:B------:R-:W-:Y:S01]  /*5ee0*/  FFMA R52, R38, R59, R27 ;  /* 0x0000003b26347223 */ /* 0x000fe2000000001b */
[----:B------:R-:W-:Y:S01]  /*5ef0*/  FADD R27, R13, R38 ;  /* 0x000000260d1b7221 */ /* 0x000fe20000000000 */
[----:B------:R-:W-:Y:S01]  /*5f00*/  ISETP.NE.U32.AND P0, PT, RZ, c[0x0][0xb08], PT ;  /* 0x0002c200ff007a0c */ /* 0x000fe20003f05070 */
[C---:B------:R-:W-:Y:S01]  /*5f10*/  FFMA R50, R11.reuse, R20, R50 ;  /* 0x000000140b327223 */ /* 0x040fe20000000032 */
[----:B------:R-:W-:Y:S01]  /*5f20*/  FFMA R43, R11, R38, R43 ;  /* 0x000000260b2b7223 */ /* 0x000fe2000000002b */
[C---:B------:R-:W-:Y:S01]  /*5f30*/  FMUL R13, R49.reuse, R26 ;  /* 0x0000001a310d7220 */ /* 0x040fe20000400000 */
[----:B------:R-:W-:Y:S01]  /*5f40*/  FFMA R11, R49, R42, R10 ;  /* 0x0000002a310b7223 */ /* 0x000fe2000000000a */
[----:B------:R-:W-:Y:S01]  /*5f50*/  FADD R26, R16, R25 ;  /* 0x00000019101a7221 */ /* 0x000fe20000000000 */
[----:B------:R-:W-:Y:S01]  /*5f60*/  FMUL R10, R47, R20 ;  /* 0x000000142f0a7220 */ /* 0x000fe20000400000 */
[----:B------:R-:W-:Y:S01]  /*5f70*/  FMUL R16, R20, R39 ;  /* 0x0000002714107220 */ /* 0x000fe20000400000 */
[----:B------:R-:W-:Y:S01]  /*5f80*/  ISETP.NE.AND.EX P0, PT, RZ, c[0x0][0xb0c], PT, P0 ;  /* 0x0002c300ff007a0c */ /* 0x000fe20003f05300 */
[C---:B------:R-:W-:Y:S01]  /*5f90*/  FFMA R56, -R5.reuse, R25, R56 ;  /* 0x0000001905387223 */ /* 0x040fe20000000138 */
[----:B------:R-:W-:Y:S01]  /*5fa0*/  FFMA R15, -R5, R18, R15 ;  /* 0x00000012050f7223 */ /* 0x000fe2000000010f */
[----:B------:R-:W-:Y:S01]  /*5fb0*/  FMUL R60, R25, R60 ;  /* 0x0000003c193c7220 */ /* 0x000fe20000400000 */
[C---:B------:R-:W-:Y:S01]  /*5fc0*/  FFMA R13, R18.reuse, R41, R13 ;  /* 0x00000029120d7223 */ /* 0x040fe2000000000d */
[----:B------:R-:W-:Y:S01]  /*5fd0*/  FFMA R10, R45, R18, R10 ;  /* 0x000000122d0a7223 */ /* 0x000fe2000000000a */
[----:B------:R-:W-:Y:S01]  /*5fe0*/  FFMA R5, R49, R40, R16 ;  /* 0x0000002831057223 */ /* 0x000fe20000000010 */
[----:B------:R-:W-:Y:S01]  /*5ff0*/  FFMA R11, R18, -R35, R11 ;  /* 0x80000023120b7223 */ /* 0x000fe2000000000b */
[----:B------:R-:W-:Y:S01]  /*6000*/  FFMA R17, R57, R58, R60 ;  /* 0x0000003a39117223 */ /* 0x000fe2000000003c */
[----:B------:R-:W-:Y:S01]  /*6010*/  FFMA R13, R20, -R36, R13 ;  /* 0x80000024140d7223 */ /* 0x000fe2000000000d */
[----:B------:R-:W-:Y:S01]  /*6020*/  FFMA R10, R19, R49, R10 ;  /* 0x00000031130a7223 */ /* 0x000fe2000000000a */
[----:B------:R-:W-:Y:S01]  /*6030*/  FFMA R5, R18, R46, R5 ;  /* 0x0000002e12057223 */ /* 0x000fe20000000005 */
[----:B------:R-:W-:Y:S01]  /*6040*/  FADD R11, R11, R12 ;  /* 0x0000000c0b0b7221 */ /* 0x000fe20000000000 */
[----:B------:R-:W-:Y:S01]  /*6050*/  FFMA R17, R38, -R21, R17 ;  /* 0x8000001526117223 */ /* 0x000fe20000000011 */
        /* <DEDUP_REMOVED lines=25> */
.L_x_2185:
        /* <DEDUP_REMOVED lines=12> */
.L_x_2186:
[----:B------:R-:W-:Y:S01]  /*62b0*/  BSSY B2, `(.L_x_2187) ;  /* 0x000003f000027945 */ /* 0x000fe20003800000 */
[----:B------:R-:W-:Y:S05]  /*62c0*/  @!P2 BRA `(.L_x_2188) ;  /* 0x000003d00000a947 */ /* 0x000fea0003800000 */
        /* <DEDUP_REMOVED lines=8> */
[----:B------:R-:W-:-:S09]  /*6350*/  FADD R35, RZ, R24 ;  /* 0x00000018ff237221 */ /* 0x000fd20000000000 */
        /* <DEDUP_REMOVED lines=10> */
.L_x_2189:
        /* <DEDUP_REMOVED lines=11> */
.L_x_2190:
        /* <DEDUP_REMOVED lines=16> */
.L_x_2191:
        /* <DEDUP_REMOVED lines=15> */
.L_x_2188:
[----:B------:R-:W-:Y:S05]  /*66a0*/  BSYNC B2 ;  /* 0x0000000000027941 */ /* 0x000fea0003800000 */
.L_x_2187:
[----:B------:R-:W-:Y:S01]  /*66b0*/  ISETP.NE.U32.AND P0, PT, RZ, c[0x0][0x710], PT ;  /* 0x0001c400ff007a0c */ /* 0x000fe20003f05070 */
[----:B0-----:R-:W-:Y:S01]  /*66c0*/  FADD R9, RZ, R7 ;  /* 0x00000007ff097221 */ /* 0x001fe20000000000 */
        /* <DEDUP_REMOVED lines=13> */
.L_x_2192:
[----:B------:R-:W-:-:S04]  /*67a0*/  ISETP.NE.U32.AND P0, PT, RZ, c[0x0][0x1c0], PT ;  /* 0x00007000ff007a0c */ /* 0x000fc80003f05070 */
[----:B------:R-:W-:-:S13]  /*67b0*/  ISETP.NE.AND.EX P0, PT, RZ, c[0x0][0x1c4], PT, P0 ;  /* 0x00007100ff007a0c */ /* 0x000fda0003f05300 */
[----:B------:R-:W-:Y:S05]  /*67c0*/  @!P0 BRA `(.L_x_2193) ;  /* 0x0000008000008947 */ /* 0x000fea0003800000 */
[----:B------:R-:W-:Y:S01]  /*67d0*/  IMAD R5, R30, c[0x0][0x1d8], RZ ;  /* 0x000076001e057a24 */ /* 0x000fe200078e02ff */
[----:B------:R-:W-:-:S03]  /*67e0*/  MOV R4, c[0x0][0x1d8] ;  /* 0x0000760000047a02 */ /* 0x000fc60000000f00 */
[C---:B------:R-:W-:Y:S02]  /*67f0*/  IMAD R7, R29.reuse, R34, R5 ;  /* 0x000000221d077224 */ /* 0x040fe400078e0205 */
[----:B------:R-:W-:-:S05]  /*6800*/  IMAD.WIDE.U32 R4, R29, R4, c[0x0][0x1c0] ;  /* 0x000070001d047625 */ /* 0x000fca00078e0004 */
[----:B------:R-:W-:-:S05]  /*6810*/  IADD3 R5, R7, R5, RZ ;  /* 0x0000000507057210 */ /* 0x000fca0007ffe0ff */
[----:B------:R0:W-:Y:S04]  /*6820*/  RED.E.ADD.F32.FTZ.RN.STRONG.GPU [R4.64], R9 ;  /* 0x000000090400798e */ /* 0x0001e8000c10e79e */
[----:B------:R0:W-:Y:S04]  /*6830*/  RED.E.ADD.F32.FTZ.RN.STRONG.GPU [R4.64+0x4], R11 ;  /* 0x0000040b0400798e */ /* 0x0001e8000c10e79e */
[----:B------:R0:W-:Y:S02]  /*6840*/  RED.E.ADD.F32.FTZ.RN.STRONG.GPU [R4.64+0x8], R13 ;  /* 0x0000080d0400798e */ /* 0x0001e4000c10e79e */
.L_x_2193:
        /* <DEDUP_REMOVED lines=12> */
.L_x_2194:
        /* <DEDUP_REMOVED lines=11> */
.L_x_2116:
[----:B------:R-:W-:Y:S05]  /*69c0*/  BSYNC B0 ;  /* 0x0000000000007941 */ /* 0x000fea0003800000 */
.L_x_2115:
[----:B0-----:R-:W-:-:S05]  /*69d0*/  MOV R3, c[0x0][0x0] ;  /* 0x0000000000037a02 */ /* 0x001fca0000000f00 */
[----:B------:R-:W-:-:S05]  /*69e0*/  IMAD.WIDE.U32 R22, R3, c[0x0][0xc], R22 ;  /* 0x0000030003167a25 */ /* 0x000fca00078e0016 */
[----:B------:R-:W-:-:S04]  /*69f0*/  ISETP.GE.U32.AND P0, PT, R22, c[0x0][0x178], PT ;  /* 0x00005e0016007a0c */ /* 0x000fc80003f06070 */
[----:B------:R-:W-:-:S13]  /*6a00*/  ISETP.GE.U32.AND.EX P0, PT, R23, c[0x0][0x17c], PT, P0 ;  /* 0x00005f0017007a0c */ /* 0x000fda0003f06100 */
[----:B------:R-:W-:Y:S01]  /*6a10*/  @P0 CALL.REL.NOINC `(.L_x_2195) ;  /* 0x0000001000000944 */ /* 0x000fe20003c00000 */
[----:B------:R-:W-:Y:S05]  /*6a20*/  BRA `(.L_x_2196) ;  /* 0xffff99b000007947 */ /* 0x000fea000383ffff */
.L_x_2195:
[----:B------:R-:W-:Y:S05]  /*6a30*/  BSYNC B1 ;  /* 0x0000000000017941 */ /* 0x000fea0003800000 */
.L_x_2114:
[----:B------:R-:W-:Y:S05]  /*6a40*/  EXIT ;  /* 0x000000000000794d */ /* 0x000fea0003800000 */
        .weak           $__internal_39_$__cuda_sm20_rcp_rn_f32_slowpath
        .type           $__internal_39_$__cuda_sm20_rcp_rn_f32_slowpath,@function
        .size           $__internal_39_$__cuda_sm20_rcp_rn_f32_slowpath,($__internal_40_$__cuda_sm20_sqrt_rn_f32_slowpath - $__internal_39_$__cuda_sm20_rcp_rn_f32_slowpath)
$__internal_39_$__cuda_sm20_rcp_rn_f32_slowpath:
        /* <DEDUP_REMOVED lines=15> */
.L_x_2198:
        /* <DEDUP_REMOVED lines=33> */
.L_x_2200:
[----:B------:R0:W1:Y:S02]  /*6d50*/  MUFU.RCP R17, R15 ;  /* 0x0000000f00117308 */ /* 0x0000640000001000 */
.L_x_2199:
[----:B------:R-:W-:Y:S05]  /*6d60*/  BSYNC B6 ;  /* 0x0000000000067941 */ /* 0x000fea0003800000 */
.L_x_2197:
[----:B------:R-:W-:Y:S02]  /*6d70*/  MOV R18, R93 ;  /* 0x0000005d00127202 */ /* 0x000fe40000000f00 */
[----:B------:R-:W-:-:S04]  /*6d80*/  MOV R19, 0x0 ;  /* 0x0000000000137802 */ /* 0x000fc80000000f00 */
[----:B------:R-:W-:Y:S05]  /*6d90*/  RET.REL.NODEC R18 `(solve_particle_shape_contacts_cuda_kernel_backward) ;  /* 0xffff926012007950 */ /* 0x000fea0003c3ffff */
        .weak           $__internal_40_$__cuda_sm20_sqrt_rn_f32_slowpath
        .type           $__internal_40_$__cuda_sm20_sqrt_rn_f32_slowpath,@function
        .size           $__internal_40_$__cuda_sm20_sqrt_rn_f32_slowpath,($__internal_41_$__cuda_sm3x_div_rn_noftz_f32_slowpath - $__internal_40_$__cuda_sm20_sqrt_rn_f32_slowpath)
$__internal_40_$__cuda_sm20_sqrt_rn_f32_slowpath:
        /* <DEDUP_REMOVED lines=18> */
[----:B------:R-:W-:Y:S01]  /*6ec0*/  @P0 FMUL.FTZ R15, R18, 2.3283064365386962891e-10 ;  /* 0x2f800000120f0820 */ /* 0x000fe20000410000 */
.L_x_2201:
[----:B------:R-:W-:Y:S02]  /*6ed0*/  MOV R16, R20 ;  /* 0x0000001400107202 */ /* 0x000fe40000000f00 */
[----:B------:R-:W-:-:S04]  /*6ee0*/  MOV R17, 0x0 ;  /* 0x0000000000117802 */ /* 0x000fc80000000f00 */
[----:B------:R-:W-:Y:S05]  /*6ef0*/  RET.REL.NODEC R16 `(solve_particle_shape_contacts_cuda_kernel_backward) ;  /* 0xffff910010007950 */ /* 0x000fea0003c3ffff */
        .weak           $__internal_41_$__cuda_sm3x_div_rn_noftz_f32_slowpath
        .type           $__internal_41_$__cuda_sm3x_div_rn_noftz_f32_slowpath,@function
        .size           $__internal_41_$__cuda_sm3x_div_rn_noftz_f32_slowpath,(.L_x_2455 - $__internal_41_$__cuda_sm3x_div_rn_noftz_f32_slowpath)
$__internal_41_$__cuda_sm3x_div_rn_noftz_f32_slowpath:
        /* <DEDUP_REMOVED lines=34> */
.L_x_2203:
[----:B------:R-:W-:Y:S01]  /*7120*/  LEA R95, R93, 0xc0800000, 0x17 ;  /* 0xc08000005d5f7811 */ /* 0x000fe200078eb8ff */
[----:B------:R-:W-:Y:S01]  /*7130*/  BSSY B5, `(.L_x_2208) ;  /* 0x0000036000057945 */ /* 0x000fe20003800000 */
[----:B------:R-:W-:Y:S02]  /*7140*/  IADD3 R94, R94, -0x7f, RZ ;  /* 0xffffff815e5e7810 */ /* 0x000fe40007ffe0ff */
[----:B------:R-:W-:-:S03]  /*7150*/  IADD3 R95, -R95, R20, RZ ;  /* 0x000000145f5f7210 */ /* 0x000fc60007ffe1ff */
[C---:B------:R-:W-:Y:S01]  /*7160*/  IMAD R19, R94.reuse, -0x800000, R19 ;  /* 0xff8000005e137824 */ /* 0x040fe200078e0213 */
[----:B------:R-:W0:Y:S01]  /*7170*/  MUFU.RCP R20, R95 ;  /* 0x0000005f00147308 */ /* 0x000e220000001000 */
[----:B------:R-:W-:Y:S01]  /*7180*/  FADD.FTZ R96, -R95, -RZ ;  /* 0x800000ff5f607221 */ /* 0x000fe20000010100 */
        /* <DEDUP_REMOVED lines=23> */
[C---:B------:R-:W-:Y:S02]  /*7300*/  IADD3 R94, R95.reuse, 0x20, RZ ;  /* 0x000000205f5e7810 */ /* 0x040fe40007ffe0ff */
[----:B------:R-:W-:Y:S02]  /*7310*/  ISETP.NE.AND P4, PT, R95, RZ, PT ;  /* 0x000000ff5f00720c */ /* 0x000fe40003f85270 */
[----:B------:R-:W-:Y:S01]  /*7320*/  LOP3.LUT R93, R21, 0x7fffff, RZ, 0xc0, !PT ;  /* 0x007fffff155d7812 */ /* 0x000fe200078ec0ff */
[CCC-:B------:R-:W-:Y:S01]  /*7330*/  FFMA.RP R21, R20.reuse, R96.reuse, R97.reuse ;  /* 0x0000006014157223 */ /* 0x1c0fe20000008061 */
[----:B------:R-:W-:Y:S01]  /*7340*/  FFMA.RM R20, R20, R96, R97 ;  /* 0x0000006014147223 */ /* 0x000fe20000004061 */
        /* <DEDUP_REMOVED lines=16> */
.L_x_2210:
[----:B------:R-:W-:-:S04]  /*7450*/  LOP3.LUT R19, R19, 0x80000000, RZ, 0xc0, !PT ;  /* 0x8000000013137812 */ /* 0x000fc800078ec0ff */
[----:B------:R-:W-:Y:S01]  /*7460*/  LOP3.LUT R19, R19, 0x7f800000, RZ, 0xfc, !PT ;  /* 0x7f80000013137812 */ /* 0x000fe200078efcff */
[----:B------:R-:W-:Y:S05]  /*7470*/  BRA `(.L_x_2211) ;  /* 0x0000001000007947 */ /* 0x000fea0003800000 */
.L_x_2209:
[----:B------:R-:W-:Y:S02]  /*7480*/  LEA R19, R94, R19, 0x17 ;  /* 0x000000135e137211 */ /* 0x000fe400078eb8ff */
.L_x_2211:
[----:B------:R-:W-:Y:S05]  /*7490*/  BSYNC B5 ;  /* 0x0000000000057941 */ /* 0x000fea0003800000 */
.L_x_2208:
[----:B------:R-:W-:Y:S05]  /*74a0*/  BRA `(.L_x_2212) ;  /* 0x0000008000007947 */ /* 0x000fea0003800000 */
.L_x_2207:
[----:B------:R-:W-:-:S04]  /*74b0*/  LOP3.LUT R19, R20, 0x80000000, R19, 0x48, !PT ;  /* 0x8000000014137812 */ /* 0x000fc800078e4813 */
[----:B------:R-:W-:Y:S01]  /*74c0*/  LOP3.LUT R19, R19, 0x7f800000, RZ, 0xfc, !PT ;  /* 0x7f80000013137812 */ /* 0x000fe200078efcff */
[----:B------:R-:W-:Y:S05]  /*74d0*/  BRA `(.L_x_2212) ;  /* 0x0000005000007947 */ /* 0x000fea0003800000 */
.L_x_2206:
[----:B------:R-:W-:Y:S01]  /*74e0*/  LOP3.LUT R19, R20, 0x80000000, R19, 0x48, !PT ;  /* 0x8000000014137812 */ /* 0x000fe200078e4813 */
[----:B------:R-:W-:Y:S05]  /*74f0*/  BRA `(.L_x_2212) ;  /* 0x0000003000007947 */ /* 0x000fea0003800000 */
.L_x_2205:
[----:B------:R-:W0:Y:S01]  /*7500*/  MUFU.RSQ R19, -QNAN ;  /* 0xffc0000000137908 */ /* 0x000e220000001400 */
[----:B------:R-:W-:Y:S05]  /*7510*/  BRA `(.L_x_2212) ;  /* 0x0000001000007947 */ /* 0x000fea0003800000 */
.L_x_2204:
[----:B------:R-:W-:Y:S02]  /*7520*/  FADD.FTZ R19, R19, R20 ;  /* 0x0000001413137221 */ /* 0x000fe40000010000 */
.L_x_2212:
[----:B------:R-:W-:Y:S05]  /*7530*/  BSYNC B4 ;  /* 0x0000000000047941 */ /* 0x000fea0003800000 */
.L_x_2202:
[----:B------:R-:W-:Y:S02]  /*7540*/  MOV R20, R92 ;  /* 0x0000005c00147202 */ /* 0x000fe40000000f00 */
[----:B------:R-:W-:-:S04]  /*7550*/  MOV R21, 0x0 ;  /* 0x0000000000157802 */ /* 0x000fc80000000f00 */
[----:B------:R-:W-:Y:S05]  /*7560*/  RET.REL.NODEC R20 `(solve_particle_shape_contacts_cuda_kernel_backward) ;  /* 0xffff8a9014007950 */ /* 0x000fea0003c3ffff */
.L_x_2213:
        /* <DEDUP_REMOVED lines=9> */
.L_x_2455:


//--------------------- .text.solve_particle_shape_contacts_cuda_kernel_forward --------------------------
	.section	.text.solve_particle_shape_contacts_cuda_kernel_forward,"ax",@progbits
	.sectioninfo	@"SHI_REGISTERS=40"
	.align	128
        .global         solve_particle_shape_contacts_cuda_kernel_forward
        .type           solve_particle_shape_contacts_cuda_kernel_forward,@function
        .size           solve_particle_shape_contacts_cuda_kernel_forward,(.L_x_2457 - solve_particle_shape_contacts_cuda_kernel_forward)
        .other          solve_particle_shape_contacts_cuda_kernel_forward,@"STO_CUDA_ENTRY STV_DEFAULT"
solve_particle_shape_contacts_cuda_kernel_forward:
.text.solve_particle_shape_contacts_cuda_kernel_forward:
        /* <DEDUP_REMOVED lines=26> */
.L_x_2237:
[----:B------:R-:W-:Y:S02]  /*01a0*/  MOV R2, c[0x0][0x280] ;  /* 0x0000a00000027a02 */ /* 0x000fe40000000f00 */
[----:B------:R-:W-:-:S02]  /*01b0*/  SHF.R.S32.HI R19, RZ, 0x1f, R0 ;  /* 0x0000001fff137819 */ /* 0x000fc40000011400 */
[----:B0-----:R-:W-:Y:S02]  /*01c0*/  MOV R5, c[0x0][0x280] ;  /* 0x0000a00000057a02 */ /* 0x001fe40000000f00 */
[----:B------:R-:W-:Y:S01]  /*01d0*/  SHF.R.S32.HI R2, RZ, 0x1f, R2 ;  /* 0x0000001fff027819 */ /* 0x000fe20000011402 */
[----:B------:R-:W-:Y:S02]  /*01e0*/  IMAD R7, R19, c[0x0][0x280], RZ ;  /* 0x0000a00013077a24 */ /* 0x000fe400078e02ff */
[----:B------:R-:W-:-:S04]  /*01f0*/  IMAD.WIDE.U32 R4, R0, R5, c[0x0][0x260] ;  /* 0x0000980000047625 */ /* 0x000fc800078e0005 */
[----:B------:R-:W-:-:S05]  /*0200*/  IMAD R7, R2, R0, R7 ;  /* 0x0000000002077224 */ /* 0x000fca00078e0207 */
[----:B------:R-:W-:-:S05]  /*0210*/  IADD3 R5, R5, R7, RZ ;  /* 0x0000000705057210 */ /* 0x000fca0007ffe0ff */
[----:B------:R-:W2:Y:S01]  /*0220*/  LDG.E R4, [R4.64] ;  /* 0x0000001004047981 */ /* 0x000ea2000c1e1900 */
[----:B------:R-:W-:Y:S01]  /*0230*/  YIELD ;  /* 0x0000000000007946 */ /* 0x000fe20003800000 */
[----:B--2---:R-:W-:-:S04]  /*0240*/  LOP3.LUT R2, R4, 0x1, RZ, 0xc0, !PT ;  /* 0x0000000104027812 */ /* 0x004fc800078ec0ff */
[----:B------:R-:W-:-:S13]  /*0250*/  ISETP.NE.U32.AND P0, PT, R2, 0x1, PT ;  /* 0x000000010200780c */ /* 0x000fda0003f05070 */
[----:B------:R-:W-:Y:S05]  /*0260*/  @P0 EXIT ;  /* 0x000000000000094d */ /* 0x000fea0003800000 */
[----:B------:R-:W-:Y:S02]  /*0270*/  MOV R4, c[0x0][0x508] ;  /* 0x0001420000047a02 */ /* 0x000fe40000000f00 */
[----:B------:R-:W-:-:S05]  /*0280*/  MOV R5, c[0x0][0x50c] ;  /* 0x0001430000057a02 */ /* 0x000fca0000000f00 */
[----:B------:R-:W2:Y:S02]  /*0290*/  LDG.E R4, [R4.64] ;  /* 0x0000001004047981 */ /* 0x000ea4000c1e1900 */
[----:B--2---:R-:W-:-:S04]  /*02a0*/  IMNMX R7, R4, c[0x0][0x658], PT ;  /* 0x0001960004077a17 */ /* 0x004fc80003800200 */
[----:B------:R-:W-:-:S13]  /*02b0*/  ISETP.GT.AND P0, PT, R7, R0, PT ;  /* 0x000000000700720c */ /* 0x000fda0003f04270 */
[----:B------:R-:W-:Y:S05]  /*02c0*/  @!P0 EXIT ;  /* 0x000000000000894d */ /* 0x000fea0003800000 */
[----:B------:R-:W-:Y:S01]  /*02d0*/  ULDC UR4, c[0x0][0x598] ;  /* 0x0001660000047ab9 */ /* 0x000fe20000000800 */
[----:B------:R-:W-:Y:S01]  /*02e0*/  MOV R5, c[0x0][0x598] ;  /* 0x0001660000057a02 */ /* 0x000fe20000000f00 */
[----:B------:R-:W-:Y:S01]  /*02f0*/  USHF.R.S32.HI UR4, URZ, 0x1f, UR4 ;  /* 0x0000001f3f047899 */ /* 0x000fe20008011404 */
[----:B------:R-:W-:-:S03]  /*0300*/  IMAD R7, R19, c[0x0][0x598], RZ ;  /* 0x0001660013077a24 */ /* 0x000fc600078e02ff */
        /* <DEDUP_REMOVED lines=8> */
[----:B------:R-:W-:Y:S01]  /*0390*/  ULDC UR6, c[0x0][0x560] ;  /* 0x0001580000067ab9 */ /* 0x000fe20000000800 */
[----:B------:R-:W-:Y:S01]  /*03a0*/  IMAD R11, R19, c[0x0][0x560], RZ ;  /* 0x00015800130b7a24 */ /* 0x000fe200078e02ff */
[----:B------:R-:W-:Y:S02]  /*03b0*/  USHF.R.S32.HI UR6, URZ, 0x1f, UR6 ;  /* 0x0000001f3f067899 */ /* 0x000fe40008011406 */
[----:B0-----:R-:W-:-:S04]  /*03c0*/  IMAD.WIDE.U32 R4, R0, R13, c[0x0][0x540] ;  /* 0x0001500000047625 */ /* 0x001fc800078e000d */
[----:B------:R-:W-:Y:S01]  /*03d0*/  IMAD R11, R0, UR6, R11 ;  /* 0x00000006000b7c24 */ /* 0x000fe2000f8e020b */
[----:B------:R-:W-:Y:S02]  /*03e0*/  MOV R8, R4 ;  /* 0x0000000400087202 */ /* 0x000fe40000000f00 */
[----:B--2---:R-:W-:Y:S01]  /*03f0*/  SHF.R.S32.HI R37, RZ, 0x1f, R18 ;  /* 0x0000001fff257819 */ /* 0x004fe20000011412 */
[----:B------:R-:W-:-:S04]  /*0400*/  IMAD.WIDE.U32 R6, R18, R7, c[0x0][0x3b0] ;  /* 0x0000ec0012067625 */ /* 0x000fc800078e0007 */
[----:B------:R-:W-:-:S04]  /*0410*/  IMAD R9, R37, c[0x0][0x3d0], RZ ;  /* 0x0000f40025097a24 */ /* 0x000fc800078e02ff */
[----:B------:R-:W-:-:S05]  /*0420*/  IMAD R9, R18, UR4, R9 ;  /* 0x0000000412097c24 */ /* 0x000fca000f8e0209 */
[----:B------:R-:W-:Y:S02]  /*0430*/  IADD3 R7, R7, R9, RZ ;  /* 0x0000000907077210 */ /* 0x000fe40007ffe0ff */
[----:B------:R-:W-:-:S03]  /*0440*/  IADD3 R9, R5, R11, RZ ;  /* 0x0000000b05097210 */ /* 0x000fc60007ffe0ff */
[----:B------:R0:W2:Y:S04]  /*0450*/  LDG.E R2, [R6.64] ;  /* 0x0000001006027981 */ /* 0x0000a8000c1e1900 */
[----:B------:R1:W3:Y:S01]  /*0460*/  LDG.E R4, [R8.64] ;  /* 0x0000001008047981 */ /* 0x0002e2000c1e1900 */
[----:B------:R-:W-:Y:S01]  /*0470*/  ULDC UR4, c[0x0][0x1a0] ;  /* 0x0000680000047ab9 */ /* 0x000fe20000000800 */
[----:B------:R-:W-:Y:S01]  /*0480*/  MOV R33, c[0x0][0x1a0] ;  /* 0x0000680000217a02 */ /* 0x000fe20000000f00 */
[----:B------:R-:W-:Y:S01]  /*0490*/  ULDC UR6, c[0x0][0x1d8] ;  /* 0x0000760000067ab9 */ /* 0x000fe20000000800 */
[----:B------:R-:W-:Y:S01]  /*04a0*/  MOV R15, c[0x0][0x5d0] ;  /* 0x00017400000f7a02 */ /* 0x000fe20000000f00 */
[----:B------:R-:W-:Y:S01]  /*04b0*/  USHF.R.S32.HI UR4, URZ, 0x1f, UR4 ;  /* 0x0000001f3f047899 */ /* 0x000fe20008011404 */
[----:B------:R-:W-:Y:S01]  /*04c0*/  IMAD R13, R19, c[0x0][0x5d0], RZ ;  /* 0x00017400130d7a24 */ /* 0x000fe200078e02ff */
[----:B------:R-:W-:Y:S01]  /*04d0*/  USHF.R.S32.HI UR6, URZ, 0x1f, UR6 ;  /* 0x0000001f3f067899 */ /* 0x000fe20008011406 */
[----:B------:R-:W-:Y:S01]  /*04e0*/  BSSY B0, `(.L_x_2214) ;  /* 0x000002e000007945 */ /* 0x000fe20003800000 */
[----:B------:R-:W-:Y:S01]  /*04f0*/  MOV R31, c[0x0][0x1d8] ;  /* 0x00007600001f7a02 */ /* 0x000fe20000000f00 */
[----:B------:R-:W-:Y:S01]  /*0500*/  CS2R R20, SRZ ;  /* 0x0000000000147805 */ /* 0x000fe2000001ff00 */
[----:B------:R-:W-:Y:S01]  /*0510*/  MOV R5, 0x3f800000 ;  /* 0x3f80000000057802 */ /* 0x000fe20000000f00 */
[----:B0-----:R-:W-:Y:S01]  /*0520*/  CS2R R6, SRZ ;  /* 0x0000000000067805 */ /* 0x001fe2000001ff00 */
[----:B------:R-:W-:Y:S01]  /*0530*/  MOV R22, RZ ;  /* 0x000000ff00167202 */ /* 0x000fe20000000f00 */
[C---:B------:R-:W-:Y:S01]  /*0540*/  IMAD R13, R0.reuse, UR5, R13 ;  /* 0x00000005000d7c24 */ /* 0x040fe2000f8e020d */
[----:B------:R-:W-:Y:S01]  /*0550*/  MOV R24, RZ ;  /* 0x000000ff00187202 */ /* 0x000fe20000000f00 */
[----:B------:R-:W-:Y:S01]  /*0560*/  IMAD.WIDE.U32 R14, R0, R15, c[0x0][0x5b0] ;  /* 0x00016c00000e7625 */ /* 0x000fe200078e000f */
[----:B------:R-:W-:-:S02]  /*0570*/  MOV R11, RZ ;  /* 0x000000ff000b7202 */ /* 0x000fc40000000f00 */
[----:B------:R-:W-:Y:S02]  /*0580*/  MOV R12, RZ ;  /* 0x000000ff000c7202 */ /* 0x000fe40000000f00 */
[----:B-1----:R-:W-:Y:S02]  /*0590*/  MOV R8, RZ ;  /* 0x000000ff00087202 */ /* 0x002fe40000000f00 */
[----:B--2---:R-:W-:Y:S02]  /*05a0*/  SHF.R.S32.HI R9, RZ, 0x1f, R2 ;  /* 0x0000001fff097819 */ /* 0x004fe40000011402 */
[----:B------:R-:W-:Y:S02]  /*05b0*/  ISETP.GE.AND P2, PT, R2, RZ, PT ;  /* 0x000000ff0200720c */ /* 0x000fe40003f46270 */
[----:B------:R-:W-:Y:S01]  /*05c0*/  ISETP.GE.AND P0, PT, R9, RZ, PT ;  /* 0x000000ff0900720c */ /* 0x000fe20003f06270 */
[----:B---3--:R-:W-:Y:S01]  /*05d0*/  IMAD.WIDE.U32 R32, R4, R33, c[0x0][0x180] ;  /* 0x0000600004207625 */ /* 0x008fe200078e0021 */
[----:B------:R-:W-:-:S05]  /*05e0*/  SHF.R.S32.HI R10, RZ, 0x1f, R4 ;  /* 0x0000001fff0a7819 */ /* 0x000fca0000011404 */
[C---:B------:R-:W-:Y:S02]  /*05f0*/  IMAD R27, R10.reuse, c[0x0][0x1a0], RZ ;  /* 0x000068000a1b7a24 */ /* 0x040fe400078e02ff */
[----:B------:R-:W-:Y:S02]  /*0600*/  IMAD R25, R10, c[0x0][0x1d8], RZ ;  /* 0x000076000a197a24 */ /* 0x000fe400078e02ff */
[C---:B------:R-:W-:Y:S02]  /*0610*/  IMAD R27, R4.reuse, UR4, R27 ;  /* 0x00000004041b7c24 */ /* 0x040fe4000f8e021b */
[----:B------:R-:W-:Y:S01]  /*0620*/  IMAD R25, R4, UR6, R25 ;  /* 0x0000000604197c24 */ /* 0x000fe2000f8e0219 */
        /* <DEDUP_REMOVED lines=8> */
[----:B------:R-:W-:-:S02]  /*06b0*/  IMAD R7, R9, c[0x0][0x328], RZ ;  /* 0x0000ca0009077a24 */ /* 0x000fc400078e02ff */
[----:B------:R-:W-:-:S04]  /*06c0*/  IMAD.WIDE.U32 R16, R2, R17, c[0x0][0x298] ;  /* 0x0000a60002107625 */ /* 0x000fc800078e0011 */
[----:B------:R-:W-:-:S04]  /*06d0*/  IMAD.WIDE.U32 R28, R2, R29, c[0x0][0x308] ;  /* 0x0000c200021c7625 */ /* 0x000fc800078e001d */
[C---:B------:R-:W-:Y:S02]  /*06e0*/  IMAD R5, R2.reuse, UR6, R5 ;  /* 0x0000000602057c24 */ /* 0x040fe4000f8e0205 */
[----:B------:R-:W-:-:S03]  /*06f0*/  IMAD R7, R2, UR4, R7 ;  /* 0x0000000402077c24 */ /* 0x000fc6000f8e0207 */
[----:B------:R-:W-:Y:S02]  /*0700*/  IADD3 R17, R17, R5, RZ ;  /* 0x0000000511117210 */ /* 0x000fe40007ffe0ff */
        /* <DEDUP_REMOVED lines=11> */
.L_x_2215:
[----:B------:R-:W-:Y:S05]  /*07c0*/  BSYNC B0 ;  /* 0x0000000000007941 */ /* 0x000fea0003800000 */
.L_x_2214:
[----:B0-----:R-:W-:Y:S01]  /*07d0*/  IMAD.WIDE.U32 R16, R4, R31, c[0x0][0x1b8] ;  /* 0x00006e0004107625 */ /* 0x001fe200078e001f */
[----:B------:R-:W-:-:S02]  /*07e0*/  IADD3 R15, R15, R13, RZ ;  /* 0x0000000d0f0f7210 */ /* 0x000fc40007ffe0ff */
[----:B-----5:R-:W-:Y:S02]  /*07f0*/  FSEL R13, R24, RZ, P2 ;  /* 0x000000ff180d7208 */ /* 0x020fe40001000000 */
[----:B------:R-:W-:Y:S02]  /*0800*/  IADD3 R17, R17, R25, RZ ;  /* 0x0000001911117210 */ /* 0x000fe40007ffe0ff */
[----:B------:R-:W-:Y:S01]  /*0810*/  FSEL R22, R22, RZ, P2 ;  /* 0x000000ff16167208 */ /* 0x000fe20001000000 */
[----:B------:R-:W-:Y:S01]  /*0820*/  FMUL R25, R13, R7 ;  /* 0x000000070d197220 */ /* 0x000fe20000400000 */
[----:B------:R-:W-:Y:S01]  /*0830*/  IADD3 R33, R33, R27, RZ ;  /* 0x0000001b21217210 */ /* 0x000fe20007ffe0ff */
[----:B------:R-:W-:Y:S01]  /*0840*/  FADD R34, R5, R5 ;  /* 0x0000000505227221 */ /* 0x000fe20000000000 */
[----:B------:R-:W-:Y:S01]  /*0850*/  FSEL R27, R11, RZ, P2 ;  /* 0x000000ff0b1b7208 */ /* 0x000fe20001000000 */
[----:B------:R-:W-:Y:S01]  /*0860*/  FFMA R24, R22, R6, R25 ;  /* 0x0000000616187223 */ /* 0x000fe20000000019 */
[----:B------:R0:W5:Y:S03]  /*0870*/  LDG.E R26, [R16.64] ;  /* 0x00000010101a7981 */ /* 0x000166000c1e1900 */
[C---:B------:R-:W-:Y:S01]  /*0880*/  FFMA R24, R27.reuse, R8, R24 ;  /* 0x000000081b187223 */ /* 0x040fe20000000018 */
[----:B------:R-:W-:Y:S01]  /*0890*/  FFMA R11, R34, R5, -1 ;  /* 0xbf800000220b7423 */ /* 0x000fe20000000005 */
[----:B------:R-:W-:Y:S01]  /*08a0*/  FMUL R35, R27, R6 ;  /* 0x000000061b237220 */ /* 0x000fe20000400000 */
[----:B------:R1:W2:Y:S01]  /*08b0*/  LDG.E R29, [R32.64] ;  /* 0x00000010201d7981 */ /* 0x0002a2000c1e1900 */
[----:B------:R-:W-:-:S02]  /*08c0*/  FADD R31, R24, R24 ;  /* 0x00000018181f7221 */ /* 0x000fc40000000000 */
[----:B------:R-:W-:Y:S01]  /*08d0*/  FFMA R34, R22, R8, -R35 ;  /* 0x0000000816227223 */ /* 0x000fe20000000823 */
[----:B------:R1:W3:Y:S01]  /*08e0*/  LDG.E R30, [R32.64+0x4] ;  /* 0x00000410201e7981 */ /* 0x0002e2000c1e1900 */
[----:B------:R-:W-:-:S03]  /*08f0*/  FMUL R36, R31, R6 ;  /* 0x000000061f247220 */ /* 0x000fc60000400000 */
[----:B------:R1:W4:Y:S04]  /*0900*/  LDG.E R28, [R32.64+0x8] ;  /* 0x00000810201c7981 */ /* 0x000328000c1e1900 */
[----:B------:R0:W5:Y:S04]  /*0910*/  LDG.E R25, [R16.64+0x4] ;  /* 0x0000041010197981 */ /* 0x000168000c1e1900 */
[----:B------:R0:W5:Y:S01]  /*0920*/  LDG.E R24, [R16.64+0x8] ;  /* 0x0000081010187981 */ /* 0x000162000c1e1900 */
[----:B-1----:R-:W-:Y:S01]  /*0930*/  FFMA R33, R11, R22, R36 ;  /* 0x000000160b217223 */ /* 0x002fe20000000024 */
[-C--:B------:R-:W-:Y:S01]  /*0940*/  FMUL R22, R22, R7.reuse ;  /* 0x0000000716167220 */ /* 0x080fe20000400000 */
[----:B------:R-:W-:Y:S01]  /*0950*/  FMUL R32, R31, R7 ;  /* 0x000000071f207220 */ /* 0x000fe20000400000 */
[-C--:B------:R-:W-:Y:S01]  /*0960*/  FMUL R36, R13, R8.reuse ;  /* 0x000000080d247220 */ /* 0x080fe20000400000 */
[----:B0-----:R-:W-:Y:S01]  /*0970*/  FMUL R16, R31, R8 ;  /* 0x000000081f107220 */ /* 0x001fe20000400000 */
[----:B------:R-:W-:Y:S01]  /*0980*/  FFMA R22, R13, R6, -R22 ;  /* 0x000000060d167223 */ /* 0x000fe20000000816 */
[C---:B------:R-:W-:Y:S01]  /*0990*/  FFMA R32, R11.reuse, R13, R32 ;  /* 0x0000000d0b207223 */ /* 0x040fe20000000020 */
[----:B------:R-:W2:Y:S01]  /*09a0*/  LDG.E R17, [R14.64] ;  /* 0x000000100e117981 */ /* 0x000ea2000c1e1900 */
[----:B------:R-:W-:-:S03]  /*09b0*/  FFMA R13, R11, R27, R16 ;  /* 0x0000001b0b0d7223 */ /* 0x000fc60000000010 */
[----:B------:R-:W2:Y:S04]  /*09c0*/  LDG.E R16, [R14.64+0x4] ;  /* 0x000004100e107981 */ /* 0x000ea8000c1e1900 */
[----:B------:R-:W3:Y:S01]  /*09d0*/  LDG.E R31, [R14.64+0x8] ;  /* 0x000008100e1f7981 */ /* 0x000ee2000c1e1900 */
[----:B------:R-:W-:-:S04]  /*09e0*/  FFMA R36, R27, R7, -R36 ;  /* 0x000000071b247223 */ /* 0x000fc80000000824 */
[----:B------:R-:W-:-:S04]  /*09f0*/  FMUL R36, R36, R5 ;  /* 0x0000000524247220 */ /* 0x000fc80000400000 */
[----:B------:R-:W-:Y:S01]  /*0a00*/  FFMA R33, R36, 2, R33 ;  /* 0x4000000024217823 */ /* 0x000fe20000000021 */
[----:B------:R-:W-:-:S04]  /*0a10*/  FMUL R27, R34, R5 ;  /* 0x00000005221b7220 */ /* 0x000fc80000400000 */
[----:B------:R-:W-:Y:S01]  /*0a20*/  FFMA R27, R27, 2, R32 ;  /* 0x400000001b1b7823 */ /* 0x000fe20000000020 */
[----:B------:R-:W-:-:S04]  /*0a30*/  FMUL R22, R22, R5 ;  /* 0x0000000516167220 */ /* 0x000fc80000400000 */
[----:B------:R-:W-:Y:S01]  /*0a40*/  FFMA R22, R22, 2, R13 ;  /* 0x4000000016167823 */ /* 0x000fe2000000000d */
[----:B--2---:R-:W-:-:S04]  /*0a50*/  FMUL R36, R16, R7 ;  /* 0x0000000710247220 */ /* 0x004fc80000400000 */
[----:B------:R-:W-:-:S04]  /*0a60*/  FFMA R36, R17, R6, R36 ;  /* 0x0000000611247223 */ /* 0x000fc80000000024 */
[-C--:B---3--:R-:W-:Y:S01]  /*0a70*/  FFMA R36, R31, R8.reuse, R36 ;  /* 0x000000081f247223 */ /* 0x088fe20000000024 */
[----:B------:R-:W-:-:S03]  /*0a80*/  FMUL R32, R16, R8 ;  /* 0x0000000810207220 */ /* 0x000fc60000400000 */
[----:B------:R-:W-:Y:S01]  /*0a90*/  FADD R35, R36, R36 ;  /* 0x0000002424237221 */ /* 0x000fe20000000000 */
[----:B------:R-:W-:-:S03]  /*0aa0*/  FFMA R32, R31, R7, -R32 ;  /* 0x000000071f207223 */ /* 0x000fc60000000820 */
[----:B------:R-:W-:Y:S01]  /*0ab0*/  FMUL R14, R35, R6 ;  /* 0x00000006230e7220 */ /* 0x000fe20000400000 */
[----:B------:R-:W-:-:S03]  /*0ac0*/  FMUL R15, R32, R5 ;  /* 0x00000005200f7220 */ /* 0x000fc60000400000 */
[----:B------:R-:W-:-:S04]  /*0ad0*/  FFMA R14, R11, R17, R14 ;  /* 0x000000110b0e7223 */ /* 0x000fc8000000000e */
[----:B------:R-:W-:Y:S01]  /*0ae0*/  FFMA R13, R15, 2, R14 ;  /* 0x400000000f0d7823 */ /* 0x000fe2000000000e */
[----:B------:R-:W-:Y:S01]  /*0af0*/  FMUL R14, R31, R6 ;  /* 0x000000061f0e7220 */ /* 0x000fe20000400000 */
[----:B------:R-:W-:-:S03]  /*0b00*/  FMUL R34, R35, R7 ;  /* 0x0000000723227220 */ /* 0x000fc60000400000 */
[C---:B------:R-:W-:Y:S01]  /*0b10*/  FFMA R14, R17.reuse, R8, -R14 ;  /* 0x00000008110e7223 */ /* 0x040fe2000000080e */
[----:B------:R-:W-:-:S04]  /*0b20*/  FMUL R17, R17, R7 ;  /* 0x0000000711117220 */ /* 0x000fc80000400000 */
[----:B------:R-:W-:Y:S01]  /*0b30*/  FFMA R32, R16, R6, -R17 ;  /* 0x0000000610207223 */ /* 0x000fe20000000811 */
[----:B------:R-:W-:Y:S01]  /*0b40*/  FFMA R16, R11, R16, R34 ;  /* 0x000000100b107223 */ /* 0x000fe20000000022 */
[----:B------:R-:W-:Y:S01]  /*0b50*/  FMUL R34, R35, R8 ;  /* 0x0000000823227220 */ /* 0x000fe20000400000 */
[----:B------:R-:W-:Y:S01]  /*0b60*/  FMUL R15, R14, R5 ;  /* 0x000000050e0f7220 */ /* 0x000fe20000400000 */
[----:B------:R-:W-:Y:S02]  /*0b70*/  MOV R35, c[0x0][0x248] ;  /* 0x0000920000237a02 */ /* 0x000fe40000000f00 */
[----:B------:R-:W-:Y:S01]  /*0b80*/  FFMA R34, R11, R31, R34 ;  /* 0x0000001f0b227223 */ /* 0x000fe20000000022 */
[----:B------:R-:W-:Y:S01]  /*0b90*/  FFMA R31, R15, 2, R16 ;  /* 0x400000000f1f7823 */ /* 0x000fe20000000010 */
[----:B------:R-:W-:-:S04]  /*0ba0*/  IMAD R15, R19, c[0x0][0x248], RZ ;  /* 0x00009200130f7a24 */ /* 0x000fc800078e02ff */
[C---:B------:R-:W-:Y:S02]  /*0bb0*/  IMAD R17, R0.reuse, UR9, R15 ;  /* 0x0000000900117c24 */ /* 0x040fe4000f8e020f */
[----:B------:R-:W-:-:S05]  /*0bc0*/  IMAD.WIDE.U32 R14, R0, R35, c[0x0][0x228] ;  /* 0x00008a00000e7625 */ /* 0x000fca00078e0023 */
[----:B------:R-:W-:Y:S01]  /*0bd0*/  IADD3 R15, R15, R17, RZ ;  /* 0x000000110f0f7210 */ /* 0x000fe20007ffe0ff */
[----:B------:R-:W-:Y:S01]  /*0be0*/  FMUL R17, R32, R5 ;  /* 0x0000000520117220 */ /* 0x000fe20000400000 */
[----:B------:R-:W-:-:S03]  /*0bf0*/  MOV R16, c[0x0][0x640] ;  /* 0x0001900000107a02 */ /* 0x000fc60000000f00 */
[----:B------:R-:W-:Y:S01]  /*0c00*/  FFMA R34, R17, 2, R34 ;  /* 0x4000000011227823 */ /* 0x000fe20000000022 */
[----:B------:R-:W-:Y:S01]  /*0c10*/  IMAD R17, R19, c[0x0][0x640], RZ ;  /* 0x0001900013117a24 */ /* 0x000fe200078e02ff */
[----:B------:R0:W2:Y:S03]  /*0c20*/  LDG.E R15, [R14.64] ;  /* 0x000000100e0f7981 */ /* 0x0000a6000c1e1900 */
[C---:B------:R-:W-:Y:S02]  /*0c30*/  IMAD R35, R0.reuse, UR8, R17 ;  /* 0x0000000800237c24 */ /* 0x040fe4000f8e0211 */
[----:B------:R-:W-:Y:S01]  /*0c40*/  IMAD.WIDE.U32 R16, R0, R16, c[0x0][0x620] ;  /* 0x0001880000107625 */ /* 0x000fe200078e0010 */
[----:B------:R-:W-:-:S04]  /*0c50*/  FADD R32, R33, R12 ;  /* 0x0000000c21207221 */ /* 0x000fc80000000000 */
[----:B------:R-:W-:Y:S01]  /*0c60*/  IADD3 R17, R17, R35, RZ ;  /* 0x0000002311117210 */ /* 0x000fe20007ffe0ff */
[----:B------:R-:W-:-:S04]  /*0c70*/  FADD R33, R13, R12 ;  /* 0x0000000c0d217221 */ /* 0x000fc80000000000 */
[----:B------:R-:W3:Y:S04]  /*0c80*/  LDG.E R12, [R16.64+0x4] ;  /* 0x00000410100c7981 */ /* 0x000ee8000c1e1900 */
[----:B------:R-:W2:Y:S04]  /*0c90*/  LDG.E R13, [R16.64] ;  /* 0x00000010100d7981 */ /* 0x000ea8000c1e1900 */
[----:B0-----:R-:W4:Y:S01]  /*0ca0*/  LDG.E R14, [R16.64+0x8] ;  /* 0x00000810100e7981 */ /* 0x001f22000c1e1900 */
[----:B------:R-:W-:-:S04]  /*0cb0*/  FADD R31, R31, R20 ;  /* 0x000000141f1f7221 */ /* 0x000fc80000000000 */
[----:B------:R-:W-:Y:S01]  /*0cc0*/  FADD R35, R30, -R31 ;  /* 0x8000001f1e237221 */ /* 0x000fe20000000000 */
[----:B------:R-:W-:Y:S01]  /*0cd0*/  FADD R30, R29, -R33 ;  /* 0x800000211d1e7221 */ /* 0x000fe20000000000 */
[--C-:B------:R-:W-:Y:S01]  /*0ce0*/  FADD R29, R34, R21.reuse ;  /* 0x00000015221d7221 */ /* 0x100fe20000000000 */
[----:B------:R-:W-:Y:S01]  /*0cf0*/  FADD R20, R27, R20 ;  /* 0x000000141b147221 */ /* 0x000fe20000000000 */
[----:B------:R-:W-:Y:S01]  /*0d00*/  FADD R22, R22, R21 ;  /* 0x0000001516167221 */ /* 0x000fe20000000000 */
[----:B---3--:R-:W-:-:S04]  /*0d10*/  FMUL R35, R35, R12 ;  /* 0x0000000c23237220 */ /* 0x008fc80000400000 */
[----:B--2---:R-:W-:Y:S01]  /*0d20*/  FFMA R30, R30, R13, R35 ;  /* 0x0000000d1e1e7223 */ /* 0x004fe20000000023 */
[----:B----4-:R-:W-:-:S04]  /*0d30*/  FADD R35, R28, -R29 ;  /* 0x8000001d1c237221 */ /* 0x010fc80000000000 */
[----:B------:R-:W-:-:S04]  /*0d40*/  FFMA R30, R35, R14, R30 ;  /* 0x0000000e231e7223 */ /* 0x000fc8000000001e */
[----:B------:R-:W-:-:S05]  /*0d50*/  FADD R15, R30, -R15 ;  /* 0x8000000f1e0f7221 */ /* 0x000fca0000000000 */
[----:B------:R-:W-:-:S13]  /*0d60*/  FSETP.GT.AND P0, PT, R15, c[0x0][0x504], PT ;  /* 0x000141000f007a0b */ /* 0x000fda0003f04000 */
[----:B------:R-:W-:Y:S05]  /*0d70*/  @P0 EXIT ;  /* 0x000000000000094d */ /* 0x000fea0003800000 */
[----:B------:R-:W-:Y:S01]  /*0d80*/  MOV R21, c[0x0][0x4b0] ;  /* 0x00012c0000157a02 */ /* 0x000fe20000000f00 */
[----:B------:R-:W-:Y:S01]  /*0d90*/  @P2 IMAD R35, R9, c[0x0][0x2f0], RZ ;  /* 0x0000bc0009232a24 */ /* 0x000fe200078e02ff */
[----:B------:R-:W-:Y:S01]  /*0da0*/  @P2 MOV R34, c[0x0][0x2f0] ;  /* 0x0000bc0000222a02 */ /* 0x000fe20000000f00 */
[----:B------:R-:W-:Y:S01]  /*0db0*/  FADD R16, R31, -R20 ;  /* 0x800000141f107221 */ /* 0x000fe20000000000 */
[----:B------:R-:W-:Y:S01]  /*0dc0*/  SHF.R.S32.HI R27, RZ, 0x1f, R21 ;  /* 0x0000001fff1b7819 */ /* 0x000fe20000011415 */
[C---:B------:R-:W-:Y:S01]  /*0dd0*/  @P2 IMAD R31, R2.reuse, UR12, R35 ;  /* 0x0000000c021f2c24 */ /* 0x040fe2000f8e0223 */
[----:B------:R-:W-:Y:S01]  /*0de0*/  MOV R36, c[0x0][0x608] ;  /* 0x0001820000247a02 */ /* 0x000fe20000000f00 */
[----:B------:R-:W-:Y:S01]  /*0df0*/  @P2 IMAD.WIDE.U32 R34, R2, R34, c[0x0][0x2d0] ;  /* 0x0000b40002222625 */ /* 0x000fe200078e0022 */
[----:B------:R-:W-:Y:S01]  /*0e00*/  FADD R17, R33, -R32 ;  /* 0x8000002021117221 */ /* 0x000fe20000000000 */
[----:B------:R-:W-:Y:S02]  /*0e10*/  FADD R22, R29, -R22 ;  /* 0x800000161d167221 */ /* 0x000fe40000000000 */
[----:B------:R-:W-:Y:S01]  /*0e20*/  IMAD R20, R27, R18, RZ ;  /* 0x000000121b147224 */ /* 0x000fe200078e02ff */
[----:B------:R-:W-:Y:S01]  /*0e30*/  @P2 IADD3 R35, R35, R31, RZ ;  /* 0x0000001f23232210 */ /* 0x000fe20007ffe0ff */
[----:B------:R-:W-:Y:S01]  /*0e40*/  CS2R R28, SRZ ;  /* 0x00000000001c7805 */ /* 0x000fe2000001ff00 */
[----:B------:R-:W-:Y:S01]  /*0e50*/  MOV R27, RZ ;  /* 0x000000ff001b7202 */ /* 0x000fe20000000f00 */
[----:B------:R-:W-:-:S02]  /*0e60*/  IMAD R37, R37, c[0x0][0x4b0], R20 ;  /* 0x00012c0025257a24 */ /* 0x000fc400078e0214 */
[----:B------:R-:W-:Y:S01]  /*0e70*/  IMAD R20, R19, c[0x0][0x608], RZ ;  /* 0x0001820013147a24 */ /* 0x000fe200078e02ff */
[----:B------:R-:W-:Y:S01]  /*0e80*/  CS2R R30, SRZ ;  /* 0x00000000001e7805 */ /* 0x000fe2000001ff00 */
[----:B------:R-:W-:Y:S01]  /*0e90*/  IMAD.WIDE.U32 R18, R18, R21, c[0x0][0x490] ;  /* 0x0001240012127625 */ /* 0x000fe200078e0015 */
[----:B------:R-:W-:Y:S01]  /*0ea0*/  MOV R33, RZ ;  /* 0x000000ff00217202 */ /* 0x000fe20000000f00 */
[----:B------:R0:W2:Y:S02]  /*0eb0*/  @P2 LDG.E R27, [R34.64+0x14] ;  /* 0x00001410221b2981 */ /* 0x0000a4000c1e1900 */
[C---:B------:R-:W-:Y:S02]  /*0ec0*/  IMAD R32, R0.reuse, UR10, R20 ;  /* 0x0000000a00207c24 */ /* 0x040fe4000f8e0214 */
[----:B------:R-:W-:Y:S01]  /*0ed0*/  IMAD.WIDE.U32 R20, R0, R36, c[0x0][0x5e8] ;  /* 0x00017a0000147625 */ /* 0x000fe200078e0024 */
[----:B------:R0:W3:Y:S04]  /*0ee0*/  @P2 LDG.E R30, [R34.64+0x8] ;  /* 0x00000810221e2981 */ /* 0x0000e8000c1e1900 */
[----:B------:R-:W-:Y:S01]  /*0ef0*/  IADD3 R21, R21, R32, RZ ;  /* 0x0000002015157210 */ /* 0x000fe20007ffe0ff */
[----:B------:R0:W4:Y:S04]  /*0f00*/  @P2 LDG.E R31, [R34.64+0x4] ;  /* 0x00000410221f2981 */ /* 0x000128000c1e1900 */
[----:B------:R-:W2:Y:S04]  /*0f10*/  LDG.E R36, [R20.64+0x4] ;  /* 0x0000041014247981 */ /* 0x000ea8000c1e1900 */
[----:B------:R0:W2:Y:S04]  /*0f20*/  @P2 LDG.E R28, [R34.64+0x10] ;  /* 0x00001010221c2981 */ /* 0x0000a8000c1e1900 */
[----:B------:R0:W2:Y:S04]  /*0f30*/  @P2 LDG.E R29, [R34.64+0xc] ;  /* 0x00000c10221d2981 */ /* 0x0000a8000c1e1900 */
[----:B------:R0:W2:Y:S04]  /*0f40*/  @P2 LDG.E R33, [R34.64] ;  /* 0x0000001022212981 */ /* 0x0000a8000c1e1900 */
[----:B0-----:R-:W2:Y:S04]  /*0f50*/  LDG.E R34, [R20.64] ;  /* 0x0000001014227981 */ /* 0x001ea8000c1e1900 */
[----:B------:R-:W2:Y:S01]  /*0f60*/  LDG.E R35, [R20.64+0x8] ;  /* 0x0000081014237981 */ /* 0x000ea2000c1e1900 */
[----:B------:R-:W-:-:S05]  /*0f70*/  IADD3 R19, R19, R37, RZ ;  /* 0x0000002513137210 */ /* 0x000fca0007ffe0ff */
[----:B------:R2:W5:Y:S01]  /*0f80*/  LDG.E R32, [R18.64] ;  /* 0x0000001012207981 */ /* 0x000562000c1e1900 */
[----:B---3--:R-:W-:-:S04]  /*0f90*/  FMUL R37, R16, R30 ;  /* 0x0000001e10257220 */ /* 0x008fc80000400000 */
[----:B----4-:R-:W-:Y:S01]  /*0fa0*/  FFMA R37, R22, R31, -R37 ;  /* 0x0000001f16257223 */ /* 0x010fe20000000825 */
[----:B--2---:R-:W-:-:S03]  /*0fb0*/  FMUL R19, R36, R7 ;  /* 0x0000000724137220 */ /* 0x004fc60000400000 */
[----:B------:R-:W-:Y:S01]  /*0fc0*/  FADD R29, R37, R29 ;  /* 0x0000001d251d7221 */ /* 0x000fe20000000000 */
[----:B------:R-:W-:Y:S01]  /*0fd0*/  FMUL R37, R17, R31 ;  /* 0x0000001f11257220 */ /* 0x000fe20000400000 */
[----:B------:R-:W-:-:S04]  /*0fe0*/  FMUL R31, R22, R33 ;  /* 0x00000021161f7220 */ /* 0x000fc80000400000 */
[----:B------:R-:W-:Y:S01]  /*0ff0*/  FFMA R31, R17, R30, -R31 ;  /* 0x0000001e111f7223 */ /* 0x000fe2000000081f */
[----:B------:R-:W-:Y:S01]  /*1000*/  FFMA R18, R34, R6, R19 ;  /* 0x0000000622127223 */ /* 0x000fe20000000013 */
[----:B------:R-:W-:-:S03]  /*1010*/  FFMA R30, R16, R33, -R37 ;  /* 0x00000021101e7223 */ /* 0x000fc60000000825 */
[C---:B------:R-:W-:Y:S01]  /*1020*/  FFMA R20, R35.reuse, R8, R18 ;  /* 0x0000000823147223 */ /* 0x040fe20000000012 */
[----:B------:R-:W-:-:S03]  /*1030*/  FMUL R21, R35, R6 ;  /* 0x0000000623157220 */ /* 0x000fc60000400000 */
[----:B------:R-:W-:Y:S01]  /*1040*/  FADD R19, R20, R20 ;  /* 0x0000001414137221 */ /* 0x000fe20000000000 */
[----:B------:R-:W-:Y:S01]  /*1050*/  FADD R27, R30, R27 ;  /* 0x0000001b1e1b7221 */ /* 0x000fe20000000000 */
[----:B------:R-:W-:Y:S01]  /*1060*/  FMUL R20, R36, R8 ;  /* 0x0000000824147220 */ /* 0x000fe20000400000 */
[----:B------:R-:W-:Y:S01]  /*1070*/  FADD R28, R31, R28 ;  /* 0x0000001c1f1c7221 */ /* 0x000fe20000000000 */
[C---:B------:R-:W-:Y:S01]  /*1080*/  FMUL R18, R19.reuse, R6 ;  /* 0x0000000613127220 */ /* 0x040fe20000400000 */
[CC--:B------:R-:W-:Y:S01]  /*1090*/  FFMA R30, R34.reuse, R8.reuse, -R21 ;  /* 0x00000008221e7223 */ /* 0x0c0fe20000000815 */
[-C--:B------:R-:W-:Y:S01]  /*10a0*/  FMUL R31, R34, R7.reuse ;  /* 0x00000007221f7220 */ /* 0x080fe20000400000 */
[CC--:B------:R-:W-:Y:S01]  /*10b0*/  FMUL R21, R19.reuse, R7.reuse ;  /* 0x0000000713157220 */ /* 0x0c0fe20000400000 */
[----:B------:R-:W-:Y:S01]  /*10c0*/  FMUL R19, R19, R8 ;  /* 0x0000000813137220 */ /* 0x000fe20000400000 */
[----:B------:R-:W-:Y:S01]  /*10d0*/  FFMA R20, R35, R7, -R20 ;  /* 0x0000000723147223 */ /* 0x000fe20000000814 */
[C---:B------:R-:W-:Y:S01]  /*10e0*/  FFMA R18, R11.reuse, R34, R18 ;  /* 0x000000220b127223 */ /* 0x040fe20000000012 */
[----:B------:R-:W-:Y:S01]  /*10f0*/  FFMA R34, R36, R6, -R31 ;  /* 0x0000000624227223 */ /* 0x000fe2000000081f */
[C---:B------:R-:W-:Y:S01]  /*1100*/  FFMA R36, R11.reuse, R36, R21 ;  /* 0x000000240b247223 */ /* 0x040fe20000000015 */
[----:B------:R-:W-:Y:S01]  /*1110*/  FFMA R35, R11, R35, R19 ;  /* 0x000000230b237223 */ /* 0x000fe20000000013 */
[----:B------:R-:W-:Y:S01]  /*1120*/  FMUL R21, R20, R5 ;  /* 0x0000000514157220 */ /* 0x000fe20000400000 */
[----:B------:R-:W-:Y:S01]  /*1130*/  IMAD R19, R10, c[0x0][0x210], RZ ;  /* 0x000084000a137a24 */ /* 0x000fe200078e02ff */
[----:B------:R-:W-:-:S02]  /*1140*/  MOV R33, c[0x0][0x210] ;  /* 0x0000840000217a02 */ /* 0x000fc40000000f00 */
[----:B------:R-:W-:Y:S01]  /*1150*/  FFMA R21, R21, 2, R18 ;  /* 0x4000000015157823 */ /* 0x000fe20000000012 */
[C---:B------:R-:W-:Y:S02]  /*1160*/  IMAD R31, R4.reuse, UR11, R19 ;  /* 0x0000000b041f7c24 */ /* 0x040fe4000f8e0213 */
[----:B------:R-:W-:-:S05]  /*1170*/  IMAD.WIDE.U32 R18, R4, R33, c[0x0][0x1f0] ;  /* 0x00007c0004127625 */ /* 0x000fca00078e0021 */
[----:B------:R-:W-:-:S05]  /*1180*/  IADD3 R19, R19, R31, RZ ;  /* 0x0000001f13137210 */ /* 0x000fca0007ffe0ff */
[----:B------:R0:W5:Y:S01]  /*1190*/  LDG.E R20, [R18.64] ;  /* 0x0000001012147981 */ /* 0x000162000c1e1900 */
[-C--:B------:R-:W-:Y:S01]  /*11a0*/  FMUL R31, R30, R5.reuse ;  /* 0x000000051e1f7220 */ /* 0x080fe20000400000 */
[----:B------:R-:W-:-:S03]  /*11b0*/  FMUL R34, R34, R5 ;  /* 0x0000000522227220 */ /* 0x000fc60000400000 */
[----:B------:R-:W-:Y:S01]  /*11c0*/  FFMA R31, R31, 2, R36 ;  /* 0x400000001f1f7823 */ /* 0x000fe20000000024 */
[----:B------:R-:W-:Y:S01]  /*11d0*/  FFMA R34, R34, 2, R35 ;  /* 0x4000000022227823 */ /* 0x000fe20000000023 */
[----:B------:R-:W-:Y:S01]  /*11e0*/  FADD R21, R29, R21 ;  /* 0x000000151d157221 */ /* 0x000fe20000000000 */
[----:B------:R-:W-:Y:S01]  /*11f0*/  BSSY B0, `(.L_x_2216) ;  /* 0x0000047000007945 */ /* 0x000fe20003800000 */
[----:B------:R-:W-:Y:S01]  /*1200*/  FADD R28, R28, R31 ;  /* 0x0000001f1c1c7221 */ /* 0x000fe20000000000 */
[----:B------:R-:W-:Y:S01]  /*1210*/  FADD R27, R27, R34 ;  /* 0x000000221b1b7221 */ /* 0x000fe20000000000 */
[----:B-----5:R-:W-:Y:S02]  /*1220*/  FADD R26, R26, -R21 ;  /* 0x800000151a1a7221 */ /* 0x020fe40000000000 */
[----:B------:R-:W-:Y:S01]  /*1230*/  FADD R25, R25, -R28 ;  /* 0x8000001c19197221 */ /* 0x000fe20000000000 */
[----:B------:R-:W-:Y:S01]  /*1240*/  FADD R21, R24, -R27 ;  /* 0x8000001b18157221 */ /* 0x000fe20000000000 */
[----:B------:R-:W-:Y:S05]  /*1250*/  @!P2 BRA `(.L_x_2217) ;  /* 0x000004000000a947 */ /* 0x000fea0003800000 */
[-C--:B0-----:R-:W-:Y:S01]  /*1260*/  FMUL R18, R16, R13.reuse ;  /* 0x0000000d10127220 */ /* 0x081fe20000400000 */
[C---:B------:R-:W-:Y:S01]  /*1270*/  FMUL R29, R17.reuse, R14 ;  /* 0x0000000e111d7220 */ /* 0x040fe20000400000 */
[CC--:B------:R-:W-:Y:S01]  /*1280*/  FMUL R19, R22.reuse, R12.reuse ;  /* 0x0000000c16137220 */ /* 0x0c0fe20000400000 */
[----:B------:R-:W-:Y:S01]  /*1290*/  MOV R35, c[0x0][0x398] ;  /* 0x0000e60000237a02 */ /* 0x000fe20000000f00 */
[----:B------:R-:W-:Y:S01]  /*12a0*/  FFMA R27, R17, R12, -R18 ;  /* 0x0000000c111b7223 */ /* 0x000fe20000000812 */
[----:B------:R-:W-:Y:S01]  /*12b0*/  FFMA R29, R22, R13, -R29 ;  /* 0x0000000d161d7223 */ /* 0x000fe2000000081d */
[----:B------:R-:W-:-:S02]  /*12c0*/  FFMA R28, R16, R14, -R19 ;  /* 0x0000000e101c7223 */ /* 0x000fc40000000813 */
[----:B------:R-:W-:Y:S01]  /*12d0*/  FMUL R19, R27, R6 ;  /* 0x000000061b137220 */ /* 0x000fe20000400000 */
[-C--:B------:R-:W-:Y:S01]  /*12e0*/  FMUL R18, R29, R8.reuse ;  /* 0x000000081d127220 */ /* 0x080fe20000400000 */
[CC--:B------:R-:W-:Y:S02]  /*12f0*/  FMUL R30, R28.reuse, R7.reuse ;  /* 0x000000071c1e7220 */ /* 0x0c0fe40000400000 */
[----:B------:R-:W-:Y:S01]  /*1300*/  FFMA R24, R28, R8, -R19 ;  /* 0x000000081c187223 */ /* 0x000fe20000000813 */
[----:B------:R-:W-:Y:S01]  /*1310*/  FFMA R18, R27, R7, -R18 ;  /* 0x000000071b127223 */ /* 0x000fe20000000812 */
[----:B------:R-:W-:Y:S02]  /*1320*/  FFMA R30, R29, R6, -R30 ;  /* 0x000000061d1e7223 */ /* 0x000fe4000000081e */
[-C--:B------:R-:W-:Y:S01]  /*1330*/  FMUL R23, R24, R5.reuse ;  /* 0x0000000518177220 */ /* 0x080fe20000400000 */
[-C--:B------:R-:W-:Y:S01]  /*1340*/  FMUL R19, R18, R5.reuse ;  /* 0x0000000512137220 */ /* 0x080fe20000400000 */
[----:B------:R-:W-:-:S02]  /*1350*/  FMUL R31, R30, R5 ;  /* 0x000000051e1f7220 */ /* 0x000fc40000400000 */
[-C--:B------:R-:W-:Y:S01]  /*1360*/  FFMA R23, R24, R5.reuse, R23 ;  /* 0x0000000518177223 */ /* 0x080fe20000000017 */
[----:B------:R-:W-:Y:S01]  /*1370*/  FFMA R24, R18, R5, R19 ;  /* 0x0000000512187223 */ /* 0x000fe20000000013 */
[----:B------:R-:W-:Y:S01]  /*1380*/  FMUL R19, R29, R7 ;  /* 0x000000071d137220 */ /* 0x000fe20000400000 */
[----:B------:R-:W-:Y:S01]  /*1390*/  FFMA R5, R30, R5, R31 ;  /* 0x000000051e057223 */ /* 0x000fe2000000001f */
[----:B------:R-:W-:Y:S02]  /*13a0*/  IMAD R31, R9, c[0x0][0x398], RZ ;  /* 0x0000e600091f7a24 */ /* 0x000fe400078e02ff */
[----:B------:R-:W-:Y:S02]  /*13b0*/  FFMA R18, R28, R6, R19 ;  /* 0x000000061c127223 */ /* 0x000fe40000000013 */
[C---:B------:R-:W-:Y:S02]  /*13c0*/  IMAD R33, R2.reuse, UR13, R31 ;  /* 0x0000000d02217c24 */ /* 0x040fe4000f8e021f */
[----:B------:R-:W-:Y:S01]  /*13d0*/  FFMA R30, R27, R8, R18 ;  /* 0x000000081b1e7223 */ /* 0x000fe20000000012 */
[----:B------:R-:W-:-:S03]  /*13e0*/  IMAD.WIDE.U32 R18, R2, R35, c[0x0][0x378] ;  /* 0x0000de0002127625 */ /* 0x000fc600078e0023 */
[----:B------:R-:W-:Y:S02]  /*13f0*/  FADD R31, R30, R30 ;  /* 0x0000001e1e1f7221 */ /* 0x000fe40000000000 */
[----:B------:R-:W-:Y:S02]  /*1400*/  IADD3 R19, R19, R33, RZ ;  /* 0x0000002113137210 */ /* 0x000fe40007ffe0ff */
[C---:B------:R-:W-:Y:S01]  /*1410*/  FMUL R30, R31.reuse, R7 ;  /* 0x000000071f1e7220 */ /* 0x040fe20000400000 */
[C---:B------:R-:W-:Y:S01]  /*1420*/  FMUL R7, R31.reuse, R6 ;  /* 0x000000061f077220 */ /* 0x040fe20000400000 */
[----:B------:R-:W-:Y:S01]  /*1430*/  FMUL R8, R31, R8 ;  /* 0x000000081f087220 */ /* 0x000fe20000400000 */
[----:B------:R0:W2:Y:S01]  /*1440*/  LDG.E R33, [R18.64+0x1c] ;  /* 0x00001c1012217981 */ /* 0x0000a2000c1e1900 */
[C---:B------:R-:W-:Y:S01]  /*1450*/  FFMA R6, R11.reuse, R29, R30 ;  /* 0x0000001d0b067223 */ /* 0x040fe2000000001e */
[C---:B------:R-:W-:Y:S01]  /*1460*/  FFMA R7, R11.reuse, R28, R7 ;  /* 0x0000001c0b077223 */ /* 0x040fe20000000007 */
[----:B------:R-:W-:Y:S01]  /*1470*/  FFMA R8, R11, R27, R8 ;  /* 0x0000001b0b087223 */ /* 0x000fe20000000008 */
[----:B------:R-:W3:Y:S04]  /*1480*/  LDG.E R28, [R18.64+0x10] ;  /* 0x00001010121c7981 */ /* 0x000ee8000c1e1900 */
[----:B------:R-:W0:Y:S04]  /*1490*/  LDG.E R11, [R18.64+0x4] ;  /* 0x00000410120b7981 */ /* 0x000e28000c1e1900 */
[----:B------:R0:W4:Y:S01]  /*14a0*/  LDG.E R29, [R18.64+0xc] ;  /* 0x00000c10121d7981 */ /* 0x000122000c1e1900 */
[----:B------:R-:W-:Y:S01]  /*14b0*/  FADD R24, R7, -R24 ;  /* 0x8000001807187221 */ /* 0x000fe20000000000 */
[----:B------:R-:W-:Y:S01]  /*14c0*/  IMAD R7, R9, c[0x0][0x360], RZ ;  /* 0x0000d80009077a24 */ /* 0x000fe200078e02ff */
[----:B------:R-:W-:Y:S01]  /*14d0*/  MOV R37, c[0x0][0x360] ;  /* 0x0000d80000257a02 */ /* 0x000fe20000000f00 */
[----:B------:R0:W5:Y:S04]  /*14e0*/  LDG.E R27, [R18.64] ;  /* 0x00000010121b7981 */ /* 0x000168000c1e1900 */
[----:B------:R0:W5:Y:S01]  /*14f0*/  LDG.E R31, [R18.64+0x14] ;  /* 0x00001410121f7981 */ /* 0x000162000c1e1900 */
[----:B------:R-:W-:Y:S01]  /*1500*/  FADD R36, R6, -R23 ;  /* 0x8000001706247221 */ /* 0x000fe20000000000 */
[----:B------:R-:W-:-:S02]  /*1510*/  IMAD R23, R2, UR14, R7 ;  /* 0x0000000e02177c24 */ /* 0x000fc4000f8e0207 */
[----:B------:R0:W5:Y:S01]  /*1520*/  LDG.E R30, [R18.64+0x8] ;  /* 0x00000810121e7981 */ /* 0x000162000c1e1900 */
[----:B------:R-:W-:-:S03]  /*1530*/  IMAD.WIDE.U32 R6, R2, R37, c[0x0][0x340] ;  /* 0x0000d00002067625 */ /* 0x000fc600078e0025 */
[----:B------:R0:W5:Y:S04]  /*1540*/  LDG.E R34, [R18.64+0x18] ;  /* 0x0000181012227981 */ /* 0x000168000c1e1900 */
[----:B------:R0:W5:Y:S01]  /*1550*/  LDG.E R35, [R18.64+0x20] ;  /* 0x0000201012237981 */ /* 0x000162000c1e1900 */
[----:B------:R-:W-:-:S05]  /*1560*/  IADD3 R7, R7, R23, RZ ;  /* 0x0000001707077210 */ /* 0x000fca0007ffe0ff */
[----:B------:R-:W5:Y:S01]  /*1570*/  LDG.E R23, [R6.64] ;  /* 0x0000001006177981 */ /* 0x000f62000c1e1900 */
[----:B------:R-:W-:Y:S01]  /*1580*/  FADD R8, R8, -R5 ;  /* 0x8000000508087221 */ /* 0x000fe20000000000 */
[C---:B---3--:R-:W-:Y:S01]  /*1590*/  FMUL R5, R36.reuse, R28 ;  /* 0x0000001c24057220 */ /* 0x048fe20000400000 */
[----:B0-----:R-:W-:-:S03]  /*15a0*/  FMUL R18, R36, R11 ;  /* 0x0000000b24127220 */ /* 0x001fc60000400000 */
[----:B----4-:R-:W-:Y:S01]  /*15b0*/  FFMA R5, R24, R29, R5 ;  /* 0x0000001d18057223 */ /* 0x010fe20000000005 */
[----:B--2---:R-:W-:Y:S01]  /*15c0*/  FMUL R33, R36, R33 ;  /* 0x0000002124217220 */ /* 0x004fe20000400000 */
[----:B-----5:R-:W-:Y:S02]  /*15d0*/  FFMA R27, R24, R27, R18 ;  /* 0x0000001b181b7223 */ /* 0x020fe40000000012 */
[C---:B------:R-:W-:Y:S02]  /*15e0*/  FFMA R5, R8.reuse, R31, R5 ;  /* 0x0000001f08057223 */ /* 0x040fe40000000005 */
[----:B------:R-:W-:Y:S02]  /*15f0*/  FFMA R27, R8, R30, R27 ;  /* 0x0000001e081b7223 */ /* 0x000fe4000000001b */
[----:B------:R-:W-:Y:S01]  /*1600*/  FMUL R36, R36, R5 ;  /* 0x0000000524247220 */ /* 0x000fe20000400000 */
[----:B------:R-:W-:-:S03]  /*1610*/  FFMA R34, R24, R34, R33 ;  /* 0x0000002218227223 */ /* 0x000fc60000000021 */
[----:B------:R-:W-:Y:S01]  /*1620*/  FFMA R36, R24, R27, R36 ;  /* 0x0000001b18247223 */ /* 0x000fe20000000024 */
[----:B------:R-:W-:-:S04]  /*1630*/  FFMA R35, R8, R35, R34 ;  /* 0x0000002308237223 */ /* 0x000fc80000000022 */
[----:B------:R-:W-:-:S04]  /*1640*/  FFMA R36, R8, R35, R36 ;  /* 0x0000002308247223 */ /* 0x000fc80000000024 */
[----:B------:R-:W-:Y:S02]  /*1650*/  FADD R23, R36, R23 ;  /* 0x0000001724177221 */ /* 0x000fe40000000000 */
.L_x_2217:
[----:B0-----:R-:W-:Y:S05]  /*1660*/  BSYNC B0 ;  /* 0x0000000000007941 */ /* 0x001fea0003800000 */
.L_x_2216:
[----:B------:R-:W-:Y:S01]  /*1670*/  FSEL R7, R23, RZ, P2 ;  /* 0x000000ff17077208 */ /* 0x000fe20001000000 */
[----:B------:R-:W-:-:S04]  /*1680*/  FMUL R6, R12, R25 ;  /* 0x000000190c067220 */ /* 0x000fc80000400000 */
[----:B------:R-:W-:Y:S01]  /*1690*/  FADD R20, R20, R7 ;  /* 0x0000000714147221 */ /* 0x000fe20000000000 */
[----:B------:R-:W-:-:S04]  /*16a0*/  FFMA R5, R13, R26, R6 ;  /* 0x0000001a0d057223 */ /* 0x000fc80000000006 */
[----:B------:R-:W-:Y:S01]  /*16b0*/  FSETP.NEU.AND P0, PT, R20, RZ, PT ;  /* 0x000000ff1400720b */ /* 0x000fe20003f0d000 */
[----:B------:R-:W-:-:S04]  /*16c0*/  FFMA R7, R14, R21, R5 ;  /* 0x000000150e077223 */ /* 0x000fc80000000005 */
[----:B------:R-:W-:-:S08]  /*16d0*/  FFMA R5, -R12, R7, R25 ;  /* 0x000000070c057223 */ /* 0x000fd00000000119 */
[----:B------:R-:W-:Y:S05]  /*16e0*/  @!P0 EXIT ;  /* 0x000000000000894d */ /* 0x000fea0003800000 */
[----:B------:R-:W-:Y:S01]  /*16f0*/  FFMA R6, -R13, R7, R26 ;  /* 0x000000070d067223 */ /* 0x000fe2000000011a */
[----:B------:R-:W-:Y:S01]  /*1700*/  FMUL R11, R5, R5 ;  /* 0x00000005050b7220 */ /* 0x000fe20000400000 */
[----:B------:R-:W-:Y:S01]  /*1710*/  FFMA R7, -R14, R7, R21 ;  /* 0x000000070e077223 */ /* 0x000fe20000000115 */
[----:B------:R-:W-:Y:S01]  /*1720*/  FADD R32, R32, c[0x0][0x500] ;  /* 0x0001400020207621 */ /* 0x000fe20000000000 */
[----:B------:R-:W-:Y:S01]  /*1730*/  BSSY B0, `(.L_x_2218) ;  /* 0x0000010000007945 */ /* 0x000fe20003800000 */
[----:B------:R-:W-:Y:S02]  /*1740*/  FFMA R8, R6, R6, R11 ;  /* 0x0000000606087223 */ /* 0x000fe4000000000b */
[----:B------:R-:W-:Y:S02]  /*1750*/  FMUL R32, R32, 0.5 ;  /* 0x3f00000020207820 */ /* 0x000fe40000400000 */
[----:B------:R-:W-:Y:S02]  /*1760*/  FFMA R19, R7, R7, R8 ;  /* 0x0000000707137223 */ /* 0x000fe40000000008 */
[----:B------:R-:W-:-:S02]  /*1770*/  FMUL R11, R15, R32 ;  /* 0x000000200f0b7220 */ /* 0x000fc40000400000 */
[----:B------:R0:W1:Y:S01]  /*1780*/  MUFU.RSQ R18, R19 ;  /* 0x0000001300127308 */ /* 0x0000620000001400 */
[----:B------:R-:W-:-:S04]  /*1790*/  IADD3 R8, R19, -0xd000000, RZ ;  /* 0xf300000013087810 */ /* 0x000fc80007ffe0ff */
[----:B------:R-:W-:-:S13]  /*17a0*/  ISETP.GT.U32.AND P0, PT, R8, 0x727fffff, PT ;  /* 0x727fffff0800780c */ /* 0x000fda0003f04070 */
[----:B------:R-:W-:Y:S05]  /*17b0*/  @!P0 BRA `(.L_x_2219) ;  /* 0x0000003000008947 */ /* 0x000fea0003800000 */
[----:B01----:R-:W-:Y:S02]  /*17c0*/  MOV R26, 0x17e0 ;  /* 0x000017e0001a7802 */ /* 0x003fe40000000f00 */
[----:B------:R-:W-:Y:S05]  /*17d0*/  CALL.REL.NOINC `($__internal_42_$__cuda_sm20_sqrt_rn_f32_slowpath) ;  /* 0x00000a2000007944 */ /* 0x000fea0003c00000 */
[----:B------:R-:W-:Y:S05]  /*17e0*/  BRA `(.L_x_2220) ;  /* 0x0000004000007947 */ /* 0x000fea0003800000 */
.L_x_2219:
[----:B01----:R-:W-:Y:S01]  /*17f0*/  FMUL.FTZ R8, R19, R18 ;  /* 0x0000001213087220 */ /* 0x003fe20000410000 */
[----:B------:R-:W-:-:S03]  /*1800*/  FMUL.FTZ R18, R18, 0.5 ;  /* 0x3f00000012127820 */ /* 0x000fc60000410000 */
[----:B------:R-:W-:-:S04]  /*1810*/  FFMA R19, -R8, R8, R19 ;  /* 0x0000000808137223 */ /* 0x000fc80000000113 */
[----:B------:R-:W-:Y:S02]  /*1820*/  FFMA R8, R19, R18, R8 ;  /* 0x0000001213087223 */ /* 0x000fe40000000008 */
.L_x_2220:
[----:B------:R-:W-:Y:S05]  /*1830*/  BSYNC B0 ;  /* 0x0000000000007941 */ /* 0x000fea0003800000 */
.L_x_2218:
[----:B------:R-:W-:Y:S01]  /*1840*/  FSETP.GT.AND P0, PT, R8, RZ, PT ;  /* 0x000000ff0800720b */ /* 0x000fe20003f04000 */
[----:B------:R-:W-:Y:S01]  /*1850*/  BSSY B0, `(.L_x_2221) ;  /* 0x0000031000007945 */ /* 0x000fe20003800000 */
[-C--:B------:R-:W-:Y:S01]  /*1860*/  FMUL R19, R13, R15.reuse ;  /* 0x0000000f0d137220 */ /* 0x080fe20000400000 */
[-C--:B------:R-:W-:Y:S01]  /*1870*/  FMUL R18, R12, R15.reuse ;  /* 0x0000000f0c127220 */ /* 0x080fe20000400000 */
[----:B------:R-:W-:Y:S01]  /*1880*/  FMUL R15, R14, R15 ;  /* 0x0000000f0e0f7220 */ /* 0x000fe20000400000 */
[----:B------:R-:W-:Y:S02]  /*1890*/  MOV R12, RZ ;  /* 0x000000ff000c7202 */ /* 0x000fe40000000f00 */
[----:B------:R-:W-:Y:S02]  /*18a0*/  MOV R21, RZ ;  /* 0x000000ff00157202 */ /* 0x000fe40000000f00 */
[----:B------:R-:W-:-:S04]  /*18b0*/  MOV R14, RZ ;  /* 0x000000ff000e7202 */ /* 0x000fc80000000f00 */
        /* <DEDUP_REMOVED lines=10> */
[----:B------:R-:W-:Y:S02]  /*1960*/  MOV R12, 0x1980 ;  /* 0x00001980000c7802 */ /* 0x000fe40000000f00 */
[----:B------:R-:W-:Y:S05]  /*1970*/  CALL.REL.NOINC `($__internal_43_$__cuda_sm3x_div_rn_noftz_f32_slowpath) ;  /* 0x00000a0000007944 */ /* 0x000fea0003c00000 */
[----:B0-----:R-:W-:Y:S02]  /*1980*/  MOV R14, R7 ;  /* 0x00000007000e7202 */ /* 0x001fe40000000f00 */
.L_x_2224:
[----:B------:R-:W-:Y:S05]  /*1990*/  BSYNC B1 ;  /* 0x0000000000017941 */ /* 0x000fea0003800000 */
.L_x_2223:
        /* <DEDUP_REMOVED lines=11> */
[----:B------:R-:W-:Y:S05]  /*1a50*/  CALL.REL.NOINC `($__internal_43_$__cuda_sm3x_div_rn_noftz_f32_slowpath) ;  /* 0x0000092000007944 */ /* 0x000fea0003c00000 */
[----:B0-----:R-:W-:Y:S02]  /*1a60*/  MOV R21, R7 ;  /* 0x0000000700157202 */ /* 0x001fe40000000f00 */
.L_x_2226:
[----:B------:R-:W-:Y:S05]  /*1a70*/  BSYNC B1 ;  /* 0x0000000000017941 */ /* 0x000fea0003800000 */
.L_x_2225:
        /* <DEDUP_REMOVED lines=13> */
.L_x_2227:
[----:B------:R-:W-:Y:S05]  /*1b50*/  BSYNC B1 ;  /* 0x0000000000017941 */ /* 0x000fea0003800000 */
.L_x_2222:
[----:B------:R-:W-:Y:S05]  /*1b60*/  BSYNC B0 ;  /* 0x0000000000007941 */ /* 0x000fea0003800000 */
.L_x_2221:
[----:B------:R-:W-:Y:S01]  /*1b70*/  FADD R8, RZ, -R8 ;  /* 0x80000008ff087221 */ /* 0x000fe20000000000 */
[----:B------:R-:W0:Y:S01]  /*1b80*/  MUFU.RCP R5, R20 ;  /* 0x0000001400057308 */ /* 0x000e220000001000 */
[----:B------:R-:W-:Y:S02]  /*1b90*/  BSSY B0, `(.L_x_2228) ;  /* 0x0000012000007945 */ /* 0x000fe40003800000 */
[----:B------:R-:W-:-:S05]  /*1ba0*/  FMUL R8, R8, c[0x0][0x65c] ;  /* 0x0001970008087a20 */ /* 0x000fca0000400000 */
[----:B------:R-:W-:-:S04]  /*1bb0*/  FSETP.GT.AND P0, PT, R11, R8, PT ;  /* 0x000000080b00720b */ /* 0x000fc80003f04000 */
[----:B------:R-:W-:Y:S01]  /*1bc0*/  FSEL R6, R11, R8, P0 ;  /* 0x000000080b067208 */ /* 0x000fe20000000000 */
[----:B0-----:R-:W-:-:S04]  /*1bd0*/  FFMA R8, -R20, R5, 1 ;  /* 0x3f80000014087423 */ /* 0x001fc80000000105 */
[----:B------:R-:W-:Y:S01]  /*1be0*/  FFMA R7, R6, R12, -R19 ;  /* 0x0000000c06077223 */ /* 0x000fe20000000813 */
[----:B------:R-:W-:-:S03]  /*1bf0*/  FFMA R8, R5, R8, R5 ;  /* 0x0000000805087223 */ /* 0x000fc60000000005 */
[----:B------:R-:W0:Y:S01]  /*1c00*/  FCHK P0, R7, R20 ;  /* 0x0000001407007302 */ /* 0x000e220000000000 */
[C---:B------:R-:W-:Y:S01]  /*1c10*/  FFMA R5, R6.reuse, R21, -R18 ;  /* 0x0000001506057223 */ /* 0x040fe20000000812 */
[----:B------:R-:W-:Y:S01]  /*1c20*/  FFMA R6, R6, R14, -R15 ;  /* 0x0000000e06067223 */ /* 0x000fe2000000080f */
[----:B------:R-:W-:-:S04]  /*1c30*/  FFMA R11, R7, R8, RZ ;  /* 0x00000008070b7223 */ /* 0x000fc800000000ff */
[----:B------:R-:W-:-:S04]  /*1c40*/  FFMA R12, -R20, R11, R7 ;  /* 0x0000000b140c7223 */ /* 0x000fc80000000107 */
[----:B------:R-:W-:Y:S01]  /*1c50*/  FFMA R11, R8, R12, R11 ;  /* 0x0000000c080b7223 */ /* 0x000fe2000000000b */
[----:B0-----:R-:W-:Y:S05]  /*1c60*/  @!P0 BRA `(.L_x_2229) ;  /* 0x0000004000008947 */ /* 0x001fea0003800000 */
[----:B------:R-:W-:Y:S02]  /*1c70*/  MOV R8, R20 ;  /* 0x0000001400087202 */ /* 0x000fe40000000f00 */
[----:B------:R-:W-:Y:S02]  /*1c80*/  MOV R12, 0x1ca0 ;  /* 0x00001ca0000c7802 */ /* 0x000fe40000000f00 */
[----:B------:R-:W-:Y:S05]  /*1c90*/  CALL.REL.NOINC `($__internal_43_$__cuda_sm3x_div_rn_noftz_f32_slowpath) ;  /* 0x000006e000007944 */ /* 0x000fea0003c00000 */
[----:B0-----:R-:W-:Y:S02]  /*1ca0*/  MOV R11, R7 ;  /* 0x00000007000b7202 */ /* 0x001fe40000000f00 */
.L_x_2229:
[----:B------:R-:W-:Y:S05]  /*1cb0*/  BSYNC B0 ;  /* 0x0000000000007941 */ /* 0x000fea0003800000 */
.L_x_2228:
        /* <DEDUP_REMOVED lines=12> */
[----:B------:R-:W-:Y:S05]  /*1d80*/  CALL.REL.NOINC `($__internal_43_$__cuda_sm3x_div_rn_noftz_f32_slowpath) ;  /* 0x000005f000007944 */ /* 0x000fea0003c00000 */
[----:B0-----:R-:W-:Y:S02]  /*1d90*/  MOV R14, R7 ;  /* 0x00000007000e7202 */ /* 0x001fe40000000f00 */
.L_x_2231:
[----:B------:R-:W-:Y:S05]  /*1da0*/  BSYNC B0 ;  /* 0x0000000000007941 */ /* 0x000fea0003800000 */
.L_x_2230:
        /* <DEDUP_REMOVED lines=14> */
.L_x_2233:
[----:B------:R-:W-:Y:S05]  /*1e90*/  BSYNC B0 ;  /* 0x0000000000007941 */ /* 0x000fea0003800000 */
.L_x_2232:
[----:B------:R-:W-:Y:S01]  /*1ea0*/  ULDC UR4, c[0x0][0x688] ;  /* 0x0001a20000047ab9 */ /* 0x000fe20000000800 */
[----:B------:R-:W-:Y:S01]  /*1eb0*/  MOV R7, c[0x0][0x688] ;  /* 0x0001a20000077a02 */ /* 0x000fe20000000f00 */
[----:B------:R-:W-:Y:S01]  /*1ec0*/  USHF.R.S32.HI UR4, URZ, 0x1f, UR4 ;  /* 0x0000001f3f047899 */ /* 0x000fe20008011404 */
[----:B------:R-:W-:Y:S01]  /*1ed0*/  IMAD R5, R10, c[0x0][0x688], RZ ;  /* 0x0001a2000a057a24 */ /* 0x000fe200078e02ff */
[----:B------:R-:W-:Y:S01]  /*1ee0*/  FMUL R13, R11, c[0x0][0x660] ;  /* 0x000198000b0d7a20 */ /* 0x000fe20000400000 */
[----:B------:R-:W-:Y:S01]  /*1ef0*/  FMUL R15, R14, c[0x0][0x660] ;  /* 0x000198000e0f7a20 */ /* 0x000fe20000400000 */
[----:B------:R-:W-:Y:S01]  /*1f00*/  IMAD.WIDE.U32 R6, R4, R7, c[0x0][0x668] ;  /* 0x00019a0004067625 */ /* 0x000fe200078e0007 */
[----:B------:R-:W-:-:S03]  /*1f10*/  FMUL R8, R8, c[0x0][0x660] ;  /* 0x0001980008087a20 */ /* 0x000fc60000400000 */
[----:B------:R-:W-:Y:S01]  /*1f20*/  IMAD R5, R4, UR4, R5 ;  /* 0x0000000404057c24 */ /* 0x000fe2000f8e0205 */
[----:B------:R-:W-:-:S04]  /*1f30*/  MOV R4, R6 ;  /* 0x0000000600047202 */ /* 0x000fc80000000f00 */
[----:B------:R-:W-:Y:S01]  /*1f40*/  IADD3 R5, R7, R5, RZ ;  /* 0x0000000507057210 */ /* 0x000fe20007ffe0ff */
[----:B------:R-:W-:Y:S04]  /*1f50*/  BSSY B0, `(.L_x_2234) ;  /* 0x000001e000007945 */ /* 0x000fe80003800000 */
[----:B------:R0:W-:Y:S04]  /*1f60*/  RED.E.ADD.F32.FTZ.RN.STRONG.GPU [R4.64], R13 ;  /* 0x0000000d0400798e */ /* 0x0001e8000c10e790 */
[----:B------:R0:W-:Y:S04]  /*1f70*/  RED.E.ADD.F32.FTZ.RN.STRONG.GPU [R4.64+0x4], R15 ;  /* 0x0000040f0400798e */ /* 0x0001e8000c10e790 */
[----:B------:R0:W-:Y:S01]  /*1f80*/  RED.E.ADD.F32.FTZ.RN.STRONG.GPU [R4.64+0x8], R8 ;  /* 0x000008080400798e */ /* 0x0001e2000c10e790 */
[----:B------:R-:W-:Y:S05]  /*1f90*/  @!P2 BRA `(.L_x_2235) ;  /* 0x000001900000a947 */ /* 0x000fea0003800000 */
[----:B------:R-:W-:Y:S01]  /*1fa0*/  ULDC UR4, c[0x0][0x6c0] ;  /* 0x0001b00000047ab9 */ /* 0x000fe20000000800 */
[----:B0-----:R-:W-:Y:S01]  /*1fb0*/  MOV R5, c[0x0][0x6c0] ;  /* 0x0001b00000057a02 */ /* 0x001fe20000000f00 */
[----:B------:R-:W-:Y:S01]  /*1fc0*/  USHF.R.S32.HI UR4, URZ, 0x1f, UR4 ;  /* 0x0000001f3f047899 */ /* 0x000fe20008011404 */
[----:B------:R-:W-:Y:S01]  /*1fd0*/  IMAD R9, R9, c[0x0][0x6c0], RZ ;  /* 0x0001b00009097a24 */ /* 0x000fe200078e02ff */
[----:B------:R-:W-:-:S02]  /*1fe0*/  FMUL R7, R22, R15 ;  /* 0x0000000f16077220 */ /* 0x000fc40000400000 */
[----:B------:R-:W-:Y:S02]  /*1ff0*/  IMAD.WIDE.U32 R4, R2, R5, c[0x0][0x6a0] ;  /* 0x0001a80002047625 */ /* 0x000fe400078e0005 */
[-C--:B------:R-:W-:Y:S02]  /*2000*/  FFMA R7, R16, R8.reuse, -R7 ;  /* 0x0000000810077223 */ /* 0x080fe40000000807 */
[----:B------:R-:W-:Y:S01]  /*2010*/  IMAD R11, R2, UR4, R9 ;  /* 0x00000004020b7c24 */ /* 0x000fe2000f8e0209 */
[----:B------:R-:W-:Y:S01]  /*2020*/  FMUL R9, R17, R8 ;  /* 0x0000000811097220 */ /* 0x000fe20000400000 */
[-C--:B------:R-:W-:Y:S01]  /*2030*/  FMUL R2, R16, R13.reuse ;  /* 0x0000000d10027220 */ /* 0x080fe20000400000 */
[----:B------:R-:W-:Y:S02]  /*2040*/  FADD R7, -R7, -RZ ;  /* 0x800000ff07077221 */ /* 0x000fe40000000100 */
[----:B------:R-:W-:Y:S01]  /*2050*/  FFMA R9, R22, R13, -R9 ;  /* 0x0000000d16097223 */ /* 0x000fe20000000809 */
[----:B------:R-:W-:Y:S01]  /*2060*/  FFMA R2, R17, R15, -R2 ;  /* 0x0000000f11027223 */ /* 0x000fe20000000802 */
[----:B------:R-:W-:-:S02]  /*2070*/  IADD3 R5, R5, R11, RZ ;  /* 0x0000000b05057210 */ /* 0x000fc40007ffe0ff */
[----:B------:R-:W-:Y:S01]  /*2080*/  FADD R9, -R9, -RZ ;  /* 0x800000ff09097221 */ /* 0x000fe20000000100 */
[----:B------:R-:W-:Y:S01]  /*2090*/  FADD R11, -R2, -RZ ;  /* 0x800000ff020b7221 */ /* 0x000fe20000000100 */
[----:B------:R-:W-:Y:S01]  /*20a0*/  FADD R13, -R13, -RZ ;  /* 0x800000ff0d0d7221 */ /* 0x000fe20000000100 */
[----:B------:R-:W-:Y:S01]  /*20b0*/  FADD R15, -R15, -RZ ;  /* 0x800000ff0f0f7221 */ /* 0x000fe20000000100 */
[----:B------:R0:W-:Y:S01]  /*20c0*/  RED.E.ADD.F32.FTZ.RN.STRONG.GPU [R4.64], R7 ;  /* 0x000000070400798e */ /* 0x0001e2000c10e790 */
[----:B------:R-:W-:-:S03]  /*20d0*/  FADD R17, -R8, -RZ ;  /* 0x800000ff08117221 */ /* 0x000fc60000000100 */
[----:B------:R0:W-:Y:S04]  /*20e0*/  RED.E.ADD.F32.FTZ.RN.STRONG.GPU [R4.64+0x4], R9 ;  /* 0x000004090400798e */ /* 0x0001e8000c10e790 */
[----:B------:R0:W-:Y:S04]  /*20f0*/  RED.E.ADD.F32.FTZ.RN.STRONG.GPU [R4.64+0x8], R11 ;  /* 0x0000080b0400798e */ /* 0x0001e8000c10e790 */
[----:B------:R0:W-:Y:S04]  /*2100*/  RED.E.ADD.F32.FTZ.RN.STRONG.GPU [R4.64+0xc], R13 ;  /* 0x00000c0d0400798e */ /* 0x0001e8000c10e790 */
[----:B------:R0:W-:Y:S04]  /*2110*/  RED.E.ADD.F32.FTZ.RN.STRONG.GPU [R4.64+0x10], R15 ;  /* 0x0000100f0400798e */ /* 0x0001e8000c10e790 */
[----:B------:R0:W-:Y:S02]  /*2120*/  RED.E.ADD.F32.FTZ.RN.STRONG.GPU [R4.64+0x14], R17 ;  /* 0x000014110400798e */ /* 0x0001e4000c10e790 */
.L_x_2235:
[----:B------:R-:W-:Y:S05]  /*2130*/  BSYNC B0 ;  /* 0x0000000000007941 */ /* 0x000fea0003800000 */
.L_x_2234:
        /* <DEDUP_REMOVED lines=11> */
.L_x_2236:
[----:B------:R-:W-:Y:S05]  /*21f0*/  EXIT ;  /* 0x000000000000794d */ /* 0x000fea0003800000 */
        .weak           $__internal_42_$__cuda_sm20_sqrt_rn_f32_slowpath
        .type           $__internal_42_$__cuda_sm20_sqrt_rn_f32_slowpath,@function
        .size           $__internal_42_$__cuda_sm20_sqrt_rn_f32_slowpath,($__internal_43_$__cuda_sm3x_div_rn_noftz_f32_slowpath - $__internal_42_$__cuda_sm20_sqrt_rn_f32_slowpath)
$__internal_42_$__cuda_sm20_sqrt_rn_f32_slowpath:
        /* <DEDUP_REMOVED lines=20> */
.L_x_2238:
[----:B------:R-:W-:Y:S02]  /*2340*/  MOV R8, R18 ;  /* 0x0000001200087202 */ /* 0x000fe40000000f00 */
[----:B------:R-:W-:Y:S02]  /*2350*/  MOV R18, R26 ;  /* 0x0000001a00127202 */ /* 0x000fe40000000f00 */
[----:B------:R-:W-:-:S04]  /*2360*/  MOV R19, 0x0 ;  /* 0x0000000000137802 */ /* 0x000fc80000000f00 */
[----:B------:R-:W-:Y:S05]  /*2370*/  RET.REL.NODEC R18 `(solve_particle_shape_contacts_cuda_kernel_forward) ;  /* 0xffffdc8012007950 */ /* 0x000fea0003c3ffff */
        .weak           $__internal_43_$__cuda_sm3x_div_rn_noftz_f32_slowpath
        .type           $__internal_43_$__cuda_sm3x_div_rn_noftz_f32_slowpath,@function
        .size           $__internal_43_$__cuda_sm3x_div_rn_noftz_f32_slowpath,(.L_x_2457 - $__internal_43_$__cuda_sm3x_div_rn_noftz_f32_slowpath)
$__internal_43_$__cuda_sm3x_div_rn_noftz_f32_slowpath:
        /* <DEDUP_REMOVED lines=35> */
.L_x_2240:
[----:B------:R-:W-:Y:S01]  /*25b0*/  LEA R25, R13, 0xc0800000, 0x17 ;  /* 0xc08000000d197811 */ /* 0x000fe200078eb8ff */
[----:B------:R-:W-:Y:S01]  /*25c0*/  BSSY B3, `(.L_x_2245) ;  /* 0x0000036000037945 */ /* 0x000fe20003800000 */
[----:B------:R-:W-:Y:S02]  /*25d0*/  IADD3 R26, R26, -0x7f, RZ ;  /* 0xffffff811a1a7810 */ /* 0x000fe40007ffe0ff */
[----:B------:R-:W-:-:S03]  /*25e0*/  IADD3 R27, -R25, R28, RZ ;  /* 0x0000001c191b7210 */ /* 0x000fc60007ffe1ff */
[C---:B------:R-:W-:Y:S01]  /*25f0*/  IMAD R7, R26.reuse, -0x800000, R7 ;  /* 0xff8000001a077824 */ /* 0x040fe200078e0207 */
[----:B------:R0:W1:Y:S01]  /*2600*/  MUFU.RCP R25, R27 ;  /* 0x0000001b00197308 */ /* 0x0000620000001000 */
[----:B------:R-:W-:Y:S01]  /*2610*/  FADD.FTZ R28, -R27, -RZ ;  /* 0x800000ff1b1c7221 */ /* 0x000fe20000010100 */
        /* <DEDUP_REMOVED lines=23> */
[C---:B------:R-:W-:Y:S02]  /*2790*/  IADD3 R27, R13.reuse, 0x20, RZ ;  /* 0x000000200d1b7810 */ /* 0x040fe40007ffe0ff */
[C---:B------:R-:W-:Y:S02]  /*27a0*/  ISETP.NE.AND P3, PT, R13.reuse, RZ, PT ;  /* 0x000000ff0d00720c */ /* 0x040fe40003f65270 */
        /* <DEDUP_REMOVED lines=19> */
.L_x_2247:
[----:B------:R-:W-:-:S04]  /*28e0*/  LOP3.LUT R7, R7, 0x80000000, RZ, 0xc0, !PT ;  /* 0x8000000007077812 */ /* 0x000fc800078ec0ff */
[----:B------:R-:W-:Y:S01]  /*28f0*/  LOP3.LUT R7, R7, 0x7f800000, RZ, 0xfc, !PT ;  /* 0x7f80000007077812 */ /* 0x000fe200078efcff */
[----:B------:R-:W-:Y:S05]  /*2900*/  BRA `(.L_x_2248) ;  /* 0x0000001000007947 */ /* 0x000fea0003800000 */
.L_x_2246:
[----:B------:R-:W-:Y:S02]  /*2910*/  LEA R7, R24, R7, 0x17 ;  /* 0x0000000718077211 */ /* 0x000fe400078eb8ff */
.L_x_2248:
[----:B------:R-:W-:Y:S05]  /*2920*/  BSYNC B3 ;  /* 0x0000000000037941 */ /* 0x000fea0003800000 */
.L_x_2245:
[----:B------:R-:W-:Y:S05]  /*2930*/  BRA `(.L_x_2249) ;  /* 0x0000008000007947 */ /* 0x000fea0003800000 */
.L_x_2244:
[----:B------:R-:W-:-:S04]  /*2940*/  LOP3.LUT R7, R28, 0x80000000, R7, 0x48, !PT ;  /* 0x800000001c077812 */ /* 0x000fc800078e4807 */
[----:B------:R-:W-:Y:S01]  /*2950*/  LOP3.LUT R7, R7, 0x7f800000, RZ, 0xfc, !PT ;  /* 0x7f80000007077812 */ /* 0x000fe200078efcff */
[----:B------:R-:W-:Y:S05]  /*2960*/  BRA `(.L_x_2249) ;  /* 0x0000005000007947 */ /* 0x000fea0003800000 */
.L_x_2243:
[----:B------:R-:W-:Y:S01]  /*2970*/  LOP3.LUT R7, R28, 0x80000000, R7, 0x48, !PT ;  /* 0x800000001c077812 */ /* 0x000fe200078e4807 */
[----:B------:R-:W-:Y:S05]  /*2980*/  BRA `(.L_x_2249) ;  /* 0x0000003000007947 */ /* 0x000fea0003800000 */
.L_x_2242:
[----:B------:R-:W0:Y:S01]  /*2990*/  MUFU.RSQ R7, -QNAN ;  /* 0xffc0000000077908 */ /* 0x000e220000001400 */
[----:B------:R-:W-:Y:S05]  /*29a0*/  BRA `(.L_x_2249) ;  /* 0x0000001000007947 */ /* 0x000fea0003800000 */
.L_x_2241:
[----:B------:R-:W-:Y:S02]  /*29b0*/  FADD.FTZ R7, R7, R8 ;  /* 0x0000000807077221 */ /* 0x000fe40000010000 */
.L_x_2249:
[----:B------:R-:W-:Y:S05]  /*29c0*/  BSYNC B2 ;  /* 0x0000000000027941 */ /* 0x000fea0003800000 */
.L_x_2239:
[----:B------:R-:W-:-:S04]  /*29d0*/  MOV R13, 0x0 ;  /* 0x00000000000d7802 */ /* 0x000fc80000000f00 */
[----:B------:R-:W-:Y:S05]  /*29e0*/  RET.REL.NODEC R12 `(solve_particle_shape_contacts_cuda_kernel_forward) ;  /* 0xffffd6100c007950 */ /* 0x000fea0003c3ffff */
.L_x_2250:
        /* <DEDUP_REMOVED lines=9> */
.L_x_2457:


//--------------------- .text.apply_soft_restitution_ground_cuda_kernel_backward --------------------------
	.section	.text.apply_soft_restitution_ground_cuda_kernel_backward,"ax",@progbits
	.sectioninfo	@"SHI_REGISTERS=41"
	.align	128
        .global         apply_soft_restitution_ground_cuda_kernel_backward
        .type           apply_soft_restitution_ground_cuda_kernel_backward,@function
        .size           apply_soft_restitution_ground_cuda_kernel_backward,(.L_x_2458 - apply_soft_restitution_ground_cuda_kernel_backward)
        .other          apply_soft_restitution_ground_cuda_kernel_backward,@"STO_CUDA_ENTRY STV_DEFAULT"
apply_soft_restitution_ground_cuda_kernel_backward:
.text.apply_soft_restitution_ground_cuda_kernel_backward:
        /* <DEDUP_REMOVED lines=10> */
[----:B------:R-:W-:Y:S01]  /*00a0*/  ULDC.64 UR12, c[0x0][0x310] ;  /* 0x0000c400000c7ab9 */ /* 0x000fe20000000a00 */
[----:B------:R-:W-:Y:S01]  /*00b0*/  FADD R0, RZ, -c[0x0][0x308] ;  /* 0x8000c200ff007621 */ /* 0x000fe20000000000 */
[----:B------:R-:W-:Y:S02]  /*00c0*/  USHF.R.S32.HI UR4, URZ, 0x1f, UR14 ;  /* 0x0000001f3f047899 */ /* 0x000fe4000801140e */
[----:B------:R-:W-:Y:S02]  /*00d0*/  UIADD3 UR21, UP0, UR14, UR12, URZ ;  /* 0x0000000c0e157290 */ /* 0x000fe4000ff1e03f */
[----:B------:R-:W-:Y:S02]  /*00e0*/  ULDC UR15, c[0x0][0x538] ;  /* 0x00014e00000f7ab9 */ /* 0x000fe40000000800 */
[----:B------:R-:W-:-:S02]  /*00f0*/  ULDC.64 UR6, c[0x0][0x518] ;  /* 0x0001460000067ab9 */ /* 0x000fc40000000a00 */
[----:B------:R-:W-:Y:S02]  /*0100*/  ULDC UR26, c[0x0][0x330] ;  /* 0x0000cc00001a7ab9 */ /* 0x000fe40000000800 */
[----:B------:R-:W-:Y:S02]  /*0110*/  UIADD3 URZ, UP1, UR15, UR6, URZ ;  /* 0x000000060f3f7290 */ /* 0x000fe4000ff3e03f */
[----:B------:R-:W-:Y:S02]  /*0120*/  UIADD3.X UR13, UR4, UR13, URZ, UP0, !UPT ;  /* 0x0000000d040d7290 */ /* 0x000fe400087fe43f */
[----:B------:R-:W-:Y:S02]  /*0130*/  UIADD3 UR21, UP0, UR21, UR26, URZ ;  /* 0x0000001a15157290 */ /* 0x000fe4000ff1e03f */
[----:B------:R-:W-:Y:S02]  /*0140*/  UMOV UR6, 0x3 ;  /* 0x0000000300067882 */ /* 0x000fe40000000000 */
[----:B------:R-:W-:-:S02]  /*0150*/  ULDC.64 UR8, c[0x0][0x518] ;  /* 0x0001460000087ab9 */ /* 0x000fc40000000a00 */
[----:B------:R-:W-:Y:S02]  /*0160*/  ULDC.64 UR10, c[0x0][0x318] ;  /* 0x0000c600000a7ab9 */ /* 0x000fe40000000a00 */
[----:B------:R-:W-:Y:S02]  /*0170*/  ULDC.64 UR22, c[0x0][0x318] ;  /* 0x0000c60000167ab9 */ /* 0x000fe40000000a00 */
[----:B------:R-:W-:Y:S02]  /*0180*/  ULEA.HI.X.SX32 UR5, UR15, UR7, 0x1, UP1 ;  /* 0x000000070f057291 */ /* 0x000fe400088f0e3f */
[----:B------:R-:W-:Y:S02]  /*0190*/  UMOV UR18, 0x2 ;  /* 0x0000000200127882 */ /* 0x000fe40000000000 */
[----:B------:R-:W-:Y:S02]  /*01a0*/  UIMAD.WIDE UR24, UR15, UR6, UR8 ;  /* 0x000000060f1872a5 */ /* 0x000fe4000f8e0208 */
[----:B------:R-:W-:-:S02]  /*01b0*/  ULDC UR19, c[0x0][0x450] ;  /* 0x0001140000137ab9 */ /* 0x000fc40000000800 */
[----:B------:R-:W-:Y:S02]  /*01c0*/  UIMAD.WIDE UR6, UR14, UR6, UR10 ;  /* 0x000000060e0672a5 */ /* 0x000fe4000f8e020a */
[----:B------:R-:W-:Y:S02]  /*01d0*/  UIADD3.X UR28, UR4, UR13, URZ, UP0, !UPT ;  /* 0x0000000d041c7290 */ /* 0x000fe400087fe43f */
[----:B------:R-:W-:Y:S02]  /*01e0*/  UIADD3 UR12, UP2, UR14, UR22, URZ ;  /* 0x000000160e0c7290 */ /* 0x000fe4000ff5e03f */
[----:B------:R-:W-:Y:S02]  /*01f0*/  ULDC UR20, c[0x0][0x418] ;  /* 0x0001060000147ab9 */ /* 0x000fe40000000800 */
[----:B------:R-:W-:Y:S02]  /*0200*/  UIMAD.WIDE UR8, UR15, UR18, UR8 ;  /* 0x000000120f0872a5 */ /* 0x000fe4000f8e0208 */
[----:B------:R-:W-:-:S02]  /*0210*/  UIMAD.WIDE UR10, UR14, UR18, UR10 ;  /* 0x000000120e0a72a5 */ /* 0x000fc4000f8e020a */
[----:B------:R-:W-:Y:S02]  /*0220*/  UIADD3 UR21, UP0, UR21, UR26, URZ ;  /* 0x0000001a15157290 */ /* 0x000fe4000ff1e03f */
[----:B------:R-:W-:Y:S02]  /*0230*/  ULDC UR22, c[0x0][0x3e0] ;  /* 0x0000f80000167ab9 */ /* 0x000fe40000000800 */
[----:B------:R-:W-:Y:S02]  /*0240*/  USHF.R.S32.HI UR18, URZ, 0x1f, UR19 ;  /* 0x0000001f3f127899 */ /* 0x000fe40008011413 */
[----:B------:R-:W-:Y:S02]  /*0250*/  ULDC UR16, c[0x0][0x4c0] ;  /* 0x0001300000107ab9 */ /* 0x000fe40000000800 */
[----:B------:R-:W-:Y:S02]  /*0260*/  ULDC UR17, c[0x0][0x370] ;  /* 0x0000dc0000117ab9 */ /* 0x000fe40000000800 */
[----:B------:R-:W-:-:S02]  /*0270*/  USHF.R.S32.HI UR19, URZ, 0x1f, UR20 ;  /* 0x0000001f3f137899 */ /* 0x000fc40008011414 */
[----:B------:R-:W-:Y:S02]  /*0280*/  USHF.R.S32.HI UR20, URZ, 0x1f, UR22 ;  /* 0x0000001f3f147899 */ /* 0x000fe40008011416 */
[----:B------:R-:W-:Y:S02]  /*0290*/  UIADD3.X UR23, UR4, UR23, URZ, UP2, !UPT ;  /* 0x0000001704177290 */ /* 0x000fe400097fe43f */
[----:B------:R-:W-:Y:S02]  /*02a0*/  USHF.R.S32.HI UR16, URZ, 0x1f, UR16 ;  /* 0x0000001f3f107899 */ /* 0x000fe40008011410 */
[----:B------:R-:W-:Y:S02]  /*02b0*/  USHF.R.S32.HI UR17, URZ, 0x1f, UR17 ;  /* 0x0000001f3f117899 */ /* 0x000fe40008011411 */
[----:B------:R-:W-:Y:S02]  /*02c0*/  UIADD3.X UR22, UR4, UR28, URZ, UP0, !UPT ;  /* 0x0000001c04167290 */ /* 0x000fe400087fe43f */
[----:B------:R-:W-:-:S02]  /*02d0*/  ULDC.64 UR26, c[0x0][0x118] ;  /* 0x00004600001a7ab9 */ /* 0x000fc40000000a00 */
.L_x_2280:
[----:B0-----:R-:W-:Y:S01]  /*02e0*/  IMAD.MOV.U32 R2, RZ, RZ, c[0x0][0x2f0] ;  /* 0x0000bc00ff027624 */ /* 0x001fe200078e00ff */
[----:B------:R-:W-:-:S02]  /*02f0*/  SHF.R.S32.HI R14, RZ, 0x1f, R12 ;  /* 0x0000001fff0e7819 */ /* 0x000fc4000001140c */
[----:B------:R-:W-:Y:S02]  /*0300*/  MOV R3, c[0x0][0x2f0] ;  /* 0x0000bc0000037a02 */ /* 0x000fe40000000f00 */
[----:B------:R-:W-:Y:S01]  /*0310*/  SHF.R.S32.HI R4, RZ, 0x1f, R2 ;  /* 0x0000001fff047819 */ /* 0x000fe20000011402 */
[----:B------:R-:W-:Y:S02]  /*0320*/  IMAD R5, R14, c[0x0][0x2f0], RZ ;  /* 0x0000bc000e057a24 */ /* 0x000fe400078e02ff */
[----:B------:R-:W-:-:S04]  /*0330*/  IMAD.WIDE.U32 R2, R12, R3, c[0x0][0x2d0] ;  /* 0x0000b4000c027625 */ /* 0x000fc800078e0003 */
[----:B------:R-:W-:-:S05]  /*0340*/  IMAD R5, R4, R12, R5 ;  /* 0x0000000c04057224 */ /* 0x000fca00078e0205 */
[----:B------:R-:W-:-:S05]  /*0350*/  IADD3 R3, R3, R5, RZ ;  /* 0x0000000503037210 */ /* 0x000fca0007ffe0ff */
[----:B------:R-:W2:Y:S01]  /*0360*/  LDG.E R2, [R2.64] ;  /* 0x0000001a02027981 */ /* 0x000ea2000c1e1900 */
[----:B------:R-:W-:Y:S01]  /*0370*/  YIELD ;  /* 0x0000000000007946 */ /* 0x000fe20003800000 */
[----:B------:R-:W-:Y:S01]  /*0380*/  BSSY B1, `(.L_x_2252) ;  /* 0x000018b000017945 */ /* 0x000fe20003800000 */
[----:B--2---:R-:W-:-:S04]  /*0390*/  LOP3.LUT R4, R2, 0x1, RZ, 0xc0, !PT ;  /* 0x0000000102047812 */ /* 0x004fc800078ec0ff */
[----:B------:R-:W-:-:S13]  /*03a0*/  ISETP.NE.U32.AND P0, PT, R4, 0x1, PT ;  /* 0x000000010400780c */ /* 0x000fda0003f05070 */
[----:B------:R-:W-:Y:S05]  /*03b0*/  @P0 BRA `(.L_x_2253) ;  /* 0x0000187000000947 */ /* 0x000fea0003800000 */
[----:B------:R-:W-:Y:S02]  /*03c0*/  IMAD.MOV.U32 R3, RZ, RZ, c[0x0][0x280] ;  /* 0x0000a000ff037624 */ /* 0x000fe400078e00ff */
[----:B------:R-:W-:-:S03]  /*03d0*/  IMAD R4, R14, c[0x0][0x280], RZ ;  /* 0x0000a0000e047a24 */ /* 0x000fc600078e02ff */
[----:B------:R-:W-:Y:S01]  /*03e0*/  SHF.R.S32.HI R15, RZ, 0x1f, R3 ;  /* 0x0000001fff0f7819 */ /* 0x000fe20000011403 */
[----:B------:R-:W-:-:S04]  /*03f0*/  IMAD.WIDE.U32 R2, R12, R3, c[0x0][0x260] ;  /* 0x000098000c027625 */ /* 0x000fc800078e0003 */
[----:B------:R-:W-:-:S05]  /*0400*/  IMAD R5, R15, R12, R4 ;  /* 0x0000000c0f057224 */ /* 0x000fca00078e0204 */
[----:B------:R-:W-:-:S05]  /*0410*/  IADD3 R3, R3, R5, RZ ;  /* 0x0000000503037210 */ /* 0x000fca0007ffe0ff */
[----:B------:R-:W2:Y:S01]  /*0420*/  LDG.E R29, [R2.64] ;  /* 0x0000001a021d7981 */ /* 0x000ea2000c1e1900 */
[----:B------:R-:W-:Y:S01]  /*0430*/  BSSY B2, `(.L_x_2254) ;  /* 0x0000168000027945 */ /* 0x000fe20003800000 */
[----:B------:R-:W-:Y:S02]  /*0440*/  MOV R28, RZ ;  /* 0x000000ff001c7202 */ /* 0x000fe40000000f00 */
[----:B--2---:R-:W-:-:S13]  /*0450*/  FSETP.NEU.AND P0, PT, R29, RZ, PT ;  /* 0x000000ff1d00720b */ /* 0x004fda0003f0d000 */
[----:B------:R-:W-:Y:S05]  /*0460*/  @!P0 BRA `(.L_x_2255) ;  /* 0x0000164000008947 */ /* 0x000fea0003800000 */
[----:B------:R-:W-:Y:S01]  /*0470*/  IMAD.MOV.U32 R7, RZ, RZ, c[0x0][0x210] ;  /* 0x00008400ff077624 */ /* 0x000fe200078e00ff */
[----:B------:R-:W-:Y:S01]  /*0480*/  ULDC UR4, c[0x0][0x330] ;  /* 0x0000cc0000047ab9 */ /* 0x000fe20000000800 */
[----:B------:R-:W-:Y:S01]  /*0490*/  IMAD R2, R14, c[0x0][0x210], RZ ;  /* 0x000084000e027a24 */ /* 0x000fe200078e02ff */
[----:B------:R-:W-:Y:S01]  /*04a0*/  ULDC UR14, c[0x0][0x310] ;  /* 0x0000c400000e7ab9 */ /* 0x000fe20000000800 */
[----:B------:R-:W-:Y:S01]  /*04b0*/  MOV R9, UR13 ;  /* 0x0000000d00097c02 */ /* 0x000fe20008000f00 */
[----:B------:R-:W-:Y:S01]  /*04c0*/  UIADD3 UR14, UR4, UR14, URZ ;  /* 0x0000000e040e7290 */ /* 0x000fe2000fffe03f */
[----:B------:R-:W-:Y:S01]  /*04d0*/  SHF.R.S32.HI R17, RZ, 0x1f, R7 ;  /* 0x0000001fff117819 */ /* 0x000fe20000011407 */
[----:B------:R-:W-:Y:S01]  /*04e0*/  IMAD.WIDE.U32 R6, R12, R7, c[0x0][0x1f0] ;  /* 0x00007c000c067625 */ /* 0x000fe200078e0007 */
[----:B------:R-:W-:-:S03]  /*04f0*/  MOV R4, c[0x0][0x310] ;  /* 0x0000c40000047a02 */ /* 0x000fc60000000f00 */
[----:B------:R-:W-:Y:S01]  /*0500*/  IMAD R3, R17, R12, R2 ;  /* 0x0000000c11037224 */ /* 0x000fe200078e0202 */
[----:B------:R-:W-:Y:S01]  /*0510*/  MOV R8, UR14 ;  /* 0x0000000e00087c02 */ /* 0x000fe20008000f00 */
[----:B------:R-:W-:Y:S01]  /*0520*/  IMAD.MOV.U32 R23, RZ, RZ, c[0x0][0x2b8] ;  /* 0x0000ae00ff177624 */ /* 0x000fe200078e00ff */
[----:B------:R-:W-:Y:S01]  /*0530*/  UIADD3 UR4, UR14, UR4, URZ ;  /* 0x000000040e047290 */ /* 0x000fe2000fffe03f */
[----:B------:R-:W-:Y:S01]  /*0540*/  IMAD.MOV.U32 R5, RZ, RZ, c[0x0][0x314] ;  /* 0x0000c500ff057624 */ /* 0x000fe200078e00ff */
[----:B------:R-:W-:Y:S02]  /*0550*/  IADD3 R7, R7, R3, RZ ;  /* 0x0000000307077210 */ /* 0x000fe40007ffe0ff */
[----:B------:R0:W2:Y:S01]  /*0560*/  LDG.E R3, [R8.64] ;  /* 0x0000001a08037981 */ /* 0x0000a2000c1e1900 */
[----:B------:R-:W-:-:S03]  /*0570*/  SHF.R.S32.HI R21, RZ, 0x1f, R23 ;  /* 0x0000001fff157819 */ /* 0x000fc60000011417 */
[----:B------:R1:W2:Y:S01]  /*0580*/  LDG.E R18, [R6.64+0x4] ;  /* 0x0000041a06127981 */ /* 0x0002a2000c1e1900 */
[----:B------:R-:W-:Y:S01]  /*0590*/  IMAD R20, R14, c[0x0][0x2b8], RZ ;  /* 0x0000ae000e147a24 */ /* 0x000fe200078e02ff */
[----:B------:R-:W-:Y:S02]  /*05a0*/  MOV R11, UR28 ;  /* 0x0000001c000b7c02 */ /* 0x000fe40008000f00 */
[----:B------:R-:W-:Y:S01]  /*05b0*/  MOV R10, UR4 ;  /* 0x00000004000a7c02 */ /* 0x000fe20008000f00 */
[----:B------:R3:W4:Y:S01]  /*05c0*/  LDG.E R2, [R4.64] ;  /* 0x0000001a04027981 */ /* 0x000722000c1e1900 */
[----:B------:R-:W-:-:S03]  /*05d0*/  MOV R24, UR21 ;  /* 0x0000001500187c02 */ /* 0x000fc60008000f00 */
[----:B------:R1:W4:Y:S01]  /*05e0*/  LDG.E R16, [R6.64] ;  /* 0x0000001a06107981 */ /* 0x000322000c1e1900 */
[----:B------:R-:W-:Y:S02]  /*05f0*/  IMAD.U32 R25, RZ, RZ, UR22 ;  /* 0x00000016ff197e24 */ /* 0x000fe4000f8e00ff */
[----:B0-----:R-:W-:Y:S01]  /*0600*/  IMAD.WIDE.U32 R8, R12, R23, c[0x0][0x298] ;  /* 0x0000a6000c087625 */ /* 0x001fe200078e0017 */
[----:B------:R1:W5:Y:S03]  /*0610*/  LDG.E R19, [R6.64+0x8] ;  /* 0x0000081a06137981 */ /* 0x000366000c1e1900 */
[----:B---3--:R-:W-:Y:S01]  /*0620*/  IMAD R5, R21, R12, R20 ;  /* 0x0000000c15057224 */ /* 0x008fe200078e0214 */
[----:B------:R0:W5:Y:S04]  /*0630*/  LDG.E R4, [R10.64] ;  /* 0x0000001a0a047981 */ /* 0x000168000c1e1900 */
[----:B------:R-:W-:Y:S01]  /*0640*/  IADD3 R9, R9, R5, RZ ;  /* 0x0000000509097210 */ /* 0x000fe20007ffe0ff */
[----:B------:R3:W5:Y:S04]  /*0650*/  LDG.E R24, [R24.64] ;  /* 0x0000001a18187981 */ /* 0x000768000c1e1900 */
[----:B------:R-:W5:Y:S01]  /*0660*/  LDG.E R8, [R8.64] ;  /* 0x0000001a08087981 */ /* 0x000f62000c1e1900 */
[----:B-1----:R-:W-:Y:S01]  /*0670*/  MOV R7, c[0x0][0x1d8] ;  /* 0x0000760000077a02 */ /* 0x002fe20000000f00 */
[----:B------:R-:W-:-:S03]  /*0680*/  IMAD R20, R14, c[0x0][0x1d8], RZ ;  /* 0x000076000e147a24 */ /* 0x000fc600078e02ff */
[----:B------:R-:W-:Y:S01]  /*0690*/  SHF.R.S32.HI R23, RZ, 0x1f, R7 ;  /* 0x0000001fff177819 */ /* 0x000fe20000011407 */
[----:B------:R-:W-:-:S04]  /*06a0*/  IMAD.WIDE.U32 R6, R12, R7, c[0x0][0x1b8] ;  /* 0x00006e000c067625 */ /* 0x000fc800078e0007 */
[----:B0-----:R-:W-:-:S05]  /*06b0*/  IMAD R11, R23, R12, R20 ;  /* 0x0000000c170b7224 */ /* 0x001fca00078e0214 */
[----:B------:R-:W-:Y:S01]  /*06c0*/  IADD3 R7, R7, R11, RZ ;  /* 0x0000000b07077210 */ /* 0x000fe20007ffe0ff */
[----:B------:R-:W-:-:S05]  /*06d0*/  IMAD.MOV.U32 R11, RZ, RZ, c[0x0][0x248] ;  /* 0x00009200ff0b7624 */ /* 0x000fca00078e00ff */
[----:B---3--:R-:W-:Y:S01]  /*06e0*/  SHF.R.S32.HI R25, RZ, 0x1f, R11 ;  /* 0x0000001fff197819 */ /* 0x008fe2000001140b */
[----:B------:R-:W-:Y:S01]  /*06f0*/  IMAD.WIDE.U32 R10, R12, R11, c[0x0][0x228] ;  /* 0x00008a000c0a7625 */ /* 0x000fe200078e000b */
[----:B------:R-:W-:Y:S01]  /*0700*/  BSSY B3, `(.L_x_2256) ;  /* 0x00000a6000037945 */ /* 0x000fe20003800000 */
[----:B------:R-:W-:Y:S01]  /*0710*/  CS2R R26, SRZ ;  /* 0x00000000001a7805 */ /* 0x000fe2000001ff00 */
[----:B------:R-:W-:Y:S01]  /*0720*/  MOV R28, RZ ;  /* 0x000000ff001c7202 */ /* 0x000fe20000000f00 */
[----:B------:R-:W-:Y:S01]  /*0730*/  IMAD.MOV.U32 R22, RZ, RZ, RZ ;  /* 0x000000ffff167224 */ /* 0x000fe200078e00ff */
[----:B------:R-:W-:Y:S02]  /*0740*/  MOV R30, RZ ;  /* 0x000000ff001e7202 */ /* 0x000fe40000000f00 */
[----:B------:R-:W-:Y:S01]  /*0750*/  MOV R20, RZ ;  /* 0x000000ff00147202 */ /* 0x000fe20000000f00 */
[----:B--2---:R-:W-:-:S04]  /*0760*/  FMUL R5, R3, R18 ;  /* 0x0000001203057220 */ /* 0x004fc80000400000 */
[----:B----4-:R-:W-:-:S04]  /*0770*/  FFMA R5, R2, R16, R5 ;  /* 0x0000001002057223 */ /* 0x010fc80000000005 */
[----:B-----5:R-:W-:-:S04]  /*0780*/  FFMA R5, R4, R19, R5 ;  /* 0x0000001304057223 */ /* 0x020fc80000000005 */
[----:B------:R-:W-:-:S05]  /*0790*/  FADD R5, R5, R24 ;  /* 0x0000001805057221 */ /* 0x000fca0000000000 */
[----:B------:R-:W-:Y:S01]  /*07a0*/  FSETP.GT.AND P0, PT, R5, R8, PT ;  /* 0x000000080500720b */ /* 0x000fe20003f04000 */
[----:B------:R-:W-:-:S04]  /*07b0*/  IMAD R8, R14, c[0x0][0x248], RZ ;  /* 0x000092000e087a24 */ /* 0x000fc800078e02ff */
[----:B------:R-:W-:Y:S01]  /*07c0*/  IMAD R31, R25, R12, R8 ;  /* 0x0000000c191f7224 */ /* 0x000fe200078e0208 */
[----:B------:R-:W-:Y:S01]  /*07d0*/  MOV R5, RZ ;  /* 0x000000ff00057202 */ /* 0x000fe20000000f00 */
[----:B------:R-:W-:Y:S01]  /*07e0*/  CS2R R8, SRZ ;  /* 0x0000000000087805 */ /* 0x000fe2000001ff00 */
[----:B------:R-:W-:Y:S02]  /*07f0*/  MOV R24, RZ ;  /* 0x000000ff00187202 */ /* 0x000fe40000000f00 */
[----:B------:R-:W-:-:S03]  /*0800*/  IADD3 R11, R11, R31, RZ ;  /* 0x0000001f0b0b7210 */ /* 0x000fc60007ffe0ff */
[----:B------:R-:W-:Y:S05]  /*0810*/  @P0 BRA `(.L_x_2257) ;  /* 0x0000094000000947 */ /* 0x000fea0003800000 */
[----:B------:R-:W-:Y:S01]  /*0820*/  ISETP.NE.U32.AND P0, PT, RZ, c[0x0][0x558], PT ;  /* 0x00015600ff007a0c */ /* 0x000fe20003f05070 */
[----:B------:R0:W2:Y:S03]  /*0830*/  LDG.E R20, [R10.64+0x4] ;  /* 0x0000041a0a147981 */ /* 0x0000a6000c1e1900 */
[----:B------:R-:W-:Y:S01]  /*0840*/  ISETP.NE.AND.EX P0, PT, RZ, c[0x0][0x55c], PT, P0 ;  /* 0x00015700ff007a0c */ /* 0x000fe20003f05300 */
[----:B------:R0:W3:Y:S01]  /*0850*/  LDG.E R22, [R10.64] ;  /* 0x0000001a0a167981 */ /* 0x0000e2000c1e1900 */
[----:B------:R-:W-:-:S03]  /*0860*/  ULDC UR4, c[0x0][0x578] ;  /* 0x00015e0000047ab9 */ /* 0x000fc60000000800 */
[----:B------:R-:W4:Y:S01]  /*0870*/  LDG.E R24, [R6.64+0x4] ;  /* 0x0000041a06187981 */ /* 0x000f22000c1e1900 */
[----:B------:R-:W-:-:S03]  /*0880*/  USHF.R.S32.HI UR4, URZ, 0x1f, UR4 ;  /* 0x0000001f3f047899 */ /* 0x000fc60008011404 */
[----:B------:R0:W5:Y:S04]  /*0890*/  LDG.E R26, [R10.64+0x8] ;  /* 0x0000081a0a1a7981 */ /* 0x000168000c1e1900 */
[----:B------:R-:W5:Y:S01]  /*08a0*/  LDG.E R27, [R6.64] ;  /* 0x0000001a061b7981 */ /* 0x000f62000c1e1900 */
[----:B------:R-:W-:Y:S02]  /*08b0*/  @P0 IMAD R5, R14, c[0x0][0x578], RZ ;  /* 0x00015e000e050a24 */ /* 0x000fe400078e02ff */
[----:B------:R-:W-:Y:S01]  /*08c0*/  @P0 IMAD.MOV.U32 R9, RZ, RZ, c[0x0][0x578] ;  /* 0x00015e00ff090624 */ /* 0x000fe200078e00ff */
[----:B------:R-:W5:Y:S01]  /*08d0*/  LDG.E R31, [R6.64+0x8] ;  /* 0x0000081a061f7981 */ /* 0x000f62000c1e1900 */
[C---:B------:R-:W-:Y:S02]  /*08e0*/  @P0 IMAD R5, R12.reuse, UR4, R5 ;  /* 0x000000040c050c24 */ /* 0x040fe4000f8e0205 */
[----:B------:R-:W-:-:S05]  /*08f0*/  @P0 IMAD.WIDE.U32 R8, R12, R9, c[0x0][0x558] ;  /* 0x000156000c080625 */ /* 0x000fca00078e0009 */
[----:B------:R-:W-:-:S05]  /*0900*/  @P0 IADD3 R9, R9, R5, RZ ;  /* 0x0000000509090210 */ /* 0x000fca0007ffe0ff */
[----:B0-----:R-:W5:Y:S04]  /*0910*/  @P0 LDG.E R11, [R8.64] ;  /* 0x0000001a080b0981 */ /* 0x001f68000c1e1900 */
[----:B------:R-:W5:Y:S04]  /*0920*/  @P0 LDG.E R34, [R8.64+0x4] ;  /* 0x0000041a08220981 */ /* 0x000f68000c1e1900 */
[----:B------:R-:W5:Y:S01]  /*0930*/  @P0 LDG.E R35, [R8.64+0x8] ;  /* 0x0000081a08230981 */ /* 0x000f62000c1e1900 */
[----:B------:R-:W-:Y:S01]  /*0940*/  FMUL R30, R29, R29 ;  /* 0x0000001d1d1e7220 */ /* 0x000fe20000400000 */
[----:B--2---:R-:W-:-:S04]  /*0950*/  FMUL R5, R20, R3 ;  /* 0x0000000314057220 */ /* 0x004fc80000400000 */
[----:B---3--:R-:W-:Y:S01]  /*0960*/  FFMA R5, R22, R2, R5 ;  /* 0x0000000216057223 */ /* 0x008fe20000000005 */
[----:B----4-:R-:W-:-:S03]  /*0970*/  FMUL R10, R24, R3 ;  /* 0x00000003180a7220 */ /* 0x010fc60000400000 */
[----:B-----5:R-:W-:Y:S01]  /*0980*/  FFMA R5, R26, R4, R5 ;  /* 0x000000041a057223 */ /* 0x020fe20000000005 */
[----:B------:R-:W-:-:S03]  /*0990*/  FFMA R10, R27, R2, R10 ;  /* 0x000000021b0a7223 */ /* 0x000fc6000000000a */
[----:B------:R-:W-:Y:S01]  /*09a0*/  FMUL R28, R0, R5 ;  /* 0x00000005001c7220 */ /* 0x000fe20000400000 */
[----:B------:R-:W-:-:S04]  /*09b0*/  FFMA R10, R31, R4, R10 ;  /* 0x000000041f0a7223 */ /* 0x000fc8000000000a */
[----:B------:R-:W-:Y:S01]  /*09c0*/  FMNMX R32, RZ, R28, !PT ;  /* 0x0000001cff207209 */ /* 0x000fe20007800000 */
[----:B------:R-:W-:-:S04]  /*09d0*/  FADD R33, RZ, -R10 ;  /* 0x8000000aff217221 */ /* 0x000fc80000000000 */
[----:B------:R-:W-:-:S05]  /*09e0*/  FADD R5, R32, R33 ;  /* 0x0000002120057221 */ /* 0x000fca0000000000 */
[----:B------:R-:W-:Y:S01]  /*09f0*/  FMNMX R5, RZ, R5, !PT ;  /* 0x00000005ff057209 */ /* 0x000fe20007800000 */
[----:B------:R-:W-:Y:S01]  /*0a00*/  @P0 FADD R7, RZ, R11 ;  /* 0x0000000bff070221 */ /* 0x000fe20000000000 */
[----:B------:R-:W-:Y:S01]  /*0a10*/  @P0 FADD R6, RZ, R34 ;  /* 0x00000022ff060221 */ /* 0x000fe20000000000 */
[----:B------:R-:W-:Y:S01]  /*0a20*/  @P0 FADD R8, RZ, R35 ;  /* 0x00000023ff080221 */ /* 0x000fe20000000000 */
[----:B------:R-:W-:Y:S05]  /*0a30*/  @P0 BRA `(.L_x_2258) ;  /* 0x0000011000000947 */ /* 0x000fea0003800000 */
[----:B------:R-:W-:Y:S01]  /*0a40*/  ISETP.NE.U32.AND P0, PT, RZ, c[0x0][0x358], PT ;  /* 0x0000d600ff007a0c */ /* 0x000fe20003f05070 */
[----:B------:R-:W-:Y:S01]  /*0a50*/  CS2R R6, SRZ ;  /* 0x0000000000067805 */ /* 0x000fe2000001ff00 */
[----:B------:R-:W-:Y:S02]  /*0a60*/  MOV R8, RZ ;  /* 0x000000ff00087202 */ /* 0x000fe40000000f00 */
[----:B------:R-:W-:-:S13]  /*0a70*/  ISETP.NE.AND.EX P0, PT, RZ, c[0x0][0x35c], PT, P0 ;  /* 0x0000d700ff007a0c */ /* 0x000fda0003f05300 */
[----:B------:R-:W-:Y:S05]  /*0a80*/  @!P0 BRA `(.L_x_2258) ;  /* 0x000000c000008947 */ /* 0x000fea0003800000 */
[----:B------:R-:W-:Y:S01]  /*0a90*/  IMAD R7, R14, c[0x0][0x370], RZ ;  /* 0x0000dc000e077a24 */ /* 0x000fe200078e02ff */
[----:B------:R-:W-:-:S03]  /*0aa0*/  MOV R9, c[0x0][0x370] ;  /* 0x0000dc0000097a02 */ /* 0x000fc60000000f00 */
[C---:B------:R-:W-:Y:S02]  /*0ab0*/  IMAD R11, R12.reuse, UR17, R7 ;  /* 0x000000110c0b7c24 */ /* 0x040fe4000f8e0207 */
[----:B------:R-:W-:-:S04]  /*0ac0*/  IMAD.WIDE.U32 R6, R12, R9, c[0x0][0x358] ;  /* 0x0000d6000c067625 */ /* 0x000fc800078e0009 */
[----:B------:R-:W-:Y:S01]  /*0ad0*/  IMAD.IADD R11, R7, 0x1, R11 ;  /* 0x00000001070b7824 */ /* 0x000fe200078e020b */
[----:B------:R-:W-:-:S05]  /*0ae0*/  MOV R10, R6 ;  /* 0x00000006000a7202 */ /* 0x000fca0000000f00 */
[----:B------:R-:W2:Y:S04]  /*0af0*/  LDG.E R7, [R10.64] ;  /* 0x0000001a0a077981 */ /* 0x000ea8000c1e1900 */
[----:B------:R-:W3:Y:S04]  /*0b00*/  LDG.E R6, [R10.64+0x4] ;  /* 0x0000041a0a067981 */ /* 0x000ee8000c1e1900 */
[----:B------:R-:W4:Y:S01]  /*0b10*/  LDG.E R8, [R10.64+0x8] ;  /* 0x0000081a0a087981 */ /* 0x000f22000c1e1900 */
[----:B--2---:R-:W-:Y:S01]  /*0b20*/  FADD R7, RZ, R7 ;  /* 0x00000007ff077221 */ /* 0x004fe20000000000 */
[----:B---3--:R-:W-:Y:S01]  /*0b30*/  FADD R6, RZ, R6 ;  /* 0x00000006ff067221 */ /* 0x008fe20000000000 */
[----:B----4-:R-:W-:-:S03]  /*0b40*/  FADD R8, RZ, R8 ;  /* 0x00000008ff087221 */ /* 0x010fc60000000000 */
.L_x_2258:
[----:B------:R-:W-:Y:S01]  /*0b50*/  FFMA R6, R6, c[0x0][0x34c], RZ ;  /* 0x0000d30006067a23 */ /* 0x000fe200000000ff */
[-C--:B------:R-:W-:Y:S01]  /*0b60*/  FMUL R9, R3, R5.reuse ;  /* 0x0000000503097220 */ /* 0x080fe20000400000 */
[----:B------:R-:W0:Y:S01]  /*0b70*/  MUFU.RCP R11, R30 ;  /* 0x0000001e000b7308 */ /* 0x000e220000001000 */
[----:B------:R-:W-:Y:S01]  /*0b80*/  FFMA R7, R7, c[0x0][0x34c], RZ ;  /* 0x0000d30007077a23 */ /* 0x000fe200000000ff */
[----:B------:R-:W-:Y:S01]  /*0b90*/  FMUL R10, R2, R5 ;  /* 0x00000005020a7220 */ /* 0x000fe20000400000 */
[----:B------:R-:W-:Y:S01]  /*0ba0*/  FMUL R34, R6, R9 ;  /* 0x0000000906227220 */ /* 0x000fe20000400000 */
[----:B------:R-:W-:Y:S01]  /*0bb0*/  FFMA R8, R8, c[0x0][0x34c], RZ ;  /* 0x0000d30008087a23 */ /* 0x000fe200000000ff */
[----:B------:R-:W-:Y:S01]  /*0bc0*/  FSETP.GT.AND P3, PT, R28, RZ, PT ;  /* 0x000000ff1c00720b */ /* 0x000fe20003f64000 */
[----:B------:R-:W-:Y:S01]  /*0bd0*/  BSSY B4, `(.L_x_2259) ;  /* 0x0000010000047945 */ /* 0x000fe20003800000 */
[----:B------:R-:W-:Y:S01]  /*0be0*/  FFMA R9, R7, R10, R34 ;  /* 0x0000000a07097223 */ /* 0x000fe20000000022 */
[----:B------:R-:W-:Y:S01]  /*0bf0*/  FMUL R10, R4, R5 ;  /* 0x00000005040a7220 */ /* 0x000fe20000400000 */
[----:B------:R-:W-:-:S03]  /*0c00*/  FSETP.GT.AND P2, PT, R33, -R32, PT ;  /* 0x800000202100720b */ /* 0x000fc60003f44000 */
        /* <DEDUP_REMOVED lines=10> */
[----:B------:R-:W-:Y:S05]  /*0cb0*/  CALL.REL.NOINC `($__internal_44_$__cuda_sm3x_div_rn_noftz_f32_slowpath) ;  /* 0x0000105000007944 */ /* 0x000fea0003c00000 */
[----:B0-----:R-:W-:Y:S02]  /*0cc0*/  MOV R28, R9 ;  /* 0x00000009001c7202 */ /* 0x001fe40000000f00 */
.L_x_2260:
[----:B------:R-:W-:Y:S05]  /*0cd0*/  BSYNC B4 ;  /* 0x0000000000047941 */ /* 0x000fea0003800000 */
.L_x_2259:
        /* <DEDUP_REMOVED lines=12> */
[----:B------:R-:W-:Y:S05]  /*0da0*/  CALL.REL.NOINC `($__internal_44_$__cuda_sm3x_div_rn_noftz_f32_slowpath) ;  /* 0x00000f6000007944 */ /* 0x000fea0003c00000 */
[----:B0-----:R-:W-:Y:S02]  /*0db0*/  MOV R30, R9 ;  /* 0x00000009001e7202 */ /* 0x001fe40000000f00 */
.L_x_2262:
[----:B------:R-:W-:Y:S05]  /*0dc0*/  BSYNC B4 ;  /* 0x0000000000047941 */ /* 0x000fea0003800000 */
.L_x_2261:
        /* <DEDUP_REMOVED lines=13> */
[----:B------:R-:W-:Y:S05]  /*0ea0*/  CALL.REL.NOINC `($__internal_44_$__cuda_sm3x_div_rn_noftz_f32_slowpath) ;  /* 0x00000e6000007944 */ /* 0x000fea0003c00000 */
[----:B0-----:R-:W-:Y:S02]  /*0eb0*/  MOV R7, R9 ;  /* 0x0000000900077202 */ /* 0x001fe40000000f00 */
.L_x_2264:
[----:B------:R-:W-:Y:S05]  /*0ec0*/  BSYNC B4 ;  /* 0x0000000000047941 */ /* 0x000fea0003800000 */
.L_x_2263:
        /* <DEDUP_REMOVED lines=13> */
[----:B------:R-:W-:Y:S05]  /*0fa0*/  CALL.REL.NOINC `($__internal_44_$__cuda_sm3x_div_rn_noftz_f32_slowpath) ;  /* 0x00000d6000007944 */ /* 0x000fea0003c00000 */
[----:B0-----:R-:W-:Y:S02]  /*0fb0*/  IMAD.MOV.U32 R7, RZ, RZ, R9 ;  /* 0x000000ffff077224 */ /* 0x001fe400078e0009 */
.L_x_2266:
[----:B------:R-:W-:Y:S05]  /*0fc0*/  BSYNC B4 ;  /* 0x0000000000047941 */ /* 0x000fea0003800000 */
.L_x_2265:
[----:B------:R-:W-:Y:S01]  /*0fd0*/  FMUL R9, R3, R6 ;  /* 0x0000000603097220 */ /* 0x000fe20000400000 */
[----:B------:R-:W-:Y:S01]  /*0fe0*/  FADD R7, RZ, R7 ;  /* 0x00000007ff077221 */ /* 0x000fe20000000000 */
[----:B------:R-:W-:Y:S02]  /*0ff0*/  FADD R28, RZ, -R28 ;  /* 0x8000001cff1c7221 */ /* 0x000fe40000000000 */
[-C--:B------:R-:W-:Y:S01]  /*1000*/  FFMA R9, R2, R30.reuse, R9 ;  /* 0x0000001e02097223 */ /* 0x080fe20000000009 */
[----:B------:R-:W-:-:S03]  /*1010*/  FFMA R30, R5, R30, RZ ;  /* 0x0000001e051e7223 */ /* 0x000fc600000000ff */
[----:B------:R-:W-:-:S04]  /*1020*/  FFMA R9, R4, R7, R9 ;  /* 0x0000000704097223 */ /* 0x000fc80000000009 */
[----:B------:R-:W-:-:S05]  /*1030*/  FADD R9, RZ, R9 ;  /* 0x00000009ff097221 */ /* 0x000fca0000000000 */
[----:B------:R-:W-:-:S04]  /*1040*/  FSEL R9, R9, RZ, P2 ;  /* 0x000000ff09097208 */ /* 0x000fc80001000000 */
[----:B------:R-:W-:Y:S01]  /*1050*/  FSEL R11, R9, RZ, P3 ;  /* 0x000000ff090b7208 */ /* 0x000fe20001800000 */
[----:B------:R-:W-:Y:S01]  /*1060*/  FADD R29, RZ, -R9 ;  /* 0x80000009ff1d7221 */ /* 0x000fe20000000000 */
[C---:B------:R-:W-:Y:S01]  /*1070*/  FFMA R9, R5.reuse, R6, RZ ;  /* 0x0000000605097223 */ /* 0x040fe200000000ff */
[----:B------:R-:W-:Y:S02]  /*1080*/  FFMA R6, R5, R7, RZ ;  /* 0x0000000705067223 */ /* 0x000fe400000000ff */
[----:B------:R-:W-:Y:S01]  /*1090*/  FFMA R5, R27, R29, R30 ;  /* 0x0000001d1b057223 */ /* 0x000fe2000000001e */
[----:B------:R-:W-:Y:S01]  /*10a0*/  FFMA R7, R0, R11, RZ ;  /* 0x0000000b00077223 */ /* 0x000fe200000000ff */
[-C--:B------:R-:W-:Y:S01]  /*10b0*/  FFMA R9, R24, R29.reuse, R9 ;  /* 0x0000001d18097223 */ /* 0x080fe20000000009 */
[-C--:B------:R-:W-:Y:S01]  /*10c0*/  FFMA R31, R31, R29.reuse, R6 ;  /* 0x0000001d1f1f7223 */ /* 0x080fe20000000006 */
[C---:B------:R-:W-:Y:S01]  /*10d0*/  FFMA R24, R3.reuse, R29, RZ ;  /* 0x0000001d03187223 */ /* 0x040fe200000000ff */
[-C--:B------:R-:W-:Y:S01]  /*10e0*/  FFMA R5, R22, R7.reuse, R5 ;  /* 0x0000000716057223 */ /* 0x080fe20000000005 */
[-C--:B------:R-:W-:Y:S01]  /*10f0*/  FFMA R9, R20, R7.reuse, R9 ;  /* 0x0000000714097223 */ /* 0x080fe20000000009 */
[----:B------:R-:W-:Y:S01]  /*1100*/  FFMA R26, R26, R7, R31 ;  /* 0x000000071a1a7223 */ /* 0x000fe2000000001f */
[-C--:B------:R-:W-:Y:S01]  /*1110*/  FFMA R22, R2, R29.reuse, RZ ;  /* 0x0000001d02167223 */ /* 0x080fe200000000ff */
[----:B------:R-:W-:Y:S01]  /*1120*/  FFMA R27, R4, R29, RZ ;  /* 0x0000001d041b7223 */ /* 0x000fe200000000ff */
[-C--:B------:R-:W-:Y:S01]  /*1130*/  FFMA R8, R2, R7.reuse, RZ ;  /* 0x0000000702087223 */ /* 0x080fe200000000ff */
[-C--:B------:R-:W-:Y:S01]  /*1140*/  FFMA R20, R3, R7.reuse, RZ ;  /* 0x0000000703147223 */ /* 0x080fe200000000ff */
[----:B------:R-:W-:-:S02]  /*1150*/  FFMA R30, R4, R7, RZ ;  /* 0x00000007041e7223 */ /* 0x000fc400000000ff */
.L_x_2257:
[----:B------:R-:W-:Y:S05]  /*1160*/  BSYNC B3 ;  /* 0x0000000000037941 */ /* 0x000fea0003800000 */
.L_x_2256:
[----:B------:R-:W-:-:S04]  /*1170*/  ISETP.NE.U32.AND P0, PT, RZ, c[0x0][0x4a0], PT ;  /* 0x00012800ff007a0c */ /* 0x000fc80003f05070 */
        /* <DEDUP_REMOVED lines=8> */
[----:B------:R0:W-:Y:S01]  /*1200*/  RED.E.ADD.F32.FTZ.RN.STRONG.GPU [R6.64], RZ ;  /* 0x000000ff0600798e */ /* 0x0001e2000c10e79a */
[----:B------:R-:W-:Y:S05]  /*1210*/  BRA `(.L_x_2268) ;  /* 0x0000009000007947 */ /* 0x000fea0003800000 */
.L_x_2267:
[----:B------:R-:W-:-:S04]  /*1220*/  ISETP.NE.U32.AND P0, PT, RZ, c[0x0][0x2a0], PT ;  /* 0x0000a800ff007a0c */ /* 0x000fc80003f05070 */
[----:B------:R-:W-:-:S13]  /*1230*/  ISETP.NE.AND.EX P0, PT, RZ, c[0x0][0x2a4], PT, P0 ;  /* 0x0000a900ff007a0c */ /* 0x000fda0003f05300 */
[----:B------:R-:W-:Y:S05]  /*1240*/  @!P0 BRA `(.L_x_2268) ;  /* 0x0000006000008947 */ /* 0x000fea0003800000 */
[----:B------:R-:W-:Y:S01]  /*1250*/  IMAD R6, R14, c[0x0][0x2b8], RZ ;  /* 0x0000ae000e067a24 */ /* 0x000fe200078e02ff */
[----:B------:R-:W-:-:S03]  /*1260*/  MOV R7, c[0x0][0x2b8] ;  /* 0x0000ae0000077a02 */ /* 0x000fc60000000f00 */
[----:B------:R-:W-:Y:S02]  /*1270*/  IMAD R21, R21, R12, R6 ;  /* 0x0000000c15157224 */ /* 0x000fe400078e0206 */
[----:B------:R-:W-:-:S04]  /*1280*/  IMAD.WIDE.U32 R6, R12, R7, c[0x0][0x2a0] ;  /* 0x0000a8000c067625 */ /* 0x000fc800078e0007 */
[----:B------:R-:W-:-:S05]  /*1290*/  IMAD.IADD R7, R21, 0x1, R7 ;  /* 0x0000000115077824 */ /* 0x000fca00078e0207 */
[----:B------:R0:W-:Y:S02]  /*12a0*/  RED.E.ADD.F32.FTZ.RN.STRONG.GPU [R6.64], RZ ;  /* 0x000000ff0600798e */ /* 0x0001e4000c10e79a */
.L_x_2268:
[----:B------:R-:W-:-:S04]  /*12b0*/  ISETP.NE.U32.AND P0, PT, RZ, c[0x0][0x518], PT ;  /* 0x00014600ff007a0c */ /* 0x000fc80003f05070 */
[----:B------:R-:W-:-:S13]  /*12c0*/  ISETP.NE.AND.EX P0, PT, RZ, c[0x0][0x51c], PT, P0 ;  /* 0x00014700ff007a0c */ /* 0x000fda0003f05300 */
[----:B------:R-:W-:Y:S05]  /*12d0*/  @!P0 BRA `(.L_x_2269) ;  /* 0x0000004000008947 */ /* 0x000fea0003800000 */
[----:B0-----:R-:W-:Y:S02]  /*12e0*/  MOV R6, UR24 ;  /* 0x0000001800067c02 */ /* 0x001fe40008000f00 */
[----:B------:R-:W-:-:S05]  /*12f0*/  MOV R7, UR25 ;  /* 0x0000001900077c02 */ /* 0x000fca0008000f00 */
[----:B------:R0:W-:Y:S01]  /*1300*/  RED.E.ADD.F32.FTZ.RN.STRONG.GPU [R6.64], RZ ;  /* 0x000000ff0600798e */ /* 0x0001e2000c10e79a */
[----:B------:R-:W-:Y:S05]  /*1310*/  BRA `(.L_x_2270) ;  /* 0x0000006000007947 */ /* 0x000fea0003800000 */
.L_x_2269:
[----:B------:R-:W-:-:S04]  /*1320*/  ISETP.NE.U32.AND P1, PT, RZ, c[0x0][0x318], PT ;  /* 0x0000c600ff007a0c */ /* 0x000fc80003f25070 */
[----:B------:R-:W-:-:S13]  /*1330*/  ISETP.NE.AND.EX P1, PT, RZ, c[0x0][0x31c], PT, P1 ;  /* 0x0000c700ff007a0c */ /* 0x000fda0003f25310 */
[----:B------:R-:W-:Y:S05]  /*1340*/  @!P1 BRA `(.L_x_2270) ;  /* 0x0000003000009947 */ /* 0x000fea0003800000 */
[----:B0-----:R-:W-:Y:S01]  /*1350*/  MOV R6, UR6 ;  /* 0x0000000600067c02 */ /* 0x001fe20008000f00 */
[----:B------:R-:W-:-:S05]  /*1360*/  IMAD.U32 R7, RZ, RZ, UR7 ;  /* 0x00000007ff077e24 */ /* 0x000fca000f8e00ff */
[----:B------:R0:W-:Y:S02]  /*1370*/  RED.E.ADD.F32.FTZ.RN.STRONG.GPU [R6.64], RZ ;  /* 0x000000ff0600798e */ /* 0x0001e4000c10e79a */
.L_x_2270:
[----:B------:R-:W-:Y:S01]  /*1380*/  FFMA R5, RZ, R16, R5 ;  /* 0x00000010ff057223 */ /* 0x000fe20000000005 */
[----:B------:R-:W-:Y:S01]  /*1390*/  FFMA R9, RZ, R18, R9 ;  /* 0x00000012ff097223 */ /* 0x000fe20000000009 */
[----:B------:R-:W-:Y:S01]  /*13a0*/  FFMA R26, RZ, R19, R26 ;  /* 0x00000013ff1a7223 */ /* 0x000fe2000000001a */
[----:B------:R-:W-:Y:S01]  /*13b0*/  FFMA R2, RZ, R2, RZ ;  /* 0x00000002ff027223 */ /* 0x000fe200000000ff */
[----:B------:R-:W-:Y:S01]  /*13c0*/  FFMA R3, RZ, R3, RZ ;  /* 0x00000003ff037223 */ /* 0x000fe200000000ff */
[----:B------:R-:W-:Y:S01]  /*13d0*/  FFMA R4, RZ, R4, RZ ;  /* 0x00000004ff047223 */ /* 0x000fe200000000ff */
[----:B------:R-:W-:Y:S01]  /*13e0*/  FADD R5, RZ, R5 ;  /* 0x00000005ff057221 */ /* 0x000fe20000000000 */
[----:B------:R-:W-:Y:S01]  /*13f0*/  FADD R9, RZ, R9 ;  /* 0x00000009ff097221 */ /* 0x000fe20000000000 */
[----:B------:R-:W-:Y:S01]  /*1400*/  FADD R21, RZ, R26 ;  /* 0x0000001aff157221 */ /* 0x000fe20000000000 */
[----:B------:R-:W-:Y:S05]  /*1410*/  @!P0 BRA `(.L_x_2271) ;  /* 0x000000d000008947 */ /* 0x000fea0003800000 */
[----:B------:R-:W-:Y:S01]  /*1420*/  ULDC UR4, c[0x0][0x538] ;  /* 0x00014e0000047ab9 */ /* 0x000fe20000000800 */
[----:B------:R-:W-:Y:S01]  /*1430*/  MOV R10, UR8 ;  /* 0x00000008000a7c02 */ /* 0x000fe20008000f00 */
[----:B------:R-:W-:Y:S01]  /*1440*/  ULDC UR14, c[0x0][0x518] ;  /* 0x00014600000e7ab9 */ /* 0x000fe20000000800 */
[----:B------:R-:W-:Y:S01]  /*1450*/  MOV R11, UR9 ;  /* 0x00000009000b7c02 */ /* 0x000fe20008000f00 */
[----:B------:R-:W-:Y:S01]  /*1460*/  UIADD3 UR4, UR4, UR14, URZ ;  /* 0x0000000e04047290 */ /* 0x000fe2000fffe03f */
[----:B0-----:R-:W-:-:S02]  /*1470*/  MOV R7, UR5 ;  /* 0x0000000500077c02 */ /* 0x001fc40008000f00 */
[----:B------:R-:W-:Y:S01]  /*1480*/  MOV R18, c[0x0][0x518] ;  /* 0x0001460000127a02 */ /* 0x000fe20000000f00 */
[----:B------:R0:W-:Y:S01]  /*1490*/  RED.E.ADD.F32.FTZ.RN.STRONG.GPU [R10.64], R21 ;  /* 0x000000150a00798e */ /* 0x0001e2000c10e79a */
[----:B------:R-:W-:Y:S01]  /*14a0*/  MOV R19, c[0x0][0x51c] ;  /* 0x0001470000137a02 */ /* 0x000fe20000000f00 */
[----:B------:R-:W-:-:S05]  /*14b0*/  IMAD.U32 R6, RZ, RZ, UR4 ;  /* 0x00000004ff067e24 */ /* 0x000fca000f8e00ff */
[----:B------:R0:W-:Y:S04]  /*14c0*/  RED.E.ADD.F32.FTZ.RN.STRONG.GPU [R6.64], R9 ;  /* 0x000000090600798e */ /* 0x0001e8000c10e79a */
[----:B------:R0:W-:Y:S01]  /*14d0*/  RED.E.ADD.F32.FTZ.RN.STRONG.GPU [R18.64], R5 ;  /* 0x000000051200798e */ /* 0x0001e2000c10e79a */
[----:B------:R-:W-:Y:S05]  /*14e0*/  BRA `(.L_x_2272) ;  /* 0x000000e000007947 */ /* 0x000fea0003800000 */
.L_x_2271:
[----:B------:R-:W-:-:S04]  /*14f0*/  ISETP.NE.U32.AND P0, PT, RZ, c[0x0][0x318], PT ;  /* 0x0000c600ff007a0c */ /* 0x000fc80003f05070 */
[----:B------:R-:W-:-:S13]  /*1500*/  ISETP.NE.AND.EX P0, PT, RZ, c[0x0][0x31c], PT, P0 ;  /* 0x0000c700ff007a0c */ /* 0x000fda0003f05300 */
[----:B------:R-:W-:Y:S05]  /*1510*/  @!P0 BRA `(.L_x_2272) ;  /* 0x000000b000008947 */ /* 0x000fea0003800000 */
[----:B------:R-:W-:Y:S01]  /*1520*/  UMOV UR14, UR12 ;  /* 0x0000000c000e7c82 */ /* 0x000fe20008000000 */
[----:B0-----:R-:W-:Y:S01]  /*1530*/  MOV R6, UR10 ;  /* 0x0000000a00067c02 */ /* 0x001fe20008000f00 */
[----:B------:R-:W-:Y:S01]  /*1540*/  UMOV UR15, UR23 ;  /* 0x00000017000f7c82 */ /* 0x000fe20008000000 */
[----:B------:R-:W-:Y:S01]  /*1550*/  IMAD.U32 R7, RZ, RZ, UR11 ;  /* 0x0000000bff077e24 */ /* 0x000fe2000f8e00ff */
[----:B------:R-:W-:Y:S01]  /*1560*/  MOV R10, UR14 ;  /* 0x0000000e000a7c02 */ /* 0x000fe20008000f00 */
[----:B------:R-:W-:Y:S01]  /*1570*/  IMAD.MOV.U32 R19, RZ, RZ, c[0x0][0x31c] ;  /* 0x0000c700ff137624 */ /* 0x000fe200078e00ff */
[----:B------:R-:W-:Y:S02]  /*1580*/  MOV R11, UR15 ;  /* 0x0000000f000b7c02 */ /* 0x000fe40008000f00 */
[----:B------:R-:W-:Y:S01]  /*1590*/  MOV R18, c[0x0][0x318] ;  /* 0x0000c60000127a02 */ /* 0x000fe20000000f00 */
[----:B------:R0:W-:Y:S04]  /*15a0*/  RED.E.ADD.F32.FTZ.RN.STRONG.GPU [R6.64], R21 ;  /* 0x000000150600798e */ /* 0x0001e8000c10e79a */
[----:B------:R0:W-:Y:S04]  /*15b0*/  RED.E.ADD.F32.FTZ.RN.STRONG.GPU [R10.64], R9 ;  /* 0x000000090a00798e */ /* 0x0001e8000c10e79a */
[----:B------:R0:W-:Y:S02]  /*15c0*/  RED.E.ADD.F32.FTZ.RN.STRONG.GPU [R18.64], R5 ;  /* 0x000000051200798e */ /* 0x0001e4000c10e79a */
.L_x_2272:
        /* <DEDUP_REMOVED lines=16> */
.L_x_2273:
[----:B------:R-:W-:-:S04]  /*16d0*/  ISETP.NE.U32.AND P0, PT, RZ, c[0x0][0x230], PT ;  /* 0x00008c00ff007a0c */ /* 0x000fc80003f05070 */
[----:B------:R-:W-:-:S13]  /*16e0*/  ISETP.NE.AND.EX P0, PT, RZ, c[0x0][0x234], PT, P0 ;  /* 0x00008d00ff007a0c */ /* 0x000fda0003f05300 */
[----:B------:R-:W-:Y:S05]  /*16f0*/  @!P0 BRA `(.L_x_2274) ;  /* 0x0000008000008947 */ /* 0x000fea0003800000 */
[----:B------:R-:W-:Y:S01]  /*1700*/  MOV R7, c[0x0][0x248] ;  /* 0x0000920000077a02 */ /* 0x000fe20000000f00 */
[----:B------:R-:W-:-:S04]  /*1710*/  IMAD R5, R14, c[0x0][0x248], RZ ;  /* 0x000092000e057a24 */ /* 0x000fc800078e02ff */
[----:B------:R-:W-:Y:S02]  /*1720*/  IMAD R5, R25, R12, R5 ;  /* 0x0000000c19057224 */ /* 0x000fe400078e0205 */
[----:B------:R-:W-:-:S04]  /*1730*/  IMAD.WIDE.U32 R6, R12, R7, c[0x0][0x230] ;  /* 0x00008c000c067625 */ /* 0x000fc800078e0007 */
[----:B------:R-:W-:-:S05]  /*1740*/  IMAD.IADD R7, R5, 0x1, R7 ;  /* 0x0000000105077824 */ /* 0x000fca00078e0207 */
[----:B------:R0:W-:Y:S04]  /*1750*/  RED.E.ADD.F32.FTZ.RN.STRONG.GPU [R6.64], R9 ;  /* 0x000000090600798e */ /* 0x0001e8000c10e79a */
[----:B------:R0:W-:Y:S04]  /*1760*/  RED.E.ADD.F32.FTZ.RN.STRONG.GPU [R6.64+0x4], R11 ;  /* 0x0000040b0600798e */ /* 0x0001e8000c10e79a */
[----:B------:R0:W-:Y:S02]  /*1770*/  RED.E.ADD.F32.FTZ.RN.STRONG.GPU [R6.64+0x8], R19 ;  /* 0x000008130600798e */ /* 0x0001e4000c10e79a */
.L_x_2274:
        /* <DEDUP_REMOVED lines=13> */
.L_x_2275:
[----:B------:R-:W-:-:S04]  /*1850*/  ISETP.NE.U32.AND P0, PT, RZ, c[0x0][0x1f8], PT ;  /* 0x00007e00ff007a0c */ /* 0x000fc80003f05070 */
[----:B------:R-:W-:-:S13]  /*1860*/  ISETP.NE.AND.EX P0, PT, RZ, c[0x0][0x1fc], PT, P0 ;  /* 0x00007f00ff007a0c */ /* 0x000fda0003f05300 */
[----:B------:R-:W-:Y:S05]  /*1870*/  @!P0 BRA `(.L_x_2276) ;  /* 0x0000008000008947 */ /* 0x000fea0003800000 */
[----:B0-----:R-:W-:Y:S01]  /*1880*/  MOV R7, c[0x0][0x210] ;  /* 0x0000840000077a02 */ /* 0x001fe20000000f00 */
[----:B------:R-:W-:-:S04]  /*1890*/  IMAD R5, R14, c[0x0][0x210], RZ ;  /* 0x000084000e057a24 */ /* 0x000fc800078e02ff */
[----:B------:R-:W-:Y:S02]  /*18a0*/  IMAD R5, R17, R12, R5 ;  /* 0x0000000c11057224 */ /* 0x000fe400078e0205 */
[----:B------:R-:W-:-:S04]  /*18b0*/  IMAD.WIDE.U32 R6, R12, R7, c[0x0][0x1f8] ;  /* 0x00007e000c067625 */ /* 0x000fc800078e0007 */
[----:B------:R-:W-:-:S05]  /*18c0*/  IMAD.IADD R7, R5, 0x1, R7 ;  /* 0x0000000105077824 */ /* 0x000fca00078e0207 */
[----:B------:R0:W-:Y:S04]  /*18d0*/  RED.E.ADD.F32.FTZ.RN.STRONG.GPU [R6.64], R2 ;  /* 0x000000020600798e */ /* 0x0001e8000c10e79a */
[----:B------:R0:W-:Y:S04]  /*18e0*/  RED.E.ADD.F32.FTZ.RN.STRONG.GPU [R6.64+0x4], R3 ;  /* 0x000004030600798e */ /* 0x0001e8000c10e79a */
[----:B------:R0:W-:Y:S02]  /*18f0*/  RED.E.ADD.F32.FTZ.RN.STRONG.GPU [R6.64+0x8], R4 ;  /* 0x000008040600798e */ /* 0x0001e4000c10e79a */
.L_x_2276:
        /* <DEDUP_REMOVED lines=16> */
.L_x_2277:
        /* <DEDUP_REMOVED lines=8> */
[----:B------:R0:W-:Y:S04]  /*1a80*/  RED.E.ADD.F32.FTZ.RN.STRONG.GPU [R2.64], R7 ;  /* 0x000000070200798e */ /* 0x0001e8000c10e79a */
[----:B------:R0:W-:Y:S04]  /*1a90*/  RED.E.ADD.F32.FTZ.RN.STRONG.GPU [R2.64+0x4], R9 ;  /* 0x000004090200798e */ /* 0x0001e8000c10e79a */
[----:B------:R0:W-:Y:S02]  /*1aa0*/  RED.E.ADD.F32.FTZ.RN.STRONG.GPU [R2.64+0x8], R27 ;  /* 0x0000081b0200798e */ /* 0x0001e4000c10e79a */
.L_x_2255:
[----:B------:R-:W-:Y:S05]  /*1ab0*/  BSYNC B2 ;  /* 0x0000000000027941 */ /* 0x000fea0003800000 */
.L_x_2254:
[----:B------:R-:W-:Y:S01]  /*1ac0*/  ISETP.NE.U32.AND P0, PT, RZ, c[0x0][0x468], PT ;  /* 0x00011a00ff007a0c */ /* 0x000fe20003f05070 */
[----:B0-----:R-:W-:-:S03]  /*1ad0*/  FADD R7, RZ, R28 ;  /* 0x0000001cff077221 */ /* 0x001fc60000000000 */
        /* <DEDUP_REMOVED lines=10> */
[----:B------:R0:W-:Y:S01]  /*1b80*/  RED.E.ADD.F32.FTZ.RN.STRONG.GPU [R2.64], R7 ;  /* 0x000000070200798e */ /* 0x0001e2000c10e79a */
[----:B------:R-:W-:Y:S05]  /*1b90*/  BRA `(.L_x_2253) ;  /* 0x0000009000007947 */ /* 0x000fea0003800000 */
.L_x_2278:
        /* <DEDUP_REMOVED lines=8> */
[----:B------:R0:W-:Y:S02]  /*1c20*/  RED.E.ADD.F32.FTZ.RN.STRONG.GPU [R2.64], R7 ;  /* 0x000000070200798e */ /* 0x0001e4000c10e79a */
.L_x_2253:
[----:B------:R-:W-:Y:S05]  /*1c30*/  BSYNC B1 ;  /* 0x0000000000017941 */ /* 0x000fea0003800000 */
.L_x_2252:
[----:B------:R-:W-:Y:S02]  /*1c40*/  ULDC UR14, c[0x0][0x0] ;  /* 0x00000000000e7ab9 */ /* 0x000fe40000000800 */
[----:B------:R-:W-:Y:S02]  /*1c50*/  ULDC UR15, c[0x0][0xc] ;  /* 0x00000300000f7ab9 */ /* 0x000fe40000000800 */
        /* <DEDUP_REMOVED lines=9> */
.L_x_2279:
[----:B------:R-:W-:Y:S05]  /*1cf0*/  BSYNC B0 ;  /* 0x0000000000007941 */ /* 0x000fea0003800000 */
.L_x_2251:
[----:B------:R-:W-:Y:S05]  /*1d00*/  EXIT ;  /* 0x000000000000794d */ /* 0x000fea0003800000 */
        .weak           $__internal_44_$__cuda_sm3x_div_rn_noftz_f32_slowpath
        .type           $__internal_44_$__cuda_sm3x_div_rn_noftz_f32_slowpath,@function
        .size           $__internal_44_$__cuda_sm3x_div_rn_noftz_f32_slowpath,(.L_x_2458 - $__internal_44_$__cuda_sm3x_div_rn_noftz_f32_slowpath)
$__internal_44_$__cuda_sm3x_div_rn_noftz_f32_slowpath:
        /* <DEDUP_REMOVED lines=34> */
.L_x_2282:
[----:B------:R-:W-:Y:S01]  /*1f30*/  LEA R35, R11, 0xc0800000, 0x17 ;  /* 0xc08000000b237811 */ /* 0x000fe200078eb8ff */
[----:B------:R-:W-:Y:S01]  /*1f40*/  BSSY B6, `(.L_x_2287) ;  /* 0x0000036000067945 */ /* 0x000fe20003800000 */
[----:B------:R-:W-:-:S03]  /*1f50*/  IADD3 R34, R34, -0x7f, RZ ;  /* 0xffffff8122227810 */ /* 0x000fc60007ffe0ff */
[----:B------:R-:W-:Y:S02]  /*1f60*/  IMAD.IADD R36, R10, 0x1, -R35 ;  /* 0x000000010a247824 */ /* 0x000fe400078e0a23 */
[C---:B------:R-:W-:Y:S01]  /*1f70*/  IMAD R9, R34.reuse, -0x800000, R9 ;  /* 0xff80000022097824 */ /* 0x040fe200078e0209 */
[----:B------:R-:W-:Y:S01]  /*1f80*/  IADD3 R34, R34, 0x7f, -R11 ;  /* 0x0000007f22227810 */ /* 0x000fe20007ffe80b */
[----:B------:R-:W0:Y:S01]  /*1f90*/  MUFU.RCP R10, R36 ;  /* 0x00000024000a7308 */ /* 0x000e220000001000 */
[----:B------:R-:W-:Y:S02]  /*1fa0*/  FADD.FTZ R38, -R36, -RZ ;  /* 0x800000ff24267221 */ /* 0x000fe40000010100 */
[----:B------:R-:W-:Y:S02]  /*1fb0*/  IADD3 R34, R34, R33, RZ ;  /* 0x0000002122227210 */ /* 0x000fe40007ffe0ff */
        /* <DEDUP_REMOVED lines=24> */
[C---:B------:R-:W-:Y:S02]  /*2140*/  ISETP.NE.AND P4, PT, R36.reuse, RZ, PT ;  /* 0x000000ff2400720c */ /* 0x040fe40003f85270 */
        /* <DEDUP_REMOVED lines=13> */
[----:B------:R-:W-:-:S05]  /*2220*/  LOP3.LUT R11, R11, R10, RZ, 0xc0, !PT ;  /* 0x0000000a0b0b7212 */ /* 0x000fca00078ec0ff */
[----:B------:R-:W-:-:S05]  /*2230*/  IMAD.IADD R34, R34, 0x1, R11 ;  /* 0x0000000122227824 */ /* 0x000fca00078e020b */
[----:B------:R-:W-:Y:S01]  /*2240*/  LOP3.LUT R9, R34, R9, RZ, 0xfc, !PT ;  /* 0x0000000922097212 */ /* 0x000fe200078efcff */
[----:B------:R-:W-:Y:S05]  /*2250*/  BRA `(.L_x_2290) ;  /* 0x0000004000007947 */ /* 0x000fea0003800000 */
.L_x_2289:
[----:B------:R-:W-:-:S04]  /*2260*/  LOP3.LUT R9, R9, 0x80000000, RZ, 0xc0, !PT ;  /* 0x8000000009097812 */ /* 0x000fc800078ec0ff */
[----:B------:R-:W-:Y:S01]  /*2270*/  LOP3.LUT R9, R9, 0x7f800000, RZ, 0xfc, !PT ;  /* 0x7f80000009097812 */ /* 0x000fe200078efcff */
[----:B------:R-:W-:Y:S05]  /*2280*/  BRA `(.L_x_2290) ;  /* 0x0000001000007947 */ /* 0x000fea0003800000 */
.L_x_2288:
[----:B------:R-:W-:Y:S02]  /*2290*/  LEA R9, R34, R9, 0x17 ;  /* 0x0000000922097211 */ /* 0x000fe400078eb8ff */
.L_x_2290:
[----:B------:R-:W-:Y:S05]  /*22a0*/  BSYNC B6 ;  /* 0x0000000000067941 */ /* 0x000fea0003800000 */
.L_x_2287:
[----:B------:R-:W-:Y:S05]  /*22b0*/  BRA `(.L_x_2291) ;  /* 0x0000008000007947 */ /* 0x000fea0003800000 */
.L_x_2286:
[----:B------:R-:W-:-:S04]  /*22c0*/  LOP3.LUT R9, R10, 0x80000000, R9, 0x48, !PT ;  /* 0x800000000a097812 */ /* 0x000fc800078e4809 */
[----:B------:R-:W-:Y:S01]  /*22d0*/  LOP3.LUT R9, R9, 0x7f800000, RZ, 0xfc, !PT ;  /* 0x7f80000009097812 */ /* 0x000fe200078efcff */
[----:B------:R-:W-:Y:S05]  /*22e0*/  BRA `(.L_x_2291) ;  /* 0x0000005000007947 */ /* 0x000fea0003800000 */
.L_x_2285:
[----:B------:R-:W-:Y:S01]  /*22f0*/  LOP3.LUT R9, R10, 0x80000000, R9, 0x48, !PT ;  /* 0x800000000a097812 */ /* 0x000fe200078e4809 */
[----:B------:R-:W-:Y:S05]  /*2300*/  BRA `(.L_x_2291) ;  /* 0x0000003000007947 */ /* 0x000fea0003800000 */
.L_x_2284:
[----:B------:R-:W0:Y:S01]  /*2310*/  MUFU.RSQ R9, -QNAN ;  /* 0xffc0000000097908 */ /* 0x000e220000001400 */
[----:B------:R-:W-:Y:S05]  /*2320*/  BRA `(.L_x_2291) ;  /* 0x0000001000007947 */ /* 0x000fea0003800000 */
.L_x_2283:
[----:B------:R-:W-:Y:S02]  /*2330*/  FADD.FTZ R9, R9, R10 ;  /* 0x0000000a09097221 */ /* 0x000fe40000010000 */
.L_x_2291:
[----:B------:R-:W-:Y:S05]  /*2340*/  BSYNC B5 ;  /* 0x0000000000057941 */ /* 0x000fea0003800000 */
.L_x_2281:
[----:B------:R-:W-:Y:S02]  /*2350*/  MOV R10, R32 ;  /* 0x00000020000a7202 */ /* 0x000fe40000000f00 */
[----:B------:R-:W-:-:S04]  /*2360*/  MOV R11, 0x0 ;  /* 0x00000000000b7802 */ /* 0x000fc80000000f00 */
[----:B------:R-:W-:Y:S05]  /*2370*/  RET.REL.NODEC R10 `(apply_soft_restitution_ground_cuda_kernel_backward) ;  /* 0xffffdc800a007950 */ /* 0x000fea0003c3ffff */
.L_x_2292:
        /* <DEDUP_REMOVED lines=16> */
.L_x_2458:


//--------------------- .text.apply_soft_restitution_ground_cuda_kernel_forward --------------------------
	.section	.text.apply_soft_restitution_ground_cuda_kernel_forward,"ax",@progbits
	.sectioninfo	@"SHI_REGISTERS=26"
	.align	128
        .global         apply_soft_restitution_ground_cuda_kernel_forward
        .type           apply_soft_restitution_ground_cuda_kernel_forward,@function
        .size           apply_soft_restitution_ground_cuda_kernel_forward,(.L_x_2459 - apply_soft_restitution_ground_cuda_kernel_forward)
        .other          apply_soft_restitution_ground_cuda_kernel_forward,@"STO_CUDA_ENTRY STV_DEFAULT"
apply_soft_restitution_ground_cuda_kernel_forward:
.text.apply_soft_restitution_ground_cuda_kernel_forward:
        /* <DEDUP_REMOVED lines=11> */
[----:B------:R-:W-:Y:S01]  /*00b0*/  IMAD.MOV.U32 R6, RZ, RZ, R4 ;  /* 0x000000ffff067224 */ /* 0x000fe200078e0004 */
[----:B------:R-:W-:Y:S01]  /*00c0*/  USHF.R.S32.HI UR10, URZ, 0x1f, UR16 ;  /* 0x0000001f3f0a7899 */ /* 0x000fe20008011410 */
[----:B------:R-:W-:Y:S01]  /*00d0*/  FADD R7, RZ, -c[0x0][0x308] ;  /* 0x8000c200ff077621 */ /* 0x000fe20000000000 */
[----:B------:R-:W-:Y:S02]  /*00e0*/  UIADD3 UR16, UP0, UR16, UR6, URZ ;  /* 0x0000000610107290 */ /* 0x000fe4000ff1e03f */
[----:B------:R-:W-:Y:S02]  /*00f0*/  ULDC UR15, c[0x0][0x330] ;  /* 0x0000cc00000f7ab9 */ /* 0x000fe40000000800 */
[----:B------:R-:W-:-:S02]  /*0100*/  UIADD3.X UR17, UR10, UR7, URZ, UP0, !UPT ;  /* 0x000000070a117290 */ /* 0x000fc400087fe43f */
[----:B------:R-:W-:Y:S02]  /*0110*/  UIADD3 UR20, UP0, UR16, UR15, URZ ;  /* 0x0000000f10147290 */ /* 0x000fe4000ff1e03f */
[----:B------:R-:W-:Y:S02]  /*0120*/  ULDC UR6, c[0x0][0x0] ;  /* 0x0000000000067ab9 */ /* 0x000fe40000000800 */
[----:B------:R-:W-:Y:S02]  /*0130*/  ULDC UR7, c[0x0][0xc] ;  /* 0x0000030000077ab9 */ /* 0x000fe40000000800 */
[----:B------:R-:W-:Y:S02]  /*0140*/  UIADD3.X UR21, UR10, UR17, URZ, UP0, !UPT ;  /* 0x000000110a157290 */ /* 0x000fe400087fe43f */
[----:B------:R-:W-:Y:S02]  /*0150*/  UIMAD.WIDE.U32 UR6, UR6, UR7, URZ ;  /* 0x00000007060672a5 */ /* 0x000fe4000f8e003f */
[----:B------:R-:W-:-:S02]  /*0160*/  UIADD3 UR15, UP0, UR20, UR15, URZ ;  /* 0x0000000f140f7290 */ /* 0x000fc4000ff1e03f */
[----:B------:R-:W-:Y:S02]  /*0170*/  ULDC UR5, c[0x0][0x2f0] ;  /* 0x0000bc0000057ab9 */ /* 0x000fe40000000800 */
[----:B------:R-:W-:Y:S02]  /*0180*/  ULDC UR8, c[0x0][0x210] ;  /* 0x0000840000087ab9 */ /* 0x000fe40000000800 */
[----:B------:R-:W-:Y:S02]  /*0190*/  ULDC UR9, c[0x0][0x248] ;  /* 0x0000920000097ab9 */ /* 0x000fe40000000800 */
[----:B------:R-:W-:Y:S02]  /*01a0*/  ULDC UR11, c[0x0][0x2b8] ;  /* 0x0000ae00000b7ab9 */ /* 0x000fe40000000800 */
[----:B------:R-:W-:Y:S02]  /*01b0*/  ULDC UR12, c[0x0][0x370] ;  /* 0x0000dc00000c7ab9 */ /* 0x000fe40000000800 */
[----:B------:R-:W-:-:S02]  /*01c0*/  UMOV UR4, URZ ;  /* 0x0000003f00047c82 */ /* 0x000fc40008000000 */
        /* <DEDUP_REMOVED lines=9> */
[----:B------:R-:W-:Y:S02]  /*0260*/  UIADD3 UR4, UR7, UR4, URZ ;  /* 0x0000000407047290 */ /* 0x000fe4000fffe03f */
[----:B------:R-:W-:Y:S02]  /*0270*/  UIADD3.X UR10, UR10, UR21, URZ, UP0, !UPT ;  /* 0x000000150a0a7290 */ /* 0x000fe400087fe43f */
[----:B------:R-:W-:-:S02]  /*0280*/  ULDC.64 UR18, c[0x0][0x118] ;  /* 0x0000460000127ab9 */ /* 0x000fc40000000a00 */
.L_x_2300:
[----:B------:R-:W-:Y:S02]  /*0290*/  SHF.R.S32.HI R8, RZ, 0x1f, R6 ;  /* 0x0000001fff087819 */ /* 0x000fe40000011406 */
[----:B0-----:R-:W-:-:S03]  /*02a0*/  MOV R3, c[0x0][0x2f0] ;  /* 0x0000bc0000037a02 */ /* 0x001fc60000000f00 */
[----:B------:R-:W-:Y:S02]  /*02b0*/  IMAD R9, R8, c[0x0][0x2f0], RZ ;  /* 0x0000bc0008097a24 */ /* 0x000fe400078e02ff */
[----:B------:R-:W-:-:S04]  /*02c0*/  IMAD.WIDE.U32 R2, R6, R3, c[0x0][0x2d0] ;  /* 0x0000b40006027625 */ /* 0x000fc800078e0003 */
[----:B------:R-:W-:-:S04]  /*02d0*/  IMAD R9, R6, UR5, R9 ;  /* 0x0000000506097c24 */ /* 0x000fc8000f8e0209 */
[----:B------:R-:W-:-:S05]  /*02e0*/  IMAD.IADD R3, R3, 0x1, R9 ;  /* 0x0000000103037824 */ /* 0x000fca00078e0209 */
[----:B------:R-:W2:Y:S01]  /*02f0*/  LDG.E R2, [R2.64] ;  /* 0x0000001202027981 */ /* 0x000ea2000c1e1900 */
[----:B------:R-:W-:Y:S01]  /*0300*/  YIELD ;  /* 0x0000000000007946 */ /* 0x000fe20003800000 */
[----:B--2---:R-:W-:-:S04]  /*0310*/  LOP3.LUT R0, R2, 0x1, RZ, 0xc0, !PT ;  /* 0x0000000102007812 */ /* 0x004fc800078ec0ff */
[----:B------:R-:W-:-:S13]  /*0320*/  ISETP.NE.U32.AND P0, PT, R0, 0x1, PT ;  /* 0x000000010000780c */ /* 0x000fda0003f05070 */
[----:B------:R-:W-:Y:S05]  /*0330*/  @P0 EXIT ;  /* 0x000000000000094d */ /* 0x000fea0003800000 */
[----:B------:R-:W-:Y:S01]  /*0340*/  IMAD R3, R8, c[0x0][0x280], RZ ;  /* 0x0000a00008037a24 */ /* 0x000fe200078e02ff */
[----:B------:R-:W-:-:S03]  /*0350*/  MOV R11, c[0x0][0x280] ;  /* 0x0000a000000b7a02 */ /* 0x000fc60000000f00 */
[C---:B------:R-:W-:Y:S02]  /*0360*/  IMAD R9, R6.reuse, UR14, R3 ;  /* 0x0000000e06097c24 */ /* 0x040fe4000f8e0203 */
[----:B------:R-:W-:-:S04]  /*0370*/  IMAD.WIDE.U32 R2, R6, R11, c[0x0][0x260] ;  /* 0x0000980006027625 */ /* 0x000fc800078e000b */
[----:B------:R-:W-:-:S05]  /*0380*/  IMAD.IADD R3, R3, 0x1, R9 ;  /* 0x0000000103037824 */ /* 0x000fca00078e0209 */
[----:B------:R-:W2:Y:S02]  /*0390*/  LDG.E R4, [R2.64] ;  /* 0x0000001202047981 */ /* 0x000ea4000c1e1900 */
[----:B--2---:R-:W-:-:S13]  /*03a0*/  FSETP.NEU.AND P0, PT, R4, RZ, PT ;  /* 0x000000ff0400720b */ /* 0x004fda0003f0d000 */
[----:B------:R-:W-:Y:S05]  /*03b0*/  @!P0 EXIT ;  /* 0x000000000000894d */ /* 0x000fea0003800000 */
[----:B------:R-:W-:Y:S01]  /*03c0*/  MOV R13, c[0x0][0x210] ;  /* 0x00008400000d7a02 */ /* 0x000fe20000000f00 */
[----:B------:R-:W-:Y:S01]  /*03d0*/  IMAD R3, R8, c[0x0][0x210], RZ ;  /* 0x0000840008037a24 */ /* 0x000fe200078e02ff */
[----:B------:R-:W-:Y:S01]  /*03e0*/  MOV R17, UR17 ;  /* 0x0000001100117c02 */ /* 0x000fe20008000f00 */
[----:B------:R-:W-:Y:S01]  /*03f0*/  IMAD.U32 R16, RZ, RZ, UR16 ;  /* 0x00000010ff107e24 */ /* 0x000fe2000f8e00ff */
[----:B------:R-:W-:Y:S01]  /*0400*/  MOV R14, c[0x0][0x310] ;  /* 0x0000c400000e7a02 */ /* 0x000fe20000000f00 */
[C---:B------:R-:W-:Y:S02]  /*0410*/  IMAD R3, R6.reuse, UR8, R3 ;  /* 0x0000000806037c24 */ /* 0x040fe4000f8e0203 */
[----:B------:R-:W-:Y:S01]  /*0420*/  IMAD.WIDE.U32 R12, R6, R13, c[0x0][0x1f0] ;  /* 0x00007c00060c7625 */ /* 0x000fe200078e000d */
[----:B------:R0:W2:Y:S03]  /*0430*/  LDG.E R2, [R16.64] ;  /* 0x0000001210027981 */ /* 0x0000a6000c1e1900 */
[----:B------:R-:W-:-:S02]  /*0440*/  IMAD.IADD R13, R13, 0x1, R3 ;  /* 0x000000010d0d7824 */ /* 0x000fc400078e0203 */
[----:B------:R-:W-:-:S03]  /*0450*/  IMAD.MOV.U32 R15, RZ, RZ, c[0x0][0x314] ;  /* 0x0000c500ff0f7624 */ /* 0x000fc600078e00ff */
[----:B------:R-:W2:Y:S01]  /*0460*/  LDG.E R9, [R12.64+0x4] ;  /* 0x000004120c097981 */ /* 0x000ea2000c1e1900 */
[----:B------:R-:W-:Y:S01]  /*0470*/  MOV R18, UR20 ;  /* 0x0000001400127c02 */ /* 0x000fe20008000f00 */
[----:B------:R-:W-:Y:S02]  /*0480*/  IMAD.U32 R19, RZ, RZ, UR21 ;  /* 0x00000015ff137e24 */ /* 0x000fe4000f8e00ff */
[----:B------:R1:W3:Y:S01]  /*0490*/  LDG.E R3, [R14.64] ;  /* 0x000000120e037981 */ /* 0x0002e2000c1e1900 */
[----:B------:R-:W-:Y:S02]  /*04a0*/  IMAD R21, R8, c[0x0][0x2b8], RZ ;  /* 0x0000ae0008157a24 */ /* 0x000fe400078e02ff */
[----:B------:R-:W-:Y:S01]  /*04b0*/  IMAD.MOV.U32 R23, RZ, RZ, c[0x0][0x2b8] ;  /* 0x0000ae00ff177624 */ /* 0x000fe200078e00ff */
[----:B------:R-:W3:Y:S01]  /*04c0*/  LDG.E R20, [R12.64] ;  /* 0x000000120c147981 */ /* 0x000ee2000c1e1900 */
[----:B------:R-:W-:Y:S01]  /*04d0*/  MOV R10, UR15 ;  /* 0x0000000f000a7c02 */ /* 0x000fe20008000f00 */
[C---:B------:R-:W-:Y:S01]  /*04e0*/  IMAD R21, R6.reuse, UR11, R21 ;  /* 0x0000000b06157c24 */ /* 0x040fe2000f8e0215 */
[----:B------:R-:W-:Y:S01]  /*04f0*/  MOV R11, UR10 ;  /* 0x0000000a000b7c02 */ /* 0x000fe20008000f00 */
[----:B------:R-:W4:Y:S01]  /*0500*/  LDG.E R0, [R18.64] ;  /* 0x0000001212007981 */ /* 0x000f22000c1e1900 */
[----:B-1----:R-:W-:-:S03]  /*0510*/  IMAD.WIDE.U32 R14, R6, R23, c[0x0][0x298] ;  /* 0x0000a600060e7625 */ /* 0x002fc600078e0017 */
[----:B0-----:R-:W4:Y:S01]  /*0520*/  LDG.E R17, [R12.64+0x8] ;  /* 0x000008120c117981 */ /* 0x001f22000c1e1900 */
[----:B------:R-:W-:-:S03]  /*0530*/  IMAD.IADD R15, R15, 0x1, R21 ;  /* 0x000000010f0f7824 */ /* 0x000fc600078e0215 */
[----:B------:R-:W5:Y:S04]  /*0540*/  LDG.E R10, [R10.64] ;  /* 0x000000120a0a7981 */ /* 0x000f68000c1e1900 */
[----:B------:R-:W5:Y:S01]  /*0550*/  LDG.E R14, [R14.64] ;  /* 0x000000120e0e7981 */ /* 0x000f62000c1e1900 */
[----:B--2---:R-:W-:-:S04]  /*0560*/  FMUL R16, R2, R9 ;  /* 0x0000000902107220 */ /* 0x004fc80000400000 */
[----:B---3--:R-:W-:-:S04]  /*0570*/  FFMA R9, R3, R20, R16 ;  /* 0x0000001403097223 */ /* 0x008fc80000000010 */
[----:B----4-:R-:W-:-:S04]  /*0580*/  FFMA R9, R0, R17, R9 ;  /* 0x0000001100097223 */ /* 0x010fc80000000009 */
[----:B-----5:R-:W-:-:S05]  /*0590*/  FADD R9, R9, R10 ;  /* 0x0000000a09097221 */ /* 0x020fca0000000000 */
[----:B------:R-:W-:-:S13]  /*05a0*/  FSETP.GT.AND P0, PT, R9, R14, PT ;  /* 0x0000000e0900720b */ /* 0x000fda0003f04000 */
[----:B------:R-:W-:Y:S05]  /*05b0*/  @P0 EXIT ;  /* 0x000000000000094d */ /* 0x000fea0003800000 */
[----:B------:R-:W-:Y:S01]  /*05c0*/  MOV R11, c[0x0][0x248] ;  /* 0x00009200000b7a02 */ /* 0x000fe20000000f00 */
[C---:B------:R-:W-:Y:S02]  /*05d0*/  IMAD R9, R8.reuse, c[0x0][0x248], RZ ;  /* 0x0000920008097a24 */ /* 0x040fe400078e02ff */
[----:B------:R-:W-:Y:S02]  /*05e0*/  IMAD R13, R8, c[0x0][0x1d8], RZ ;  /* 0x00007600080d7a24 */ /* 0x000fe400078e02ff */
[C---:B------:R-:W-:Y:S02]  /*05f0*/  IMAD R9, R6.reuse, UR9, R9 ;  /* 0x0000000906097c24 */ /* 0x040fe4000f8e0209 */
[----:B------:R-:W-:-:S04]  /*0600*/  IMAD.WIDE.U32 R10, R6, R11, c[0x0][0x228] ;  /* 0x00008a00060a7625 */ /* 0x000fc800078e000b */
[----:B------:R-:W-:Y:S01]  /*0610*/  IMAD.MOV.U32 R17, RZ, RZ, c[0x0][0x1d8] ;  /* 0x00007600ff117624 */ /* 0x000fe200078e00ff */
[----:B------:R-:W-:Y:S01]  /*0620*/  IADD3 R11, R11, R9, RZ ;  /* 0x000000090b0b7210 */ /* 0x000fe20007ffe0ff */
[C---:B------:R-:W-:Y:S02]  /*0630*/  IMAD R15, R6.reuse, UR13, R13 ;  /* 0x0000000d060f7c24 */ /* 0x040fe4000f8e020d */
[----:B------:R-:W-:Y:S02]  /*0640*/  IMAD.WIDE.U32 R12, R6, R17, c[0x0][0x1b8] ;  /* 0x00006e00060c7625 */ /* 0x000fe400078e0011 */
[----:B------:R-:W2:Y:S02]  /*0650*/  LDG.E R9, [R10.64+0x4] ;  /* 0x000004120a097981 */ /* 0x000ea4000c1e1900 */
[----:B------:R-:W-:Y:S02]  /*0660*/  IMAD.IADD R13, R13, 0x1, R15 ;  /* 0x000000010d0d7824 */ /* 0x000fe400078e020f */
[----:B------:R-:W3:Y:S04]  /*0670*/  LDG.E R14, [R10.64] ;  /* 0x000000120a0e7981 */ /* 0x000ee8000c1e1900 */
[----:B------:R-:W4:Y:S04]  /*0680*/  LDG.E R17, [R12.64+0x4] ;  /* 0x000004120c117981 */ /* 0x000f28000c1e1900 */
[----:B------:R-:W5:Y:S04]  /*0690*/  LDG.E R15, [R10.64+0x8] ;  /* 0x000008120a0f7981 */ /* 0x000f68000c1e1900 */
[----:B------:R-:W5:Y:S04]  /*06a0*/  LDG.E R18, [R12.64] ;  /* 0x000000120c127981 */ /* 0x000f68000c1e1900 */
[----:B------:R-:W5:Y:S01]  /*06b0*/  LDG.E R19, [R12.64+0x8] ;  /* 0x000008120c137981 */ /* 0x000f62000c1e1900 */
[----:B------:R-:W-:Y:S01]  /*06c0*/  BSSY B1, `(.L_x_2294) ;  /* 0x000001a000017945 */ /* 0x000fe20003800000 */
        /* <DEDUP_REMOVED lines=8> */
[----:B------:R-:W-:Y:S01]  /*0750*/  FADD R17, RZ, -R17 ;  /* 0x80000011ff117221 */ /* 0x000fe20000000000 */
[----:B------:R-:W0:Y:S03]  /*0760*/  MUFU.RCP R15, R4 ;  /* 0x00000004000f7308 */ /* 0x000e260000001000 */
[----:B------:R-:W-:-:S05]  /*0770*/  FADD R14, R17, R14 ;  /* 0x0000000e110e7221 */ /* 0x000fca0000000000 */
[----:B------:R-:W-:-:S05]  /*0780*/  FMNMX R9, RZ, R14, !PT ;  /* 0x0000000eff097209 */ /* 0x000fca0007800000 */
[----:B------:R-:W-:-:S04]  /*0790*/  FMUL R3, R3, R9 ;  /* 0x0000000903037220 */ /* 0x000fc80000400000 */
[----:B------:R-:W1:Y:S01]  /*07a0*/  FCHK P0, R3, R4 ;  /* 0x0000000403007302 */ /* 0x000e620000000000 */
[----:B0-----:R-:W-:-:S04]  /*07b0*/  FFMA R10, -R4, R15, 1 ;  /* 0x3f800000040a7423 */ /* 0x001fc8000000010f */
[----:B------:R-:W-:-:S04]  /*07c0*/  FFMA R10, R15, R10, R15 ;  /* 0x0000000a0f0a7223 */ /* 0x000fc8000000000f */
[----:B------:R-:W-:Y:S01]  /*07d0*/  FFMA R11, R3, R10, RZ ;  /* 0x0000000a030b7223 */ /* 0x000fe200000000ff */
[----:B------:R-:W-:-:S03]  /*07e0*/  FMUL R2, R2, R9 ;  /* 0x0000000902027220 */ /* 0x000fc60000400000 */
[----:B------:R-:W-:Y:S01]  /*07f0*/  FFMA R12, -R4, R11, R3 ;  /* 0x0000000b040c7223 */ /* 0x000fe20000000103 */
[----:B------:R-:W-:-:S03]  /*0800*/  FMUL R0, R0, R9 ;  /* 0x0000000900007220 */ /* 0x000fc60000400000 */
[----:B------:R-:W-:Y:S01]  /*0810*/  FFMA R9, R10, R12, R11 ;  /* 0x0000000c0a097223 */ /* 0x000fe2000000000b */
[----:B-1----:R-:W-:Y:S05]  /*0820*/  @!P0 BRA `(.L_x_2295) ;  /* 0x0000003000008947 */ /* 0x002fea0003800000 */
[----:B------:R-:W-:Y:S02]  /*0830*/  MOV R12, 0x850 ;  /* 0x00000850000c7802 */ /* 0x000fe40000000f00 */
[----:B------:R-:W-:Y:S05]  /*0840*/  CALL.REL.NOINC `($__internal_45_$__cuda_sm3x_div_rn_noftz_f32_slowpath) ;  /* 0x0000030000007944 */ /* 0x000fea0003c00000 */
[----:B0-----:R-:W-:Y:S02]  /*0850*/  MOV R9, R3 ;  /* 0x0000000300097202 */ /* 0x001fe40000000f00 */
.L_x_2295:
[----:B------:R-:W-:Y:S05]  /*0860*/  BSYNC B1 ;  /* 0x0000000000017941 */ /* 0x000fea0003800000 */
.L_x_2294:
        /* <DEDUP_REMOVED lines=10> */
[----:B------:R-:W-:Y:S02]  /*0910*/  MOV R12, 0x930 ;  /* 0x00000930000c7802 */ /* 0x000fe40000000f00 */
[----:B------:R-:W-:Y:S05]  /*0920*/  CALL.REL.NOINC `($__internal_45_$__cuda_sm3x_div_rn_noftz_f32_slowpath) ;  /* 0x0000022000007944 */ /* 0x000fea0003c00000 */
[----:B0-----:R-:W-:Y:S02]  /*0930*/  MOV R10, R3 ;  /* 0x00000003000a7202 */ /* 0x001fe40000000f00 */
.L_x_2297:
[----:B------:R-:W-:Y:S05]  /*0940*/  BSYNC B1 ;  /* 0x0000000000017941 */ /* 0x000fea0003800000 */
.L_x_2296:
        /* <DEDUP_REMOVED lines=13> */
.L_x_2299:
[----:B------:R-:W-:Y:S05]  /*0a20*/  BSYNC B1 ;  /* 0x0000000000017941 */ /* 0x000fea0003800000 */
.L_x_2298:
[----:B------:R-:W-:Y:S01]  /*0a30*/  IMAD R3, R8, c[0x0][0x370], RZ ;  /* 0x0000dc0008037a24 */ /* 0x000fe200078e02ff */
[----:B------:R-:W-:Y:S01]  /*0a40*/  FMUL R9, R9, c[0x0][0x34c] ;  /* 0x0000d30009097a20 */ /* 0x000fe20000400000 */
[----:B------:R-:W-:Y:S01]  /*0a50*/  IMAD.MOV.U32 R15, RZ, RZ, c[0x0][0x370] ;  /* 0x0000dc00ff0f7624 */ /* 0x000fe200078e00ff */
[----:B------:R-:W-:Y:S01]  /*0a60*/  FMUL R11, R11, c[0x0][0x34c] ;  /* 0x0000d3000b0b7a20 */ /* 0x000fe20000400000 */
[C---:B------:R-:W-:Y:S02]  /*0a70*/  IMAD R13, R6.reuse, UR12, R3 ;  /* 0x0000000c060d7c24 */ /* 0x040fe4000f8e0203 */
[C---:B------:R-:W-:Y:S01]  /*0a80*/  IMAD.WIDE.U32 R2, R6.reuse, R15, c[0x0][0x350] ;  /* 0x0000d40006027625 */ /* 0x040fe200078e000f */
[----:B------:R-:W-:-:S04]  /*0a90*/  IADD3 R6, P0, R6, UR6, RZ ;  /* 0x0000000606067c10 */ /* 0x000fc8000ff1e0ff */
[----:B------:R-:W-:Y:S02]  /*0aa0*/  IADD3.X R5, R5, UR4, RZ, P0, !PT ;  /* 0x0000000405057c10 */ /* 0x000fe400087fe4ff */
[----:B------:R-:W-:Y:S02]  /*0ab0*/  ISETP.GE.U32.AND P0, PT, R6, c[0x0][0x178], PT ;  /* 0x00005e0006007a0c */ /* 0x000fe40003f06070 */
[----:B------:R-:W-:Y:S01]  /*0ac0*/  IADD3 R3, R3, R13, RZ ;  /* 0x0000000d03037210 */ /* 0x000fe20007ffe0ff */
[----:B------:R-:W-:Y:S01]  /*0ad0*/  FMUL R13, R10, c[0x0][0x34c] ;  /* 0x0000d3000a0d7a20 */ /* 0x000fe20000400000 */
[----:B------:R-:W-:-:S03]  /*0ae0*/  ISETP.GE.U32.AND.EX P0, PT, R5, c[0x0][0x17c], PT, P0 ;  /* 0x00005f0005007a0c */ /* 0x000fc60003f06100 */
[----:B------:R0:W-:Y:S04]  /*0af0*/  RED.E.ADD.F32.FTZ.RN.STRONG.GPU [R2.64], R9 ;  /* 0x000000090200798e */ /* 0x0001e8000c10e792 */
[----:B------:R0:W-:Y:S04]  /*0b00*/  RED.E.ADD.F32.FTZ.RN.STRONG.GPU [R2.64+0x4], R13 ;  /* 0x0000040d0200798e */ /* 0x0001e8000c10e792 */
[----:B------:R0:W-:Y:S02]  /*0b10*/  RED.E.ADD.F32.FTZ.RN.STRONG.GPU [R2.64+0x8], R11 ;  /* 0x0000080b0200798e */ /* 0x0001e4000c10e792 */
[----:B------:R-:W-:Y:S05]  /*0b20*/  @!P0 BRA `(.L_x_2300) ;  /* 0xfffff76000008947 */ /* 0x000fea000383ffff */
[----:B------:R-:W-:Y:S05]  /*0b30*/  BSYNC B0 ;  /* 0x0000000000007941 */ /* 0x000fea0003800000 */
.L_x_2293:
[----:B------:R-:W-:Y:S05]  /*0b40*/  EXIT ;  /* 0x000000000000794d */ /* 0x000fea0003800000 */
        .weak           $__internal_45_$__cuda_sm3x_div_rn_noftz_f32_slowpath
        .type           $__internal_45_$__cuda_sm3x_div_rn_noftz_f32_slowpath,@function
        .size           $__internal_45_$__cuda_sm3x_div_rn_noftz_f32_slowpath,(.L_x_2459 - $__internal_45_$__cuda_sm3x_div_rn_noftz_f32_slowpath)
$__internal_45_$__cuda_sm3x_div_rn_noftz_f32_slowpath:
[--C-:B------:R-:W-:Y:S01]  /*0b50*/  SHF.R.U32.HI R13, RZ, 0x17, R4.reuse ;  /* 0x00000017ff0d7819 */ /* 0x100fe20000011604 */
[----:B------:R-:W-:Y:S01]  /*0b60*/  BSSY B2, `(.L_x_2301) ;  /* 0x0000064000027945 */ /* 0x000fe20003800000 */
[----:B------:R-:W-:Y:S01]  /*0b70*/  SHF.R.U32.HI R11, RZ, 0x17, R3 ;  /* 0x00000017ff0b7819 */ /* 0x000fe20000011603 */
[----:B------:R-:W-:Y:S01]  /*0b80*/  IMAD.MOV.U32 R14, RZ, RZ, R4 ;  /* 0x000000ffff0e7224 */ /* 0x000fe200078e0004 */
[----:B------:R-:W-:-:S02]  /*0b90*/  LOP3.LUT R19, R13, 0xff, RZ, 0xc0, !PT ;  /* 0x000000ff0d137812 */ /* 0x000fc400078ec0ff */
[----:B------:R-:W-:Y:S02]  /*0ba0*/  LOP3.LUT R17, R11, 0xff, RZ, 0xc0, !PT ;  /* 0x000000ff0b117812 */ /* 0x000fe400078ec0ff */
[----:B------:R-:W-:Y:S02]  /*0bb0*/  IADD3 R13, R19, -0x1, RZ ;  /* 0xffffffff130d7810 */ /* 0x000fe40007ffe0ff */
[----:B------:R-:W-:Y:S02]  /*0bc0*/  IADD3 R11, R17, -0x1, RZ ;  /* 0xffffffff110b7810 */ /* 0x000fe40007ffe0ff */
        /* <DEDUP_REMOVED lines=20> */
[----:B------:R-:W-:Y:S02]  /*0d10*/  IADD3 R11, R17, -0x1, RZ ;  /* 0xffffffff110b7810 */ /* 0x000fe40007ffe0ff */
[----:B------:R-:W-:Y:S02]  /*0d20*/  ISETP.GE.AND P1, PT, R13, RZ, PT ;  /* 0x000000ff0d00720c */ /* 0x000fe40003f26270 */
[----:B------:R-:W-:-:S11]  /*0d30*/  ISETP.GE.AND P0, PT, R11, RZ, PT ;  /* 0x000000ff0b00720c */ /* 0x000fd60003f06270 */
[----:B------:R-:W-:Y:S02]  /*0d40*/  @!P1 FFMA R14, R4, 1.84467440737095516160e+19, RZ ;  /* 0x5f800000040e9823 */ /* 0x000fe400000000ff */
[----:B------:R-:W-:Y:S01]  /*0d50*/  @P0 IMAD.MOV.U32 R11, RZ, RZ, RZ ;  /* 0x000000ffff0b0224 */ /* 0x000fe200078e00ff */
[----:B------:R-:W-:Y:S01]  /*0d60*/  @!P0 MOV R11, 0xffffffc0 ;  /* 0xffffffc0000b8802 */ /* 0x000fe20000000f00 */
[----:B------:R-:W-:-:S03]  /*0d70*/  @!P0 FFMA R3, R3, 1.84467440737095516160e+19, RZ ;  /* 0x5f80000003038823 */ /* 0x000fc600000000ff */
[----:B------:R-:W-:Y:S02]  /*0d80*/  @!P1 IADD3 R11, R11, 0x40, RZ ;  /* 0x000000400b0b9810 */ /* 0x000fe40007ffe0ff */
.L_x_2302:
        /* <DEDUP_REMOVED lines=51> */
.L_x_2309:
[----:B------:R-:W-:-:S04]  /*10c0*/  LOP3.LUT R3, R3, 0x80000000, RZ, 0xc0, !PT ;  /* 0x8000000003037812 */ /* 0x000fc800078ec0ff */
[----:B------:R-:W-:Y:S01]  /*10d0*/  LOP3.LUT R3, R3, 0x7f800000, RZ, 0xfc, !PT ;  /* 0x7f80000003037812 */ /* 0x000fe200078efcff */
[----:B------:R-:W-:Y:S05]  /*10e0*/  BRA `(.L_x_2310) ;  /* 0x0000001000007947 */ /* 0x000fea0003800000 */
.L_x_2308:
[----:B------:R-:W-:Y:S02]  /*10f0*/  LEA R3, R14, R3, 0x17 ;  /* 0x000000030e037211 */ /* 0x000fe400078eb8ff */
.L_x_2310:
[----:B------:R-:W-:Y:S05]  /*1100*/  BSYNC B3 ;  /* 0x0000000000037941 */ /* 0x000fea0003800000 */
.L_x_2307:
[----:B------:R-:W-:Y:S05]  /*1110*/  BRA `(.L_x_2311) ;  /* 0x0000008000007947 */ /* 0x000fea0003800000 */
.L_x_2306:
[----:B------:R-:W-:-:S04]  /*1120*/  LOP3.LUT R3, R14, 0x80000000, R3, 0x48, !PT ;  /* 0x800000000e037812 */ /* 0x000fc800078e4803 */
[----:B------:R-:W-:Y:S01]  /*1130*/  LOP3.LUT R3, R3, 0x7f800000, RZ, 0xfc, !PT ;  /* 0x7f80000003037812 */ /* 0x000fe200078efcff */
[----:B------:R-:W-:Y:S05]  /*1140*/  BRA `(.L_x_2311) ;  /* 0x0000005000007947 */ /* 0x000fea0003800000 */
.L_x_2305:
[----:B------:R-:W-:Y:S01]  /*1150*/  LOP3.LUT R3, R14, 0x80000000, R3, 0x48, !PT ;  /* 0x800000000e037812 */ /* 0x000fe200078e4803 */
[----:B------:R-:W-:Y:S05]  /*1160*/  BRA `(.L_x_2311) ;  /* 0x0000003000007947 */ /* 0x000fea0003800000 */
.L_x_2304:
[----:B------:R-:W0:Y:S01]  /*1170*/  MUFU.RSQ R3, -QNAN ;  /* 0xffc0000000037908 */ /* 0x000e220000001400 */
[----:B------:R-:W-:Y:S05]  /*1180*/  BRA `(.L_x_2311) ;  /* 0x0000001000007947 */ /* 0x000fea0003800000 */
.L_x_2303:
[----:B------:R-:W-:Y:S02]  /*1190*/  FADD.FTZ R3, R3, R4 ;  /* 0x0000000403037221 */ /* 0x000fe40000010000 */
.L_x_2311:
[----:B------:R-:W-:Y:S05]  /*11a0*/  BSYNC B2 ;  /* 0x0000000000027941 */ /* 0x000fea0003800000 */
.L_x_2301:
[----:B------:R-:W-:-:S04]  /*11b0*/  IMAD.MOV.U32 R13, RZ, RZ, 0x0 ;  /* 0x00000000ff0d7424 */ /* 0x000fc800078e00ff */
[----:B------:R-:W-:Y:S05]  /*11c0*/  RET.REL.NODEC R12 `(apply_soft_restitution_ground_cuda_kernel_forward) ;  /* 0xffffee300c007950 */ /* 0x000fea0003c3ffff */
.L_x_2312:
        /* <DEDUP_REMOVED lines=11> */
.L_x_2459:


//--------------------- .text.solve_particle_ground_contacts_cuda_kernel_backward --------------------------
	.section	.text.solve_particle_ground_contacts_cuda_kernel_backward,"ax",@progbits
	.sectioninfo	@"SHI_REGISTERS=49"
	.align	128
        .global         solve_particle_ground_contacts_cuda_kernel_backward
        .type           solve_particle_ground_contacts_cuda_kernel_backward,@function
        .size           solve_particle_ground_contacts_cuda_kernel_backward,(.L_x_2462 - solve_particle_ground_contacts_cuda_kernel_backward)
        .other          solve_particle_ground_contacts_cuda_kernel_backward,@"STO_CUDA_ENTRY STV_DEFAULT"
solve_particle_ground_contacts_cuda_kernel_backward:
.text.solve_particle_ground_contacts_cuda_kernel_backward:
        /* <DEDUP_REMOVED lines=11> */
[----:B------:R-:W-:Y:S01]  /*00b0*/  MOV R29, R26 ;  /* 0x0000001a001d7202 */ /* 0x000fe20000000f00 */
[----:B------:R-:W-:Y:S02]  /*00c0*/  USHF.R.S32.HI UR14, URZ, 0x1f, UR19 ;  /* 0x0000001f3f0e7899 */ /* 0x000fe40008011413 */
[----:B------:R-:W-:Y:S02]  /*00d0*/  UIADD3 UR26, UP0, UR19, UR26, URZ ;  /* 0x0000001a131a7290 */ /* 0x000fe4000ff1e03f */
[----:B------:R-:W-:Y:S02]  /*00e0*/  ULDC UR18, c[0x0][0x468] ;  /* 0x00011a0000127ab9 */ /* 0x000fe40000000800 */
[----:B------:R-:W-:-:S02]  /*00f0*/  ULDC.64 UR24, c[0x0][0x448] ;  /* 0x0001120000187ab9 */ /* 0x000fc40000000a00 */
[----:B------:R-:W-:Y:S02]  /*0100*/  ULDC UR32, c[0x0][0x2c8] ;  /* 0x0000b20000207ab9 */ /* 0x000fe40000000800 */
[----:B------:R-:W-:Y:S02]  /*0110*/  UIADD3 UR24, UP1, UR18, UR24, URZ ;  /* 0x0000001812187290 */ /* 0x000fe4000ff3e03f */
[----:B------:R-:W-:Y:S02]  /*0120*/  UIADD3.X UR27, UR14, UR27, URZ, UP0, !UPT ;  /* 0x0000001b0e1b7290 */ /* 0x000fe400087fe43f */
[----:B------:R-:W-:Y:S02]  /*0130*/  UMOV UR8, 0x3 ;  /* 0x0000000300087882 */ /* 0x000fe40000000000 */
[----:B------:R-:W-:Y:S02]  /*0140*/  ULDC.64 UR12, c[0x0][0x448] ;  /* 0x00011200000c7ab9 */ /* 0x000fe40000000a00 */
[----:B------:R-:W-:-:S02]  /*0150*/  UIADD3 UR33, UP0, UR26, UR32, URZ ;  /* 0x000000201a217290 */ /* 0x000fc4000ff1e03f */
[----:B------:R-:W-:Y:S02]  /*0160*/  UMOV UR20, 0x2 ;  /* 0x0000000200147882 */ /* 0x000fe40000000000 */
[----:B------:R-:W-:Y:S02]  /*0170*/  ULDC.64 UR22, c[0x0][0x2b0] ;  /* 0x0000ac0000167ab9 */ /* 0x000fe40000000a00 */
[----:B------:R-:W-:Y:S02]  /*0180*/  ULDC UR21, c[0x0][0x308] ;  /* 0x0000c20000157ab9 */ /* 0x000fe40000000800 */
[----:B------:R-:W-:Y:S02]  /*0190*/  UIMAD.WIDE UR28, UR18, UR8, UR12 ;  /* 0x00000008121c72a5 */ /* 0x000fe4000f8e020c */
[----:B------:R-:W-:Y:S02]  /*01a0*/  ULEA.HI.X.SX32 UR25, UR18, UR25, 0x1, UP1 ;  /* 0x0000001912197291 */ /* 0x000fe400088f0e3f */
[----:B------:R-:W-:-:S02]  /*01b0*/  ULDC UR6, c[0x0][0x0] ;  /* 0x0000000000067ab9 */ /* 0x000fc40000000800 */
[----:B------:R-:W-:Y:S02]  /*01c0*/  ULDC UR7, c[0x0][0xc] ;  /* 0x0000030000077ab9 */ /* 0x000fe40000000800 */
[----:B------:R-:W-:Y:S02]  /*01d0*/  UIMAD.WIDE UR12, UR18, UR20, UR12 ;  /* 0x00000014120c72a5 */ /* 0x000fe4000f8e020c */
[----:B------:R-:W-:Y:S02]  /*01e0*/  UIADD3 UR22, UP2, UR19, UR22, URZ ;  /* 0x0000001613167290 */ /* 0x000fe4000ff5e03f */
[----:B------:R-:W-:Y:S02]  /*01f0*/  ULDC.64 UR10, c[0x0][0x2b0] ;  /* 0x0000ac00000a7ab9 */ /* 0x000fe40000000a00 */
[----:B------:R-:W-:Y:S02]  /*0200*/  USHF.R.S32.HI UR18, URZ, 0x1f, UR21 ;  /* 0x0000001f3f127899 */ /* 0x000fe40008011415 */
[----:B------:R-:W-:-:S02]  /*0210*/  UIADD3.X UR34, UR14, UR27, URZ, UP0, !UPT ;  /* 0x0000001b0e227290 */ /* 0x000fc400087fe43f */
[----:B------:R-:W-:Y:S02]  /*0220*/  UIMAD.WIDE.U32 UR6, UR6, UR7, URZ ;  /* 0x00000007060672a5 */ /* 0x000fe4000f8e003f */
[----:B------:R-:W-:Y:S02]  /*0230*/  UIADD3 UR21, UP0, UR33, UR32, URZ ;  /* 0x0000002021157290 */ /* 0x000fe4000ff1e03f */
[----:B------:R-:W-:Y:S02]  /*0240*/  ULDC UR30, c[0x0][0x378] ;  /* 0x0000de00001e7ab9 */ /* 0x000fe40000000800 */
[----:B------:R-:W-:Y:S02]  /*0250*/  ULDC UR31, c[0x0][0x340] ;  /* 0x0000d000001f7ab9 */ /* 0x000fe40000000800 */
[----:B------:R-:W-:Y:S02]  /*0260*/  UIMAD.WIDE UR8, UR19, UR8, UR10 ;  /* 0x00000008130872a5 */ /* 0x000fe4000f8e020a */
[----:B------:R-:W-:-:S02]  /*0270*/  ULDC UR5, c[0x0][0x280] ;  /* 0x0000a00000057ab9 */ /* 0x000fc40000000800 */
[----:B------:R-:W-:Y:S02]  /*0280*/  UMOV UR4, URZ ;  /* 0x0000003f00047c82 */ /* 0x000fe40008000000 */
[----:B------:R-:W-:Y:S02]  /*0290*/  ULDC UR15, c[0x0][0x3b0] ;  /* 0x0000ec00000f7ab9 */ /* 0x000fe40000000800 */
[----:B------:R-:W-:Y:S02]  /*02a0*/  ULDC UR16, c[0x0][0x3e8] ;  /* 0x0000fa0000107ab9 */ /* 0x000fe40000000800 */
[----:B------:R-:W-:Y:S02]  /*02b0*/  ULDC UR17, c[0x0][0x4a8] ;  /* 0x00012a0000117ab9 */ /* 0x000fe40000000800 */
[----:B------:R-:W-:Y:S02]  /*02c0*/  UIMAD.WIDE UR10, UR19, UR20, UR10 ;  /* 0x00000014130a72a5 */ /* 0x000fe4000f8e020a */
[----:B------:R-:W-:-:S02]  /*02d0*/  UIADD3.X UR23, UR14, UR23, URZ, UP2, !UPT ;  /* 0x000000170e177290 */ /* 0x000fc400097fe43f */
[----:B------:R-:W-:Y:S02]  /*02e0*/  USHF.R.S32.HI UR19, URZ, 0x1f, UR30 ;  /* 0x0000001f3f137899 */ /* 0x000fe4000801141e */
[----:B------:R-:W-:Y:S02]  /*02f0*/  USHF.R.S32.HI UR20, URZ, 0x1f, UR31 ;  /* 0x0000001f3f147899 */ /* 0x000fe4000801141f */
[----:B------:R-:W-:Y:S02]  /*0300*/  USHF.R.S32.HI UR5, URZ, 0x1f, UR5 ;  /* 0x0000001f3f057899 */ /* 0x000fe40008011405 */
[----:B------:R-:W-:Y:S02]  /*0310*/  USHF.R.S32.HI UR15, URZ, 0x1f, UR15 ;  /* 0x0000001f3f0f7899 */ /* 0x000fe4000801140f */
[----:B------:R-:W-:Y:S02]  /*0320*/  USHF.R.S32.HI UR16, URZ, 0x1f, UR16 ;  /* 0x0000001f3f107899 */ /* 0x000fe40008011410 */
[----:B------:R-:W-:-:S02]  /*0330*/  USHF.R.S32.HI UR17, URZ, 0x1f, UR17 ;  /* 0x0000001f3f117899 */ /* 0x000fc40008011411 */
[----:B------:R-:W-:Y:S02]  /*0340*/  UIADD3 UR4, UR7, UR4, URZ ;  /* 0x0000000407047290 */ /* 0x000fe4000fffe03f */
[----:B------:R-:W-:Y:S02]  /*0350*/  UIADD3.X UR14, UR14, UR34, URZ, UP0, !UPT ;  /* 0x000000220e0e7290 */ /* 0x000fe400087fe43f */
[----:B------:R-:W-:Y:S02]  /*0360*/  ULDC.64 UR30, c[0x0][0x118] ;  /* 0x00004600001e7ab9 */ /* 0x000fe40000000a00 */
.L_x_2364:
[----:B------:R-:W-:Y:S02]  /*0370*/  SHF.R.S32.HI R26, RZ, 0x1f, R29 ;  /* 0x0000001fff1a7819 */ /* 0x000fe4000001141d */
[----:B0-----:R-:W-:-:S03]  /*0380*/  MOV R2, c[0x0][0x280] ;  /* 0x0000a00000027a02 */ /* 0x001fc60000000f00 */
        /* <DEDUP_REMOVED lines=10> */
[----:B------:R-:W-:Y:S01]  /*0430*/  MOV R2, c[0x0][0x210] ;  /* 0x0000840000027a02 */ /* 0x000fe20000000f00 */
[----:B------:R-:W-:-:S03]  /*0440*/  IMAD R0, R26, c[0x0][0x210], RZ ;  /* 0x000084001a007a24 */ /* 0x000fc600078e02ff */
[----:B------:R-:W-:Y:S01]  /*0450*/  SHF.R.S32.HI R25, RZ, 0x1f, R2 ;  /* 0x0000001fff197819 */ /* 0x000fe20000011402 */
[----:B------:R-:W-:-:S04]  /*0460*/  IMAD.WIDE.U32 R2, R29, R2, c[0x0][0x1f0] ;  /* 0x00007c001d027625 */ /* 0x000fc800078e0002 */
[----:B------:R-:W-:-:S04]  /*0470*/  IMAD R5, R25, R29, R0 ;  /* 0x0000001d19057224 */ /* 0x000fc800078e0200 */
[----:B------:R-:W-:-:S05]  /*0480*/  IMAD.IADD R3, R3, 0x1, R5 ;  /* 0x0000000103037824 */ /* 0x000fca00078e0205 */
[----:B------:R-:W2:Y:S01]  /*0490*/  LDG.E R39, [R2.64] ;  /* 0x0000001e02277981 */ /* 0x000ea2000c1e1900 */
[----:B------:R-:W-:Y:S01]  /*04a0*/  BSSY B1, `(.L_x_2316) ;  /* 0x00001f1000017945 */ /* 0x000fe20003800000 */
[----:B------:R-:W-:Y:S02]  /*04b0*/  MOV R30, RZ ;  /* 0x000000ff001e7202 */ /* 0x000fe40000000f00 */
[----:B--2---:R-:W-:-:S13]  /*04c0*/  FSETP.NEU.AND P0, PT, R39, RZ, PT ;  /* 0x000000ff2700720b */ /* 0x004fda0003f0d000 */
[----:B------:R-:W-:Y:S05]  /*04d0*/  @!P0 BRA `(.L_x_2317) ;  /* 0x00001ed000008947 */ /* 0x000fea0003800000 */
[----:B------:R-:W-:Y:S01]  /*04e0*/  MOV R4, c[0x0][0x1a0] ;  /* 0x0000680000047a02 */ /* 0x000fe20000000f00 */
[----:B------:R-:W-:Y:S01]  /*04f0*/  IMAD R0, R26, c[0x0][0x1a0], RZ ;  /* 0x000068001a007a24 */ /* 0x000fe200078e02ff */
[----:B------:R-:W-:Y:S01]  /*0500*/  MOV R8, UR26 ;  /* 0x0000001a00087c02 */ /* 0x000fe20008000f00 */
[----:B------:R-:W-:Y:S01]  /*0510*/  IMAD.U32 R9, RZ, RZ, UR27 ;  /* 0x0000001bff097e24 */ /* 0x000fe2000f8e00ff */
[----:B------:R-:W-:Y:S01]  /*0520*/  SHF.R.S32.HI R24, RZ, 0x1f, R4 ;  /* 0x0000001fff187819 */ /* 0x000fe20000011404 */
[----:B------:R-:W-:Y:S01]  /*0530*/  IMAD.WIDE.U32 R4, R29, R4, c[0x0][0x180] ;  /* 0x000060001d047625 */ /* 0x000fe200078e0004 */
[----:B------:R-:W-:Y:S02]  /*0540*/  MOV R14, c[0x0][0x248] ;  /* 0x00009200000e7a02 */ /* 0x000fe40000000f00 */
[----:B------:R-:W-:Y:S01]  /*0550*/  MOV R6, c[0x0][0x2a8] ;  /* 0x0000aa0000067a02 */ /* 0x000fe20000000f00 */
[----:B------:R-:W-:Y:S01]  /*0560*/  IMAD R3, R24, R29, R0 ;  /* 0x0000001d18037224 */ /* 0x000fe200078e0200 */
[----:B------:R-:W-:Y:S01]  /*0570*/  MOV R7, c[0x0][0x2ac] ;  /* 0x0000ab0000077a02 */ /* 0x000fe20000000f00 */
[----:B------:R0:W2:Y:S03]  /*0580*/  LDG.E R2, [R8.64] ;  /* 0x0000001e08027981 */ /* 0x0000a6000c1e1900 */
[----:B------:R-:W-:Y:S01]  /*0590*/  IADD3 R5, R5, R3, RZ ;  /* 0x0000000305057210 */ /* 0x000fe20007ffe0ff */
[----:B------:R-:W-:Y:S01]  /*05a0*/  IMAD R0, R26, c[0x0][0x248], RZ ;  /* 0x000092001a007a24 */ /* 0x000fe200078e02ff */
[----:B------:R-:W-:Y:S01]  /*05b0*/  SHF.R.S32.HI R22, RZ, 0x1f, R14 ;  /* 0x0000001fff167819 */ /* 0x000fe2000001140e */
[----:B------:R1:W3:Y:S01]  /*05c0*/  LDG.E R3, [R6.64] ;  /* 0x0000001e06037981 */ /* 0x0002e2000c1e1900 */
[----:B------:R-:W-:-:S03]  /*05d0*/  MOV R10, UR33 ;  /* 0x00000021000a7c02 */ /* 0x000fc60008000f00 */
[----:B------:R4:W2:Y:S01]  /*05e0*/  LDG.E R23, [R4.64+0x4] ;  /* 0x0000041e04177981 */ /* 0x0008a2000c1e1900 */
[----:B------:R-:W-:-:S03]  /*05f0*/  MOV R11, UR34 ;  /* 0x00000022000b7c02 */ /* 0x000fc60008000f00 */
[----:B------:R4:W3:Y:S01]  /*0600*/  LDG.E R20, [R4.64] ;  /* 0x0000001e04147981 */ /* 0x0008e2000c1e1900 */
[----:B------:R-:W-:Y:S01]  /*0610*/  MOV R12, UR21 ;  /* 0x00000015000c7c02 */ /* 0x000fe20008000f00 */
[----:B-1----:R-:W-:Y:S01]  /*0620*/  IMAD.WIDE.U32 R6, R29, R14, c[0x0][0x228] ;  /* 0x00008a001d067625 */ /* 0x002fe200078e000e */
[----:B------:R-:W-:Y:S01]  /*0630*/  MOV R13, UR14 ;  /* 0x0000000e000d7c02 */ /* 0x000fe20008000f00 */
[----:B------:R4:W5:Y:S02]  /*0640*/  LDG.E R21, [R4.64+0x8] ;  /* 0x0000081e04157981 */ /* 0x000964000c1e1900 */
[----:B0-----:R-:W-:Y:S02]  /*0650*/  IMAD R9, R22, R29, R0 ;  /* 0x0000001d16097224 */ /* 0x001fe400078e0200 */
[----:B------:R-:W5:Y:S02]  /*0660*/  LDG.E R0, [R10.64] ;  /* 0x0000001e0a007981 */ /* 0x000f64000c1e1900 */
[----:B------:R-:W-:-:S02]  /*0670*/  IMAD.IADD R7, R7, 0x1, R9 ;  /* 0x0000000107077824 */ /* 0x000fc400078e0209 */
[----:B------:R-:W5:Y:S04]  /*0680*/  LDG.E R12, [R12.64] ;  /* 0x0000001e0c0c7981 */ /* 0x000f68000c1e1900 */
[----:B------:R0:W5:Y:S01]  /*0690*/  LDG.E R19, [R6.64] ;  /* 0x0000001e06137981 */ /* 0x000162000c1e1900 */
[----:B------:R-:W-:Y:S01]  /*06a0*/  MOV R28, c[0x0][0x1d8] ;  /* 0x00007600001c7a02 */ /* 0x000fe20000000f00 */
[----:B----4-:R-:W-:-:S03]  /*06b0*/  IMAD R4, R26, c[0x0][0x1d8], RZ ;  /* 0x000076001a047a24 */ /* 0x010fc600078e02ff */
[----:B------:R-:W-:Y:S01]  /*06c0*/  SHF.R.S32.HI R16, RZ, 0x1f, R28 ;  /* 0x0000001fff107819 */ /* 0x000fe2000001141c */
[----:B------:R-:W-:Y:S04]  /*06d0*/  BSSY B0, `(.L_x_2318) ;  /* 0x0000154000007945 */ /* 0x000fe80003800000 */
[----:B------:R-:W-:Y:S01]  /*06e0*/  IMAD R5, R16, R29, R4 ;  /* 0x0000001d10057224 */ /* 0x000fe200078e0204 */
[----:B------:R-:W-:Y:S01]  /*06f0*/  MOV R14, RZ ;  /* 0x000000ff000e7202 */ /* 0x000fe20000000f00 */
[----:B0-----:R-:W-:Y:S01]  /*0700*/  CS2R R6, SRZ ;  /* 0x0000000000067805 */ /* 0x001fe2000001ff00 */
[----:B------:R-:W-:Y:S01]  /*0710*/  MOV R30, RZ ;  /* 0x000000ff001e7202 */ /* 0x000fe20000000f00 */
[----:B--2---:R-:W-:-:S04]  /*0720*/  FMUL R8, R2, R23 ;  /* 0x0000001702087220 */ /* 0x004fc80000400000 */
[----:B---3--:R-:W-:-:S04]  /*0730*/  FFMA R9, R3, R20, R8 ;  /* 0x0000001403097223 */ /* 0x008fc80000000008 */
[----:B-----5:R-:W-:-:S04]  /*0740*/  FFMA R9, R0, R21, R9 ;  /* 0x0000001500097223 */ /* 0x020fc80000000009 */
[----:B------:R-:W-:-:S04]  /*0750*/  FADD R18, R9, R12 ;  /* 0x0000000c09127221 */ /* 0x000fc80000000000 */
[----:B------:R-:W-:-:S05]  /*0760*/  FADD R17, R18, -R19 ;  /* 0x8000001312117221 */ /* 0x000fca0000000000 */
[----:B------:R-:W-:-:S04]  /*0770*/  FMNMX R10, RZ, R17, PT ;  /* 0x00000011ff0a7209 */ /* 0x000fc80003800000 */
[----:B------:R-:W-:Y:S01]  /*0780*/  FSETP.GT.AND P0, PT, R10, RZ, PT ;  /* 0x000000ff0a00720b */ /* 0x000fe20003f04000 */
[----:B------:R-:W-:Y:S01]  /*0790*/  IMAD.WIDE.U32 R12, R29, R28, c[0x0][0x1b8] ;  /* 0x00006e001d0c7625 */ /* 0x000fe200078e001c */
[----:B------:R-:W-:-:S04]  /*07a0*/  CS2R R8, SRZ ;  /* 0x0000000000087805 */ /* 0x000fc8000001ff00 */
[----:B------:R-:W-:Y:S02]  /*07b0*/  IADD3 R13, R13, R5, RZ ;  /* 0x000000050d0d7210 */ /* 0x000fe40007ffe0ff */
[----:B------:R-:W-:-:S05]  /*07c0*/  CS2R R4, SRZ ;  /* 0x0000000000047805 */ /* 0x000fca000001ff00 */
[----:B------:R-:W-:Y:S05]  /*07d0*/  @P0 BRA `(.L_x_2319) ;  /* 0x0000143000000947 */ /* 0x000fea0003800000 */
[----:B------:R-:W2:Y:S04]  /*07e0*/  LDG.E R33, [R12.64+0x4] ;  /* 0x0000041e0c217981 */ /* 0x000ea8000c1e1900 */
[----:B------:R-:W3:Y:S04]  /*07f0*/  LDG.E R28, [R12.64] ;  /* 0x0000001e0c1c7981 */ /* 0x000ee8000c1e1900 */
[----:B------:R-:W4:Y:S01]  /*0800*/  LDG.E R31, [R12.64+0x8] ;  /* 0x0000081e0c1f7981 */ /* 0x000f22000c1e1900 */
[----:B------:R-:W-:Y:S01]  /*0810*/  BSSY B4, `(.L_x_2320) ;  /* 0x0000016000047945 */ /* 0x000fe20003800000 */
[----:B--2---:R-:W-:-:S04]  /*0820*/  FMUL R5, R33, R2 ;  /* 0x0000000221057220 */ /* 0x004fc80000400000 */
[----:B---3--:R-:W-:-:S04]  /*0830*/  FFMA R4, R28, R3, R5 ;  /* 0x000000031c047223 */ /* 0x008fc80000000005 */
[----:B----4-:R-:W-:-:S04]  /*0840*/  FFMA R5, R31, R0, R4 ;  /* 0x000000001f057223 */ /* 0x010fc80000000004 */
[-C--:B------:R-:W-:Y:S01]  /*0850*/  FFMA R7, -R2, R5.reuse, R33 ;  /* 0x0000000502077223 */ /* 0x080fe20000000121 */
[-C--:B------:R-:W-:Y:S01]  /*0860*/  FFMA R6, -R3, R5.reuse, R28 ;  /* 0x0000000503067223 */ /* 0x080fe2000000011c */
[----:B------:R-:W-:Y:S02]  /*0870*/  FFMA R4, -R0, R5, R31 ;  /* 0x0000000500047223 */ /* 0x000fe4000000011f */
        /* <DEDUP_REMOVED lines=8> */
[----:B------:R-:W-:Y:S05]  /*0900*/  CALL.REL.NOINC `($__internal_47_$__cuda_sm20_sqrt_rn_f32_slowpath) ;  /* 0x00001fe000007944 */ /* 0x000fea0003c00000 */
[----:B------:R-:W-:Y:S01]  /*0910*/  MOV R9, R11 ;  /* 0x0000000b00097202 */ /* 0x000fe20000000f00 */
[----:B------:R-:W-:Y:S05]  /*0920*/  BRA `(.L_x_2322) ;  /* 0x0000004000007947 */ /* 0x000fea0003800000 */
.L_x_2321:
[----:B01----:R-:W-:Y:S01]  /*0930*/  FMUL.FTZ R9, R14, R11 ;  /* 0x0000000b0e097220 */ /* 0x003fe20000410000 */
[----:B------:R-:W-:-:S03]  /*0940*/  FMUL.FTZ R11, R11, 0.5 ;  /* 0x3f0000000b0b7820 */ /* 0x000fc60000410000 */
[----:B------:R-:W-:-:S04]  /*0950*/  FFMA R8, -R9, R9, R14 ;  /* 0x0000000909087223 */ /* 0x000fc8000000010e */
[----:B------:R-:W-:Y:S02]  /*0960*/  FFMA R9, R8, R11, R9 ;  /* 0x0000000b08097223 */ /* 0x000fe40000000009 */
.L_x_2322:
[----:B------:R-:W-:Y:S05]  /*0970*/  BSYNC B4 ;  /* 0x0000000000047941 */ /* 0x000fea0003800000 */
.L_x_2320:
[----:B------:R-:W-:Y:S01]  /*0980*/  FSETP.GT.AND P0, PT, R9, RZ, PT ;  /* 0x000000ff0900720b */ /* 0x000fe20003f04000 */
[----:B------:R-:W-:Y:S01]  /*0990*/  BSSY B6, `(.L_x_2323) ;  /* 0x0000033000067945 */ /* 0x000fe20003800000 */
[----:B------:R-:W-:Y:S01]  /*09a0*/  FMUL R8, R10, c[0x0][0x2a4] ;  /* 0x0000a9000a087a20 */ /* 0x000fe20000400000 */
[----:B------:R-:W-:Y:S01]  /*09b0*/  MOV R35, RZ ;  /* 0x000000ff00237202 */ /* 0x000fe20000000f00 */
[----:B------:R-:W-:Y:S01]  /*09c0*/  IMAD.MOV.U32 R32, RZ, RZ, RZ ;  /* 0x000000ffff207224 */ /* 0x000fe200078e00ff */
        /* <DEDUP_REMOVED lines=14> */
[----:B------:R-:W-:Y:S05]  /*0ab0*/  CALL.REL.NOINC `($__internal_48_$__cuda_sm3x_div_rn_noftz_f32_slowpath) ;  /* 0x00001fb000007944 */ /* 0x000fea0003c00000 */
[----:B0-----:R-:W-:Y:S02]  /*0ac0*/  MOV R37, R13 ;  /* 0x0000000d00257202 */ /* 0x001fe40000000f00 */
.L_x_2326:
[----:B------:R-:W-:Y:S05]  /*0ad0*/  BSYNC B7 ;  /* 0x0000000000077941 */ /* 0x000fea0003800000 */
.L_x_2325:
        /* <DEDUP_REMOVED lines=13> */
[----:B0-----:R-:W-:Y:S02]  /*0bb0*/  IMAD.MOV.U32 R32, RZ, RZ, R13 ;  /* 0x000000ffff207224 */ /* 0x001fe400078e000d */
.L_x_2328:
[----:B------:R-:W-:Y:S05]  /*0bc0*/  BSYNC B7 ;  /* 0x0000000000077941 */ /* 0x000fea0003800000 */
.L_x_2327:
        /* <DEDUP_REMOVED lines=14> */
.L_x_2329:
[----:B------:R-:W-:Y:S05]  /*0cb0*/  BSYNC B7 ;  /* 0x0000000000077941 */ /* 0x000fea0003800000 */
.L_x_2324:
[----:B------:R-:W-:Y:S05]  /*0cc0*/  BSYNC B6 ;  /* 0x0000000000067941 */ /* 0x000fea0003800000 */
.L_x_2323:
        /* <DEDUP_REMOVED lines=16> */
.L_x_2330:
[----:B------:R-:W-:Y:S01]  /*0dd0*/  ISETP.NE.U32.AND P0, PT, RZ, c[0x0][0x2f0], PT ;  /* 0x0000bc00ff007a0c */ /* 0x000fe20003f05070 */
[----:B------:R-:W-:Y:S01]  /*0de0*/  CS2R R10, SRZ ;  /* 0x00000000000a7805 */ /* 0x000fe2000001ff00 */
[----:B------:R-:W-:-:S02]  /*0df0*/  MOV R12, RZ ;  /* 0x000000ff000c7202 */ /* 0x000fc40000000f00 */
        /* <DEDUP_REMOVED lines=14> */
.L_x_2331:
[----:B------:R-:W-:Y:S01]  /*0ee0*/  FFMA R13, -R9, c[0x0][0x2e0], RZ ;  /* 0x0000b800090d7a23 */ /* 0x000fe200000001ff */
[----:B------:R-:W-:Y:S01]  /*0ef0*/  FMNMX R15, RZ, R17, PT ;  /* 0x00000011ff0f7209 */ /* 0x000fe20003800000 */
[----:B------:R-:W-:Y:S01]  /*0f00*/  FMUL R36, R39, R39 ;  /* 0x0000002727247220 */ /* 0x000fe20000400000 */
[----:B------:R-:W-:Y:S01]  /*0f10*/  FFMA R10, R10, c[0x0][0x2e4], RZ ;  /* 0x0000b9000a0a7a23 */ /* 0x000fe200000000ff */
[----:B------:R-:W-:Y:S01]  /*0f20*/  FFMA R11, R11, c[0x0][0x2e4], RZ ;  /* 0x0000b9000b0b7a23 */ /* 0x000fe200000000ff */
[----:B------:R-:W-:Y:S01]  /*0f30*/  FSETP.GT.AND P2, PT, R8, R13, PT ;  /* 0x0000000d0800720b */ /* 0x000fe20003f44000 */
[----:B------:R-:W-:Y:S01]  /*0f40*/  FMUL R14, R3, R15 ;  /* 0x0000000f030e7220 */ /* 0x000fe20000400000 */
[----:B------:R-:W0:Y:S01]  /*0f50*/  MUFU.RCP R34, R36 ;  /* 0x0000002400227308 */ /* 0x000e220000001000 */
[----:B------:R-:W-:Y:S01]  /*0f60*/  FFMA R12, R12, c[0x0][0x2e4], RZ ;  /* 0x0000b9000c0c7a23 */ /* 0x000fe200000000ff */
[----:B------:R-:W-:Y:S01]  /*0f70*/  FSEL R8, R8, R13, P2 ;  /* 0x0000000d08087208 */ /* 0x000fe20001000000 */
[-C--:B------:R-:W-:Y:S01]  /*0f80*/  FMUL R13, R2, R15.reuse ;  /* 0x0000000f020d7220 */ /* 0x080fe20000400000 */
[----:B------:R-:W-:Y:S01]  /*0f90*/  FMUL R15, R0, R15 ;  /* 0x0000000f000f7220 */ /* 0x000fe20000400000 */
[----:B------:R-:W-:Y:S02]  /*0fa0*/  BSSY B6, `(.L_x_2332) ;  /* 0x0000012000067945 */ /* 0x000fe40003800000 */
[C---:B------:R-:W-:Y:S01]  /*0fb0*/  FFMA R13, R8.reuse, R32, -R13 ;  /* 0x00000020080d7223 */ /* 0x040fe2000000080d */
[C---:B------:R-:W-:Y:S01]  /*0fc0*/  FFMA R14, R8.reuse, R35, -R14 ;  /* 0x00000023080e7223 */ /* 0x040fe2000000080e */
[----:B------:R-:W-:-:S02]  /*0fd0*/  FFMA R15, R8, R37, -R15 ;  /* 0x00000025080f7223 */ /* 0x000fc4000000080f */
[----:B------:R-:W-:-:S04]  /*0fe0*/  FMUL R30, R10, R13 ;  /* 0x0000000d0a1e7220 */ /* 0x000fc80000400000 */
[----:B------:R-:W-:Y:S01]  /*0ff0*/  FFMA R13, R11, R14, R30 ;  /* 0x0000000e0b0d7223 */ /* 0x000fe2000000001e */
        /* <DEDUP_REMOVED lines=8> */
[----:B------:R-:W-:Y:S02]  /*1080*/  MOV R14, R36 ;  /* 0x00000024000e7202 */ /* 0x000fe40000000f00 */
[----:B------:R-:W-:Y:S02]  /*1090*/  MOV R40, 0x10b0 ;  /* 0x000010b000287802 */ /* 0x000fe40000000f00 */
[----:B------:R-:W-:Y:S05]  /*10a0*/  CALL.REL.NOINC `($__internal_48_$__cuda_sm3x_div_rn_noftz_f32_slowpath) ;  /* 0x000019c000007944 */ /* 0x000fea0003c00000 */
[----:B0-----:R-:W-:Y:S02]  /*10b0*/  MOV R30, R13 ;  /* 0x0000000d001e7202 */ /* 0x001fe40000000f00 */
.L_x_2333:
[----:B------:R-:W-:Y:S05]  /*10c0*/  BSYNC B6 ;  /* 0x0000000000067941 */ /* 0x000fea0003800000 */
.L_x_2332:
        /* <DEDUP_REMOVED lines=12> */
[----:B------:R-:W-:Y:S05]  /*1190*/  CALL.REL.NOINC `($__internal_48_$__cuda_sm3x_div_rn_noftz_f32_slowpath) ;  /* 0x000018d000007944 */ /* 0x000fea0003c00000 */
[----:B0-----:R-:W-:Y:S02]  /*11a0*/  MOV R34, R13 ;  /* 0x0000000d00227202 */ /* 0x001fe40000000f00 */
.L_x_2335:
[----:B------:R-:W-:Y:S05]  /*11b0*/  BSYNC B6 ;  /* 0x0000000000067941 */ /* 0x000fea0003800000 */
.L_x_2334:
        /* <DEDUP_REMOVED lines=13> */
[----:B------:R-:W-:Y:S05]  /*1290*/  CALL.REL.NOINC `($__internal_48_$__cuda_sm3x_div_rn_noftz_f32_slowpath) ;  /* 0x000017d000007944 */ /* 0x000fea0003c00000 */
[----:B0-----:R-:W-:Y:S02]  /*12a0*/  MOV R11, R13 ;  /* 0x0000000d000b7202 */ /* 0x001fe40000000f00 */
.L_x_2337:
[----:B------:R-:W-:Y:S05]  /*12b0*/  BSYNC B6 ;  /* 0x0000000000067941 */ /* 0x000fea0003800000 */
.L_x_2336:
        /* <DEDUP_REMOVED lines=15> */
.L_x_2339:
[----:B------:R-:W-:Y:S05]  /*13b0*/  BSYNC B6 ;  /* 0x0000000000067941 */ /* 0x000fea0003800000 */
.L_x_2338:
        /* <DEDUP_REMOVED lines=8> */
[----:B------:R-:W-:Y:S01]  /*1440*/  IMAD.MOV.U32 R38, RZ, RZ, RZ ;  /* 0x000000ffff267224 */ /* 0x000fe200078e00ff */
[----:B------:R-:W-:Y:S01]  /*1450*/  MOV R36, RZ ;  /* 0x000000ff00247202 */ /* 0x000fe20000000f00 */
[----:B------:R-:W-:Y:S01]  /*1460*/  FFMA R40, R8, R14, RZ ;  /* 0x0000000e08287223 */ /* 0x000fe200000000ff */
[----:B------:R-:W-:-:S02]  /*1470*/  FFMA R10, R14, R37, R13 ;  /* 0x000000250e0a7223 */ /* 0x000fc4000000000d */
[----:B------:R-:W-:Y:S05]  /*1480*/  @!P0 BRA `(.L_x_2341) ;  /* 0x000001d000008947 */ /* 0x000fea0003800000 */
[----:B------:R-:W-:Y:S01]  /*1490*/  IADD3 R8, R9, 0x1800000, RZ ;  /* 0x0180000009087810 */ /* 0x000fe20007ffe0ff */
[----:B------:R-:W-:Y:S03]  /*14a0*/  BSSY B5, `(.L_x_2342) ;  /* 0x000000c000057945 */ /* 0x000fe60003800000 */
[----:B------:R-:W-:-:S04]  /*14b0*/  LOP3.LUT R8, R8, 0x7f800000, RZ, 0xc0, !PT ;  /* 0x7f80000008087812 */ /* 0x000fc800078ec0ff */
[----:B------:R-:W-:-:S13]  /*14c0*/  ISETP.GT.U32.AND P0, PT, R8, 0x1ffffff, PT ;  /* 0x01ffffff0800780c */ /* 0x000fda0003f04070 */
[----:B------:R-:W-:Y:S05]  /*14d0*/  @P0 BRA `(.L_x_2343) ;  /* 0x0000004000000947 */ /* 0x000fea0003800000 */
[----:B------:R-:W-:Y:S02]  /*14e0*/  MOV R12, 0x1500 ;  /* 0x00001500000c7802 */ /* 0x000fe40000000f00 */
[----:B------:R-:W-:Y:S05]  /*14f0*/  CALL.REL.NOINC `($__internal_46_$__cuda_sm20_rcp_rn_f32_slowpath) ;  /* 0x000010a000007944 */ /* 0x000fea0003c00000 */
[----:B------:R-:W-:Y:S01]  /*1500*/  MOV R13, R8 ;  /* 0x00000008000d7202 */ /* 0x000fe20000000f00 */
[----:B------:R-:W-:Y:S05]  /*1510*/  BRA `(.L_x_2344) ;  /* 0x0000004000007947 */ /* 0x000fea0003800000 */
.L_x_2343:
[----:B------:R-:W0:Y:S02]  /*1520*/  MUFU.RCP R13, R9 ;  /* 0x00000009000d7308 */ /* 0x000e240000001000 */
[----:B0-----:R-:W-:-:S04]  /*1530*/  FFMA R8, R13, R9, -1 ;  /* 0xbf8000000d087423 */ /* 0x001fc80000000009 */
[----:B------:R-:W-:-:S04]  /*1540*/  FADD.FTZ R8, -R8, -RZ ;  /* 0x800000ff08087221 */ /* 0x000fc80000010100 */
[----:B------:R-:W-:Y:S02]  /*1550*/  FFMA R13, R13, R8, R13 ;  /* 0x000000080d0d7223 */ /* 0x000fe4000000000d */
.L_x_2344:
[----:B------:R-:W-:Y:S05]  /*1560*/  BSYNC B5 ;  /* 0x0000000000057941 */ /* 0x000fea0003800000 */
.L_x_2342:
        /* <DEDUP_REMOVED lines=15> */
.L_x_2341:
[----:B------:R-:W-:Y:S05]  /*1660*/  BSYNC B4 ;  /* 0x0000000000047941 */ /* 0x000fea0003800000 */
.L_x_2340:
[----:B------:R-:W-:Y:S01]  /*1670*/  FSETP.GT.AND P0, PT, R9, RZ, PT ;  /* 0x000000ff0900720b */ /* 0x000fe20003f04000 */
[----:B------:R-:W-:Y:S01]  /*1680*/  FADD R8, RZ, R10 ;  /* 0x0000000aff087221 */ /* 0x000fe20000000000 */
[----:B------:R-:W-:Y:S01]  /*1690*/  BSSY B6, `(.L_x_2345) ;  /* 0x0000039000067945 */ /* 0x000fe20003800000 */
[----:B------:R-:W-:Y:S01]  /*16a0*/  FADD R35, RZ, -R11 ;  /* 0x8000000bff237221 */ /* 0x000fe20000000000 */
[----:B------:R-:W-:Y:S01]  /*16b0*/  FADD R34, RZ, -R34 ;  /* 0x80000022ff227221 */ /* 0x000fe20000000000 */
[----:B------:R-:W-:Y:S01]  /*16c0*/  FADD R10, RZ, -R8 ;  /* 0x80000008ff0a7221 */ /* 0x000fe20000000000 */
[----:B------:R-:W-:Y:S01]  /*16d0*/  FADD R11, RZ, -R14 ;  /* 0x8000000eff0b7221 */ /* 0x000fe20000000000 */
[----:B------:R-:W-:-:S03]  /*16e0*/  FSEL R8, R8, RZ, P2 ;  /* 0x000000ff08087208 */ /* 0x000fc60001000000 */
[----:B------:R-:W-:-:S05]  /*16f0*/  FSEL R10, R10, RZ, !P2 ;  /* 0x000000ff0a0a7208 */ /* 0x000fca0005000000 */
[----:B------:R-:W-:Y:S01]  /*1700*/  FFMA R37, R10, c[0x0][0x2e0], RZ ;  /* 0x0000b8000a257a23 */ /* 0x000fe200000000ff */
[----:B------:R-:W-:Y:S05]  /*1710*/  @!P0 BRA `(.L_x_2346) ;  /* 0x0000030000008947 */ /* 0x000fea0003800000 */
[----:B------:R-:W1:Y:S01]  /*1720*/  MUFU.RCP R10, R9 ;  /* 0x00000009000a7308 */ /* 0x000e620000001000 */
[----:B------:R-:W-:Y:S07]  /*1730*/  BSSY B7, `(.L_x_2347) ;  /* 0x000000d000077945 */ /* 0x000fee0003800000 */
[----:B------:R-:W2:Y:S01]  /*1740*/  FCHK P0, R6, R9 ;  /* 0x0000000906007302 */ /* 0x000ea20000000000 */
[----:B-1----:R-:W-:-:S04]  /*1750*/  FFMA R13, R10, -R9, 1 ;  /* 0x3f8000000a0d7423 */ /* 0x002fc80000000809 */
[----:B------:R-:W-:-:S04]  /*1760*/  FFMA R13, R10, R13, R10 ;  /* 0x0000000d0a0d7223 */ /* 0x000fc8000000000a */
[----:B------:R-:W-:-:S04]  /*1770*/  FFMA R10, R6, R13, RZ ;  /* 0x0000000d060a7223 */ /* 0x000fc800000000ff */
[----:B------:R-:W-:-:S04]  /*1780*/  FFMA R14, R10, -R9, R6 ;  /* 0x800000090a0e7223 */ /* 0x000fc80000000006 */
[----:B------:R-:W-:Y:S01]  /*1790*/  FFMA R10, R13, R14, R10 ;  /* 0x0000000e0d0a7223 */ /* 0x000fe2000000000a */
[----:B--2---:R-:W-:Y:S05]  /*17a0*/  @!P0 BRA `(.L_x_2348) ;  /* 0x0000005000008947 */ /* 0x004fea0003800000 */
[----:B------:R-:W-:Y:S02]  /*17b0*/  MOV R13, R6 ;  /* 0x00000006000d7202 */ /* 0x000fe40000000f00 */
[----:B------:R-:W-:Y:S02]  /*17c0*/  MOV R14, R9 ;  /* 0x00000009000e7202 */ /* 0x000fe40000000f00 */
[----:B------:R-:W-:Y:S02]  /*17d0*/  MOV R40, 0x17f0 ;  /* 0x000017f000287802 */ /* 0x000fe40000000f00 */
[----:B0-----:R-:W-:Y:S05]  /*17e0*/  CALL.REL.NOINC `($__internal_48_$__cuda_sm3x_div_rn_noftz_f32_slowpath) ;  /* 0x0000128000007944 */ /* 0x001fea0003c00000 */
[----:B0-----:R-:W-:Y:S02]  /*17f0*/  MOV R10, R13 ;  /* 0x0000000d000a7202 */ /* 0x001fe40000000f00 */
.L_x_2348:
[----:B------:R-:W-:Y:S05]  /*1800*/  BSYNC B7 ;  /* 0x0000000000077941 */ /* 0x000fea0003800000 */
.L_x_2347:
        /* <DEDUP_REMOVED lines=9> */
[----:B------:R-:W-:Y:S01]  /*18a0*/  MOV R13, R7 ;  /* 0x00000007000d7202 */ /* 0x000fe20000000f00 */
[----:B------:R-:W-:Y:S01]  /*18b0*/  IMAD.MOV.U32 R14, RZ, RZ, R9 ;  /* 0x000000ffff0e7224 */ /* 0x000fe200078e0009 */
[----:B------:R-:W-:Y:S02]  /*18c0*/  MOV R40, 0x18e0 ;  /* 0x000018e000287802 */ /* 0x000fe40000000f00 */
[----:B0-----:R-:W-:Y:S05]  /*18d0*/  CALL.REL.NOINC `($__internal_48_$__cuda_sm3x_div_rn_noftz_f32_slowpath) ;  /* 0x0000119000007944 */ /* 0x001fea0003c00000 */
[----:B0-----:R-:W-:Y:S02]  /*18e0*/  MOV R39, R13 ;  /* 0x0000000d00277202 */ /* 0x001fe40000000f00 */
.L_x_2350:
[----:B------:R-:W-:Y:S05]  /*18f0*/  BSYNC B7 ;  /* 0x0000000000077941 */ /* 0x000fea0003800000 */
.L_x_2349:
        /* <DEDUP_REMOVED lines=14> */
.L_x_2352:
[----:B------:R-:W-:Y:S05]  /*19e0*/  BSYNC B7 ;  /* 0x0000000000077941 */ /* 0x000fea0003800000 */
.L_x_2351:
[C---:B------:R-:W-:Y:S01]  /*19f0*/  FFMA R36, R37.reuse, R10, R36 ;  /* 0x0000000a25247223 */ /* 0x040fe20000000024 */
[C---:B------:R-:W-:Y:S01]  /*1a00*/  FFMA R38, R37.reuse, R39, R38 ;  /* 0x0000002725267223 */ /* 0x040fe20000000026 */
[----:B------:R-:W-:Y:S02]  /*1a10*/  FFMA R12, R37, R7, R12 ;  /* 0x00000007250c7223 */ /* 0x000fe4000000000c */
.L_x_2346:
[----:B------:R-:W-:Y:S05]  /*1a20*/  BSYNC B6 ;  /* 0x0000000000067941 */ /* 0x000fea0003800000 */
.L_x_2345:
[----:B------:R-:W-:Y:S01]  /*1a30*/  FADD R4, RZ, -R38 ;  /* 0x80000026ff047221 */ /* 0x000fe20000000000 */
[----:B------:R-:W-:Y:S01]  /*1a40*/  FADD R10, RZ, -R36 ;  /* 0x80000024ff0a7221 */ /* 0x000fe20000000000 */
[C---:B0-----:R-:W-:Y:S01]  /*1a50*/  FMUL R9, R2.reuse, R35 ;  /* 0x0000002302097220 */ /* 0x041fe20000400000 */
[----:B------:R-:W-:Y:S01]  /*1a60*/  FADD R6, RZ, -R12 ;  /* 0x8000000cff067221 */ /* 0x000fe20000000000 */
[-C--:B------:R-:W-:Y:S01]  /*1a70*/  FMUL R14, R2, R4.reuse ;  /* 0x00000004020e7220 */ /* 0x080fe20000400000 */
[----:B------:R-:W-:Y:S01]  /*1a80*/  FFMA R8, R8, c[0x0][0x2a4], RZ ;  /* 0x0000a90008087a23 */ /* 0x000fe200000000ff */
[----:B------:R-:W-:Y:S01]  /*1a90*/  FFMA R4, R5, R4, RZ ;  /* 0x0000000405047223 */ /* 0x000fe200000000ff */
[----:B------:R-:W-:Y:S01]  /*1aa0*/  FADD R36, RZ, R36 ;  /* 0x00000024ff247221 */ /* 0x000fe20000000000 */
[C---:B------:R-:W-:Y:S01]  /*1ab0*/  FFMA R7, R3.reuse, R10, R14 ;  /* 0x0000000a03077223 */ /* 0x040fe2000000000e */
[----:B------:R-:W-:Y:S01]  /*1ac0*/  FFMA R14, R3, R34, R9 ;  /* 0x00000022030e7223 */ /* 0x000fe20000000009 */
[----:B------:R-:W-:Y:S01]  /*1ad0*/  FADD R15, RZ, R12 ;  /* 0x0000000cff0f7221 */ /* 0x000fe20000000000 */
[----:B------:R-:W-:Y:S01]  /*1ae0*/  FADD R30, RZ, -R30 ;  /* 0x8000001eff1e7221 */ /* 0x000fe20000000000 */
[C---:B------:R-:W-:Y:S01]  /*1af0*/  FFMA R9, R0.reuse, R6, R7 ;  /* 0x0000000600097223 */ /* 0x040fe20000000007 */
[C---:B------:R-:W-:Y:S01]  /*1b00*/  FFMA R7, R5.reuse, R10, RZ ;  /* 0x0000000a05077223 */ /* 0x040fe200000000ff */
[----:B------:R-:W-:Y:S01]  /*1b10*/  FFMA R13, R0, R11, R14 ;  /* 0x0000000b000d7223 */ /* 0x000fe2000000000e */
[----:B------:R-:W-:Y:S01]  /*1b20*/  FFMA R6, R5, R6, RZ ;  /* 0x0000000605067223 */ /* 0x000fe200000000ff */
[----:B------:R-:W-:-:S02]  /*1b30*/  FADD R9, RZ, R9 ;  /* 0x00000009ff097221 */ /* 0x000fc40000000000 */
[----:B------:R-:W-:Y:S01]  /*1b40*/  FADD R10, R8, R13 ;  /* 0x0000000d080a7221 */ /* 0x000fe20000000000 */
[----:B------:R-:W-:Y:S01]  /*1b50*/  FADD R13, RZ, R38 ;  /* 0x00000026ff0d7221 */ /* 0x000fe20000000000 */
[----:B------:R-:W-:Y:S01]  /*1b60*/  FFMA R7, R28, R9, R7 ;  /* 0x000000091c077223 */ /* 0x000fe20000000007 */
[----:B------:R-:W-:Y:S01]  /*1b70*/  FMNMX R28, RZ, R17, PT ;  /* 0x00000011ff1c7209 */ /* 0x000fe20003800000 */
[-C--:B------:R-:W-:Y:S01]  /*1b80*/  FFMA R8, R33, R9.reuse, R4 ;  /* 0x0000000921087223 */ /* 0x080fe20000000004 */
[-C--:B------:R-:W-:Y:S01]  /*1b90*/  FFMA R14, R31, R9.reuse, R6 ;  /* 0x000000091f0e7223 */ /* 0x080fe20000000006 */
[-C--:B------:R-:W-:Y:S01]  /*1ba0*/  FFMA R5, R3, R9.reuse, R36 ;  /* 0x0000000903057223 */ /* 0x080fe20000000024 */
[-C--:B------:R-:W-:Y:S01]  /*1bb0*/  FFMA R4, R2, R9.reuse, R13 ;  /* 0x0000000902047223 */ /* 0x080fe2000000000d */
[----:B------:R-:W-:Y:S01]  /*1bc0*/  FFMA R6, R0, R9, R15 ;  /* 0x0000000900067223 */ /* 0x000fe2000000000f */
[C---:B------:R-:W-:Y:S01]  /*1bd0*/  FFMA R7, R28.reuse, R34, R7 ;  /* 0x000000221c077223 */ /* 0x040fe20000000007 */
[C---:B------:R-:W-:Y:S01]  /*1be0*/  FFMA R8, R28.reuse, R35, R8 ;  /* 0x000000231c087223 */ /* 0x040fe20000000008 */
[----:B------:R-:W-:Y:S01]  /*1bf0*/  FFMA R14, R28, R11, R14 ;  /* 0x0000000b1c0e7223 */ /* 0x000fe2000000000e */
[----:B------:R-:W-:-:S02]  /*1c00*/  FADD R9, RZ, R10 ;  /* 0x0000000aff097221 */ /* 0x000fc40000000000 */
.L_x_2319:
[----:B------:R-:W-:Y:S05]  /*1c10*/  BSYNC B0 ;  /* 0x0000000000007941 */ /* 0x000fea0003800000 */
.L_x_2318:
[----:B------:R-:W-:Y:S01]  /*1c20*/  ISETP.NE.U32.AND P0, PT, RZ, c[0x0][0x3c8], PT ;  /* 0x0000f200ff007a0c */ /* 0x000fe20003f05070 */
[----:B------:R-:W-:Y:S01]  /*1c30*/  FADD R9, RZ, R9 ;  /* 0x00000009ff097221 */ /* 0x000fe20000000000 */
[----:B------:R-:W-:-:S02]  /*1c40*/  FSETP.GEU.AND P1, PT, R18, R19, PT ;  /* 0x000000131200720b */ /* 0x000fc40003f2e000 */
[----:B------:R-:W-:Y:S02]  /*1c50*/  ISETP.NE.AND.EX P0, PT, RZ, c[0x0][0x3cc], PT, P0 ;  /* 0x0000f300ff007a0c */ /* 0x000fe40003f05300 */
[----:B------:R-:W-:-:S05]  /*1c60*/  FSEL R9, R9, RZ, !P1 ;  /* 0x000000ff09097208 */ /* 0x000fca0004800000 */
[--C-:B------:R-:W-:Y:S01]  /*1c70*/  FADD R13, RZ, R9.reuse ;  /* 0x00000009ff0d7221 */ /* 0x100fe20000000000 */
[----:B------:R-:W-:-:S05]  /*1c80*/  FADD R15, RZ, -R9 ;  /* 0x80000009ff0f7221 */ /* 0x000fca0000000000 */
        /* <DEDUP_REMOVED lines=9> */
.L_x_2353:
[----:B------:R-:W-:-:S04]  /*1d20*/  ISETP.NE.U32.AND P0, PT, RZ, c[0x0][0x230], PT ;  /* 0x00008c00ff007a0c */ /* 0x000fc80003f05070 */
[----:B------:R-:W-:-:S13]  /*1d30*/  ISETP.NE.AND.EX P0, PT, RZ, c[0x0][0x234], PT, P0 ;  /* 0x00008d00ff007a0c */ /* 0x000fda0003f05300 */
[----:B------:R-:W-:Y:S05]  /*1d40*/  @!P0 BRA `(.L_x_2354) ;  /* 0x0000006000008947 */ /* 0x000fea0003800000 */
[----:B------:R-:W-:Y:S02]  /*1d50*/  IMAD R9, R26, c[0x0][0x248], RZ ;  /* 0x000092001a097a24 */ /* 0x000fe400078e02ff */
[----:B------:R-:W-:Y:S02]  /*1d60*/  IMAD.MOV.U32 R10, RZ, RZ, c[0x0][0x248] ;  /* 0x00009200ff0a7624 */ /* 0x000fe400078e00ff */
[----:B------:R-:W-:Y:S02]  /*1d70*/  IMAD R9, R22, R29, R9 ;  /* 0x0000001d16097224 */ /* 0x000fe400078e0209 */
[----:B------:R-:W-:-:S05]  /*1d80*/  IMAD.WIDE.U32 R10, R29, R10, c[0x0][0x230] ;  /* 0x00008c001d0a7625 */ /* 0x000fca00078e000a */
[----:B------:R-:W-:-:S05]  /*1d90*/  IADD3 R11, R9, R11, RZ ;  /* 0x0000000b090b7210 */ /* 0x000fca0007ffe0ff */
[----:B------:R0:W-:Y:S02]  /*1da0*/  RED.E.ADD.F32.FTZ.RN.STRONG.GPU [R10.64], R15 ;  /* 0x0000000f0a00798e */ /* 0x0001e4000c10e79e */
.L_x_2354:
[----:B------:R-:W-:-:S04]  /*1db0*/  ISETP.NE.U32.AND P1, PT, RZ, c[0x0][0x448], PT ;  /* 0x00011200ff007a0c */ /* 0x000fc80003f25070 */
[----:B------:R-:W-:-:S13]  /*1dc0*/  ISETP.NE.AND.EX P1, PT, RZ, c[0x0][0x44c], PT, P1 ;  /* 0x00011300ff007a0c */ /* 0x000fda0003f25310 */
[----:B------:R-:W-:Y:S05]  /*1dd0*/  @!P1 BRA `(.L_x_2355) ;  /* 0x0000004000009947 */ /* 0x000fea0003800000 */
[----:B0-----:R-:W-:Y:S02]  /*1de0*/  MOV R10, UR28 ;  /* 0x0000001c000a7c02 */ /* 0x001fe40008000f00 */
[----:B------:R-:W-:-:S05]  /*1df0*/  MOV R11, UR29 ;  /* 0x0000001d000b7c02 */ /* 0x000fca0008000f00 */
[----:B------:R0:W-:Y:S01]  /*1e00*/  RED.E.ADD.F32.FTZ.RN.STRONG.GPU [R10.64], R13 ;  /* 0x0000000d0a00798e */ /* 0x0001e2000c10e79e */
[----:B------:R-:W-:Y:S05]  /*1e10*/  BRA `(.L_x_2356) ;  /* 0x0000006000007947 */ /* 0x000fea0003800000 */
.L_x_2355:
[----:B------:R-:W-:-:S04]  /*1e20*/  ISETP.NE.U32.AND P0, PT, RZ, c[0x0][0x2b0], PT ;  /* 0x0000ac00ff007a0c */ /* 0x000fc80003f05070 */
[----:B------:R-:W-:-:S13]  /*1e30*/  ISETP.NE.AND.EX P0, PT, RZ, c[0x0][0x2b4], PT, P0 ;  /* 0x0000ad00ff007a0c */ /* 0x000fda0003f05300 */
[----:B------:R-:W-:Y:S05]  /*1e40*/  @!P0 BRA `(.L_x_2356) ;  /* 0x0000003000008947 */ /* 0x000fea0003800000 */
[----:B0-----:R-:W-:Y:S02]  /*1e50*/  MOV R10, UR8 ;  /* 0x00000008000a7c02 */ /* 0x001fe40008000f00 */
[----:B------:R-:W-:-:S05]  /*1e60*/  MOV R11, UR9 ;  /* 0x00000009000b7c02 */ /* 0x000fca0008000f00 */
[----:B------:R0:W-:Y:S02]  /*1e70*/  RED.E.ADD.F32.FTZ.RN.STRONG.GPU [R10.64], R13 ;  /* 0x0000000d0a00798e */ /* 0x0001e4000c10e79e */
.L_x_2356:
[-C--:B------:R-:W-:Y:S01]  /*1e80*/  FFMA R7, R20, R13.reuse, R7 ;  /* 0x0000000d14077223 */ /* 0x080fe20000000007 */
[-C--:B------:R-:W-:Y:S01]  /*1e90*/  FFMA R8, R23, R13.reuse, R8 ;  /* 0x0000000d17087223 */ /* 0x080fe20000000008 */
[-C--:B------:R-:W-:Y:S01]  /*1ea0*/  FFMA R14, R21, R13.reuse, R14 ;  /* 0x0000000d150e7223 */ /* 0x080fe2000000000e */
[-C--:B------:R-:W-:Y:S01]  /*1eb0*/  FFMA R3, R3, R13.reuse, RZ ;  /* 0x0000000d03037223 */ /* 0x080fe200000000ff */
[-C--:B------:R-:W-:Y:S01]  /*1ec0*/  FFMA R2, R2, R13.reuse, RZ ;  /* 0x0000000d02027223 */ /* 0x080fe200000000ff */
[----:B------:R-:W-:Y:S01]  /*1ed0*/  FFMA R0, R0, R13, RZ ;  /* 0x0000000d00007223 */ /* 0x000fe200000000ff */
[----:B------:R-:W-:Y:S01]  /*1ee0*/  FADD R7, RZ, R7 ;  /* 0x00000007ff077221 */ /* 0x000fe20000000000 */
[----:B0-----:R-:W-:Y:S01]  /*1ef0*/  FADD R15, RZ, R8 ;  /* 0x00000008ff0f7221 */ /* 0x001fe20000000000 */
[----:B------:R-:W-:Y:S01]  /*1f00*/  FADD R17, RZ, R14 ;  /* 0x0000000eff117221 */ /* 0x000fe20000000000 */
[----:B------:R-:W-:Y:S05]  /*1f10*/  @!P1 BRA `(.L_x_2357) ;  /* 0x000000a000009947 */ /* 0x000fea0003800000 */
[----:B------:R-:W-:Y:S01]  /*1f20*/  IMAD.U32 R12, RZ, RZ, UR12 ;  /* 0x0000000cff0c7e24 */ /* 0x000fe2000f8e00ff */
[----:B------:R-:W-:-:S02]  /*1f30*/  MOV R13, UR13 ;  /* 0x0000000d000d7c02 */ /* 0x000fc40008000f00 */
[----:B------:R-:W-:Y:S02]  /*1f40*/  MOV R10, UR24 ;  /* 0x00000018000a7c02 */ /* 0x000fe40008000f00 */
[----:B------:R-:W-:Y:S01]  /*1f50*/  MOV R11, UR25 ;  /* 0x00000019000b7c02 */ /* 0x000fe20008000f00 */
[----:B------:R0:W-:Y:S01]  /*1f60*/  RED.E.ADD.F32.FTZ.RN.STRONG.GPU [R12.64], R17 ;  /* 0x000000110c00798e */ /* 0x0001e2000c10e79e */
[----:B------:R-:W-:Y:S02]  /*1f70*/  MOV R8, c[0x0][0x448] ;  /* 0x0001120000087a02 */ /* 0x000fe40000000f00 */
[----:B------:R-:W-:Y:S01]  /*1f80*/  MOV R9, c[0x0][0x44c] ;  /* 0x0001130000097a02 */ /* 0x000fe20000000f00 */
[----:B------:R0:W-:Y:S04]  /*1f90*/  RED.E.ADD.F32.FTZ.RN.STRONG.GPU [R10.64], R15 ;  /* 0x0000000f0a00798e */ /* 0x0001e8000c10e79e */
[----:B------:R0:W-:Y:S01]  /*1fa0*/  RED.E.ADD.F32.FTZ.RN.STRONG.GPU [R8.64], R7 ;  /* 0x000000070800798e */ /* 0x0001e2000c10e79e */
[----:B------:R-:W-:Y:S05]  /*1fb0*/  BRA `(.L_x_2358) ;  /* 0x000000c000007947 */ /* 0x000fea0003800000 */
.L_x_2357:
[----:B------:R-:W-:-:S04]  /*1fc0*/  ISETP.NE.U32.AND P0, PT, RZ, c[0x0][0x2b0], PT ;  /* 0x0000ac00ff007a0c */ /* 0x000fc80003f05070 */
[----:B------:R-:W-:-:S13]  /*1fd0*/  ISETP.NE.AND.EX P0, PT, RZ, c[0x0][0x2b4], PT, P0 ;  /* 0x0000ad00ff007a0c */ /* 0x000fda0003f05300 */
[----:B------:R-:W-:Y:S05]  /*1fe0*/  @!P0 BRA `(.L_x_2358) ;  /* 0x0000009000008947 */ /* 0x000fea0003800000 */
[----:B------:R-:W-:Y:S01]  /*1ff0*/  MOV R12, UR10 ;  /* 0x0000000a000c7c02 */ /* 0x000fe20008000f00 */
[----:B------:R-:W-:Y:S01]  /*2000*/  IMAD.U32 R13, RZ, RZ, UR11 ;  /* 0x0000000bff0d7e24 */ /* 0x000fe2000f8e00ff */
[----:B------:R-:W-:Y:S02]  /*2010*/  MOV R10, UR22 ;  /* 0x00000016000a7c02 */ /* 0x000fe40008000f00 */
[----:B------:R-:W-:Y:S02]  /*2020*/  MOV R11, UR23 ;  /* 0x00000017000b7c02 */ /* 0x000fe40008000f00 */
[----:B------:R-:W-:Y:S01]  /*2030*/  MOV R8, c[0x0][0x2b0] ;  /* 0x0000ac0000087a02 */ /* 0x000fe20000000f00 */
[----:B------:R0:W-:Y:S01]  /*2040*/  RED.E.ADD.F32.FTZ.RN.STRONG.GPU [R12.64], R17 ;  /* 0x000000110c00798e */ /* 0x0001e2000c10e79e */
[----:B------:R-:W-:-:S03]  /*2050*/  MOV R9, c[0x0][0x2b4] ;  /* 0x0000ad0000097a02 */ /* 0x000fc60000000f00 */
[----:B------:R0:W-:Y:S04]  /*2060*/  RED.E.ADD.F32.FTZ.RN.STRONG.GPU [R10.64], R15 ;  /* 0x0000000f0a00798e */ /* 0x0001e8000c10e79e */
[----:B------:R0:W-:Y:S02]  /*2070*/  RED.E.ADD.F32.FTZ.RN.STRONG.GPU [R8.64], R7 ;  /* 0x000000070800798e */ /* 0x0001e4000c10e79e */
.L_x_2358:
        /* <DEDUP_REMOVED lines=16> */
.L_x_2359:
        /* <DEDUP_REMOVED lines=11> */
.L_x_2360:
        /* <DEDUP_REMOVED lines=13> */
.L_x_2361:
[----:B------:R-:W-:-:S04]  /*2300*/  ISETP.NE.U32.AND P0, PT, RZ, c[0x0][0x188], PT ;  /* 0x00006200ff007a0c */ /* 0x000fc80003f05070 */
[----:B------:R-:W-:-:S13]  /*2310*/  ISETP.NE.AND.EX P0, PT, RZ, c[0x0][0x18c], PT, P0 ;  /* 0x00006300ff007a0c */ /* 0x000fda0003f05300 */
[----:B------:R-:W-:Y:S05]  /*2320*/  @!P0 BRA `(.L_x_2317) ;  /* 0x0000008000008947 */ /* 0x000fea0003800000 */
[----:B0-----:R-:W-:Y:S01]  /*2330*/  IMAD R5, R26, c[0x0][0x1a0], RZ ;  /* 0x000068001a057a24 */ /* 0x001fe200078e02ff */
[----:B------:R-:W-:-:S03]  /*2340*/  MOV R4, c[0x0][0x1a0] ;  /* 0x0000680000047a02 */ /* 0x000fc60000000f00 */
[----:B------:R-:W-:Y:S02]  /*2350*/  IMAD R7, R24, R29, R5 ;  /* 0x0000001d18077224 */ /* 0x000fe400078e0205 */
[----:B------:R-:W-:-:S05]  /*2360*/  IMAD.WIDE.U32 R4, R29, R4, c[0x0][0x188] ;  /* 0x000062001d047625 */ /* 0x000fca00078e0004 */
[----:B------:R-:W-:-:S05]  /*2370*/  IADD3 R5, R7, R5, RZ ;  /* 0x0000000507057210 */ /* 0x000fca0007ffe0ff */
[----:B------:R0:W-:Y:S04]  /*2380*/  RED.E.ADD.F32.FTZ.RN.STRONG.GPU [R4.64], R3 ;  /* 0x000000030400798e */ /* 0x0001e8000c10e79e */
[----:B------:R0:W-:Y:S04]  /*2390*/  RED.E.ADD.F32.FTZ.RN.STRONG.GPU [R4.64+0x4], R2 ;  /* 0x000004020400798e */ /* 0x0001e8000c10e79e */
[----:B------:R0:W-:Y:S02]  /*23a0*/  RED.E.ADD.F32.FTZ.RN.STRONG.GPU [R4.64+0x8], R0 ;  /* 0x000008000400798e */ /* 0x0001e4000c10e79e */
.L_x_2317:
[----:B------:R-:W-:Y:S05]  /*23b0*/  BSYNC B1 ;  /* 0x0000000000017941 */ /* 0x000fea0003800000 */
.L_x_2316:
        /* <DEDUP_REMOVED lines=12> */
.L_x_2362:
[----:B------:R-:W-:-:S04]  /*2480*/  ISETP.NE.U32.AND P0, PT, RZ, c[0x0][0x1f8], PT ;  /* 0x00007e00ff007a0c */ /* 0x000fc80003f05070 */
[----:B------:R-:W-:-:S13]  /*2490*/  ISETP.NE.AND.EX P0, PT, RZ, c[0x0][0x1fc], PT, P0 ;  /* 0x00007f00ff007a0c */ /* 0x000fda0003f05300 */
[----:B------:R-:W-:Y:S05]  /*24a0*/  @!P0 BRA `(.L_x_2315) ;  /* 0x0000006000008947 */ /* 0x000fea0003800000 */
[----:B------:R-:W-:Y:S02]  /*24b0*/  IMAD R26, R26, c[0x0][0x210], RZ ;  /* 0x000084001a1a7a24 */ /* 0x000fe400078e02ff */
[----:B0-----:R-:W-:Y:S02]  /*24c0*/  IMAD.MOV.U32 R2, RZ, RZ, c[0x0][0x210] ;  /* 0x00008400ff027624 */ /* 0x001fe400078e00ff */
[----:B------:R-:W-:Y:S02]  /*24d0*/  IMAD R25, R25, R29, R26 ;  /* 0x0000001d19197224 */ /* 0x000fe400078e021a */
[----:B------:R-:W-:-:S05]  /*24e0*/  IMAD.WIDE.U32 R2, R29, R2, c[0x0][0x1f8] ;  /* 0x00007e001d027625 */ /* 0x000fca00078e0002 */
[----:B------:R-:W-:-:S05]  /*24f0*/  IADD3 R3, R25, R3, RZ ;  /* 0x0000000319037210 */ /* 0x000fca0007ffe0ff */
[----:B------:R0:W-:Y:S02]  /*2500*/  RED.E.ADD.F32.FTZ.RN.STRONG.GPU [R2.64], R7 ;  /* 0x000000070200798e */ /* 0x0001e4000c10e79e */
.L_x_2315:
[----:B------:R-:W-:Y:S05]  /*2510*/  BSYNC B2 ;  /* 0x0000000000027941 */ /* 0x000fea0003800000 */
.L_x_2314:
[----:B------:R-:W-:-:S04]  /*2520*/  IADD3 R29, P0, R29, UR6, RZ ;  /* 0x000000061d1d7c10 */ /* 0x000fc8000ff1e0ff */
[----:B------:R-:W-:Y:S02]  /*2530*/  IADD3.X R27, R27, UR4, RZ, P0, !PT ;  /* 0x000000041b1b7c10 */ /* 0x000fe400087fe4ff */
[----:B------:R-:W-:-:S04]  /*2540*/  ISETP.GE.U32.AND P0, PT, R29, c[0x0][0x178], PT ;  /* 0x00005e001d007a0c */ /* 0x000fc80003f06070 */
[----:B------:R-:W-:-:S13]  /*2550*/  ISETP.GE.U32.AND.EX P0, PT, R27, c[0x0][0x17c], PT, P0 ;  /* 0x00005f001b007a0c */ /* 0x000fda0003f06100 */
[----:B------:R-:W-:Y:S01]  /*2560*/  @P0 CALL.REL.NOINC `(.L_x_2363) ;  /* 0x0000001000000944 */ /* 0x000fe20003c00000 */
[----:B------:R-:W-:Y:S05]  /*2570*/  BRA `(.L_x_2364) ;  /* 0xffffddf000007947 */ /* 0x000fea000383ffff */
.L_x_2363:
[----:B------:R-:W-:Y:S05]  /*2580*/  BSYNC B3 ;  /* 0x0000000000037941 */ /* 0x000fea0003800000 */
.L_x_2313:
[----:B------:R-:W-:Y:S05]  /*2590*/  EXIT ;  /* 0x000000000000794d */ /* 0x000fea0003800000 */
        .weak           $__internal_46_$__cuda_sm20_rcp_rn_f32_slowpath
        .type           $__internal_46_$__cuda_sm20_rcp_rn_f32_slowpath,@function
        .size           $__internal_46_$__cuda_sm20_rcp_rn_f32_slowpath,($__internal_47_$__cuda_sm20_sqrt_rn_f32_slowpath - $__internal_46_$__cuda_sm20_rcp_rn_f32_slowpath)
$__internal_46_$__cuda_sm20_rcp_rn_f32_slowpath:
        /* <DEDUP_REMOVED lines=15> */
.L_x_2366:
        /* <DEDUP_REMOVED lines=29> */
[----:B------:R-:W-:-:S05]  /*2860*/  @!P0 IADD3 R38, R38, 0x1, RZ ;  /* 0x0000000126268810 */ /* 0x000fca0007ffe0ff */
[----:B------:R-:W-:-:S05]  /*2870*/  @!P1 IMAD.SHL.U32 R38, R38, 0x2, RZ ;  /* 0x0000000226269824 */ /* 0x000fca00078e00ff */
[----:B------:R-:W-:Y:S01]  /*2880*/  LOP3.LUT R13, R38, 0x80000000, R9, 0xf8, !PT ;  /* 0x80000000260d7812 */ /* 0x000fe200078ef809 */
[----:B------:R-:W-:Y:S05]  /*2890*/  BRA `(.L_x_2367) ;  /* 0x0000001000007947 */ /* 0x000fea0003800000 */
.L_x_2368:
[----:B------:R0:W1:Y:S02]  /*28a0*/  MUFU.RCP R13, R9 ;  /* 0x00000009000d7308 */ /* 0x0000640000001000 */
.L_x_2367:
[----:B------:R-:W-:Y:S05]  /*28b0*/  BSYNC B6 ;  /* 0x0000000000067941 */ /* 0x000fea0003800000 */
.L_x_2365:
[----:B-1----:R-:W-:Y:S02]  /*28c0*/  MOV R8, R13 ;  /* 0x0000000d00087202 */ /* 0x002fe40000000f00 */
[----:B------:R-:W-:-:S04]  /*28d0*/  MOV R13, 0x0 ;  /* 0x00000000000d7802 */ /* 0x000fc80000000f00 */
[----:B------:R-:W-:Y:S05]  /*28e0*/  RET.REL.NODEC R12 `(solve_particle_ground_contacts_cuda_kernel_backward) ;  /* 0xffffd7100c007950 */ /* 0x000fea0003c3ffff */
        .weak           $__internal_47_$__cuda_sm20_sqrt_rn_f32_slowpath
        .type           $__internal_47_$__cuda_sm20_sqrt_rn_f32_slowpath,@function
        .size           $__internal_47_$__cuda_sm20_sqrt_rn_f32_slowpath,($__internal_48_$__cuda_sm3x_div_rn_noftz_f32_slowpath - $__internal_47_$__cuda_sm20_sqrt_rn_f32_slowpath)
$__internal_47_$__cuda_sm20_sqrt_rn_f32_slowpath:
        /* <DEDUP_REMOVED lines=19> */
[----:B------:R-:W-:-:S04]  /*2a20*/  @P0 FMUL.FTZ R9, R12, 2.3283064365386962891e-10 ;  /* 0x2f8000000c090820 */ /* 0x000fc80000410000 */
.L_x_2369:
[----:B------:R-:W-:Y:S01]  /*2a30*/  IMAD.MOV.U32 R11, RZ, RZ, R9 ;  /* 0x000000ffff0b7224 */ /* 0x000fe200078e0009 */
[----:B------:R-:W-:Y:S02]  /*2a40*/  MOV R8, R15 ;  /* 0x0000000f00087202 */ /* 0x000fe40000000f00 */
[----:B------:R-:W-:-:S04]  /*2a50*/  MOV R9, 0x0 ;  /* 0x0000000000097802 */ /* 0x000fc80000000f00 */
[----:B------:R-:W-:Y:S05]  /*2a60*/  RET.REL.NODEC R8 `(solve_particle_ground_contacts_cuda_kernel_backward) ;  /* 0xffffd59008007950 */ /* 0x000fea0003c3ffff */
        .weak           $__internal_48_$__cuda_sm3x_div_rn_noftz_f32_slowpath
        .type           $__internal_48_$__cuda_sm3x_div_rn_noftz_f32_slowpath,@function
        .size           $__internal_48_$__cuda_sm3x_div_rn_noftz_f32_slowpath,(.L_x_2462 - $__internal_48_$__cuda_sm3x_div_rn_noftz_f32_slowpath)
$__internal_48_$__cuda_sm3x_div_rn_noftz_f32_slowpath:
        /* <DEDUP_REMOVED lines=34> */
.L_x_2371:
[----:B------:R-:W-:Y:S01]  /*2c90*/  LEA R43, R15, 0xc0800000, 0x17 ;  /* 0xc08000000f2b7811 */ /* 0x000fe200078eb8ff */
[----:B------:R-:W-:Y:S01]  /*2ca0*/  BSSY B5, `(.L_x_2376) ;  /* 0x0000036000057945 */ /* 0x000fe20003800000 */
[----:B------:R-:W-:Y:S02]  /*2cb0*/  IADD3 R44, R44, -0x7f, RZ ;  /* 0xffffff812c2c7810 */ /* 0x000fe40007ffe0ff */
[----:B------:R-:W-:-:S03]  /*2cc0*/  IADD3 R45, -R43, R14, RZ ;  /* 0x0000000e2b2d7210 */ /* 0x000fc60007ffe1ff */
[C---:B------:R-:W-:Y:S01]  /*2cd0*/  IMAD R13, R44.reuse, -0x800000, R13 ;  /* 0xff8000002c0d7824 */ /* 0x040fe200078e020d */
[----:B------:R-:W0:Y:S01]  /*2ce0*/  MUFU.RCP R14, R45 ;  /* 0x0000002d000e7308 */ /* 0x000e220000001000 */
[----:B------:R-:W-:Y:S01]  /*2cf0*/  FADD.FTZ R42, -R45, -RZ ;  /* 0x800000ff2d2a7221 */ /* 0x000fe20000010100 */
        /* <DEDUP_REMOVED lines=44> */
.L_x_2378:
[----:B------:R-:W-:-:S04]  /*2fc0*/  LOP3.LUT R13, R13, 0x80000000, RZ, 0xc0, !PT ;  /* 0x800000000d0d7812 */ /* 0x000fc800078ec0ff */
[----:B------:R-:W-:Y:S01]  /*2fd0*/  LOP3.LUT R13, R13, 0x7f800000, RZ, 0xfc, !PT ;  /* 0x7f8000000d0d7812 */ /* 0x000fe200078efcff */
[----:B------:R-:W-:Y:S05]  /*2fe0*/  BRA `(.L_x_2379) ;  /* 0x0000001000007947 */ /* 0x000fea0003800000 */
.L_x_2377:
[----:B------:R-:W-:Y:S02]  /*2ff0*/  LEA R13, R44, R13, 0x17 ;  /* 0x0000000d2c0d7211 */ /* 0x000fe400078eb8ff */
.L_x_2379:
[----:B------:R-:W-:Y:S05]  /*3000*/  BSYNC B5 ;  /* 0x0000000000057941 */ /* 0x000fea0003800000 */
.L_x_2376:
[----:B------:R-:W-:Y:S05]  /*3010*/  BRA `(.L_x_2380) ;  /* 0x0000008000007947 */ /* 0x000fea0003800000 */
.L_x_2375:
[----:B------:R-:W-:-:S04]  /*3020*/  LOP3.LUT R13, R14, 0x80000000, R13, 0x48, !PT ;  /* 0x800000000e0d7812 */ /* 0x000fc800078e480d */
[----:B------:R-:W-:Y:S01]  /*3030*/  LOP3.LUT R13, R13, 0x7f800000, RZ, 0xfc, !PT ;  /* 0x7f8000000d0d7812 */ /* 0x000fe200078efcff */
[----:B------:R-:W-:Y:S05]  /*3040*/  BRA `(.L_x_2380) ;  /* 0x0000005000007947 */ /* 0x000fea0003800000 */
.L_x_2374:
[----:B------:R-:W-:Y:S01]  /*3050*/  LOP3.LUT R13, R14, 0x80000000, R13, 0x48, !PT ;  /* 0x800000000e0d7812 */ /* 0x000fe200078e480d */
[----:B------:R-:W-:Y:S05]  /*3060*/  BRA `(.L_x_2380) ;  /* 0x0000003000007947 */ /* 0x000fea0003800000 */
.L_x_2373:
[----:B------:R-:W0:Y:S01]  /*3070*/  MUFU.RSQ R13, -QNAN ;  /* 0xffc00000000d7908 */ /* 0x000e220000001400 */
[----:B------:R-:W-:Y:S05]  /*3080*/  BRA `(.L_x_2380) ;  /* 0x0000001000007947 */ /* 0x000fea0003800000 */
.L_x_2372:
[----:B------:R-:W-:Y:S02]  /*3090*/  FADD.FTZ R13, R13, R14 ;  /* 0x0000000e0d0d7221 */ /* 0x000fe40000010000 */
.L_x_2380:
[----:B------:R-:W-:Y:S05]  /*30a0*/  BSYNC B4 ;  /* 0x0000000000047941 */ /* 0x000fea0003800000 */
.L_x_2370:
[----:B------:R-:W-:Y:S02]  /*30b0*/  MOV R14, R40 ;  /* 0x00000028000e7202 */ /* 0x000fe40000000f00 */
[----:B------:R-:W-:-:S04]  /*30c0*/  MOV R15, 0x0 ;  /* 0x00000000000f7802 */ /* 0x000fc80000000f00 */
[----:B------:R-:W-:Y:S05]  /*30d0*/  RET.REL.NODEC R14 `(solve_particle_ground_contacts_cuda_kernel_backward) ;  /* 0xffffcf200e007950 */ /* 0x000fea0003c3ffff */
.L_x_2381:
        /* <DEDUP_REMOVED lines=10> */
.L_x_2462:


//--------------------- .text.solve_particle_ground_contacts_cuda_kernel_forward --------------------------
	.section	.text.solve_particle_ground_contacts_cuda_kernel_forward,"ax",@progbits
	.sectioninfo	@"SHI_REGISTERS=26"
	.align	128
        .global         solve_particle_ground_contacts_cuda_kernel_forward
        .type           solve_particle_ground_contacts_cuda_kernel_forward,@function
        .size           solve_particle_ground_contacts_cuda_kernel_forward,(.L_x_2464 - solve_particle_ground_contacts_cuda_kernel_forward)
        .other          solve_particle_ground_contacts_cuda_kernel_forward,@"STO_CUDA_ENTRY STV_DEFAULT"
solve_particle_ground_contacts_cuda_kernel_forward:
.text.solve_particle_ground_contacts_cuda_kernel_forward:
        /* <DEDUP_REMOVED lines=10> */
[----:B------:R-:W-:Y:S02]  /*00a0*/  ULDC.64 UR6, c[0x0][0x2a8] ;  /* 0x0000aa0000067ab9 */ /* 0x000fe40000000a00 */
[----:B------:R-:W-:Y:S02]  /*00b0*/  USHF.R.S32.HI UR9, URZ, 0x1f, UR15 ;  /* 0x0000001f3f097899 */ /* 0x000fe4000801140f */
        /* <DEDUP_REMOVED lines=13> */
[----:B------:R-:W-:Y:S02]  /*0190*/  UMOV UR4, URZ ;  /* 0x0000003f00047c82 */ /* 0x000fe40008000000 */
[----:B------:R-:W-:-:S02]  /*01a0*/  ULDC UR12, c[0x0][0x1a0] ;  /* 0x00006800000c7ab9 */ /* 0x000fc40000000800 */
[----:B------:R-:W-:Y:S02]  /*01b0*/  ULDC UR13, c[0x0][0x210] ;  /* 0x00008400000d7ab9 */ /* 0x000fe40000000800 */
[----:B------:R-:W-:Y:S02]  /*01c0*/  USHF.R.S32.HI UR5, URZ, 0x1f, UR5 ;  /* 0x0000001f3f057899 */ /* 0x000fe40008011405 */
[----:B------:R-:W-:Y:S02]  /*01d0*/  USHF.R.S32.HI UR8, URZ, 0x1f, UR8 ;  /* 0x0000001f3f087899 */ /* 0x000fe40008011408 */
[----:B------:R-:W-:Y:S02]  /*01e0*/  USHF.R.S32.HI UR10, URZ, 0x1f, UR10 ;  /* 0x0000001f3f0a7899 */ /* 0x000fe4000801140a */
[----:B------:R-:W-:Y:S02]  /*01f0*/  USHF.R.S32.HI UR11, URZ, 0x1f, UR11 ;  /* 0x0000001f3f0b7899 */ /* 0x000fe4000801140b */
[----:B------:R-:W-:-:S02]  /*0200*/  USHF.R.S32.HI UR12, URZ, 0x1f, UR12 ;  /* 0x0000001f3f0c7899 */ /* 0x000fc4000801140c */
[----:B------:R-:W-:Y:S02]  /*0210*/  USHF.R.S32.HI UR13, URZ, 0x1f, UR13 ;  /* 0x0000001f3f0d7899 */ /* 0x000fe4000801140d */
[----:B------:R-:W-:Y:S02]  /*0220*/  UIADD3 UR4, UR7, UR4, URZ ;  /* 0x0000000407047290 */ /* 0x000fe4000fffe03f */
[----:B------:R-:W-:Y:S02]  /*0230*/  UIADD3.X UR9, UR9, UR20, URZ, UP0, !UPT ;  /* 0x0000001409097290 */ /* 0x000fe400087fe43f */
[----:B------:R-:W-:Y:S02]  /*0240*/  ULDC.64 UR18, c[0x0][0x118] ;  /* 0x0000460000127ab9 */ /* 0x000fe40000000a00 */
.L_x_2400:
        /* <DEDUP_REMOVED lines=8> */
[----:B--2---:R-:W-:-:S04]  /*02d0*/  LOP3.LUT R0, R2, 0x1, RZ, 0xc0, !PT ;  /* 0x0000000102007812 */ /* 0x004fc800078ec0ff */
[----:B------:R-:W-:-:S13]  /*02e0*/  ISETP.NE.U32.AND P0, PT, R0, 0x1, PT ;  /* 0x000000010000780c */ /* 0x000fda0003f05070 */
[----:B------:R-:W-:Y:S05]  /*02f0*/  @P0 EXIT ;  /* 0x000000000000094d */ /* 0x000fea0003800000 */
[----:B------:R-:W-:Y:S02]  /*0300*/  IMAD R3, R8, c[0x0][0x210], RZ ;  /* 0x0000840008037a24 */ /* 0x000fe400078e02ff */
[----:B------:R-:W-:Y:S02]  /*0310*/  IMAD.MOV.U32 R9, RZ, RZ, c[0x0][0x210] ;  /* 0x00008400ff097624 */ /* 0x000fe400078e00ff */
[C---:B------:R-:W-:Y:S02]  /*0320*/  IMAD R5, R6.reuse, UR13, R3 ;  /* 0x0000000d06057c24 */ /* 0x040fe4000f8e0203 */
[----:B------:R-:W-:-:S05]  /*0330*/  IMAD.WIDE.U32 R2, R6, R9, c[0x0][0x1f0] ;  /* 0x00007c0006027625 */ /* 0x000fca00078e0009 */
[----:B------:R-:W-:-:S05]  /*0340*/  IADD3 R3, R3, R5, RZ ;  /* 0x0000000503037210 */ /* 0x000fca0007ffe0ff */
[----:B------:R-:W2:Y:S02]  /*0350*/  LDG.E R9, [R2.64] ;  /* 0x0000001202097981 */ /* 0x000ea4000c1e1900 */
[----:B--2---:R-:W-:-:S13]  /*0360*/  FSETP.NEU.AND P0, PT, R9, RZ, PT ;  /* 0x000000ff0900720b */ /* 0x004fda0003f0d000 */
[----:B------:R-:W-:Y:S05]  /*0370*/  @!P0 EXIT ;  /* 0x000000000000894d */ /* 0x000fea0003800000 */
[----:B------:R-:W-:Y:S01]  /*0380*/  IMAD R3, R8, c[0x0][0x1a0], RZ ;  /* 0x0000680008037a24 */ /* 0x000fe200078e02ff */
[----:B------:R-:W-:Y:S01]  /*0390*/  MOV R5, c[0x0][0x1a0] ;  /* 0x0000680000057a02 */ /* 0x000fe20000000f00 */
[----:B------:R-:W-:Y:S01]  /*03a0*/  IMAD.U32 R12, RZ, RZ, UR15 ;  /* 0x0000000fff0c7e24 */ /* 0x000fe2000f8e00ff */
[----:B------:R-:W-:Y:S01]  /*03b0*/  MOV R4, c[0x0][0x2a8] ;  /* 0x0000aa0000047a02 */ /* 0x000fe20000000f00 */
[C---:B------:R-:W-:Y:S02]  /*03c0*/  IMAD R11, R6.reuse, UR12, R3 ;  /* 0x0000000c060b7c24 */ /* 0x040fe4000f8e0203 */
[----:B------:R-:W-:Y:S01]  /*03d0*/  IMAD.WIDE.U32 R2, R6, R5, c[0x0][0x180] ;  /* 0x0000600006027625 */ /* 0x000fe200078e0005 */
[----:B------:R-:W-:-:S03]  /*03e0*/  MOV R5, c[0x0][0x2ac] ;  /* 0x0000ab0000057a02 */ /* 0x000fc60000000f00 */
[----:B------:R-:W-:Y:S01]  /*03f0*/  IMAD.U32 R13, RZ, RZ, UR16 ;  /* 0x00000010ff0d7e24 */ /* 0x000fe2000f8e00ff */
[----:B------:R-:W-:Y:S01]  /*0400*/  IADD3 R3, R3, R11, RZ ;  /* 0x0000000b03037210 */ /* 0x000fe20007ffe0ff */
[----:B------:R-:W-:Y:S01]  /*0410*/  IMAD R19, R8, c[0x0][0x248], RZ ;  /* 0x0000920008137a24 */ /* 0x000fe200078e02ff */
[----:B------:R-:W-:Y:S01]  /*0420*/  MOV R23, c[0x0][0x248] ;  /* 0x0000920000177a02 */ /* 0x000fe20000000f00 */
[----:B------:R-:W-:Y:S01]  /*0430*/  IMAD.U32 R15, RZ, RZ, UR20 ;  /* 0x00000014ff0f7e24 */ /* 0x000fe2000f8e00ff */
[----:B------:R0:W2:Y:S01]  /*0440*/  LDG.E R11, [R12.64] ;  /* 0x000000120c0b7981 */ /* 0x0000a2000c1e1900 */
[----:B------:R-:W-:-:S03]  /*0450*/  MOV R14, UR17 ;  /* 0x00000011000e7c02 */ /* 0x000fc60008000f00 */
[----:B------:R-:W2:Y:S01]  /*0460*/  LDG.E R0, [R2.64+0x4] ;  /* 0x0000041202007981 */ /* 0x000ea2000c1e1900 */
[----:B------:R-:W-:Y:S01]  /*0470*/  IMAD R21, R6, UR10, R19 ;  /* 0x0000000a06157c24 */ /* 0x000fe2000f8e0213 */
[----:B------:R-:W-:Y:S02]  /*0480*/  MOV R16, UR14 ;  /* 0x0000000e00107c02 */ /* 0x000fe40008000f00 */
[----:B------:R1:W3:Y:S01]  /*0490*/  LDG.E R10, [R4.64] ;  /* 0x00000012040a7981 */ /* 0x0002e2000c1e1900 */
[----:B------:R-:W-:-:S03]  /*04a0*/  IMAD.U32 R17, RZ, RZ, UR9 ;  /* 0x00000009ff117e24 */ /* 0x000fc6000f8e00ff */
[----:B------:R-:W3:Y:S04]  /*04b0*/  LDG.E R19, [R2.64] ;  /* 0x0000001202137981 */ /* 0x000ee8000c1e1900 */
[----:B0-----:R-:W4:Y:S01]  /*04c0*/  LDG.E R12, [R14.64] ;  /* 0x000000120e0c7981 */ /* 0x001f22000c1e1900 */
[----:B-1----:R-:W-:-:S03]  /*04d0*/  IMAD.WIDE.U32 R4, R6, R23, c[0x0][0x228] ;  /* 0x00008a0006047625 */ /* 0x002fc600078e0017 */
[----:B------:R-:W4:Y:S02]  /*04e0*/  LDG.E R18, [R2.64+0x8] ;  /* 0x0000081202127981 */ /* 0x000f24000c1e1900 */
[----:B------:R-:W-:Y:S02]  /*04f0*/  IADD3 R5, R5, R21, RZ ;  /* 0x0000001505057210 */ /* 0x000fe40007ffe0ff */
[----:B------:R-:W5:Y:S04]  /*0500*/  LDG.E R16, [R16.64] ;  /* 0x0000001210107981 */ /* 0x000f68000c1e1900 */
[----:B------:R-:W5:Y:S01]  /*0510*/  LDG.E R4, [R4.64] ;  /* 0x0000001204047981 */ /* 0x000f62000c1e1900 */
[----:B--2---:R-:W-:-:S04]  /*0520*/  FMUL R13, R11, R0 ;  /* 0x000000000b0d7220 */ /* 0x004fc80000400000 */
[----:B---3--:R-:W-:-:S04]  /*0530*/  FFMA R13, R10, R19, R13 ;  /* 0x000000130a0d7223 */ /* 0x008fc8000000000d */
[----:B----4-:R-:W-:-:S04]  /*0540*/  FFMA R13, R12, R18, R13 ;  /* 0x000000120c0d7223 */ /* 0x010fc8000000000d */
[----:B-----5:R-:W-:-:S04]  /*0550*/  FADD R13, R13, R16 ;  /* 0x000000100d0d7221 */ /* 0x020fc80000000000 */
[----:B------:R-:W-:-:S05]  /*0560*/  FADD R13, R13, -R4 ;  /* 0x800000040d0d7221 */ /* 0x000fca0000000000 */
[----:B------:R-:W-:-:S04]  /*0570*/  FMNMX R13, RZ, R13, PT ;  /* 0x0000000dff0d7209 */ /* 0x000fc80003800000 */
[----:B------:R-:W-:-:S13]  /*0580*/  FSETP.GT.AND P0, PT, R13, RZ, PT ;  /* 0x000000ff0d00720b */ /* 0x000fda0003f04000 */
[----:B------:R-:W-:Y:S05]  /*0590*/  @P0 EXIT ;  /* 0x000000000000094d */ /* 0x000fea0003800000 */
        /* <DEDUP_REMOVED lines=23> */
[----:B------:R-:W-:Y:S05]  /*0710*/  CALL.REL.NOINC `($__internal_49_$__cuda_sm20_sqrt_rn_f32_slowpath) ;  /* 0x000007f000007944 */ /* 0x000fea0003c00000 */
[----:B------:R-:W-:Y:S01]  /*0720*/  MOV R5, R14 ;  /* 0x0000000e00057202 */ /* 0x000fe20000000f00 */
[----:B------:R-:W-:Y:S05]  /*0730*/  BRA `(.L_x_2385) ;  /* 0x0000004000007947 */ /* 0x000fea0003800000 */
.L_x_2384:
[----:B01----:R-:W-:Y:S01]  /*0740*/  FMUL.FTZ R5, R16, R15 ;  /* 0x0000000f10057220 */ /* 0x003fe20000410000 */
[----:B------:R-:W-:-:S03]  /*0750*/  FMUL.FTZ R14, R15, 0.5 ;  /* 0x3f0000000f0e7820 */ /* 0x000fc60000410000 */
[----:B------:R-:W-:-:S04]  /*0760*/  FFMA R4, -R5, R5, R16 ;  /* 0x0000000505047223 */ /* 0x000fc80000000110 */
[----:B------:R-:W-:Y:S02]  /*0770*/  FFMA R5, R4, R14, R5 ;  /* 0x0000000e04057223 */ /* 0x000fe40000000005 */
.L_x_2385:
[----:B------:R-:W-:Y:S05]  /*0780*/  BSYNC B1 ;  /* 0x0000000000017941 */ /* 0x000fea0003800000 */
.L_x_2383:
[----:B------:R-:W-:Y:S01]  /*0790*/  FSETP.GT.AND P0, PT, R5, RZ, PT ;  /* 0x000000ff0500720b */ /* 0x000fe20003f04000 */
[----:B------:R-:W-:Y:S01]  /*07a0*/  BSSY B1, `(.L_x_2386) ;  /* 0x000002d000017945 */ /* 0x000fe20003800000 */
[----:B------:R-:W-:Y:S01]  /*07b0*/  CS2R R14, SRZ ;  /* 0x00000000000e7805 */ /* 0x000fe2000001ff00 */
[----:B------:R-:W-:-:S10]  /*07c0*/  MOV R4, RZ ;  /* 0x000000ff00047202 */ /* 0x000fd40000000f00 */
        /* <DEDUP_REMOVED lines=11> */
[----:B------:R-:W-:Y:S05]  /*0880*/  CALL.REL.NOINC `($__internal_50_$__cuda_sm3x_div_rn_noftz_f32_slowpath) ;  /* 0x0000080000007944 */ /* 0x000fea0003c00000 */
[----:B0-----:R-:W-:Y:S02]  /*0890*/  IMAD.MOV.U32 R4, RZ, RZ, R3 ;  /* 0x000000ffff047224 */ /* 0x001fe400078e0003 */
.L_x_2389:
[----:B------:R-:W-:Y:S05]  /*08a0*/  BSYNC B2 ;  /* 0x0000000000027941 */ /* 0x000fea0003800000 */
.L_x_2388:
        /* <DEDUP_REMOVED lines=11> */
[----:B------:R-:W-:Y:S05]  /*0960*/  CALL.REL.NOINC `($__internal_50_$__cuda_sm3x_div_rn_noftz_f32_slowpath) ;  /* 0x0000072000007944 */ /* 0x000fea0003c00000 */
[----:B0-----:R-:W-:Y:S02]  /*0970*/  MOV R14, R3 ;  /* 0x00000003000e7202 */ /* 0x001fe40000000f00 */
.L_x_2391:
[----:B------:R-:W-:Y:S05]  /*0980*/  BSYNC B2 ;  /* 0x0000000000027941 */ /* 0x000fea0003800000 */
.L_x_2390:
        /* <DEDUP_REMOVED lines=10> */
[----:B------:R-:W-:Y:S02]  /*0a30*/  MOV R16, 0xa50 ;  /* 0x00000a5000107802 */ /* 0x000fe40000000f00 */
[----:B------:R-:W-:Y:S05]  /*0a40*/  CALL.REL.NOINC `($__internal_50_$__cuda_sm3x_div_rn_noftz_f32_slowpath) ;  /* 0x0000064000007944 */ /* 0x000fea0003c00000 */
[----:B0-----:R-:W-:Y:S02]  /*0a50*/  MOV R15, R3 ;  /* 0x00000003000f7202 */ /* 0x001fe40000000f00 */
.L_x_2392:
[----:B------:R-:W-:Y:S05]  /*0a60*/  BSYNC B2 ;  /* 0x0000000000027941 */ /* 0x000fea0003800000 */
.L_x_2387:
[----:B------:R-:W-:Y:S05]  /*0a70*/  BSYNC B1 ;  /* 0x0000000000017941 */ /* 0x000fea0003800000 */
.L_x_2386:
[----:B------:R-:W-:Y:S01]  /*0a80*/  FFMA R5, -R5, c[0x0][0x2e0], RZ ;  /* 0x0000b80005057a23 */ /* 0x000fe200000001ff */
[----:B------:R-:W-:Y:S01]  /*0a90*/  FMUL R0, R13, c[0x0][0x2a4] ;  /* 0x0000a9000d007a20 */ /* 0x000fe20000400000 */
[----:B------:R-:W0:Y:S01]  /*0aa0*/  MUFU.RCP R2, R9 ;  /* 0x0000000900027308 */ /* 0x000e220000001000 */
[----:B------:R-:W-:Y:S01]  /*0ab0*/  FMUL R10, R10, R13 ;  /* 0x0000000d0a0a7220 */ /* 0x000fe20000400000 */
[----:B------:R-:W-:Y:S02]  /*0ac0*/  BSSY B1, `(.L_x_2393) ;  /* 0x0000013000017945 */ /* 0x000fe40003800000 */
[----:B------:R-:W-:-:S04]  /*0ad0*/  FSETP.GT.AND P0, PT, R0, R5, PT ;  /* 0x000000050000720b */ /* 0x000fc80003f04000 */
[----:B------:R-:W-:Y:S01]  /*0ae0*/  FSEL R5, R0, R5, P0 ;  /* 0x0000000500057208 */ /* 0x000fe20000000000 */
[-C--:B------:R-:W-:Y:S01]  /*0af0*/  FMUL R0, R11, R13.reuse ;  /* 0x0000000d0b007220 */ /* 0x080fe20000400000 */
[----:B------:R-:W-:-:S03]  /*0b00*/  FMUL R13, R12, R13 ;  /* 0x0000000d0c0d7220 */ /* 0x000fc60000400000 */
[C---:B------:R-:W-:Y:S01]  /*0b10*/  FFMA R3, R5.reuse, R15, -R10 ;  /* 0x0000000f05037223 */ /* 0x040fe2000000080a */
[----:B------:R-:W-:Y:S01]  /*0b20*/  FFMA R0, R5, R14, -R0 ;  /* 0x0000000e05007223 */ /* 0x000fe20000000800 */
[----:B0-----:R-:W-:Y:S02]  /*0b30*/  FFMA R17, -R9, R2, 1 ;  /* 0x3f80000009117423 */ /* 0x001fe40000000102 */
[----:B------:R-:W0:Y:S02]  /*0b40*/  FCHK P0, R3, R9 ;  /* 0x0000000903007302 */ /* 0x000e240000000000 */
[----:B------:R-:W-:Y:S01]  /*0b50*/  FFMA R10, R2, R17, R2 ;  /* 0x00000011020a7223 */ /* 0x000fe20000000002 */
[----:B------:R-:W-:-:S03]  /*0b60*/  FFMA R2, R5, R4, -R13 ;  /* 0x0000000405027223 */ /* 0x000fc6000000080d */
[----:B------:R-:W-:-:S04]  /*0b70*/  FFMA R15, R3, R10, RZ ;  /* 0x0000000a030f7223 */ /* 0x000fc800000000ff */
[----:B------:R-:W-:-:S04]  /*0b80*/  FFMA R11, -R9, R15, R3 ;  /* 0x0000000f090b7223 */ /* 0x000fc80000000103 */
[----:B------:R-:W-:Y:S01]  /*0b90*/  FFMA R4, R10, R11, R15 ;  /* 0x0000000b0a047223 */ /* 0x000fe2000000000f */
[----:B0-----:R-:W-:Y:S05]  /*0ba0*/  @!P0 BRA `(.L_x_2394) ;  /* 0x0000004000008947 */ /* 0x001fea0003800000 */
[----:B------:R-:W-:Y:S02]  /*0bb0*/  MOV R5, R9 ;  /* 0x0000000900057202 */ /* 0x000fe40000000f00 */
[----:B------:R-:W-:Y:S02]  /*0bc0*/  MOV R16, 0xbe0 ;  /* 0x00000be000107802 */ /* 0x000fe40000000f00 */
[----:B------:R-:W-:Y:S05]  /*0bd0*/  CALL.REL.NOINC `($__internal_50_$__cuda_sm3x_div_rn_noftz_f32_slowpath) ;  /* 0x000004b000007944 */ /* 0x000fea0003c00000 */
[----:B0-----:R-:W-:Y:S02]  /*0be0*/  IMAD.MOV.U32 R4, RZ, RZ, R3 ;  /* 0x000000ffff047224 */ /* 0x001fe400078e0003 */
.L_x_2394:
[----:B------:R-:W-:Y:S05]  /*0bf0*/  BSYNC B1 ;  /* 0x0000000000017941 */ /* 0x000fea0003800000 */
.L_x_2393:
        /* <DEDUP_REMOVED lines=12> */
[----:B------:R-:W-:Y:S05]  /*0cc0*/  CALL.REL.NOINC `($__internal_50_$__cuda_sm3x_div_rn_noftz_f32_slowpath) ;  /* 0x000003c000007944 */ /* 0x000fea0003c00000 */
[----:B0-----:R-:W-:Y:S02]  /*0cd0*/  IMAD.MOV.U32 R10, RZ, RZ, R3 ;  /* 0x000000ffff0a7224 */ /* 0x001fe400078e0003 */
.L_x_2396:
[----:B------:R-:W-:Y:S05]  /*0ce0*/  BSYNC B1 ;  /* 0x0000000000017941 */ /* 0x000fea0003800000 */
.L_x_2395:
        /* <DEDUP_REMOVED lines=14> */
.L_x_2398:
[----:B------:R-:W-:Y:S05]  /*0dd0*/  BSYNC B1 ;  /* 0x0000000000017941 */ /* 0x000fea0003800000 */
.L_x_2397:
[----:B------:R-:W-:Y:S01]  /*0de0*/  IMAD R3, R8, c[0x0][0x308], RZ ;  /* 0x0000c20008037a24 */ /* 0x000fe200078e02ff */
[----:B------:R-:W-:Y:S01]  /*0df0*/  MOV R9, c[0x0][0x308] ;  /* 0x0000c20000097a02 */ /* 0x000fe20000000f00 */
[----:B------:R-:W-:Y:S02]  /*0e00*/  FMUL R11, R0, c[0x0][0x2e4] ;  /* 0x0000b900000b7a20 */ /* 0x000fe40000400000 */
[C---:B------:R-:W-:Y:S02]  /*0e10*/  IMAD R5, R6.reuse, UR11, R3 ;  /* 0x0000000b06057c24 */ /* 0x040fe4000f8e0203 */
[C---:B------:R-:W-:Y:S01]  /*0e20*/  IMAD.WIDE.U32 R2, R6.reuse, R9, c[0x0][0x2e8] ;  /* 0x0000ba0006027625 */ /* 0x040fe200078e0009 */
[----:B------:R-:W-:Y:S01]  /*0e30*/  IADD3 R6, P0, R6, UR6, RZ ;  /* 0x0000000606067c10 */ /* 0x000fe2000ff1e0ff */
[----:B------:R-:W-:-:S03]  /*0e40*/  FMUL R9, R10, c[0x0][0x2e4] ;  /* 0x0000b9000a097a20 */ /* 0x000fc60000400000 */
[----:B------:R-:W-:Y:S02]  /*0e50*/  IADD3.X R7, R7, UR4, RZ, P0, !PT ;  /* 0x0000000407077c10 */ /* 0x000fe400087fe4ff */
[----:B------:R-:W-:Y:S02]  /*0e60*/  ISETP.GE.U32.AND P0, PT, R6, c[0x0][0x178], PT ;  /* 0x00005e0006007a0c */ /* 0x000fe40003f06070 */
[----:B------:R-:W-:Y:S01]  /*0e70*/  IADD3 R3, R3, R5, RZ ;  /* 0x0000000503037210 */ /* 0x000fe20007ffe0ff */
[----:B------:R-:W-:Y:S01]  /*0e80*/  FMUL R5, R4, c[0x0][0x2e4] ;  /* 0x0000b90004057a20 */ /* 0x000fe20000400000 */
[----:B------:R-:W-:-:S04]  /*0e90*/  ISETP.GE.U32.AND.EX P0, PT, R7, c[0x0][0x17c], PT, P0 ;  /* 0x00005f0007007a0c */ /* 0x000fc80003f06100 */
[----:B------:R0:W-:Y:S04]  /*0ea0*/  RED.E.ADD.F32.FTZ.RN.STRONG.GPU [R2.64], R5 ;  /* 0x000000050200798e */ /* 0x0001e8000c10e792 */
[----:B------:R0:W-:Y:S04]  /*0eb0*/  RED.E.ADD.F32.FTZ.RN.STRONG.GPU [R2.64+0x4], R9 ;  /* 0x000004090200798e */ /* 0x0001e8000c10e792 */
[----:B------:R0:W-:Y:S01]  /*0ec0*/  RED.E.ADD.F32.FTZ.RN.STRONG.GPU [R2.64+0x8], R11 ;  /* 0x0000080b0200798e */ /* 0x0001e2000c10e792 */
[----:B------:R-:W-:Y:S01]  /*0ed0*/  @P0 CALL.REL.NOINC `(.L_x_2399) ;  /* 0x0000001000000944 */ /* 0x000fe20003c00000 */
[----:B------:R-:W-:Y:S05]  /*0ee0*/  BRA `(.L_x_2400) ;  /* 0xfffff36000007947 */ /* 0x000fea000383ffff */
.L_x_2399:
[----:B------:R-:W-:Y:S05]  /*0ef0*/  BSYNC B0 ;  /* 0x0000000000007941 */ /* 0x000fea0003800000 */
.L_x_2382:
[----:B------:R-:W-:Y:S05]  /*0f00*/  EXIT ;  /* 0x000000000000794d */ /* 0x000fea0003800000 */
        .weak           $__internal_49_$__cuda_sm20_sqrt_rn_f32_slowpath
        .type           $__internal_49_$__cuda_sm20_sqrt_rn_f32_slowpath,@function
        .size           $__internal_49_$__cuda_sm20_sqrt_rn_f32_slowpath,($__internal_50_$__cuda_sm3x_div_rn_noftz_f32_slowpath - $__internal_49_$__cuda_sm20_sqrt_rn_f32_slowpath)
$__internal_49_$__cuda_sm20_sqrt_rn_f32_slowpath:
[----:B------:R-:W-:-:S13]  /*0f10*/  LOP3.LUT P0, RZ, R16, 0x7fffffff, RZ, 0xc0, !PT ;  /* 0x7fffffff10ff7812 */ /* 0x000fda000780c0ff */
[----:B------:R-:W-:Y:S01]  /*0f20*/  @!P0 IMAD.MOV.U32 R5, RZ, RZ, R16 ;  /* 0x000000ffff058224 */ /* 0x000fe200078e0010 */
        /* <DEDUP_REMOVED lines=13> */
[----:B------:R-:W-:Y:S02]  /*1000*/  @!P0 IMAD.MOV.U32 R5, RZ, RZ, R4 ;  /* 0x000000ffff058224 */ /* 0x000fe400078e0004 */
[----:B------:R-:W-:-:S04]  /*1010*/  @P0 FADD.FTZ R16, -R15, -RZ ;  /* 0x800000ff0f100221 */ /* 0x000fc80000010100 */
[----:B------:R-:W-:-:S04]  /*1020*/  @P0 FFMA R16, R15, R16, R14 ;  /* 0x000000100f100223 */ /* 0x000fc8000000000e */
[----:B------:R-:W-:-:S04]  /*1030*/  @P0 FFMA R16, R16, R17, R15 ;  /* 0x0000001110100223 */ /* 0x000fc8000000000f */
[----:B------:R-:W-:-:S05]  /*1040*/  @P0 FMUL.FTZ R5, R16, 2.3283064365386962891e-10 ;  /* 0x2f80000010050820 */ /* 0x000fca0000410000 */
.L_x_2401:
[----:B------:R-:W-:Y:S01]  /*1050*/  MOV R14, R5 ;  /* 0x00000005000e7202 */ /* 0x000fe20000000f00 */
[----:B------:R-:W-:Y:S01]  /*1060*/  IMAD.MOV.U32 R5, RZ, RZ, 0x0 ;  /* 0x00000000ff057424 */ /* 0x000fe200078e00ff */
[----:B------:R-:W-:-:S04]  /*1070*/  MOV R4, R18 ;  /* 0x0000001200047202 */ /* 0x000fc80000000f00 */
[----:B------:R-:W-:Y:S05]  /*1080*/  RET.REL.NODEC R4 `(solve_particle_ground_contacts_cuda_kernel_forward) ;  /* 0xffffef7004007950 */ /* 0x000fea0003c3ffff */
        .weak           $__internal_50_$__cuda_sm3x_div_rn_noftz_f32_slowpath
        .type           $__internal_50_$__cuda_sm3x_div_rn_noftz_f32_slowpath,@function
        .size           $__internal_50_$__cuda_sm3x_div_rn_noftz_f32_slowpath,(.L_x_2464 - $__internal_50_$__cuda_sm3x_div_rn_noftz_f32_slowpath)
$__internal_50_$__cuda_sm3x_div_rn_noftz_f32_slowpath:
        /* <DEDUP_REMOVED lines=31> */
[----:B------:R-:W-:Y:S01]  /*1280*/  @!P0 MOV R15, 0xffffffc0 ;  /* 0xffffffc0000f8802 */ /* 0x000fe20000000f00 */
[----:B------:R-:W-:Y:S01]  /*1290*/  @!P0 FFMA R3, R3, 1.84467440737095516160e+19, RZ ;  /* 0x5f80000003038823 */ /* 0x000fe200000000ff */
[----:B------:R-:W-:Y:S02]  /*12a0*/  @!P1 FFMA R18, R5, 1.84467440737095516160e+19, RZ ;  /* 0x5f80000005129823 */ /* 0x000fe400000000ff */
[----:B------:R-:W-:Y:S02]  /*12b0*/  @!P1 IADD3 R15, R15, 0x40, RZ ;  /* 0x000000400f0f9810 */ /* 0x000fe40007ffe0ff */
.L_x_2403:
        /* <DEDUP_REMOVED lines=51> */
.L_x_2410:
[----:B------:R-:W-:-:S04]  /*15f0*/  LOP3.LUT R3, R3, 0x80000000, RZ, 0xc0, !PT ;  /* 0x8000000003037812 */ /* 0x000fc800078ec0ff */
[----:B------:R-:W-:Y:S01]  /*1600*/  LOP3.LUT R3, R3, 0x7f800000, RZ, 0xfc, !PT ;  /* 0x7f80000003037812 */ /* 0x000fe200078efcff */
[----:B------:R-:W-:Y:S05]  /*1610*/  BRA `(.L_x_2411) ;  /* 0x0000001000007947 */ /* 0x000fea0003800000 */
.L_x_2409:
[----:B------:R-:W-:Y:S02]  /*1620*/  LEA R3, R20, R3, 0x17 ;  /* 0x0000000314037211 */ /* 0x000fe400078eb8ff */
.L_x_2411:
[----:B------:R-:W-:Y:S05]  /*1630*/  BSYNC B4 ;  /* 0x0000000000047941 */ /* 0x000fea0003800000 */
.L_x_2408:
[----:B------:R-:W-:Y:S05]  /*1640*/  BRA `(.L_x_2412) ;  /* 0x0000008000007947 */ /* 0x000fea0003800000 */
.L_x_2407:
[----:B------:R-:W-:-:S04]  /*1650*/  LOP3.LUT R3, R18, 0x80000000, R3, 0x48, !PT ;  /* 0x8000000012037812 */ /* 0x000fc800078e4803 */
[----:B------:R-:W-:Y:S01]  /*1660*/  LOP3.LUT R3, R3, 0x7f800000, RZ, 0xfc, !PT ;  /* 0x7f80000003037812 */ /* 0x000fe200078efcff */
[----:B------:R-:W-:Y:S05]  /*1670*/  BRA `(.L_x_2412) ;  /* 0x0000005000007947 */ /* 0x000fea0003800000 */
.L_x_2406:
[----:B------:R-:W-:Y:S01]  /*1680*/  LOP3.LUT R3, R18, 0x80000000, R3, 0x48, !PT ;  /* 0x8000000012037812 */ /* 0x000fe200078e4803 */
[----:B------:R-:W-:Y:S05]  /*1690*/  BRA `(.L_x_2412) ;  /* 0x0000003000007947 */ /* 0x000fea0003800000 */
.L_x_2405:
[----:B------:R-:W0:Y:S01]  /*16a0*/  MUFU.RSQ R3, -QNAN ;  /* 0xffc0000000037908 */ /* 0x000e220000001400 */
[----:B------:R-:W-:Y:S05]  /*16b0*/  BRA `(.L_x_2412) ;  /* 0x0000001000007947 */ /* 0x000fea0003800000 */
.L_x_2404:
[----:B------:R-:W-:Y:S02]  /*16c0*/  FADD.FTZ R3, R3, R5 ;  /* 0x0000000503037221 */ /* 0x000fe40000010000 */
.L_x_2412:
[----:B------:R-:W-:Y:S05]  /*16d0*/  BSYNC B3 ;  /* 0x0000000000037941 */ /* 0x000fea0003800000 */
.L_x_2402:
[----:B------:R-:W-:-:S04]  /*16e0*/  MOV R17, 0x0 ;  /* 0x0000000000117802 */ /* 0x000fc80000000f00 */
[----:B------:R-:W-:Y:S05]  /*16f0*/  RET.REL.NODEC R16 `(solve_particle_ground_contacts_cuda_kernel_forward) ;  /* 0xffffe90010007950 */ /* 0x000fea0003c3ffff */
.L_x_2413:
        /* <DEDUP_REMOVED lines=16> */
.L_x_2464:


//--------------------- .nv.global.init           --------------------------
	.section	.nv.global.init,"aw",@progbits
	.align	4
.nv.global.init:
	.type		_ZN2wp6volume12pnano_traitsIiE9GRID_TYPEE,@object
	.size		_ZN2wp6volume12pnano_traitsIiE9GRID_TYPEE,(_ZN2wp6volume12pnano_traitsINS_5vec_tILj4EdEEE9GRID_TYPEE - _ZN2wp6volume12pnano_traitsIiE9GRID_TYPEE)
_ZN2wp6volume12pnano_traitsIiE9GRID_TYPEE:
        /*0000*/ 	.byte	0x04, 0x00, 0x00, 0x00
	.type		_ZN2wp6volume12pnano_traitsINS_5vec_tILj4EdEEE9GRID_TYPEE,@object
	.size		_ZN2wp6volume12pnano_traitsINS_5vec_tILj4EdEEE9GRID_TYPEE,(_ZN46_INTERNAL_00000000_15_default_program_953a223e2wp18ARRAY_TYPE_INDEXEDE - _ZN2wp6volume12pnano_traitsINS_5vec_tILj4EdEEE9GRID_TYPEE)
_ZN2wp6volume12pnano_traitsINS_5vec_tILj4EdEEE9GRID_TYPEE:
        /*0004*/ 	.byte	0x12, 0x00, 0x00, 0x00
	.type		_ZN46_INTERNAL_00000000_15_default_program_953a223e2wp18ARRAY_TYPE_INDEXEDE,@object
	.size		_ZN46_INTERNAL_00000000_15_default_program_953a223e2wp18ARRAY_TYPE_INDEXEDE,(_ZN2wp6volume12pnano_traitsIdE9GRID_TYPEE - _ZN46_INTERNAL_00000000_15_default_program_953a223e2wp18ARRAY_TYPE_INDEXEDE)
_ZN46_INTERNAL_00000000_15_default_program_953a223e2wp18ARRAY_TYPE_INDEXEDE:
        /*0008*/ 	.byte	0x01, 0x00, 0x00, 0x00
	.type		_ZN2wp6volume12pnano_traitsIdE9GRID_TYPEE,@object
	.size		_ZN2wp6volume12pnano_traitsIdE9GRID_TYPEE,(_ZN46_INTERNAL_00000000_15_default_program_953a223e2wp15LAUNCH_MAX_DIMSE - _ZN2wp6volume12pnano_traitsIdE9GRID_TYPEE)
_ZN2wp6volume12pnano_traitsIdE9GRID_TYPEE:
        /*000c*/ 	.byte	0x02, 0x00, 0x00, 0x00
	.type		_ZN46_INTERNAL_00000000_15_default_program_953a223e2wp15LAUNCH_MAX_DIMSE,@object
	.size		_ZN46_INTERNAL_00000000_15_default_program_953a223e2wp15LAUNCH_MAX_DIMSE,(_ZN2wp6volume12pnano_traitsIjE9GRID_TYPEE - _ZN46_INTERNAL_00000000_15_default_program_953a223e2wp15LAUNCH_MAX_DIMSE)
_ZN46_INTERNAL_00000000_15_default_program_953a223e2wp15LAUNCH_MAX_DIMSE:
        /*0010*/ 	.byte	0x04, 0x00, 0x00, 0x00
	.type		_ZN2wp6volume12pnano_traitsIjE9GRID_TYPEE,@object
	.size		_ZN2wp6volume12pnano_traitsIjE9GRID_TYPEE,(_ZN46_INTERNAL_00000000_15_default_program_953a223e2wp25ARRAY_TYPE_FABRIC_INDEXEDE - _ZN2wp6volume12pnano_traitsIjE9GRID_TYPEE)
_ZN2wp6volume12pnano_traitsIjE9GRID_TYPEE:
        /*0014*/ 	.byte	0x0a, 0x00, 0x00, 0x00
	.type		_ZN46_INTERNAL_00000000_15_default_program_953a223e2wp25ARRAY_TYPE_FABRIC_INDEXEDE,@object
	.size		_ZN46_INTERNAL_00000000_15_default_program_953a223e2wp25ARRAY_TYPE_FABRIC_INDEXEDE,(_ZN2wp6volume12pnano_traitsINS_5vec_tILj3EdEEE9GRID_TYPEE - _ZN46_INTERNAL_00000000_15_default_program_953a223e2wp25ARRAY_TYPE_FABRIC_INDEXEDE)
_ZN46_INTERNAL_00000000_15_default_program_953a223e2wp25ARRAY_TYPE_FABRIC_INDEXEDE:
        /*0018*/ 	.byte	0x03, 0x00, 0x00, 0x00
	.type		_ZN2wp6volume12pnano_traitsINS_5vec_tILj3EdEEE9GRID_TYPEE,@object
	.size		_ZN2wp6volume12pnano_traitsINS_5vec_tILj3EdEEE9GRID_TYPEE,(_ZN46_INTERNAL_00000000_15_default_program_953a223e2wp14ARRAY_MAX_DIMSE - _ZN2wp6volume12pnano_traitsINS_5vec_tILj3EdEEE9GRID_TYPEE)
_ZN2wp6volume12pnano_traitsINS_5vec_tILj3EdEEE9GRID_TYPEE:
        /*001c*/ 	.byte	0x07, 0x00, 0x00, 0x00
	.type		_ZN46_INTERNAL_00000000_15_default_program_953a223e2wp14ARRAY_MAX_DIMSE,@object
	.size		_ZN46_INTERNAL_00000000_15_default_program_953a223e2wp14ARRAY_MAX_DIMSE,(_ZN2wp6volume12pnano_traitsIfE9GRID_TYPEE - _ZN46_INTERNAL_00000000_15_default_program_953a223e2wp14ARRAY_MAX_DIMSE)
_ZN46_INTERNAL_00000000_15_default_program_953a223e2wp14ARRAY_MAX_DIMSE:
        /*0020*/ 	.byte	0x04, 0x00, 0x00, 0x00
	.type		_ZN2wp6volume12pnano_traitsIfE9GRID_TYPEE,@object
	.size		_ZN2wp6volume12pnano_traitsIfE9GRID_TYPEE,(_ZN2wp6volume12pnano_traitsINS_5vec_tILj4EfEEE9GRID_TYPEE - _ZN2wp6volume12pnano_traitsIfE9GRID_TYPEE)
_ZN2wp6volume12pnano_traitsIfE9GRID_TYPEE:
        /*0024*/ 	.byte	0x01, 0x00, 0x00, 0x00
	.type		_ZN2wp6volume12pnano_traitsINS_5vec_tILj4EfEEE9GRID_TYPEE,@object
	.size		_ZN2wp6volume12pnano_traitsINS_5vec_tILj4EfEEE9GRID_TYPEE,(_ZN46_INTERNAL_00000000_15_default_program_953a223e2wp6volume6LINEARE - _ZN2wp6volume12pnano_traitsINS_5vec_tILj4EfEEE9GRID_TYPEE)
_ZN2wp6volume12pnano_traitsINS_5vec_tILj4EfEEE9GRID_TYPEE:
        /*0028*/ 	.byte	0x11, 0x00, 0x00, 0x00
	.type		_ZN46_INTERNAL_00000000_15_default_program_953a223e2wp6volume6LINEARE,@object
	.size		_ZN46_INTERNAL_00000000_15_default_program_953a223e2wp6volume6LINEARE,(_ZN2wp6volume12pnano_traitsIxE9GRID_TYPEE - _ZN46_INTERNAL_00000000_15_default_program_953a223e2wp6volume6LINEARE)
_ZN46_INTERNAL_00000000_15_default_program_953a223e2wp6volume6LINEARE:
        /*002c*/ 	.byte	0x01, 0x00, 0x00, 0x00
	.type		_ZN2wp6volume12pnano_traitsIxE9GRID_TYPEE,@object
	.size		_ZN2wp6volume12pnano_traitsIxE9GRID_TYPEE,(_ZN46_INTERNAL_00000000_15_default_program_953a223e2wp17ARRAY_TYPE_FABRICE - _ZN2wp6volume12pnano_traitsIxE9GRID_TYPEE)
_ZN2wp6volume12pnano_traitsIxE9GRID_TYPEE:
        /*0030*/ 	.byte	0x05, 0x00, 0x00, 0x00
	.type		_ZN46_INTERNAL_00000000_15_default_program_953a223e2wp17ARRAY_TYPE_FABRICE,@object
	.size		_ZN46_INTERNAL_00000000_15_default_program_953a223e2wp17ARRAY_TYPE_FABRICE,(_ZN2wp6volume12pnano_traitsINS_5vec_tILj3EfEEE9GRID_TYPEE - _ZN46_INTERNAL_00000000_15_default_program_953a223e2wp17ARRAY_TYPE_FABRICE)
_ZN46_INTERNAL_00000000_15_default_program_953a223e2wp17ARRAY_TYPE_FABRICE:
        /*0034*/ 	.byte	0x02, 0x00, 0x00, 0x00
	.type		_ZN2wp6volume12pnano_traitsINS_5vec_tILj3EfEEE9GRID_TYPEE,@object
	.size		_ZN2wp6volume12pnano_traitsINS_5vec_tILj3EfEEE9GRID_TYPEE,($str$2 - _ZN2wp6volume12pnano_traitsINS_5vec_tILj3EfEEE9GRID_TYPEE)
_ZN2wp6volume12pnano_traitsINS_5vec_tILj3EfEEE9GRID_TYPEE:
        /*0038*/ 	.byte	0x06, 0x00, 0x00, 0x00
	.type		$str$2,@object
	.size		$str$2,($str$1 - $str$2)
$str$2:
        /*003c*/ 	.byte	0x25, 0x73, 0x0a, 0x00
	.type		$str$1,@object
	.size		$str$1,(.L_25 - $str$1)
$str$1:
        /*0040*/ 	.byte	0x6a, 0x6f, 0x69, 0x6e, 0x74, 0x20, 0x74, 0x79, 0x70, 0x65, 0x20, 0x6e, 0x6f, 0x74, 0x20, 0x68
        /*0050*/ 	.byte	0x61, 0x6e, 0x64, 0x6c, 0x65, 0x64, 0x20, 0x69, 0x6e, 0x20, 0x61, 0x70, 0x70, 0x6c, 0x79, 0x5f
        /*0060*/ 	.byte	0x6a, 0x6f, 0x69, 0x6e, 0x74, 0x5f, 0x74, 0x6f, 0x72, 0x71, 0x75, 0x65, 0x73, 0x00
.L_25:


//--------------------- .nv.global                --------------------------
	.section	.nv.global,"aw",@nobits
	.align	4
.nv.global:
	.type		_ZN46_INTERNAL_00000000_15_default_program_953a223e2wp6volume7CLOSESTE,@object
	.size		_ZN46_INTERNAL_00000000_15_default_program_953a223e2wp6volume7CLOSESTE,(_ZN46_INTERNAL_00000000_15_default_program_953a223e2wp18ARRAY_TYPE_REGULARE - _ZN46_INTERNAL_00000000_15_default_program_953a223e2wp6volume7CLOSESTE)
_ZN46_INTERNAL_00000000_15_default_program_953a223e2wp6volume7CLOSESTE:
	.zero		4
	.type		_ZN46_INTERNAL_00000000_15_default_program_953a223e2wp18ARRAY_TYPE_REGULARE,@object
	.size		_ZN46_INTERNAL_00000000_15_default_program_953a223e2wp18ARRAY_TYPE_REGULARE,(.L_21 - _ZN46_INTERNAL_00000000_15_default_program_953a223e2wp18ARRAY_TYPE_REGULARE)
_ZN46_INTERNAL_00000000_15_default_program_953a223e2wp18ARRAY_TYPE_REGULARE:
	.zero		4
.L_21:


//--------------------- SYMBOLS --------------------------

	.type		vprintf,@function
